	.target	sm_80

	.elftype	@"ET_EXEC"


//--------------------- .note.nv.tkinfo           --------------------------
	.section	.note.nv.tkinfo,"",@"SHT_NOTE"
	.sectionflags	@"SHF_NOTE_NV_TKINFO"
	.tkinfo
        /*0018*/ 	.word	0x00000002
        /*0030*/ 	.string	""
        /*0030*/ 	.string	"ptxas"
        /*0030*/ 	.string	"Cuda compilation tools, release 13.0, V13.0.88"
        /*0030*/ 	.string	"Build cuda_13.0.r13.0/compiler.36424714_0"
        /*0030*/ 	.string	"-arch sm_80 -m 64 "



//--------------------- .note.nv.cuinfo           --------------------------
	.section	.note.nv.cuinfo,"",@"SHT_NOTE"
	.sectionflags	@"SHF_NOTE_NV_CUINFO"
        /*0018*/ 	.short	0x0002
        /*001a*/ 	.short	0x0050
        /*001c*/ 	.short	0x0082
	.zero		2


//--------------------- .nv.info                  --------------------------
	.section	.nv.info,"",@"SHT_CUDA_INFO"
	.align	4


	//----- nvinfo : EIATTR_REGCOUNT
	.align		4
        /*0000*/ 	.byte	0x04, 0x2f
        /*0002*/ 	.short	(.L_12 - .L_11)
	.align		4
.L_11:
        /*0004*/ 	.word	index@(_ZN7cutlass13device_kernelIN5flash22FlashAttnBwdPreprocessIN4cute5tupleIJNS3_1CILi64EEENS5_ILi96EEEEEENS_6half_tEfNS_4arch4Sm80ELb1ELb1EEEEEvNT_6ParamsE)
        /*0008*/ 	.word	0x00000033


	//----- nvinfo : EIATTR_FRAME_SIZE
	.align		4
.L_12:
        /*000c*/ 	.byte	0x04, 0x11
        /*000e*/ 	.short	(.L_14 - .L_13)
	.align		4
.L_13:
        /*0010*/ 	.word	index@(_ZN7cutlass13device_kernelIN5flash22FlashAttnBwdPreprocessIN4cute5tupleIJNS3_1CILi64EEENS5_ILi96EEEEEENS_6half_tEfNS_4arch4Sm80ELb1ELb1EEEEEvNT_6ParamsE)
        /*0014*/ 	.word	0x00000000


	//----- nvinfo : EIATTR_REGCOUNT
	.align		4
.L_14:
        /*0018*/ 	.byte	0x04, 0x2f
        /*001a*/ 	.short	(.L_16 - .L_15)
	.align		4
.L_15:
        /*001c*/ 	.word	index@(_ZN7cutlass13device_kernelIN5flash19enable_sm80_to_sm89INS1_16FlashAttnBwdSm80INS1_25CollectiveMainloopBwdSm80ILi2ELi2EN4cute5tupleIJNS5_1CILi64EEENS7_ILi128EEENS7_ILi96EEEEEENS_6half_tEfNS_4arch4Sm80ELb1ELb0ELb0ELb1ELb1ELb0ELb0ELb0ELi2ELi2ELi4ELi2ELb0EEENS1_24CollectiveEpilogueBwdGQAISB_fSE_Li256ELb1ELb1EEENS1_25SingleTileBwdLPTSchedulerILb1ELi128ELb1EEEEEEEEEvNT_6ParamsE)
        /*0020*/ 	.word	0x000000ff


	//----- nvinfo : EIATTR_FRAME_SIZE
	.align		4
.L_16:
        /*0024*/ 	.byte	0x04, 0x11
        /*0026*/ 	.short	(.L_18 - .L_17)
	.align		4
.L_17:
        /*0028*/ 	.word	index@($__internal_11_$__cuda_sm70_warpsync)
        /*002c*/ 	.word	0x00000000


	//----- nvinfo : EIATTR_FRAME_SIZE
	.align		4
.L_18:
        /*0030*/ 	.byte	0x04, 0x11
        /*0032*/ 	.short	(.L_20 - .L_19)
	.align		4
.L_19:
        /*0034*/ 	.word	index@(_ZN7cutlass13device_kernelIN5flash19enable_sm80_to_sm89INS1_16FlashAttnBwdSm80INS1_25CollectiveMainloopBwdSm80ILi2ELi2EN4cute5tupleIJNS5_1CILi64EEENS7_ILi128EEENS7_ILi96EEEEEENS_6half_tEfNS_4arch4Sm80ELb1ELb0ELb0ELb1ELb1ELb0ELb0ELb0ELi2ELi2ELi4ELi2ELb0EEENS1_24CollectiveEpilogueBwdGQAISB_fSE_Li256ELb1ELb1EEENS1_25SingleTileBwdLPTSchedulerILb1ELi128ELb1EEEEEEEEEvNT_6ParamsE)
        /*0038*/ 	.word	0x00000000


	//----- nvinfo : EIATTR_REGCOUNT
	.align		4
.L_20:
        /*003c*/ 	.byte	0x04, 0x2f
        /*003e*/ 	.short	(.L_22 - .L_21)
	.align		4
.L_21:
        /*0040*/ 	.word	index@(_ZN7cutlass13device_kernelIN5flash32FlashAttnBwdPostprocessConvertdQIN4cute5tupleIJNS3_1CILi64EEENS5_ILi96EEEEEENS_6half_tEfNS_4arch4Sm80ELi256ENS3_8TiledMMAINS3_8MMA_AtomIJNS3_28SM80_16x8x16_F32F16F16F32_TNEEEENS3_6LayoutINS4_IJNS5_ILi2EEENS5_ILi4EEENS5_ILi1EEEEEENS4_IJSJ_SH_NS5_ILi0EEEEEEEENS4_IJNS5_ILi32EEESO_NS5_ILi16EEEEEEEELb0EEEEEvNT_6ParamsE)
        /*0044*/ 	.word	0x0000002f


	//----- nvinfo : EIATTR_FRAME_SIZE
	.align		4
.L_22:
        /*0048*/ 	.byte	0x04, 0x11
        /*004a*/ 	.short	(.L_24 - .L_23)
	.align		4
.L_23:
        /*004c*/ 	.word	index@(_ZN7cutlass13device_kernelIN5flash32FlashAttnBwdPostprocessConvertdQIN4cute5tupleIJNS3_1CILi64EEENS5_ILi96EEEEEENS_6half_tEfNS_4arch4Sm80ELi256ENS3_8TiledMMAINS3_8MMA_AtomIJNS3_28SM80_16x8x16_F32F16F16F32_TNEEEENS3_6LayoutINS4_IJNS5_ILi2EEENS5_ILi4EEENS5_ILi1EEEEEENS4_IJSJ_SH_NS5_ILi0EEEEEEEENS4_IJNS5_ILi32EEESO_NS5_ILi16EEEEEEEELb0EEEEEvNT_6ParamsE)
        /*0050*/ 	.word	0x00000000


	//----- nvinfo : EIATTR_REGCOUNT
	.align		4
.L_24:
        /*0054*/ 	.byte	0x04, 0x2f
        /*0056*/ 	.short	(.L_26 - .L_25)
	.align		4
.L_25:
        /*0058*/ 	.word	index@(_ZN7cutlass13device_kernelIN5flash32FlashAttnBwdPostprocessConvertdQIN4cute5tupleIJNS3_1CILi128EEENS5_ILi96EEEEEENS_6half_tEfNS_4arch4Sm80ELi256ENS3_8TiledMMAINS3_8MMA_AtomIJNS3_28SM80_16x8x16_F32F16F16F32_TNEEEENS3_6LayoutINS4_IJNS5_ILi4EEENS5_ILi2EEENS5_ILi1EEEEEENS4_IJSJ_SH_NS5_ILi0EEEEEEEENS4_IJNS5_ILi64EEENS5_ILi32EEENS5_ILi16EEEEEEEELb0EEEEEvNT_6ParamsE)
        /*005c*/ 	.word	0x00000047


	//----- nvinfo : EIATTR_FRAME_SIZE
	.align		4
.L_26:
        /*0060*/ 	.byte	0x04, 0x11
        /*0062*/ 	.short	(.L_28 - .L_27)
	.align		4
.L_27:
        /*0064*/ 	.word	index@(_ZN7cutlass13device_kernelIN5flash32FlashAttnBwdPostprocessConvertdQIN4cute5tupleIJNS3_1CILi128EEENS5_ILi96EEEEEENS_6half_tEfNS_4arch4Sm80ELi256ENS3_8TiledMMAINS3_8MMA_AtomIJNS3_28SM80_16x8x16_F32F16F16F32_TNEEEENS3_6LayoutINS4_IJNS5_ILi4EEENS5_ILi2EEENS5_ILi1EEEEEENS4_IJSJ_SH_NS5_ILi0EEEEEEEENS4_IJNS5_ILi64EEENS5_ILi32EEENS5_ILi16EEEEEEEELb0EEEEEvNT_6ParamsE)
        /*0068*/ 	.word	0x00000000


	//----- nvinfo : EIATTR_REGCOUNT
	.align		4
.L_28:
        /*006c*/ 	.byte	0x04, 0x2f
        /*006e*/ 	.short	(.L_30 - .L_29)
	.align		4
.L_29:
        /*0070*/ 	.word	index@(_ZN7cutlass13device_kernelIN5flash19enable_sm80_to_sm89INS1_16FlashAttnBwdSm80INS1_25CollectiveMainloopBwdSm80ILi2ELi2EN4cute5tupleIJNS5_1CILi64EEENS7_ILi128EEENS7_ILi96EEEEEENS_6half_tEfNS_4arch4Sm80ELb1ELb0ELb0ELb1ELb0ELb0ELb0ELb0ELi2ELi2ELi4ELi2ELb0EEENS1_24CollectiveEpilogueBwdGQAISB_fSE_Li256ELb1ELb0EEENS1_25SingleTileBwdLPTSchedulerILb1ELi128ELb0EEEEEEEEEvNT_6ParamsE)
        /*0074*/ 	.word	0x000000ff


	//----- nvinfo : EIATTR_FRAME_SIZE
	.align		4
.L_30:
        /*0078*/ 	.byte	0x04, 0x11
        /*007a*/ 	.short	(.L_32 - .L_31)
	.align		4
.L_31:
        /*007c*/ 	.word	index@(_ZN7cutlass13device_kernelIN5flash19enable_sm80_to_sm89INS1_16FlashAttnBwdSm80INS1_25CollectiveMainloopBwdSm80ILi2ELi2EN4cute5tupleIJNS5_1CILi64EEENS7_ILi128EEENS7_ILi96EEEEEENS_6half_tEfNS_4arch4Sm80ELb1ELb0ELb0ELb1ELb0ELb0ELb0ELb0ELi2ELi2ELi4ELi2ELb0EEENS1_24CollectiveEpilogueBwdGQAISB_fSE_Li256ELb1ELb0EEENS1_25SingleTileBwdLPTSchedulerILb1ELi128ELb0EEEEEEEEEvNT_6ParamsE)
        /*0080*/ 	.word	0x00000000


	//----- nvinfo : EIATTR_REGCOUNT
	.align		4
.L_32:
        /*0084*/ 	.byte	0x04, 0x2f
        /*0086*/ 	.short	(.L_34 - .L_33)
	.align		4
.L_33:
        /*0088*/ 	.word	index@(_ZN7cutlass13device_kernelIN5flash19enable_sm80_to_sm89INS1_16FlashAttnBwdSm80INS1_25CollectiveMainloopBwdSm80ILi2ELi2EN4cute5tupleIJNS5_1CILi64EEENS7_ILi128EEENS7_ILi96EEEEEENS_6half_tEfNS_4arch4Sm80ELb1ELb0ELb0ELb1ELb1ELb0ELb0ELb0ELi2ELi2ELi4ELi2ELb0EEENS1_21CollectiveEpilogueBwdISB_SC_SE_Li256ELb1ELb0ELi2EEENS1_25SingleTileBwdLPTSchedulerILb1ELi128ELb1EEEEEEEEEvNT_6ParamsE)
        /*008c*/ 	.word	0x000000ff


	//----- nvinfo : EIATTR_FRAME_SIZE
	.align		4
.L_34:
        /*0090*/ 	.byte	0x04, 0x11
        /*0092*/ 	.short	(.L_36 - .L_35)
	.align		4
.L_35:
        /*0094*/ 	.word	index@(_ZN7cutlass13device_kernelIN5flash19enable_sm80_to_sm89INS1_16FlashAttnBwdSm80INS1_25CollectiveMainloopBwdSm80ILi2ELi2EN4cute5tupleIJNS5_1CILi64EEENS7_ILi128EEENS7_ILi96EEEEEENS_6half_tEfNS_4arch4Sm80ELb1ELb0ELb0ELb1ELb1ELb0ELb0ELb0ELi2ELi2ELi4ELi2ELb0EEENS1_21CollectiveEpilogueBwdISB_SC_SE_Li256ELb1ELb0ELi2EEENS1_25SingleTileBwdLPTSchedulerILb1ELi128ELb1EEEEEEEEEvNT_6ParamsE)
        /*0098*/ 	.word	0x00000000


	//----- nvinfo : EIATTR_REGCOUNT
	.align		4
.L_36:
        /*009c*/ 	.byte	0x04, 0x2f
        /*009e*/ 	.short	(.L_38 - .L_37)
	.align		4
.L_37:
        /*00a0*/ 	.word	index@(_ZN7cutlass13device_kernelIN5flash19enable_sm80_to_sm89INS1_16FlashAttnBwdSm80INS1_25CollectiveMainloopBwdSm80ILi2ELi2EN4cute5tupleIJNS5_1CILi64EEENS7_ILi128EEENS7_ILi96EEEEEENS_6half_tEfNS_4arch4Sm80ELb1ELb0ELb0ELb1ELb0ELb0ELb0ELb0ELi2ELi2ELi4ELi2ELb0EEENS1_21CollectiveEpilogueBwdISB_SC_SE_Li256ELb1ELb0ELi2EEENS1_25SingleTileBwdLPTSchedulerILb1ELi128ELb0EEEEEEEEEvNT_6ParamsE)
        /*00a4*/ 	.word	0x000000ff


	//----- nvinfo : EIATTR_FRAME_SIZE
	.align		4
.L_38:
        /*00a8*/ 	.byte	0x04, 0x11
        /*00aa*/ 	.short	(.L_40 - .L_39)
	.align		4
.L_39:
        /*00ac*/ 	.word	index@(_ZN7cutlass13device_kernelIN5flash19enable_sm80_to_sm89INS1_16FlashAttnBwdSm80INS1_25CollectiveMainloopBwdSm80ILi2ELi2EN4cute5tupleIJNS5_1CILi64EEENS7_ILi128EEENS7_ILi96EEEEEENS_6half_tEfNS_4arch4Sm80ELb1ELb0ELb0ELb1ELb0ELb0ELb0ELb0ELi2ELi2ELi4ELi2ELb0EEENS1_21CollectiveEpilogueBwdISB_SC_SE_Li256ELb1ELb0ELi2EEENS1_25SingleTileBwdLPTSchedulerILb1ELi128ELb0EEEEEEEEEvNT_6ParamsE)
        /*00b0*/ 	.word	0x00000000


	//----- nvinfo : EIATTR_REGCOUNT
	.align		4
.L_40:
        /*00b4*/ 	.byte	0x04, 0x2f
        /*00b6*/ 	.short	(.L_42 - .L_41)
	.align		4
.L_41:
        /*00b8*/ 	.word	index@(_ZN7cutlass13device_kernelIN5flash22FlashAttnBwdPreprocessIN4cute5tupleIJNS3_1CILi64EEENS5_ILi96EEEEEENS_6half_tEfNS_4arch4Sm80ELb1ELb0EEEEEvNT_6ParamsE)
        /*00bc*/ 	.word	0x0000002e


	//----- nvinfo : EIATTR_FRAME_SIZE
	.align		4
.L_42:
        /*00c0*/ 	.byte	0x04, 0x11
        /*00c2*/ 	.short	(.L_44 - .L_43)
	.align		4
.L_43:
        /*00c4*/ 	.word	index@(_ZN7cutlass13device_kernelIN5flash22FlashAttnBwdPreprocessIN4cute5tupleIJNS3_1CILi64EEENS5_ILi96EEEEEENS_6half_tEfNS_4arch4Sm80ELb1ELb0EEEEEvNT_6ParamsE)
        /*00c8*/ 	.word	0x00000000


	//----- nvinfo : EIATTR_REGCOUNT
	.align		4
.L_44:
        /*00cc*/ 	.byte	0x04, 0x2f
        /*00ce*/ 	.short	(.L_46 - .L_45)
	.align		4
.L_45:
        /*00d0*/ 	.word	index@(_ZN7cutlass13device_kernelIN5flash19enable_sm80_to_sm89INS1_16FlashAttnBwdSm80INS1_25CollectiveMainloopBwdSm80ILi2ELi2EN4cute5tupleIJNS5_1CILi64EEENS7_ILi128EEENS7_ILi96EEEEEENS_6half_tEfNS_4arch4Sm80ELb1ELb0ELb0ELb0ELb1ELb0ELb0ELb0ELi2ELi2ELi4ELi2ELb0EEENS1_24CollectiveEpilogueBwdGQAISB_fSE_Li256ELb0ELb1EEENS1_25SingleTileBwdLPTSchedulerILb0ELi128ELb1EEEEEEEEEvNT_6ParamsE)
        /*00d4*/ 	.word	0x000000ff


	//----- nvinfo : EIATTR_FRAME_SIZE
	.align		4
.L_46:
        /*00d8*/ 	.byte	0x04, 0x11
        /*00da*/ 	.short	(.L_48 - .L_47)
	.align		4
.L_47:
        /*00dc*/ 	.word	index@($__internal_10_$__cuda_sm70_warpsync)
        /*00e0*/ 	.word	0x00000000


	//----- nvinfo : EIATTR_FRAME_SIZE
	.align		4
.L_48:
        /*00e4*/ 	.byte	0x04, 0x11
        /*00e6*/ 	.short	(.L_50 - .L_49)
	.align		4
.L_49:
        /*00e8*/ 	.word	index@(_ZN7cutlass13device_kernelIN5flash19enable_sm80_to_sm89INS1_16FlashAttnBwdSm80INS1_25CollectiveMainloopBwdSm80ILi2ELi2EN4cute5tupleIJNS5_1CILi64EEENS7_ILi128EEENS7_ILi96EEEEEENS_6half_tEfNS_4arch4Sm80ELb1ELb0ELb0ELb0ELb1ELb0ELb0ELb0ELi2ELi2ELi4ELi2ELb0EEENS1_24CollectiveEpilogueBwdGQAISB_fSE_Li256ELb0ELb1EEENS1_25SingleTileBwdLPTSchedulerILb0ELi128ELb1EEEEEEEEEvNT_6ParamsE)
        /*00ec*/ 	.word	0x00000000


	//----- nvinfo : EIATTR_REGCOUNT
	.align		4
.L_50:
        /*00f0*/ 	.byte	0x04, 0x2f
        /*00f2*/ 	.short	(.L_52 - .L_51)
	.align		4
.L_51:
        /*00f4*/ 	.word	index@(_ZN7cutlass13device_kernelIN5flash19enable_sm80_to_sm89INS1_16FlashAttnBwdSm80INS1_25CollectiveMainloopBwdSm80ILi2ELi2EN4cute5tupleIJNS5_1CILi64EEENS7_ILi128EEENS7_ILi96EEEEEENS_6half_tEfNS_4arch4Sm80ELb1ELb0ELb0ELb0ELb0ELb0ELb0ELb0ELi2ELi2ELi4ELi2ELb0EEENS1_24CollectiveEpilogueBwdGQAISB_fSE_Li256ELb0ELb0EEENS1_25SingleTileBwdLPTSchedulerILb0ELi128ELb0EEEEEEEEEvNT_6ParamsE)
        /*00f8*/ 	.word	0x000000ff


	//----- nvinfo : EIATTR_FRAME_SIZE
	.align		4
.L_52:
        /*00fc*/ 	.byte	0x04, 0x11
        /*00fe*/ 	.short	(.L_54 - .L_53)
	.align		4
.L_53:
        /*0100*/ 	.word	index@(_ZN7cutlass13device_kernelIN5flash19enable_sm80_to_sm89INS1_16FlashAttnBwdSm80INS1_25CollectiveMainloopBwdSm80ILi2ELi2EN4cute5tupleIJNS5_1CILi64EEENS7_ILi128EEENS7_ILi96EEEEEENS_6half_tEfNS_4arch4Sm80ELb1ELb0ELb0ELb0ELb0ELb0ELb0ELb0ELi2ELi2ELi4ELi2ELb0EEENS1_24CollectiveEpilogueBwdGQAISB_fSE_Li256ELb0ELb0EEENS1_25SingleTileBwdLPTSchedulerILb0ELi128ELb0EEEEEEEEEvNT_6ParamsE)
        /*0104*/ 	.word	0x00000000


	//----- nvinfo : EIATTR_REGCOUNT
	.align		4
.L_54:
        /*0108*/ 	.byte	0x04, 0x2f
        /*010a*/ 	.short	(.L_56 - .L_55)
	.align		4
.L_55:
        /*010c*/ 	.word	index@(_ZN7cutlass13device_kernelIN5flash19enable_sm80_to_sm89INS1_16FlashAttnBwdSm80INS1_25CollectiveMainloopBwdSm80ILi2ELi2EN4cute5tupleIJNS5_1CILi64EEENS7_ILi128EEENS7_ILi96EEEEEENS_6half_tEfNS_4arch4Sm80ELb1ELb0ELb0ELb0ELb1ELb0ELb0ELb0ELi2ELi2ELi4ELi2ELb0EEENS1_21CollectiveEpilogueBwdISB_SC_SE_Li256ELb0ELb0ELi2EEENS1_25SingleTileBwdLPTSchedulerILb0ELi128ELb1EEEEEEEEEvNT_6ParamsE)
        /*0110*/ 	.word	0x000000ff


	//----- nvinfo : EIATTR_FRAME_SIZE
	.align		4
.L_56:
        /*0114*/ 	.byte	0x04, 0x11
        /*0116*/ 	.short	(.L_58 - .L_57)
	.align		4
.L_57:
        /*0118*/ 	.word	index@(_ZN7cutlass13device_kernelIN5flash19enable_sm80_to_sm89INS1_16FlashAttnBwdSm80INS1_25CollectiveMainloopBwdSm80ILi2ELi2EN4cute5tupleIJNS5_1CILi64EEENS7_ILi128EEENS7_ILi96EEEEEENS_6half_tEfNS_4arch4Sm80ELb1ELb0ELb0ELb0ELb1ELb0ELb0ELb0ELi2ELi2ELi4ELi2ELb0EEENS1_21CollectiveEpilogueBwdISB_SC_SE_Li256ELb0ELb0ELi2EEENS1_25SingleTileBwdLPTSchedulerILb0ELi128ELb1EEEEEEEEEvNT_6ParamsE)
        /*011c*/ 	.word	0x00000000


	//----- nvinfo : EIATTR_REGCOUNT
	.align		4
.L_58:
        /*0120*/ 	.byte	0x04, 0x2f
        /*0122*/ 	.short	(.L_60 - .L_59)
	.align		4
.L_59:
        /*0124*/ 	.word	index@(_ZN7cutlass13device_kernelIN5flash19enable_sm80_to_sm89INS1_16FlashAttnBwdSm80INS1_25CollectiveMainloopBwdSm80ILi2ELi2EN4cute5tupleIJNS5_1CILi64EEENS7_ILi128EEENS7_ILi96EEEEEENS_6half_tEfNS_4arch4Sm80ELb1ELb0ELb0ELb0ELb0ELb0ELb0ELb0ELi2ELi2ELi4ELi2ELb0EEENS1_21CollectiveEpilogueBwdISB_SC_SE_Li256ELb0ELb0ELi2EEENS1_25SingleTileBwdLPTSchedulerILb0ELi128ELb0EEEEEEEEEvNT_6ParamsE)
        /*0128*/ 	.word	0x000000ff


	//----- nvinfo : EIATTR_FRAME_SIZE
	.align		4
.L_60:
        /*012c*/ 	.byte	0x04, 0x11
        /*012e*/ 	.short	(.L_62 - .L_61)
	.align		4
.L_61:
        /*0130*/ 	.word	index@(_ZN7cutlass13device_kernelIN5flash19enable_sm80_to_sm89INS1_16FlashAttnBwdSm80INS1_25CollectiveMainloopBwdSm80ILi2ELi2EN4cute5tupleIJNS5_1CILi64EEENS7_ILi128EEENS7_ILi96EEEEEENS_6half_tEfNS_4arch4Sm80ELb1ELb0ELb0ELb0ELb0ELb0ELb0ELb0ELi2ELi2ELi4ELi2ELb0EEENS1_21CollectiveEpilogueBwdISB_SC_SE_Li256ELb0ELb0ELi2EEENS1_25SingleTileBwdLPTSchedulerILb0ELi128ELb0EEEEEEEEEvNT_6ParamsE)
        /*0134*/ 	.word	0x00000000


	//----- nvinfo : EIATTR_REGCOUNT
	.align		4
.L_62:
        /*0138*/ 	.byte	0x04, 0x2f
        /*013a*/ 	.short	(.L_64 - .L_63)
	.align		4
.L_63:
        /*013c*/ 	.word	index@(_ZN7cutlass13device_kernelIN5flash19enable_sm80_to_sm89INS1_16FlashAttnBwdSm80INS1_25CollectiveMainloopBwdSm80ILi2ELi2EN4cute5tupleIJNS5_1CILi64EEENS7_ILi128EEENS7_ILi96EEEEEENS_6half_tEfNS_4arch4Sm80ELb0ELb1ELb0ELb1ELb1ELb0ELb0ELb0ELi2ELi2ELi4ELi2ELb0EEENS1_24CollectiveEpilogueBwdGQAISB_fSE_Li256ELb1ELb1EEENS1_19SingleTileSchedulerILb1ELb0ELb0ELi128EEEEEEEEEvNT_6ParamsE)
        /*0140*/ 	.word	0x000000ff


	//----- nvinfo : EIATTR_FRAME_SIZE
	.align		4
.L_64:
        /*0144*/ 	.byte	0x04, 0x11
        /*0146*/ 	.short	(.L_66 - .L_65)
	.align		4
.L_65:
        /*0148*/ 	.word	index@($__internal_9_$__cuda_sm70_warpsync)
        /*014c*/ 	.word	0x00000000


	//----- nvinfo : EIATTR_FRAME_SIZE
	.align		4
.L_66:
        /*0150*/ 	.byte	0x04, 0x11
        /*0152*/ 	.short	(.L_68 - .L_67)
	.align		4
.L_67:
        /*0154*/ 	.word	index@(_ZN7cutlass13device_kernelIN5flash19enable_sm80_to_sm89INS1_16FlashAttnBwdSm80INS1_25CollectiveMainloopBwdSm80ILi2ELi2EN4cute5tupleIJNS5_1CILi64EEENS7_ILi128EEENS7_ILi96EEEEEENS_6half_tEfNS_4arch4Sm80ELb0ELb1ELb0ELb1ELb1ELb0ELb0ELb0ELi2ELi2ELi4ELi2ELb0EEENS1_24CollectiveEpilogueBwdGQAISB_fSE_Li256ELb1ELb1EEENS1_19SingleTileSchedulerILb1ELb0ELb0ELi128EEEEEEEEEvNT_6ParamsE)
        /*0158*/ 	.word	0x00000010


	//----- nvinfo : EIATTR_REGCOUNT
	.align		4
.L_68:
        /*015c*/ 	.byte	0x04, 0x2f
        /*015e*/ 	.short	(.L_70 - .L_69)
	.align		4
.L_69:
        /*0160*/ 	.word	index@(_ZN7cutlass13device_kernelIN5flash19enable_sm80_to_sm89INS1_16FlashAttnBwdSm80INS1_25CollectiveMainloopBwdSm80ILi2ELi2EN4cute5tupleIJNS5_1CILi64EEENS7_ILi128EEENS7_ILi96EEEEEENS_6half_tEfNS_4arch4Sm80ELb0ELb1ELb0ELb1ELb0ELb0ELb0ELb0ELi2ELi2ELi4ELi2ELb0EEENS1_24CollectiveEpilogueBwdGQAISB_fSE_Li256ELb1ELb0EEENS1_19SingleTileSchedulerILb1ELb0ELb0ELi128EEEEEEEEEvNT_6ParamsE)
        /*0164*/ 	.word	0x000000ff


	//----- nvinfo : EIATTR_FRAME_SIZE
	.align		4
.L_70:
        /*0168*/ 	.byte	0x04, 0x11
        /*016a*/ 	.short	(.L_72 - .L_71)
	.align		4
.L_71:
        /*016c*/ 	.word	index@(_ZN7cutlass13device_kernelIN5flash19enable_sm80_to_sm89INS1_16FlashAttnBwdSm80INS1_25CollectiveMainloopBwdSm80ILi2ELi2EN4cute5tupleIJNS5_1CILi64EEENS7_ILi128EEENS7_ILi96EEEEEENS_6half_tEfNS_4arch4Sm80ELb0ELb1ELb0ELb1ELb0ELb0ELb0ELb0ELi2ELi2ELi4ELi2ELb0EEENS1_24CollectiveEpilogueBwdGQAISB_fSE_Li256ELb1ELb0EEENS1_19SingleTileSchedulerILb1ELb0ELb0ELi128EEEEEEEEEvNT_6ParamsE)
        /*0170*/ 	.word	0x00000010


	//----- nvinfo : EIATTR_REGCOUNT
	.align		4
.L_72:
        /*0174*/ 	.byte	0x04, 0x2f
        /*0176*/ 	.short	(.L_74 - .L_73)
	.align		4
.L_73:
        /*0178*/ 	.word	index@(_ZN7cutlass13device_kernelIN5flash19enable_sm80_to_sm89INS1_16FlashAttnBwdSm80INS1_25CollectiveMainloopBwdSm80ILi2ELi2EN4cute5tupleIJNS5_1CILi64EEENS7_ILi128EEENS7_ILi96EEEEEENS_6half_tEfNS_4arch4Sm80ELb0ELb1ELb0ELb1ELb1ELb0ELb0ELb0ELi2ELi2ELi4ELi2ELb0EEENS1_21CollectiveEpilogueBwdISB_SC_SE_Li256ELb1ELb0ELi2EEENS1_19SingleTileSchedulerILb1ELb0ELb0ELi128EEEEEEEEEvNT_6ParamsE)
        /*017c*/ 	.word	0x000000ff


	//----- nvinfo : EIATTR_FRAME_SIZE
	.align		4
.L_74:
        /*0180*/ 	.byte	0x04, 0x11
        /*0182*/ 	.short	(.L_76 - .L_75)
	.align		4
.L_75:
        /*0184*/ 	.word	index@(_ZN7cutlass13device_kernelIN5flash19enable_sm80_to_sm89INS1_16FlashAttnBwdSm80INS1_25CollectiveMainloopBwdSm80ILi2ELi2EN4cute5tupleIJNS5_1CILi64EEENS7_ILi128EEENS7_ILi96EEEEEENS_6half_tEfNS_4arch4Sm80ELb0ELb1ELb0ELb1ELb1ELb0ELb0ELb0ELi2ELi2ELi4ELi2ELb0EEENS1_21CollectiveEpilogueBwdISB_SC_SE_Li256ELb1ELb0ELi2EEENS1_19SingleTileSchedulerILb1ELb0ELb0ELi128EEEEEEEEEvNT_6ParamsE)
        /*0188*/ 	.word	0x00000010


	//----- nvinfo : EIATTR_REGCOUNT
	.align		4
.L_76:
        /*018c*/ 	.byte	0x04, 0x2f
        /*018e*/ 	.short	(.L_78 - .L_77)
	.align		4
.L_77:
        /*0190*/ 	.word	index@(_ZN7cutlass13device_kernelIN5flash19enable_sm80_to_sm89INS1_16FlashAttnBwdSm80INS1_25CollectiveMainloopBwdSm80ILi2ELi2EN4cute5tupleIJNS5_1CILi64EEENS7_ILi128EEENS7_ILi96EEEEEENS_6half_tEfNS_4arch4Sm80ELb0ELb1ELb0ELb1ELb0ELb0ELb0ELb0ELi2ELi2ELi4ELi2ELb0EEENS1_21CollectiveEpilogueBwdISB_SC_SE_Li256ELb1ELb0ELi2EEENS1_19SingleTileSchedulerILb1ELb0ELb0ELi128EEEEEEEEEvNT_6ParamsE)
        /*0194*/ 	.word	0x000000ff


	//----- nvinfo : EIATTR_FRAME_SIZE
	.align		4
.L_78:
        /*0198*/ 	.byte	0x04, 0x11
        /*019a*/ 	.short	(.L_80 - .L_79)
	.align		4
.L_79:
        /*019c*/ 	.word	index@(_ZN7cutlass13device_kernelIN5flash19enable_sm80_to_sm89INS1_16FlashAttnBwdSm80INS1_25CollectiveMainloopBwdSm80ILi2ELi2EN4cute5tupleIJNS5_1CILi64EEENS7_ILi128EEENS7_ILi96EEEEEENS_6half_tEfNS_4arch4Sm80ELb0ELb1ELb0ELb1ELb0ELb0ELb0ELb0ELi2ELi2ELi4ELi2ELb0EEENS1_21CollectiveEpilogueBwdISB_SC_SE_Li256ELb1ELb0ELi2EEENS1_19SingleTileSchedulerILb1ELb0ELb0ELi128EEEEEEEEEvNT_6ParamsE)
        /*01a0*/ 	.word	0x00000010


	//----- nvinfo : EIATTR_REGCOUNT
	.align		4
.L_80:
        /*01a4*/ 	.byte	0x04, 0x2f
        /*01a6*/ 	.short	(.L_82 - .L_81)
	.align		4
.L_81:
        /*01a8*/ 	.word	index@(_ZN7cutlass13device_kernelIN5flash19enable_sm80_to_sm89INS1_16FlashAttnBwdSm80INS1_25CollectiveMainloopBwdSm80ILi2ELi2EN4cute5tupleIJNS5_1CILi64EEENS7_ILi128EEENS7_ILi96EEEEEENS_6half_tEfNS_4arch4Sm80ELb0ELb1ELb0ELb0ELb1ELb0ELb0ELb0ELi2ELi2ELi4ELi2ELb0EEENS1_24CollectiveEpilogueBwdGQAISB_fSE_Li256ELb0ELb1EEENS1_19SingleTileSchedulerILb0ELb0ELb0ELi128EEEEEEEEEvNT_6ParamsE)
        /*01ac*/ 	.word	0x000000fd


	//----- nvinfo : EIATTR_FRAME_SIZE
	.align		4
.L_82:
        /*01b0*/ 	.byte	0x04, 0x11
        /*01b2*/ 	.short	(.L_84 - .L_83)
	.align		4
.L_83:
        /*01b4*/ 	.word	index@($__internal_8_$__cuda_sm70_warpsync)
        /*01b8*/ 	.word	0x00000000


	//----- nvinfo : EIATTR_FRAME_SIZE
	.align		4
.L_84:
        /*01bc*/ 	.byte	0x04, 0x11
        /*01be*/ 	.short	(.L_86 - .L_85)
	.align		4
.L_85:
        /*01c0*/ 	.word	index@(_ZN7cutlass13device_kernelIN5flash19enable_sm80_to_sm89INS1_16FlashAttnBwdSm80INS1_25CollectiveMainloopBwdSm80ILi2ELi2EN4cute5tupleIJNS5_1CILi64EEENS7_ILi128EEENS7_ILi96EEEEEENS_6half_tEfNS_4arch4Sm80ELb0ELb1ELb0ELb0ELb1ELb0ELb0ELb0ELi2ELi2ELi4ELi2ELb0EEENS1_24CollectiveEpilogueBwdGQAISB_fSE_Li256ELb0ELb1EEENS1_19SingleTileSchedulerILb0ELb0ELb0ELi128EEEEEEEEEvNT_6ParamsE)
        /*01c4*/ 	.word	0x00000000


	//----- nvinfo : EIATTR_REGCOUNT
	.align		4
.L_86:
        /*01c8*/ 	.byte	0x04, 0x2f
        /*01ca*/ 	.short	(.L_88 - .L_87)
	.align		4
.L_87:
        /*01cc*/ 	.word	index@(_ZN7cutlass13device_kernelIN5flash19enable_sm80_to_sm89INS1_16FlashAttnBwdSm80INS1_25CollectiveMainloopBwdSm80ILi2ELi2EN4cute5tupleIJNS5_1CILi64EEENS7_ILi128EEENS7_ILi96EEEEEENS_6half_tEfNS_4arch4Sm80ELb0ELb1ELb0ELb0ELb0ELb0ELb0ELb0ELi2ELi2ELi4ELi2ELb0EEENS1_24CollectiveEpilogueBwdGQAISB_fSE_Li256ELb0ELb0EEENS1_19SingleTileSchedulerILb0ELb0ELb0ELi128EEEEEEEEEvNT_6ParamsE)
        /*01d0*/ 	.word	0x000000fd


	//----- nvinfo : EIATTR_FRAME_SIZE
	.align		4
.L_88:
        /*01d4*/ 	.byte	0x04, 0x11
        /*01d6*/ 	.short	(.L_90 - .L_89)
	.align		4
.L_89:
        /*01d8*/ 	.word	index@(_ZN7cutlass13device_kernelIN5flash19enable_sm80_to_sm89INS1_16FlashAttnBwdSm80INS1_25CollectiveMainloopBwdSm80ILi2ELi2EN4cute5tupleIJNS5_1CILi64EEENS7_ILi128EEENS7_ILi96EEEEEENS_6half_tEfNS_4arch4Sm80ELb0ELb1ELb0ELb0ELb0ELb0ELb0ELb0ELi2ELi2ELi4ELi2ELb0EEENS1_24CollectiveEpilogueBwdGQAISB_fSE_Li256ELb0ELb0EEENS1_19SingleTileSchedulerILb0ELb0ELb0ELi128EEEEEEEEEvNT_6ParamsE)
        /*01dc*/ 	.word	0x00000000


	//----- nvinfo : EIATTR_REGCOUNT
	.align		4
.L_90:
        /*01e0*/ 	.byte	0x04, 0x2f
        /*01e2*/ 	.short	(.L_92 - .L_91)
	.align		4
.L_91:
        /*01e4*/ 	.word	index@(_ZN7cutlass13device_kernelIN5flash19enable_sm80_to_sm89INS1_16FlashAttnBwdSm80INS1_25CollectiveMainloopBwdSm80ILi2ELi2EN4cute5tupleIJNS5_1CILi64EEENS7_ILi128EEENS7_ILi96EEEEEENS_6half_tEfNS_4arch4Sm80ELb0ELb1ELb0ELb0ELb1ELb0ELb0ELb0ELi2ELi2ELi4ELi2ELb0EEENS1_21CollectiveEpilogueBwdISB_SC_SE_Li256ELb0ELb0ELi2EEENS1_19SingleTileSchedulerILb0ELb0ELb0ELi128EEEEEEEEEvNT_6ParamsE)
        /*01e8*/ 	.word	0x000000fd


	//----- nvinfo : EIATTR_FRAME_SIZE
	.align		4
.L_92:
        /*01ec*/ 	.byte	0x04, 0x11
        /*01ee*/ 	.short	(.L_94 - .L_93)
	.align		4
.L_93:
        /*01f0*/ 	.word	index@(_ZN7cutlass13device_kernelIN5flash19enable_sm80_to_sm89INS1_16FlashAttnBwdSm80INS1_25CollectiveMainloopBwdSm80ILi2ELi2EN4cute5tupleIJNS5_1CILi64EEENS7_ILi128EEENS7_ILi96EEEEEENS_6half_tEfNS_4arch4Sm80ELb0ELb1ELb0ELb0ELb1ELb0ELb0ELb0ELi2ELi2ELi4ELi2ELb0EEENS1_21CollectiveEpilogueBwdISB_SC_SE_Li256ELb0ELb0ELi2EEENS1_19SingleTileSchedulerILb0ELb0ELb0ELi128EEEEEEEEEvNT_6ParamsE)
        /*01f4*/ 	.word	0x00000000


	//----- nvinfo : EIATTR_REGCOUNT
	.align		4
.L_94:
        /*01f8*/ 	.byte	0x04, 0x2f
        /*01fa*/ 	.short	(.L_96 - .L_95)
	.align		4
.L_95:
        /*01fc*/ 	.word	index@(_ZN7cutlass13device_kernelIN5flash19enable_sm80_to_sm89INS1_16FlashAttnBwdSm80INS1_25CollectiveMainloopBwdSm80ILi2ELi2EN4cute5tupleIJNS5_1CILi64EEENS7_ILi128EEENS7_ILi96EEEEEENS_6half_tEfNS_4arch4Sm80ELb0ELb1ELb0ELb0ELb0ELb0ELb0ELb0ELi2ELi2ELi4ELi2ELb0EEENS1_21CollectiveEpilogueBwdISB_SC_SE_Li256ELb0ELb0ELi2EEENS1_19SingleTileSchedulerILb0ELb0ELb0ELi128EEEEEEEEEvNT_6ParamsE)
        /*0200*/ 	.word	0x000000fd


	//----- nvinfo : EIATTR_FRAME_SIZE
	.align		4
.L_96:
        /*0204*/ 	.byte	0x04, 0x11
        /*0206*/ 	.short	(.L_98 - .L_97)
	.align		4
.L_97:
        /*0208*/ 	.word	index@(_ZN7cutlass13device_kernelIN5flash19enable_sm80_to_sm89INS1_16FlashAttnBwdSm80INS1_25CollectiveMainloopBwdSm80ILi2ELi2EN4cute5tupleIJNS5_1CILi64EEENS7_ILi128EEENS7_ILi96EEEEEENS_6half_tEfNS_4arch4Sm80ELb0ELb1ELb0ELb0ELb0ELb0ELb0ELb0ELi2ELi2ELi4ELi2ELb0EEENS1_21CollectiveEpilogueBwdISB_SC_SE_Li256ELb0ELb0ELi2EEENS1_19SingleTileSchedulerILb0ELb0ELb0ELi128EEEEEEEEEvNT_6ParamsE)
        /*020c*/ 	.word	0x00000000


	//----- nvinfo : EIATTR_REGCOUNT
	.align		4
.L_98:
        /*0210*/ 	.byte	0x04, 0x2f
        /*0212*/ 	.short	(.L_100 - .L_99)
	.align		4
.L_99:
        /*0214*/ 	.word	index@(_ZN7cutlass13device_kernelIN5flash19enable_sm80_to_sm89INS1_16FlashAttnBwdSm80INS1_25CollectiveMainloopBwdSm80ILi2ELi2EN4cute5tupleIJNS5_1CILi64EEENS7_ILi128EEENS7_ILi96EEEEEENS_6half_tEfNS_4arch4Sm80ELb0ELb0ELb0ELb1ELb1ELb0ELb0ELb0ELi2ELi2ELi4ELi2ELb0EEENS1_24CollectiveEpilogueBwdGQAISB_fSE_Li256ELb1ELb1EEENS1_19SingleTileSchedulerILb1ELb0ELb0ELi128EEEEEEEEEvNT_6ParamsE)
        /*0218*/ 	.word	0x000000fc


	//----- nvinfo : EIATTR_FRAME_SIZE
	.align		4
.L_100:
        /*021c*/ 	.byte	0x04, 0x11
        /*021e*/ 	.short	(.L_102 - .L_101)
	.align		4
.L_101:
        /*0220*/ 	.word	index@($__internal_7_$__cuda_sm70_warpsync)
        /*0224*/ 	.word	0x00000000


	//----- nvinfo : EIATTR_FRAME_SIZE
	.align		4
.L_102:
        /*0228*/ 	.byte	0x04, 0x11
        /*022a*/ 	.short	(.L_104 - .L_103)
	.align		4
.L_103:
        /*022c*/ 	.word	index@(_ZN7cutlass13device_kernelIN5flash19enable_sm80_to_sm89INS1_16FlashAttnBwdSm80INS1_25CollectiveMainloopBwdSm80ILi2ELi2EN4cute5tupleIJNS5_1CILi64EEENS7_ILi128EEENS7_ILi96EEEEEENS_6half_tEfNS_4arch4Sm80ELb0ELb0ELb0ELb1ELb1ELb0ELb0ELb0ELi2ELi2ELi4ELi2ELb0EEENS1_24CollectiveEpilogueBwdGQAISB_fSE_Li256ELb1ELb1EEENS1_19SingleTileSchedulerILb1ELb0ELb0ELi128EEEEEEEEEvNT_6ParamsE)
        /*0230*/ 	.word	0x00000000


	//----- nvinfo : EIATTR_REGCOUNT
	.align		4
.L_104:
        /*0234*/ 	.byte	0x04, 0x2f
        /*0236*/ 	.short	(.L_106 - .L_105)
	.align		4
.L_105:
        /*0238*/ 	.word	index@(_ZN7cutlass13device_kernelIN5flash19enable_sm80_to_sm89INS1_16FlashAttnBwdSm80INS1_25CollectiveMainloopBwdSm80ILi2ELi2EN4cute5tupleIJNS5_1CILi64EEENS7_ILi128EEENS7_ILi96EEEEEENS_6half_tEfNS_4arch4Sm80ELb0ELb0ELb0ELb1ELb0ELb0ELb0ELb0ELi2ELi2ELi4ELi2ELb0EEENS1_24CollectiveEpilogueBwdGQAISB_fSE_Li256ELb1ELb0EEENS1_19SingleTileSchedulerILb1ELb0ELb0ELi128EEEEEEEEEvNT_6ParamsE)
        /*023c*/ 	.word	0x000000fc


	//----- nvinfo : EIATTR_FRAME_SIZE
	.align		4
.L_106:
        /*0240*/ 	.byte	0x04, 0x11
        /*0242*/ 	.short	(.L_108 - .L_107)
	.align		4
.L_107:
        /*0244*/ 	.word	index@(_ZN7cutlass13device_kernelIN5flash19enable_sm80_to_sm89INS1_16FlashAttnBwdSm80INS1_25CollectiveMainloopBwdSm80ILi2ELi2EN4cute5tupleIJNS5_1CILi64EEENS7_ILi128EEENS7_ILi96EEEEEENS_6half_tEfNS_4arch4Sm80ELb0ELb0ELb0ELb1ELb0ELb0ELb0ELb0ELi2ELi2ELi4ELi2ELb0EEENS1_24CollectiveEpilogueBwdGQAISB_fSE_Li256ELb1ELb0EEENS1_19SingleTileSchedulerILb1ELb0ELb0ELi128EEEEEEEEEvNT_6ParamsE)
        /*0248*/ 	.word	0x00000000


	//----- nvinfo : EIATTR_REGCOUNT
	.align		4
.L_108:
        /*024c*/ 	.byte	0x04, 0x2f
        /*024e*/ 	.short	(.L_110 - .L_109)
	.align		4
.L_109:
        /*0250*/ 	.word	index@(_ZN7cutlass13device_kernelIN5flash19enable_sm80_to_sm89INS1_16FlashAttnBwdSm80INS1_25CollectiveMainloopBwdSm80ILi2ELi2EN4cute5tupleIJNS5_1CILi64EEENS7_ILi128EEENS7_ILi96EEEEEENS_6half_tEfNS_4arch4Sm80ELb0ELb0ELb0ELb1ELb1ELb0ELb0ELb0ELi2ELi2ELi4ELi2ELb0EEENS1_21CollectiveEpilogueBwdISB_SC_SE_Li256ELb1ELb0ELi2EEENS1_19SingleTileSchedulerILb1ELb0ELb0ELi128EEEEEEEEEvNT_6ParamsE)
        /*0254*/ 	.word	0x000000fc


	//----- nvinfo : EIATTR_FRAME_SIZE
	.align		4
.L_110:
        /*0258*/ 	.byte	0x04, 0x11
        /*025a*/ 	.short	(.L_112 - .L_111)
	.align		4
.L_111:
        /*025c*/ 	.word	index@(_ZN7cutlass13device_kernelIN5flash19enable_sm80_to_sm89INS1_16FlashAttnBwdSm80INS1_25CollectiveMainloopBwdSm80ILi2ELi2EN4cute5tupleIJNS5_1CILi64EEENS7_ILi128EEENS7_ILi96EEEEEENS_6half_tEfNS_4arch4Sm80ELb0ELb0ELb0ELb1ELb1ELb0ELb0ELb0ELi2ELi2ELi4ELi2ELb0EEENS1_21CollectiveEpilogueBwdISB_SC_SE_Li256ELb1ELb0ELi2EEENS1_19SingleTileSchedulerILb1ELb0ELb0ELi128EEEEEEEEEvNT_6ParamsE)
        /*0260*/ 	.word	0x00000000


	//----- nvinfo : EIATTR_REGCOUNT
	.align		4
.L_112:
        /*0264*/ 	.byte	0x04, 0x2f
        /*0266*/ 	.short	(.L_114 - .L_113)
	.align		4
.L_113:
        /*0268*/ 	.word	index@(_ZN7cutlass13device_kernelIN5flash19enable_sm80_to_sm89INS1_16FlashAttnBwdSm80INS1_25CollectiveMainloopBwdSm80ILi2ELi2EN4cute5tupleIJNS5_1CILi64EEENS7_ILi128EEENS7_ILi96EEEEEENS_6half_tEfNS_4arch4Sm80ELb0ELb0ELb0ELb1ELb0ELb0ELb0ELb0ELi2ELi2ELi4ELi2ELb0EEENS1_21CollectiveEpilogueBwdISB_SC_SE_Li256ELb1ELb0ELi2EEENS1_19SingleTileSchedulerILb1ELb0ELb0ELi128EEEEEEEEEvNT_6ParamsE)
        /*026c*/ 	.word	0x000000fc


	//----- nvinfo : EIATTR_FRAME_SIZE
	.align		4
.L_114:
        /*0270*/ 	.byte	0x04, 0x11
        /*0272*/ 	.short	(.L_116 - .L_115)
	.align		4
.L_115:
        /*0274*/ 	.word	index@(_ZN7cutlass13device_kernelIN5flash19enable_sm80_to_sm89INS1_16FlashAttnBwdSm80INS1_25CollectiveMainloopBwdSm80ILi2ELi2EN4cute5tupleIJNS5_1CILi64EEENS7_ILi128EEENS7_ILi96EEEEEENS_6half_tEfNS_4arch4Sm80ELb0ELb0ELb0ELb1ELb0ELb0ELb0ELb0ELi2ELi2ELi4ELi2ELb0EEENS1_21CollectiveEpilogueBwdISB_SC_SE_Li256ELb1ELb0ELi2EEENS1_19SingleTileSchedulerILb1ELb0ELb0ELi128EEEEEEEEEvNT_6ParamsE)
        /*0278*/ 	.word	0x00000000


	//----- nvinfo : EIATTR_REGCOUNT
	.align		4
.L_116:
        /*027c*/ 	.byte	0x04, 0x2f
        /*027e*/ 	.short	(.L_118 - .L_117)
	.align		4
.L_117:
        /*0280*/ 	.word	index@(_ZN7cutlass13device_kernelIN5flash19enable_sm80_to_sm89INS1_16FlashAttnBwdSm80INS1_25CollectiveMainloopBwdSm80ILi2ELi2EN4cute5tupleIJNS5_1CILi64EEENS7_ILi128EEENS7_ILi96EEEEEENS_6half_tEfNS_4arch4Sm80ELb0ELb0ELb0ELb0ELb1ELb0ELb0ELb0ELi2ELi2ELi4ELi2ELb0EEENS1_24CollectiveEpilogueBwdGQAISB_fSE_Li256ELb0ELb1EEENS1_19SingleTileSchedulerILb0ELb0ELb0ELi128EEEEEEEEEvNT_6ParamsE)
        /*0284*/ 	.word	0x000000f8


	//----- nvinfo : EIATTR_FRAME_SIZE
	.align		4
.L_118:
        /*0288*/ 	.byte	0x04, 0x11
        /*028a*/ 	.short	(.L_120 - .L_119)
	.align		4
.L_119:
        /*028c*/ 	.word	index@($__internal_6_$__cuda_sm70_warpsync)
        /*0290*/ 	.word	0x00000000


	//----- nvinfo : EIATTR_FRAME_SIZE
	.align		4
.L_120:
        /*0294*/ 	.byte	0x04, 0x11
        /*0296*/ 	.short	(.L_122 - .L_121)
	.align		4
.L_121:
        /*0298*/ 	.word	index@(_ZN7cutlass13device_kernelIN5flash19enable_sm80_to_sm89INS1_16FlashAttnBwdSm80INS1_25CollectiveMainloopBwdSm80ILi2ELi2EN4cute5tupleIJNS5_1CILi64EEENS7_ILi128EEENS7_ILi96EEEEEENS_6half_tEfNS_4arch4Sm80ELb0ELb0ELb0ELb0ELb1ELb0ELb0ELb0ELi2ELi2ELi4ELi2ELb0EEENS1_24CollectiveEpilogueBwdGQAISB_fSE_Li256ELb0ELb1EEENS1_19SingleTileSchedulerILb0ELb0ELb0ELi128EEEEEEEEEvNT_6ParamsE)
        /*029c*/ 	.word	0x00000000


	//----- nvinfo : EIATTR_REGCOUNT
	.align		4
.L_122:
        /*02a0*/ 	.byte	0x04, 0x2f
        /*02a2*/ 	.short	(.L_124 - .L_123)
	.align		4
.L_123:
        /*02a4*/ 	.word	index@(_ZN7cutlass13device_kernelIN5flash19enable_sm80_to_sm89INS1_16FlashAttnBwdSm80INS1_25CollectiveMainloopBwdSm80ILi2ELi2EN4cute5tupleIJNS5_1CILi64EEENS7_ILi128EEENS7_ILi96EEEEEENS_6half_tEfNS_4arch4Sm80ELb0ELb0ELb0ELb0ELb0ELb0ELb0ELb0ELi2ELi2ELi4ELi2ELb0EEENS1_24CollectiveEpilogueBwdGQAISB_fSE_Li256ELb0ELb0EEENS1_19SingleTileSchedulerILb0ELb0ELb0ELi128EEEEEEEEEvNT_6ParamsE)
        /*02a8*/ 	.word	0x000000f8


	//----- nvinfo : EIATTR_FRAME_SIZE
	.align		4
.L_124:
        /*02ac*/ 	.byte	0x04, 0x11
        /*02ae*/ 	.short	(.L_126 - .L_125)
	.align		4
.L_125:
        /*02b0*/ 	.word	index@(_ZN7cutlass13device_kernelIN5flash19enable_sm80_to_sm89INS1_16FlashAttnBwdSm80INS1_25CollectiveMainloopBwdSm80ILi2ELi2EN4cute5tupleIJNS5_1CILi64EEENS7_ILi128EEENS7_ILi96EEEEEENS_6half_tEfNS_4arch4Sm80ELb0ELb0ELb0ELb0ELb0ELb0ELb0ELb0ELi2ELi2ELi4ELi2ELb0EEENS1_24CollectiveEpilogueBwdGQAISB_fSE_Li256ELb0ELb0EEENS1_19SingleTileSchedulerILb0ELb0ELb0ELi128EEEEEEEEEvNT_6ParamsE)
        /*02b4*/ 	.word	0x00000000


	//----- nvinfo : EIATTR_REGCOUNT
	.align		4
.L_126:
        /*02b8*/ 	.byte	0x04, 0x2f
        /*02ba*/ 	.short	(.L_128 - .L_127)
	.align		4
.L_127:
        /*02bc*/ 	.word	index@(_ZN7cutlass13device_kernelIN5flash19enable_sm80_to_sm89INS1_16FlashAttnBwdSm80INS1_25CollectiveMainloopBwdSm80ILi2ELi2EN4cute5tupleIJNS5_1CILi64EEENS7_ILi128EEENS7_ILi96EEEEEENS_6half_tEfNS_4arch4Sm80ELb0ELb0ELb0ELb0ELb1ELb0ELb0ELb0ELi2ELi2ELi4ELi2ELb0EEENS1_21CollectiveEpilogueBwdISB_SC_SE_Li256ELb0ELb0ELi2EEENS1_19SingleTileSchedulerILb0ELb0ELb0ELi128EEEEEEEEEvNT_6ParamsE)
        /*02c0*/ 	.word	0x000000ff


	//----- nvinfo : EIATTR_FRAME_SIZE
	.align		4
.L_128:
        /*02c4*/ 	.byte	0x04, 0x11
        /*02c6*/ 	.short	(.L_130 - .L_129)
	.align		4
.L_129:
        /*02c8*/ 	.word	index@(_ZN7cutlass13device_kernelIN5flash19enable_sm80_to_sm89INS1_16FlashAttnBwdSm80INS1_25CollectiveMainloopBwdSm80ILi2ELi2EN4cute5tupleIJNS5_1CILi64EEENS7_ILi128EEENS7_ILi96EEEEEENS_6half_tEfNS_4arch4Sm80ELb0ELb0ELb0ELb0ELb1ELb0ELb0ELb0ELi2ELi2ELi4ELi2ELb0EEENS1_21CollectiveEpilogueBwdISB_SC_SE_Li256ELb0ELb0ELi2EEENS1_19SingleTileSchedulerILb0ELb0ELb0ELi128EEEEEEEEEvNT_6ParamsE)
        /*02cc*/ 	.word	0x00000000


	//----- nvinfo : EIATTR_REGCOUNT
	.align		4
.L_130:
        /*02d0*/ 	.byte	0x04, 0x2f
        /*02d2*/ 	.short	(.L_132 - .L_131)
	.align		4
.L_131:
        /*02d4*/ 	.word	index@(_ZN7cutlass13device_kernelIN5flash19enable_sm80_to_sm89INS1_16FlashAttnBwdSm80INS1_25CollectiveMainloopBwdSm80ILi2ELi2EN4cute5tupleIJNS5_1CILi64EEENS7_ILi128EEENS7_ILi96EEEEEENS_6half_tEfNS_4arch4Sm80ELb0ELb0ELb0ELb0ELb0ELb0ELb0ELb0ELi2ELi2ELi4ELi2ELb0EEENS1_21CollectiveEpilogueBwdISB_SC_SE_Li256ELb0ELb0ELi2EEENS1_19SingleTileSchedulerILb0ELb0ELb0ELi128EEEEEEEEEvNT_6ParamsE)
        /*02d8*/ 	.word	0x000000ff


	//----- nvinfo : EIATTR_FRAME_SIZE
	.align		4
.L_132:
        /*02dc*/ 	.byte	0x04, 0x11
        /*02de*/ 	.short	(.L_134 - .L_133)
	.align		4
.L_133:
        /*02e0*/ 	.word	index@(_ZN7cutlass13device_kernelIN5flash19enable_sm80_to_sm89INS1_16FlashAttnBwdSm80INS1_25CollectiveMainloopBwdSm80ILi2ELi2EN4cute5tupleIJNS5_1CILi64EEENS7_ILi128EEENS7_ILi96EEEEEENS_6half_tEfNS_4arch4Sm80ELb0ELb0ELb0ELb0ELb0ELb0ELb0ELb0ELi2ELi2ELi4ELi2ELb0EEENS1_21CollectiveEpilogueBwdISB_SC_SE_Li256ELb0ELb0ELi2EEENS1_19SingleTileSchedulerILb0ELb0ELb0ELi128EEEEEEEEEvNT_6ParamsE)
        /*02e4*/ 	.word	0x00000000


	//----- nvinfo : EIATTR_REGCOUNT
	.align		4
.L_134:
        /*02e8*/ 	.byte	0x04, 0x2f
        /*02ea*/ 	.short	(.L_136 - .L_135)
	.align		4
.L_135:
        /*02ec*/ 	.word	index@(_ZN7cutlass13device_kernelIN5flash19enable_sm80_to_sm89INS1_16FlashAttnBwdSm80INS1_25CollectiveMainloopBwdSm80ILi2ELi1EN4cute5tupleIJNS5_1CILi64EEENS7_ILi128EEENS7_ILi96EEEEEENS_6half_tEfNS_4arch4Sm80ELb1ELb0ELb0ELb1ELb1ELb0ELb0ELb0ELi2ELi2ELi4ELi2ELb1EEENS1_24CollectiveEpilogueBwdGQAISB_fSE_Li256ELb1ELb1EEENS1_25SingleTileBwdLPTSchedulerILb1ELi128ELb1EEEEEEEEEvNT_6ParamsE)
        /*02f0*/ 	.word	0x000000ff


	//----- nvinfo : EIATTR_FRAME_SIZE
	.align		4
.L_136:
        /*02f4*/ 	.byte	0x04, 0x11
        /*02f6*/ 	.short	(.L_138 - .L_137)
	.align		4
.L_137:
        /*02f8*/ 	.word	index@($__internal_5_$__cuda_sm70_warpsync)
        /*02fc*/ 	.word	0x00000000


	//----- nvinfo : EIATTR_FRAME_SIZE
	.align		4
.L_138:
        /*0300*/ 	.byte	0x04, 0x11
        /*0302*/ 	.short	(.L_140 - .L_139)
	.align		4
.L_139:
        /*0304*/ 	.word	index@(_ZN7cutlass13device_kernelIN5flash19enable_sm80_to_sm89INS1_16FlashAttnBwdSm80INS1_25CollectiveMainloopBwdSm80ILi2ELi1EN4cute5tupleIJNS5_1CILi64EEENS7_ILi128EEENS7_ILi96EEEEEENS_6half_tEfNS_4arch4Sm80ELb1ELb0ELb0ELb1ELb1ELb0ELb0ELb0ELi2ELi2ELi4ELi2ELb1EEENS1_24CollectiveEpilogueBwdGQAISB_fSE_Li256ELb1ELb1EEENS1_25SingleTileBwdLPTSchedulerILb1ELi128ELb1EEEEEEEEEvNT_6ParamsE)
        /*0308*/ 	.word	0x00000028


	//----- nvinfo : EIATTR_REGCOUNT
	.align		4
.L_140:
        /*030c*/ 	.byte	0x04, 0x2f
        /*030e*/ 	.short	(.L_142 - .L_141)
	.align		4
.L_141:
        /*0310*/ 	.word	index@(_ZN7cutlass13device_kernelIN5flash19enable_sm80_to_sm89INS1_16FlashAttnBwdSm80INS1_25CollectiveMainloopBwdSm80ILi2ELi1EN4cute5tupleIJNS5_1CILi64EEENS7_ILi128EEENS7_ILi96EEEEEENS_6half_tEfNS_4arch4Sm80ELb1ELb0ELb0ELb1ELb0ELb0ELb0ELb0ELi2ELi2ELi4ELi2ELb1EEENS1_24CollectiveEpilogueBwdGQAISB_fSE_Li256ELb1ELb0EEENS1_25SingleTileBwdLPTSchedulerILb1ELi128ELb0EEEEEEEEEvNT_6ParamsE)
        /*0314*/ 	.word	0x000000ff


	//----- nvinfo : EIATTR_FRAME_SIZE
	.align		4
.L_142:
        /*0318*/ 	.byte	0x04, 0x11
        /*031a*/ 	.short	(.L_144 - .L_143)
	.align		4
.L_143:
        /*031c*/ 	.word	index@(_ZN7cutlass13device_kernelIN5flash19enable_sm80_to_sm89INS1_16FlashAttnBwdSm80INS1_25CollectiveMainloopBwdSm80ILi2ELi1EN4cute5tupleIJNS5_1CILi64EEENS7_ILi128EEENS7_ILi96EEEEEENS_6half_tEfNS_4arch4Sm80ELb1ELb0ELb0ELb1ELb0ELb0ELb0ELb0ELi2ELi2ELi4ELi2ELb1EEENS1_24CollectiveEpilogueBwdGQAISB_fSE_Li256ELb1ELb0EEENS1_25SingleTileBwdLPTSchedulerILb1ELi128ELb0EEEEEEEEEvNT_6ParamsE)
        /*0320*/ 	.word	0x00000058


	//----- nvinfo : EIATTR_REGCOUNT
	.align		4
.L_144:
        /*0324*/ 	.byte	0x04, 0x2f
        /*0326*/ 	.short	(.L_146 - .L_145)
	.align		4
.L_145:
        /*0328*/ 	.word	index@(_ZN7cutlass13device_kernelIN5flash19enable_sm80_to_sm89INS1_16FlashAttnBwdSm80INS1_25CollectiveMainloopBwdSm80ILi2ELi1EN4cute5tupleIJNS5_1CILi64EEENS7_ILi128EEENS7_ILi96EEEEEENS_6half_tEfNS_4arch4Sm80ELb1ELb0ELb0ELb1ELb1ELb0ELb0ELb0ELi2ELi2ELi4ELi2ELb1EEENS1_21CollectiveEpilogueBwdISB_SC_SE_Li256ELb1ELb0ELi2EEENS1_25SingleTileBwdLPTSchedulerILb1ELi128ELb1EEEEEEEEEvNT_6ParamsE)
        /*032c*/ 	.word	0x000000ff


	//----- nvinfo : EIATTR_FRAME_SIZE
	.align		4
.L_146:
        /*0330*/ 	.byte	0x04, 0x11
        /*0332*/ 	.short	(.L_148 - .L_147)
	.align		4
.L_147:
        /*0334*/ 	.word	index@(_ZN7cutlass13device_kernelIN5flash19enable_sm80_to_sm89INS1_16FlashAttnBwdSm80INS1_25CollectiveMainloopBwdSm80ILi2ELi1EN4cute5tupleIJNS5_1CILi64EEENS7_ILi128EEENS7_ILi96EEEEEENS_6half_tEfNS_4arch4Sm80ELb1ELb0ELb0ELb1ELb1ELb0ELb0ELb0ELi2ELi2ELi4ELi2ELb1EEENS1_21CollectiveEpilogueBwdISB_SC_SE_Li256ELb1ELb0ELi2EEENS1_25SingleTileBwdLPTSchedulerILb1ELi128ELb1EEEEEEEEEvNT_6ParamsE)
        /*0338*/ 	.word	0x00000058


	//----- nvinfo : EIATTR_REGCOUNT
	.align		4
.L_148:
        /*033c*/ 	.byte	0x04, 0x2f
        /*033e*/ 	.short	(.L_150 - .L_149)
	.align		4
.L_149:
        /*0340*/ 	.word	index@(_ZN7cutlass13device_kernelIN5flash19enable_sm80_to_sm89INS1_16FlashAttnBwdSm80INS1_25CollectiveMainloopBwdSm80ILi2ELi1EN4cute5tupleIJNS5_1CILi64EEENS7_ILi128EEENS7_ILi96EEEEEENS_6half_tEfNS_4arch4Sm80ELb1ELb0ELb0ELb1ELb0ELb0ELb0ELb0ELi2ELi2ELi4ELi2ELb1EEENS1_21CollectiveEpilogueBwdISB_SC_SE_Li256ELb1ELb0ELi2EEENS1_25SingleTileBwdLPTSchedulerILb1ELi128ELb0EEEEEEEEEvNT_6ParamsE)
        /*0344*/ 	.word	0x000000ff


	//----- nvinfo : EIATTR_FRAME_SIZE
	.align		4
.L_150:
        /*0348*/ 	.byte	0x04, 0x11
        /*034a*/ 	.short	(.L_152 - .L_151)
	.align		4
.L_151:
        /*034c*/ 	.word	index@(_ZN7cutlass13device_kernelIN5flash19enable_sm80_to_sm89INS1_16FlashAttnBwdSm80INS1_25CollectiveMainloopBwdSm80ILi2ELi1EN4cute5tupleIJNS5_1CILi64EEENS7_ILi128EEENS7_ILi96EEEEEENS_6half_tEfNS_4arch4Sm80ELb1ELb0ELb0ELb1ELb0ELb0ELb0ELb0ELi2ELi2ELi4ELi2ELb1EEENS1_21CollectiveEpilogueBwdISB_SC_SE_Li256ELb1ELb0ELi2EEENS1_25SingleTileBwdLPTSchedulerILb1ELi128ELb0EEEEEEEEEvNT_6ParamsE)
        /*0350*/ 	.word	0x00000028


	//----- nvinfo : EIATTR_REGCOUNT
	.align		4
.L_152:
        /*0354*/ 	.byte	0x04, 0x2f
        /*0356*/ 	.short	(.L_154 - .L_153)
	.align		4
.L_153:
        /*0358*/ 	.word	index@(_ZN7cutlass13device_kernelIN5flash19enable_sm80_to_sm89INS1_16FlashAttnBwdSm80INS1_25CollectiveMainloopBwdSm80ILi2ELi1EN4cute5tupleIJNS5_1CILi64EEENS7_ILi128EEENS7_ILi96EEEEEENS_6half_tEfNS_4arch4Sm80ELb1ELb0ELb0ELb0ELb1ELb0ELb0ELb0ELi2ELi2ELi4ELi2ELb1EEENS1_24CollectiveEpilogueBwdGQAISB_fSE_Li256ELb0ELb1EEENS1_25SingleTileBwdLPTSchedulerILb0ELi128ELb1EEEEEEEEEvNT_6ParamsE)
        /*035c*/ 	.word	0x000000ff


	//----- nvinfo : EIATTR_FRAME_SIZE
	.align		4
.L_154:
        /*0360*/ 	.byte	0x04, 0x11
        /*0362*/ 	.short	(.L_156 - .L_155)
	.align		4
.L_155:
        /*0364*/ 	.word	index@($__internal_4_$__cuda_sm70_warpsync)
        /*0368*/ 	.word	0x00000000


	//----- nvinfo : EIATTR_FRAME_SIZE
	.align		4
.L_156:
        /*036c*/ 	.byte	0x04, 0x11
        /*036e*/ 	.short	(.L_158 - .L_157)
	.align		4
.L_157:
        /*0370*/ 	.word	index@(_ZN7cutlass13device_kernelIN5flash19enable_sm80_to_sm89INS1_16FlashAttnBwdSm80INS1_25CollectiveMainloopBwdSm80ILi2ELi1EN4cute5tupleIJNS5_1CILi64EEENS7_ILi128EEENS7_ILi96EEEEEENS_6half_tEfNS_4arch4Sm80ELb1ELb0ELb0ELb0ELb1ELb0ELb0ELb0ELi2ELi2ELi4ELi2ELb1EEENS1_24CollectiveEpilogueBwdGQAISB_fSE_Li256ELb0ELb1EEENS1_25SingleTileBwdLPTSchedulerILb0ELi128ELb1EEEEEEEEEvNT_6ParamsE)
        /*0374*/ 	.word	0x00000028


	//----- nvinfo : EIATTR_REGCOUNT
	.align		4
.L_158:
        /*0378*/ 	.byte	0x04, 0x2f
        /*037a*/ 	.short	(.L_160 - .L_159)
	.align		4
.L_159:
        /*037c*/ 	.word	index@(_ZN7cutlass13device_kernelIN5flash19enable_sm80_to_sm89INS1_16FlashAttnBwdSm80INS1_25CollectiveMainloopBwdSm80ILi2ELi1EN4cute5tupleIJNS5_1CILi64EEENS7_ILi128EEENS7_ILi96EEEEEENS_6half_tEfNS_4arch4Sm80ELb1ELb0ELb0ELb0ELb0ELb0ELb0ELb0ELi2ELi2ELi4ELi2ELb1EEENS1_24CollectiveEpilogueBwdGQAISB_fSE_Li256ELb0ELb0EEENS1_25SingleTileBwdLPTSchedulerILb0ELi128ELb0EEEEEEEEEvNT_6ParamsE)
        /*0380*/ 	.word	0x000000ff


	//----- nvinfo : EIATTR_FRAME_SIZE
	.align		4
.L_160:
        /*0384*/ 	.byte	0x04, 0x11
        /*0386*/ 	.short	(.L_162 - .L_161)
	.align		4
.L_161:
        /*0388*/ 	.word	index@(_ZN7cutlass13device_kernelIN5flash19enable_sm80_to_sm89INS1_16FlashAttnBwdSm80INS1_25CollectiveMainloopBwdSm80ILi2ELi1EN4cute5tupleIJNS5_1CILi64EEENS7_ILi128EEENS7_ILi96EEEEEENS_6half_tEfNS_4arch4Sm80ELb1ELb0ELb0ELb0ELb0ELb0ELb0ELb0ELi2ELi2ELi4ELi2ELb1EEENS1_24CollectiveEpilogueBwdGQAISB_fSE_Li256ELb0ELb0EEENS1_25SingleTileBwdLPTSchedulerILb0ELi128ELb0EEEEEEEEEvNT_6ParamsE)
        /*038c*/ 	.word	0x00000028


	//----- nvinfo : EIATTR_REGCOUNT
	.align		4
.L_162:
        /*0390*/ 	.byte	0x04, 0x2f
        /*0392*/ 	.short	(.L_164 - .L_163)
	.align		4
.L_163:
        /*0394*/ 	.word	index@(_ZN7cutlass13device_kernelIN5flash19enable_sm80_to_sm89INS1_16FlashAttnBwdSm80INS1_25CollectiveMainloopBwdSm80ILi2ELi1EN4cute5tupleIJNS5_1CILi64EEENS7_ILi128EEENS7_ILi96EEEEEENS_6half_tEfNS_4arch4Sm80ELb1ELb0ELb0ELb0ELb1ELb0ELb0ELb0ELi2ELi2ELi4ELi2ELb1EEENS1_21CollectiveEpilogueBwdISB_SC_SE_Li256ELb0ELb0ELi2EEENS1_25SingleTileBwdLPTSchedulerILb0ELi128ELb1EEEEEEEEEvNT_6ParamsE)
        /*0398*/ 	.word	0x000000ff


	//----- nvinfo : EIATTR_FRAME_SIZE
	.align		4
.L_164:
        /*039c*/ 	.byte	0x04, 0x11
        /*039e*/ 	.short	(.L_166 - .L_165)
	.align		4
.L_165:
        /*03a0*/ 	.word	index@(_ZN7cutlass13device_kernelIN5flash19enable_sm80_to_sm89INS1_16FlashAttnBwdSm80INS1_25CollectiveMainloopBwdSm80ILi2ELi1EN4cute5tupleIJNS5_1CILi64EEENS7_ILi128EEENS7_ILi96EEEEEENS_6half_tEfNS_4arch4Sm80ELb1ELb0ELb0ELb0ELb1ELb0ELb0ELb0ELi2ELi2ELi4ELi2ELb1EEENS1_21CollectiveEpilogueBwdISB_SC_SE_Li256ELb0ELb0ELi2EEENS1_25SingleTileBwdLPTSchedulerILb0ELi128ELb1EEEEEEEEEvNT_6ParamsE)
        /*03a4*/ 	.word	0x00000028


	//----- nvinfo : EIATTR_REGCOUNT
	.align		4
.L_166:
        /*03a8*/ 	.byte	0x04, 0x2f
        /*03aa*/ 	.short	(.L_168 - .L_167)
	.align		4
.L_167:
        /*03ac*/ 	.word	index@(_ZN7cutlass13device_kernelIN5flash19enable_sm80_to_sm89INS1_16FlashAttnBwdSm80INS1_25CollectiveMainloopBwdSm80ILi2ELi1EN4cute5tupleIJNS5_1CILi64EEENS7_ILi128EEENS7_ILi96EEEEEENS_6half_tEfNS_4arch4Sm80ELb1ELb0ELb0ELb0ELb0ELb0ELb0ELb0ELi2ELi2ELi4ELi2ELb1EEENS1_21CollectiveEpilogueBwdISB_SC_SE_Li256ELb0ELb0ELi2EEENS1_25SingleTileBwdLPTSchedulerILb0ELi128ELb0EEEEEEEEEvNT_6ParamsE)
        /*03b0*/ 	.word	0x000000ff


	//----- nvinfo : EIATTR_FRAME_SIZE
	.align		4
.L_168:
        /*03b4*/ 	.byte	0x04, 0x11
        /*03b6*/ 	.short	(.L_170 - .L_169)
	.align		4
.L_169:
        /*03b8*/ 	.word	index@(_ZN7cutlass13device_kernelIN5flash19enable_sm80_to_sm89INS1_16FlashAttnBwdSm80INS1_25CollectiveMainloopBwdSm80ILi2ELi1EN4cute5tupleIJNS5_1CILi64EEENS7_ILi128EEENS7_ILi96EEEEEENS_6half_tEfNS_4arch4Sm80ELb1ELb0ELb0ELb0ELb0ELb0ELb0ELb0ELi2ELi2ELi4ELi2ELb1EEENS1_21CollectiveEpilogueBwdISB_SC_SE_Li256ELb0ELb0ELi2EEENS1_25SingleTileBwdLPTSchedulerILb0ELi128ELb0EEEEEEEEEvNT_6ParamsE)
        /*03bc*/ 	.word	0x00000028


	//----- nvinfo : EIATTR_REGCOUNT
	.align		4
.L_170:
        /*03c0*/ 	.byte	0x04, 0x2f
        /*03c2*/ 	.short	(.L_172 - .L_171)
	.align		4
.L_171:
        /*03c4*/ 	.word	index@(_ZN7cutlass13device_kernelIN5flash19enable_sm80_to_sm89INS1_16FlashAttnBwdSm80INS1_25CollectiveMainloopBwdSm80ILi2ELi1EN4cute5tupleIJNS5_1CILi64EEENS7_ILi128EEENS7_ILi96EEEEEENS_6half_tEfNS_4arch4Sm80ELb0ELb1ELb0ELb1ELb1ELb0ELb0ELb0ELi2ELi2ELi4ELi2ELb1EEENS1_24CollectiveEpilogueBwdGQAISB_fSE_Li256ELb1ELb1EEENS1_19SingleTileSchedulerILb1ELb0ELb0ELi128EEEEEEEEEvNT_6ParamsE)
        /*03c8*/ 	.word	0x000000ff


	//----- nvinfo : EIATTR_FRAME_SIZE
	.align		4
.L_172:
        /*03cc*/ 	.byte	0x04, 0x11
        /*03ce*/ 	.short	(.L_174 - .L_173)
	.align		4
.L_173:
        /*03d0*/ 	.word	index@($__internal_3_$__cuda_sm70_warpsync)
        /*03d4*/ 	.word	0x00000000


	//----- nvinfo : EIATTR_FRAME_SIZE
	.align		4
.L_174:
        /*03d8*/ 	.byte	0x04, 0x11
        /*03da*/ 	.short	(.L_176 - .L_175)
	.align		4
.L_175:
        /*03dc*/ 	.word	index@(_ZN7cutlass13device_kernelIN5flash19enable_sm80_to_sm89INS1_16FlashAttnBwdSm80INS1_25CollectiveMainloopBwdSm80ILi2ELi1EN4cute5tupleIJNS5_1CILi64EEENS7_ILi128EEENS7_ILi96EEEEEENS_6half_tEfNS_4arch4Sm80ELb0ELb1ELb0ELb1ELb1ELb0ELb0ELb0ELi2ELi2ELi4ELi2ELb1EEENS1_24CollectiveEpilogueBwdGQAISB_fSE_Li256ELb1ELb1EEENS1_19SingleTileSchedulerILb1ELb0ELb0ELi128EEEEEEEEEvNT_6ParamsE)
        /*03e0*/ 	.word	0x00000050


	//----- nvinfo : EIATTR_REGCOUNT
	.align		4
.L_176:
        /*03e4*/ 	.byte	0x04, 0x2f
        /*03e6*/ 	.short	(.L_178 - .L_177)
	.align		4
.L_177:
        /*03e8*/ 	.word	index@(_ZN7cutlass13device_kernelIN5flash19enable_sm80_to_sm89INS1_16FlashAttnBwdSm80INS1_25CollectiveMainloopBwdSm80ILi2ELi1EN4cute5tupleIJNS5_1CILi64EEENS7_ILi128EEENS7_ILi96EEEEEENS_6half_tEfNS_4arch4Sm80ELb0ELb1ELb0ELb1ELb0ELb0ELb0ELb0ELi2ELi2ELi4ELi2ELb1EEENS1_24CollectiveEpilogueBwdGQAISB_fSE_Li256ELb1ELb0EEENS1_19SingleTileSchedulerILb1ELb0ELb0ELi128EEEEEEEEEvNT_6ParamsE)
        /*03ec*/ 	.word	0x000000ff


	//----- nvinfo : EIATTR_FRAME_SIZE
	.align		4
.L_178:
        /*03f0*/ 	.byte	0x04, 0x11
        /*03f2*/ 	.short	(.L_180 - .L_179)
	.align		4
.L_179:
        /*03f4*/ 	.word	index@(_ZN7cutlass13device_kernelIN5flash19enable_sm80_to_sm89INS1_16FlashAttnBwdSm80INS1_25CollectiveMainloopBwdSm80ILi2ELi1EN4cute5tupleIJNS5_1CILi64EEENS7_ILi128EEENS7_ILi96EEEEEENS_6half_tEfNS_4arch4Sm80ELb0ELb1ELb0ELb1ELb0ELb0ELb0ELb0ELi2ELi2ELi4ELi2ELb1EEENS1_24CollectiveEpilogueBwdGQAISB_fSE_Li256ELb1ELb0EEENS1_19SingleTileSchedulerILb1ELb0ELb0ELi128EEEEEEEEEvNT_6ParamsE)
        /*03f8*/ 	.word	0x00000050


	//----- nvinfo : EIATTR_REGCOUNT
	.align		4
.L_180:
        /*03fc*/ 	.byte	0x04, 0x2f
        /*03fe*/ 	.short	(.L_182 - .L_181)
	.align		4
.L_181:
        /*0400*/ 	.word	index@(_ZN7cutlass13device_kernelIN5flash19enable_sm80_to_sm89INS1_16FlashAttnBwdSm80INS1_25CollectiveMainloopBwdSm80ILi2ELi1EN4cute5tupleIJNS5_1CILi64EEENS7_ILi128EEENS7_ILi96EEEEEENS_6half_tEfNS_4arch4Sm80ELb0ELb1ELb0ELb1ELb1ELb0ELb0ELb0ELi2ELi2ELi4ELi2ELb1EEENS1_21CollectiveEpilogueBwdISB_SC_SE_Li256ELb1ELb0ELi2EEENS1_19SingleTileSchedulerILb1ELb0ELb0ELi128EEEEEEEEEvNT_6ParamsE)
        /*0404*/ 	.word	0x000000ff


	//----- nvinfo : EIATTR_FRAME_SIZE
	.align		4
.L_182:
        /*0408*/ 	.byte	0x04, 0x11
        /*040a*/ 	.short	(.L_184 - .L_183)
	.align		4
.L_183:
        /*040c*/ 	.word	index@(_ZN7cutlass13device_kernelIN5flash19enable_sm80_to_sm89INS1_16FlashAttnBwdSm80INS1_25CollectiveMainloopBwdSm80ILi2ELi1EN4cute5tupleIJNS5_1CILi64EEENS7_ILi128EEENS7_ILi96EEEEEENS_6half_tEfNS_4arch4Sm80ELb0ELb1ELb0ELb1ELb1ELb0ELb0ELb0ELi2ELi2ELi4ELi2ELb1EEENS1_21CollectiveEpilogueBwdISB_SC_SE_Li256ELb1ELb0ELi2EEENS1_19SingleTileSchedulerILb1ELb0ELb0ELi128EEEEEEEEEvNT_6ParamsE)
        /*0410*/ 	.word	0x00000050


	//----- nvinfo : EIATTR_REGCOUNT
	.align		4
.L_184:
        /*0414*/ 	.byte	0x04, 0x2f
        /*0416*/ 	.short	(.L_186 - .L_185)
	.align		4
.L_185:
        /*0418*/ 	.word	index@(_ZN7cutlass13device_kernelIN5flash19enable_sm80_to_sm89INS1_16FlashAttnBwdSm80INS1_25CollectiveMainloopBwdSm80ILi2ELi1EN4cute5tupleIJNS5_1CILi64EEENS7_ILi128EEENS7_ILi96EEEEEENS_6half_tEfNS_4arch4Sm80ELb0ELb1ELb0ELb1ELb0ELb0ELb0ELb0ELi2ELi2ELi4ELi2ELb1EEENS1_21CollectiveEpilogueBwdISB_SC_SE_Li256ELb1ELb0ELi2EEENS1_19SingleTileSchedulerILb1ELb0ELb0ELi128EEEEEEEEEvNT_6ParamsE)
        /*041c*/ 	.word	0x000000ff


	//----- nvinfo : EIATTR_FRAME_SIZE
	.align		4
.L_186:
        /*0420*/ 	.byte	0x04, 0x11
        /*0422*/ 	.short	(.L_188 - .L_187)
	.align		4
.L_187:
        /*0424*/ 	.word	index@(_ZN7cutlass13device_kernelIN5flash19enable_sm80_to_sm89INS1_16FlashAttnBwdSm80INS1_25CollectiveMainloopBwdSm80ILi2ELi1EN4cute5tupleIJNS5_1CILi64EEENS7_ILi128EEENS7_ILi96EEEEEENS_6half_tEfNS_4arch4Sm80ELb0ELb1ELb0ELb1ELb0ELb0ELb0ELb0ELi2ELi2ELi4ELi2ELb1EEENS1_21CollectiveEpilogueBwdISB_SC_SE_Li256ELb1ELb0ELi2EEENS1_19SingleTileSchedulerILb1ELb0ELb0ELi128EEEEEEEEEvNT_6ParamsE)
        /*0428*/ 	.word	0x00000050


	//----- nvinfo : EIATTR_REGCOUNT
	.align		4
.L_188:
        /*042c*/ 	.byte	0x04, 0x2f
        /*042e*/ 	.short	(.L_190 - .L_189)
	.align		4
.L_189:
        /*0430*/ 	.word	index@(_ZN7cutlass13device_kernelIN5flash19enable_sm80_to_sm89INS1_16FlashAttnBwdSm80INS1_25CollectiveMainloopBwdSm80ILi2ELi1EN4cute5tupleIJNS5_1CILi64EEENS7_ILi128EEENS7_ILi96EEEEEENS_6half_tEfNS_4arch4Sm80ELb0ELb1ELb0ELb0ELb1ELb0ELb0ELb0ELi2ELi2ELi4ELi2ELb1EEENS1_24CollectiveEpilogueBwdGQAISB_fSE_Li256ELb0ELb1EEENS1_19SingleTileSchedulerILb0ELb0ELb0ELi128EEEEEEEEEvNT_6ParamsE)
        /*0434*/ 	.word	0x000000ff


	//----- nvinfo : EIATTR_FRAME_SIZE
	.align		4
.L_190:
        /*0438*/ 	.byte	0x04, 0x11
        /*043a*/ 	.short	(.L_192 - .L_191)
	.align		4
.L_191:
        /*043c*/ 	.word	index@($__internal_2_$__cuda_sm70_warpsync)
        /*0440*/ 	.word	0x00000000


	//----- nvinfo : EIATTR_FRAME_SIZE
	.align		4
.L_192:
        /*0444*/ 	.byte	0x04, 0x11
        /*0446*/ 	.short	(.L_194 - .L_193)
	.align		4
.L_193:
        /*0448*/ 	.word	index@(_ZN7cutlass13device_kernelIN5flash19enable_sm80_to_sm89INS1_16FlashAttnBwdSm80INS1_25CollectiveMainloopBwdSm80ILi2ELi1EN4cute5tupleIJNS5_1CILi64EEENS7_ILi128EEENS7_ILi96EEEEEENS_6half_tEfNS_4arch4Sm80ELb0ELb1ELb0ELb0ELb1ELb0ELb0ELb0ELi2ELi2ELi4ELi2ELb1EEENS1_24CollectiveEpilogueBwdGQAISB_fSE_Li256ELb0ELb1EEENS1_19SingleTileSchedulerILb0ELb0ELb0ELi128EEEEEEEEEvNT_6ParamsE)
        /*044c*/ 	.word	0x00000050


	//----- nvinfo : EIATTR_REGCOUNT
	.align		4
.L_194:
        /*0450*/ 	.byte	0x04, 0x2f
        /*0452*/ 	.short	(.L_196 - .L_195)
	.align		4
.L_195:
        /*0454*/ 	.word	index@(_ZN7cutlass13device_kernelIN5flash19enable_sm80_to_sm89INS1_16FlashAttnBwdSm80INS1_25CollectiveMainloopBwdSm80ILi2ELi1EN4cute5tupleIJNS5_1CILi64EEENS7_ILi128EEENS7_ILi96EEEEEENS_6half_tEfNS_4arch4Sm80ELb0ELb1ELb0ELb0ELb0ELb0ELb0ELb0ELi2ELi2ELi4ELi2ELb1EEENS1_24CollectiveEpilogueBwdGQAISB_fSE_Li256ELb0ELb0EEENS1_19SingleTileSchedulerILb0ELb0ELb0ELi128EEEEEEEEEvNT_6ParamsE)
        /*0458*/ 	.word	0x000000ff


	//----- nvinfo : EIATTR_FRAME_SIZE
	.align		4
.L_196:
        /*045c*/ 	.byte	0x04, 0x11
        /*045e*/ 	.short	(.L_198 - .L_197)
	.align		4
.L_197:
        /*0460*/ 	.word	index@(_ZN7cutlass13device_kernelIN5flash19enable_sm80_to_sm89INS1_16FlashAttnBwdSm80INS1_25CollectiveMainloopBwdSm80ILi2ELi1EN4cute5tupleIJNS5_1CILi64EEENS7_ILi128EEENS7_ILi96EEEEEENS_6half_tEfNS_4arch4Sm80ELb0ELb1ELb0ELb0ELb0ELb0ELb0ELb0ELi2ELi2ELi4ELi2ELb1EEENS1_24CollectiveEpilogueBwdGQAISB_fSE_Li256ELb0ELb0EEENS1_19SingleTileSchedulerILb0ELb0ELb0ELi128EEEEEEEEEvNT_6ParamsE)
        /*0464*/ 	.word	0x00000050


	//----- nvinfo : EIATTR_REGCOUNT
	.align		4
.L_198:
        /*0468*/ 	.byte	0x04, 0x2f
        /*046a*/ 	.short	(.L_200 - .L_199)
	.align		4
.L_199:
        /*046c*/ 	.word	index@(_ZN7cutlass13device_kernelIN5flash19enable_sm80_to_sm89INS1_16FlashAttnBwdSm80INS1_25CollectiveMainloopBwdSm80ILi2ELi1EN4cute5tupleIJNS5_1CILi64EEENS7_ILi128EEENS7_ILi96EEEEEENS_6half_tEfNS_4arch4Sm80ELb0ELb1ELb0ELb0ELb1ELb0ELb0ELb0ELi2ELi2ELi4ELi2ELb1EEENS1_21CollectiveEpilogueBwdISB_SC_SE_Li256ELb0ELb0ELi2EEENS1_19SingleTileSchedulerILb0ELb0ELb0ELi128EEEEEEEEEvNT_6ParamsE)
        /*0470*/ 	.word	0x000000ff


	//----- nvinfo : EIATTR_FRAME_SIZE
	.align		4
.L_200:
        /*0474*/ 	.byte	0x04, 0x11
        /*0476*/ 	.short	(.L_202 - .L_201)
	.align		4
.L_201:
        /*0478*/ 	.word	index@(_ZN7cutlass13device_kernelIN5flash19enable_sm80_to_sm89INS1_16FlashAttnBwdSm80INS1_25CollectiveMainloopBwdSm80ILi2ELi1EN4cute5tupleIJNS5_1CILi64EEENS7_ILi128EEENS7_ILi96EEEEEENS_6half_tEfNS_4arch4Sm80ELb0ELb1ELb0ELb0ELb1ELb0ELb0ELb0ELi2ELi2ELi4ELi2ELb1EEENS1_21CollectiveEpilogueBwdISB_SC_SE_Li256ELb0ELb0ELi2EEENS1_19SingleTileSchedulerILb0ELb0ELb0ELi128EEEEEEEEEvNT_6ParamsE)
        /*047c*/ 	.word	0x00000050


	//----- nvinfo : EIATTR_REGCOUNT
	.align		4
.L_202:
        /*0480*/ 	.byte	0x04, 0x2f
        /*0482*/ 	.short	(.L_204 - .L_203)
	.align		4
.L_203:
        /*0484*/ 	.word	index@(_ZN7cutlass13device_kernelIN5flash19enable_sm80_to_sm89INS1_16FlashAttnBwdSm80INS1_25CollectiveMainloopBwdSm80ILi2ELi1EN4cute5tupleIJNS5_1CILi64EEENS7_ILi128EEENS7_ILi96EEEEEENS_6half_tEfNS_4arch4Sm80ELb0ELb1ELb0ELb0ELb0ELb0ELb0ELb0ELi2ELi2ELi4ELi2ELb1EEENS1_21CollectiveEpilogueBwdISB_SC_SE_Li256ELb0ELb0ELi2EEENS1_19SingleTileSchedulerILb0ELb0ELb0ELi128EEEEEEEEEvNT_6ParamsE)
        /*0488*/ 	.word	0x000000ff


	//----- nvinfo : EIATTR_FRAME_SIZE
	.align		4
.L_204:
        /*048c*/ 	.byte	0x04, 0x11
        /*048e*/ 	.short	(.L_206 - .L_205)
	.align		4
.L_205:
        /*0490*/ 	.word	index@(_ZN7cutlass13device_kernelIN5flash19enable_sm80_to_sm89INS1_16FlashAttnBwdSm80INS1_25CollectiveMainloopBwdSm80ILi2ELi1EN4cute5tupleIJNS5_1CILi64EEENS7_ILi128EEENS7_ILi96EEEEEENS_6half_tEfNS_4arch4Sm80ELb0ELb1ELb0ELb0ELb0ELb0ELb0ELb0ELi2ELi2ELi4ELi2ELb1EEENS1_21CollectiveEpilogueBwdISB_SC_SE_Li256ELb0ELb0ELi2EEENS1_19SingleTileSchedulerILb0ELb0ELb0ELi128EEEEEEEEEvNT_6ParamsE)
        /*0494*/ 	.word	0x00000050


	//----- nvinfo : EIATTR_REGCOUNT
	.align		4
.L_206:
        /*0498*/ 	.byte	0x04, 0x2f
        /*049a*/ 	.short	(.L_208 - .L_207)
	.align		4
.L_207:
        /*049c*/ 	.word	index@(_ZN7cutlass13device_kernelIN5flash19enable_sm80_to_sm89INS1_16FlashAttnBwdSm80INS1_25CollectiveMainloopBwdSm80ILi2ELi1EN4cute5tupleIJNS5_1CILi64EEENS7_ILi128EEENS7_ILi96EEEEEENS_6half_tEfNS_4arch4Sm80ELb0ELb0ELb0ELb1ELb1ELb0ELb0ELb0ELi2ELi2ELi4ELi2ELb1EEENS1_24CollectiveEpilogueBwdGQAISB_fSE_Li256ELb1ELb1EEENS1_19SingleTileSchedulerILb1ELb0ELb0ELi128EEEEEEEEEvNT_6ParamsE)
        /*04a0*/ 	.word	0x000000ff


	//----- nvinfo : EIATTR_FRAME_SIZE
	.align		4
.L_208:
        /*04a4*/ 	.byte	0x04, 0x11
        /*04a6*/ 	.short	(.L_210 - .L_209)
	.align		4
.L_209:
        /*04a8*/ 	.word	index@($__internal_1_$__cuda_sm70_warpsync)
        /*04ac*/ 	.word	0x00000000


	//----- nvinfo : EIATTR_FRAME_SIZE
	.align		4
.L_210:
        /*04b0*/ 	.byte	0x04, 0x11
        /*04b2*/ 	.short	(.L_212 - .L_211)
	.align		4
.L_211:
        /*04b4*/ 	.word	index@(_ZN7cutlass13device_kernelIN5flash19enable_sm80_to_sm89INS1_16FlashAttnBwdSm80INS1_25CollectiveMainloopBwdSm80ILi2ELi1EN4cute5tupleIJNS5_1CILi64EEENS7_ILi128EEENS7_ILi96EEEEEENS_6half_tEfNS_4arch4Sm80ELb0ELb0ELb0ELb1ELb1ELb0ELb0ELb0ELi2ELi2ELi4ELi2ELb1EEENS1_24CollectiveEpilogueBwdGQAISB_fSE_Li256ELb1ELb1EEENS1_19SingleTileSchedulerILb1ELb0ELb0ELi128EEEEEEEEEvNT_6ParamsE)
        /*04b8*/ 	.word	0x00000010


	//----- nvinfo : EIATTR_REGCOUNT
	.align		4
.L_212:
        /*04bc*/ 	.byte	0x04, 0x2f
        /*04be*/ 	.short	(.L_214 - .L_213)
	.align		4
.L_213:
        /*04c0*/ 	.word	index@(_ZN7cutlass13device_kernelIN5flash19enable_sm80_to_sm89INS1_16FlashAttnBwdSm80INS1_25CollectiveMainloopBwdSm80ILi2ELi1EN4cute5tupleIJNS5_1CILi64EEENS7_ILi128EEENS7_ILi96EEEEEENS_6half_tEfNS_4arch4Sm80ELb0ELb0ELb0ELb1ELb0ELb0ELb0ELb0ELi2ELi2ELi4ELi2ELb1EEENS1_24CollectiveEpilogueBwdGQAISB_fSE_Li256ELb1ELb0EEENS1_19SingleTileSchedulerILb1ELb0ELb0ELi128EEEEEEEEEvNT_6ParamsE)
        /*04c4*/ 	.word	0x000000ff


	//----- nvinfo : EIATTR_FRAME_SIZE
	.align		4
.L_214:
        /*04c8*/ 	.byte	0x04, 0x11
        /*04ca*/ 	.short	(.L_216 - .L_215)
	.align		4
.L_215:
        /*04cc*/ 	.word	index@(_ZN7cutlass13device_kernelIN5flash19enable_sm80_to_sm89INS1_16FlashAttnBwdSm80INS1_25CollectiveMainloopBwdSm80ILi2ELi1EN4cute5tupleIJNS5_1CILi64EEENS7_ILi128EEENS7_ILi96EEEEEENS_6half_tEfNS_4arch4Sm80ELb0ELb0ELb0ELb1ELb0ELb0ELb0ELb0ELi2ELi2ELi4ELi2ELb1EEENS1_24CollectiveEpilogueBwdGQAISB_fSE_Li256ELb1ELb0EEENS1_19SingleTileSchedulerILb1ELb0ELb0ELi128EEEEEEEEEvNT_6ParamsE)
        /*04d0*/ 	.word	0x00000010


	//----- nvinfo : EIATTR_REGCOUNT
	.align		4
.L_216:
        /*04d4*/ 	.byte	0x04, 0x2f
        /*04d6*/ 	.short	(.L_218 - .L_217)
	.align		4
.L_217:
        /*04d8*/ 	.word	index@(_ZN7cutlass13device_kernelIN5flash19enable_sm80_to_sm89INS1_16FlashAttnBwdSm80INS1_25CollectiveMainloopBwdSm80ILi2ELi1EN4cute5tupleIJNS5_1CILi64EEENS7_ILi128EEENS7_ILi96EEEEEENS_6half_tEfNS_4arch4Sm80ELb0ELb0ELb0ELb1ELb1ELb0ELb0ELb0ELi2ELi2ELi4ELi2ELb1EEENS1_21CollectiveEpilogueBwdISB_SC_SE_Li256ELb1ELb0ELi2EEENS1_19SingleTileSchedulerILb1ELb0ELb0ELi128EEEEEEEEEvNT_6ParamsE)
        /*04dc*/ 	.word	0x000000ff


	//----- nvinfo : EIATTR_FRAME_SIZE
	.align		4
.L_218:
        /*04e0*/ 	.byte	0x04, 0x11
        /*04e2*/ 	.short	(.L_220 - .L_219)
	.align		4
.L_219:
        /*04e4*/ 	.word	index@(_ZN7cutlass13device_kernelIN5flash19enable_sm80_to_sm89INS1_16FlashAttnBwdSm80INS1_25CollectiveMainloopBwdSm80ILi2ELi1EN4cute5tupleIJNS5_1CILi64EEENS7_ILi128EEENS7_ILi96EEEEEENS_6half_tEfNS_4arch4Sm80ELb0ELb0ELb0ELb1ELb1ELb0ELb0ELb0ELi2ELi2ELi4ELi2ELb1EEENS1_21CollectiveEpilogueBwdISB_SC_SE_Li256ELb1ELb0ELi2EEENS1_19SingleTileSchedulerILb1ELb0ELb0ELi128EEEEEEEEEvNT_6ParamsE)
        /*04e8*/ 	.word	0x00000010


	//----- nvinfo : EIATTR_REGCOUNT
	.align		4
.L_220:
        /*04ec*/ 	.byte	0x04, 0x2f
        /*04ee*/ 	.short	(.L_222 - .L_221)
	.align		4
.L_221:
        /*04f0*/ 	.word	index@(_ZN7cutlass13device_kernelIN5flash19enable_sm80_to_sm89INS1_16FlashAttnBwdSm80INS1_25CollectiveMainloopBwdSm80ILi2ELi1EN4cute5tupleIJNS5_1CILi64EEENS7_ILi128EEENS7_ILi96EEEEEENS_6half_tEfNS_4arch4Sm80ELb0ELb0ELb0ELb1ELb0ELb0ELb0ELb0ELi2ELi2ELi4ELi2ELb1EEENS1_21CollectiveEpilogueBwdISB_SC_SE_Li256ELb1ELb0ELi2EEENS1_19SingleTileSchedulerILb1ELb0ELb0ELi128EEEEEEEEEvNT_6ParamsE)
        /*04f4*/ 	.word	0x000000ff


	//----- nvinfo : EIATTR_FRAME_SIZE
	.align		4
.L_222:
        /*04f8*/ 	.byte	0x04, 0x11
        /*04fa*/ 	.short	(.L_224 - .L_223)
	.align		4
.L_223:
        /*04fc*/ 	.word	index@(_ZN7cutlass13device_kernelIN5flash19enable_sm80_to_sm89INS1_16FlashAttnBwdSm80INS1_25CollectiveMainloopBwdSm80ILi2ELi1EN4cute5tupleIJNS5_1CILi64EEENS7_ILi128EEENS7_ILi96EEEEEENS_6half_tEfNS_4arch4Sm80ELb0ELb0ELb0ELb1ELb0ELb0ELb0ELb0ELi2ELi2ELi4ELi2ELb1EEENS1_21CollectiveEpilogueBwdISB_SC_SE_Li256ELb1ELb0ELi2EEENS1_19SingleTileSchedulerILb1ELb0ELb0ELi128EEEEEEEEEvNT_6ParamsE)
        /*0500*/ 	.word	0x00000010


	//----- nvinfo : EIATTR_REGCOUNT
	.align		4
.L_224:
        /*0504*/ 	.byte	0x04, 0x2f
        /*0506*/ 	.short	(.L_226 - .L_225)
	.align		4
.L_225:
        /*0508*/ 	.word	index@(_ZN7cutlass13device_kernelIN5flash19enable_sm80_to_sm89INS1_16FlashAttnBwdSm80INS1_25CollectiveMainloopBwdSm80ILi2ELi1EN4cute5tupleIJNS5_1CILi64EEENS7_ILi128EEENS7_ILi96EEEEEENS_6half_tEfNS_4arch4Sm80ELb0ELb0ELb0ELb0ELb1ELb0ELb0ELb0ELi2ELi2ELi4ELi2ELb1EEENS1_24CollectiveEpilogueBwdGQAISB_fSE_Li256ELb0ELb1EEENS1_19SingleTileSchedulerILb0ELb0ELb0ELi128EEEEEEEEEvNT_6ParamsE)
        /*050c*/ 	.word	0x000000ff


	//----- nvinfo : EIATTR_FRAME_SIZE
	.align		4
.L_226:
        /*0510*/ 	.byte	0x04, 0x11
        /*0512*/ 	.short	(.L_228 - .L_227)
	.align		4
.L_227:
        /*0514*/ 	.word	index@($__internal_0_$__cuda_sm70_warpsync)
        /*0518*/ 	.word	0x00000000


	//----- nvinfo : EIATTR_FRAME_SIZE
	.align		4
.L_228:
        /*051c*/ 	.byte	0x04, 0x11
        /*051e*/ 	.short	(.L_230 - .L_229)
	.align		4
.L_229:
        /*0520*/ 	.word	index@(_ZN7cutlass13device_kernelIN5flash19enable_sm80_to_sm89INS1_16FlashAttnBwdSm80INS1_25CollectiveMainloopBwdSm80ILi2ELi1EN4cute5tupleIJNS5_1CILi64EEENS7_ILi128EEENS7_ILi96EEEEEENS_6half_tEfNS_4arch4Sm80ELb0ELb0ELb0ELb0ELb1ELb0ELb0ELb0ELi2ELi2ELi4ELi2ELb1EEENS1_24CollectiveEpilogueBwdGQAISB_fSE_Li256ELb0ELb1EEENS1_19SingleTileSchedulerILb0ELb0ELb0ELi128EEEEEEEEEvNT_6ParamsE)
        /*0524*/ 	.word	0x00000010


	//----- nvinfo : EIATTR_REGCOUNT
	.align		4
.L_230:
        /*0528*/ 	.byte	0x04, 0x2f
        /*052a*/ 	.short	(.L_232 - .L_231)
	.align		4
.L_231:
        /*052c*/ 	.word	index@(_ZN7cutlass13device_kernelIN5flash19enable_sm80_to_sm89INS1_16FlashAttnBwdSm80INS1_25CollectiveMainloopBwdSm80ILi2ELi1EN4cute5tupleIJNS5_1CILi64EEENS7_ILi128EEENS7_ILi96EEEEEENS_6half_tEfNS_4arch4Sm80ELb0ELb0ELb0ELb0ELb0ELb0ELb0ELb0ELi2ELi2ELi4ELi2ELb1EEENS1_24CollectiveEpilogueBwdGQAISB_fSE_Li256ELb0ELb0EEENS1_19SingleTileSchedulerILb0ELb0ELb0ELi128EEEEEEEEEvNT_6ParamsE)
        /*0530*/ 	.word	0x000000ff


	//----- nvinfo : EIATTR_FRAME_SIZE
	.align		4
.L_232:
        /*0534*/ 	.byte	0x04, 0x11
        /*0536*/ 	.short	(.L_234 - .L_233)
	.align		4
.L_233:
        /*0538*/ 	.word	index@(_ZN7cutlass13device_kernelIN5flash19enable_sm80_to_sm89INS1_16FlashAttnBwdSm80INS1_25CollectiveMainloopBwdSm80ILi2ELi1EN4cute5tupleIJNS5_1CILi64EEENS7_ILi128EEENS7_ILi96EEEEEENS_6half_tEfNS_4arch4Sm80ELb0ELb0ELb0ELb0ELb0ELb0ELb0ELb0ELi2ELi2ELi4ELi2ELb1EEENS1_24CollectiveEpilogueBwdGQAISB_fSE_Li256ELb0ELb0EEENS1_19SingleTileSchedulerILb0ELb0ELb0ELi128EEEEEEEEEvNT_6ParamsE)
        /*053c*/ 	.word	0x00000010


	//----- nvinfo : EIATTR_REGCOUNT
	.align		4
.L_234:
        /*0540*/ 	.byte	0x04, 0x2f
        /*0542*/ 	.short	(.L_236 - .L_235)
	.align		4
.L_235:
        /*0544*/ 	.word	index@(_ZN7cutlass13device_kernelIN5flash19enable_sm80_to_sm89INS1_16FlashAttnBwdSm80INS1_25CollectiveMainloopBwdSm80ILi2ELi1EN4cute5tupleIJNS5_1CILi64EEENS7_ILi128EEENS7_ILi96EEEEEENS_6half_tEfNS_4arch4Sm80ELb0ELb0ELb0ELb0ELb1ELb0ELb0ELb0ELi2ELi2ELi4ELi2ELb1EEENS1_21CollectiveEpilogueBwdISB_SC_SE_Li256ELb0ELb0ELi2EEENS1_19SingleTileSchedulerILb0ELb0ELb0ELi128EEEEEEEEEvNT_6ParamsE)
        /*0548*/ 	.word	0x000000ff


	//----- nvinfo : EIATTR_FRAME_SIZE
	.align		4
.L_236:
        /*054c*/ 	.byte	0x04, 0x11
        /*054e*/ 	.short	(.L_238 - .L_237)
	.align		4
.L_237:
        /*0550*/ 	.word	index@(_ZN7cutlass13device_kernelIN5flash19enable_sm80_to_sm89INS1_16FlashAttnBwdSm80INS1_25CollectiveMainloopBwdSm80ILi2ELi1EN4cute5tupleIJNS5_1CILi64EEENS7_ILi128EEENS7_ILi96EEEEEENS_6half_tEfNS_4arch4Sm80ELb0ELb0ELb0ELb0ELb1ELb0ELb0ELb0ELi2ELi2ELi4ELi2ELb1EEENS1_21CollectiveEpilogueBwdISB_SC_SE_Li256ELb0ELb0ELi2EEENS1_19SingleTileSchedulerILb0ELb0ELb0ELi128EEEEEEEEEvNT_6ParamsE)
        /*0554*/ 	.word	0x00000058


	//----- nvinfo : EIATTR_REGCOUNT
	.align		4
.L_238:
        /*0558*/ 	.byte	0x04, 0x2f
        /*055a*/ 	.short	(.L_240 - .L_239)
	.align		4
.L_239:
        /*055c*/ 	.word	index@(_ZN7cutlass13device_kernelIN5flash19enable_sm80_to_sm89INS1_16FlashAttnBwdSm80INS1_25CollectiveMainloopBwdSm80ILi2ELi1EN4cute5tupleIJNS5_1CILi64EEENS7_ILi128EEENS7_ILi96EEEEEENS_6half_tEfNS_4arch4Sm80ELb0ELb0ELb0ELb0ELb0ELb0ELb0ELb0ELi2ELi2ELi4ELi2ELb1EEENS1_21CollectiveEpilogueBwdISB_SC_SE_Li256ELb0ELb0ELi2EEENS1_19SingleTileSchedulerILb0ELb0ELb0ELi128EEEEEEEEEvNT_6ParamsE)
        /*0560*/ 	.word	0x000000ff


	//----- nvinfo : EIATTR_FRAME_SIZE
	.align		4
.L_240:
        /*0564*/ 	.byte	0x04, 0x11
        /*0566*/ 	.short	(.L_242 - .L_241)
	.align		4
.L_241:
        /*0568*/ 	.word	index@(_ZN7cutlass13device_kernelIN5flash19enable_sm80_to_sm89INS1_16FlashAttnBwdSm80INS1_25CollectiveMainloopBwdSm80ILi2ELi1EN4cute5tupleIJNS5_1CILi64EEENS7_ILi128EEENS7_ILi96EEEEEENS_6half_tEfNS_4arch4Sm80ELb0ELb0ELb0ELb0ELb0ELb0ELb0ELb0ELi2ELi2ELi4ELi2ELb1EEENS1_21CollectiveEpilogueBwdISB_SC_SE_Li256ELb0ELb0ELi2EEENS1_19SingleTileSchedulerILb0ELb0ELb0ELi128EEEEEEEEEvNT_6ParamsE)
        /*056c*/ 	.word	0x00000058


	//----- nvinfo : EIATTR_MIN_STACK_SIZE
	.align		4
.L_242:
        /*0570*/ 	.byte	0x04, 0x12
        /*0572*/ 	.short	(.L_244 - .L_243)
	.align		4
.L_243:
        /*0574*/ 	.word	index@(_ZN7cutlass13device_kernelIN5flash19enable_sm80_to_sm89INS1_16FlashAttnBwdSm80INS1_25CollectiveMainloopBwdSm80ILi2ELi1EN4cute5tupleIJNS5_1CILi64EEENS7_ILi128EEENS7_ILi96EEEEEENS_6half_tEfNS_4arch4Sm80ELb0ELb0ELb0ELb0ELb0ELb0ELb0ELb0ELi2ELi2ELi4ELi2ELb1EEENS1_21CollectiveEpilogueBwdISB_SC_SE_Li256ELb0ELb0ELi2EEENS1_19SingleTileSchedulerILb0ELb0ELb0ELi128EEEEEEEEEvNT_6ParamsE)
        /*0578*/ 	.word	0x00000058


	//----- nvinfo : EIATTR_MIN_STACK_SIZE
	.align		4
.L_244:
        /*057c*/ 	.byte	0x04, 0x12
        /*057e*/ 	.short	(.L_246 - .L_245)
	.align		4
.L_245:
        /*0580*/ 	.word	index@(_ZN7cutlass13device_kernelIN5flash19enable_sm80_to_sm89INS1_16FlashAttnBwdSm80INS1_25CollectiveMainloopBwdSm80ILi2ELi1EN4cute5tupleIJNS5_1CILi64EEENS7_ILi128EEENS7_ILi96EEEEEENS_6half_tEfNS_4arch4Sm80ELb0ELb0ELb0ELb0ELb1ELb0ELb0ELb0ELi2ELi2ELi4ELi2ELb1EEENS1_21CollectiveEpilogueBwdISB_SC_SE_Li256ELb0ELb0ELi2EEENS1_19SingleTileSchedulerILb0ELb0ELb0ELi128EEEEEEEEEvNT_6ParamsE)
        /*0584*/ 	.word	0x00000058


	//----- nvinfo : EIATTR_MIN_STACK_SIZE
	.align		4
.L_246:
        /*0588*/ 	.byte	0x04, 0x12
        /*058a*/ 	.short	(.L_248 - .L_247)
	.align		4
.L_247:
        /*058c*/ 	.word	index@(_ZN7cutlass13device_kernelIN5flash19enable_sm80_to_sm89INS1_16FlashAttnBwdSm80INS1_25CollectiveMainloopBwdSm80ILi2ELi1EN4cute5tupleIJNS5_1CILi64EEENS7_ILi128EEENS7_ILi96EEEEEENS_6half_tEfNS_4arch4Sm80ELb0ELb0ELb0ELb0ELb0ELb0ELb0ELb0ELi2ELi2ELi4ELi2ELb1EEENS1_24CollectiveEpilogueBwdGQAISB_fSE_Li256ELb0ELb0EEENS1_19SingleTileSchedulerILb0ELb0ELb0ELi128EEEEEEEEEvNT_6ParamsE)
        /*0590*/ 	.word	0x00000010


	//----- nvinfo : EIATTR_MIN_STACK_SIZE
	.align		4
.L_248:
        /*0594*/ 	.byte	0x04, 0x12
        /*0596*/ 	.short	(.L_250 - .L_249)
	.align		4
.L_249:
        /*0598*/ 	.word	index@(_ZN7cutlass13device_kernelIN5flash19enable_sm80_to_sm89INS1_16FlashAttnBwdSm80INS1_25CollectiveMainloopBwdSm80ILi2ELi1EN4cute5tupleIJNS5_1CILi64EEENS7_ILi128EEENS7_ILi96EEEEEENS_6half_tEfNS_4arch4Sm80ELb0ELb0ELb0ELb0ELb1ELb0ELb0ELb0ELi2ELi2ELi4ELi2ELb1EEENS1_24CollectiveEpilogueBwdGQAISB_fSE_Li256ELb0ELb1EEENS1_19SingleTileSchedulerILb0ELb0ELb0ELi128EEEEEEEEEvNT_6ParamsE)
        /*059c*/ 	.word	0x00000010


	//----- nvinfo : EIATTR_MIN_STACK_SIZE
	.align		4
.L_250:
        /*05a0*/ 	.byte	0x04, 0x12
        /*05a2*/ 	.short	(.L_252 - .L_251)
	.align		4
.L_251:
        /*05a4*/ 	.word	index@(_ZN7cutlass13device_kernelIN5flash19enable_sm80_to_sm89INS1_16FlashAttnBwdSm80INS1_25CollectiveMainloopBwdSm80ILi2ELi1EN4cute5tupleIJNS5_1CILi64EEENS7_ILi128EEENS7_ILi96EEEEEENS_6half_tEfNS_4arch4Sm80ELb0ELb0ELb0ELb1ELb0ELb0ELb0ELb0ELi2ELi2ELi4ELi2ELb1EEENS1_21CollectiveEpilogueBwdISB_SC_SE_Li256ELb1ELb0ELi2EEENS1_19SingleTileSchedulerILb1ELb0ELb0ELi128EEEEEEEEEvNT_6ParamsE)
        /*05a8*/ 	.word	0x00000010


	//----- nvinfo : EIATTR_MIN_STACK_SIZE
	.align		4
.L_252:
        /*05ac*/ 	.byte	0x04, 0x12
        /*05ae*/ 	.short	(.L_254 - .L_253)
	.align		4
.L_253:
        /*05b0*/ 	.word	index@(_ZN7cutlass13device_kernelIN5flash19enable_sm80_to_sm89INS1_16FlashAttnBwdSm80INS1_25CollectiveMainloopBwdSm80ILi2ELi1EN4cute5tupleIJNS5_1CILi64EEENS7_ILi128EEENS7_ILi96EEEEEENS_6half_tEfNS_4arch4Sm80ELb0ELb0ELb0ELb1ELb1ELb0ELb0ELb0ELi2ELi2ELi4ELi2ELb1EEENS1_21CollectiveEpilogueBwdISB_SC_SE_Li256ELb1ELb0ELi2EEENS1_19SingleTileSchedulerILb1ELb0ELb0ELi128EEEEEEEEEvNT_6ParamsE)
        /*05b4*/ 	.word	0x00000010


	//----- nvinfo : EIATTR_MIN_STACK_SIZE
	.align		4
.L_254:
        /*05b8*/ 	.byte	0x04, 0x12
        /*05ba*/ 	.short	(.L_256 - .L_255)
	.align		4
.L_255:
        /*05bc*/ 	.word	index@(_ZN7cutlass13device_kernelIN5flash19enable_sm80_to_sm89INS1_16FlashAttnBwdSm80INS1_25CollectiveMainloopBwdSm80ILi2ELi1EN4cute5tupleIJNS5_1CILi64EEENS7_ILi128EEENS7_ILi96EEEEEENS_6half_tEfNS_4arch4Sm80ELb0ELb0ELb0ELb1ELb0ELb0ELb0ELb0ELi2ELi2ELi4ELi2ELb1EEENS1_24CollectiveEpilogueBwdGQAISB_fSE_Li256ELb1ELb0EEENS1_19SingleTileSchedulerILb1ELb0ELb0ELi128EEEEEEEEEvNT_6ParamsE)
        /*05c0*/ 	.word	0x00000010


	//----- nvinfo : EIATTR_MIN_STACK_SIZE
	.align		4
.L_256:
        /*05c4*/ 	.byte	0x04, 0x12
        /*05c6*/ 	.short	(.L_258 - .L_257)
	.align		4
.L_257:
        /*05c8*/ 	.word	index@(_ZN7cutlass13device_kernelIN5flash19enable_sm80_to_sm89INS1_16FlashAttnBwdSm80INS1_25CollectiveMainloopBwdSm80ILi2ELi1EN4cute5tupleIJNS5_1CILi64EEENS7_ILi128EEENS7_ILi96EEEEEENS_6half_tEfNS_4arch4Sm80ELb0ELb0ELb0ELb1ELb1ELb0ELb0ELb0ELi2ELi2ELi4ELi2ELb1EEENS1_24CollectiveEpilogueBwdGQAISB_fSE_Li256ELb1ELb1EEENS1_19SingleTileSchedulerILb1ELb0ELb0ELi128EEEEEEEEEvNT_6ParamsE)
        /*05cc*/ 	.word	0x00000010


	//----- nvinfo : EIATTR_MIN_STACK_SIZE
	.align		4
.L_258:
        /*05d0*/ 	.byte	0x04, 0x12
        /*05d2*/ 	.short	(.L_260 - .L_259)
	.align		4
.L_259:
        /*05d4*/ 	.word	index@(_ZN7cutlass13device_kernelIN5flash19enable_sm80_to_sm89INS1_16FlashAttnBwdSm80INS1_25CollectiveMainloopBwdSm80ILi2ELi1EN4cute5tupleIJNS5_1CILi64EEENS7_ILi128EEENS7_ILi96EEEEEENS_6half_tEfNS_4arch4Sm80ELb0ELb1ELb0ELb0ELb0ELb0ELb0ELb0ELi2ELi2ELi4ELi2ELb1EEENS1_21CollectiveEpilogueBwdISB_SC_SE_Li256ELb0ELb0ELi2EEENS1_19SingleTileSchedulerILb0ELb0ELb0ELi128EEEEEEEEEvNT_6ParamsE)
        /*05d8*/ 	.word	0x00000050


	//----- nvinfo : EIATTR_MIN_STACK_SIZE
	.align		4
.L_260:
        /*05dc*/ 	.byte	0x04, 0x12
        /*05de*/ 	.short	(.L_262 - .L_261)
	.align		4
.L_261:
        /*05e0*/ 	.word	index@(_ZN7cutlass13device_kernelIN5flash19enable_sm80_to_sm89INS1_16FlashAttnBwdSm80INS1_25CollectiveMainloopBwdSm80ILi2ELi1EN4cute5tupleIJNS5_1CILi64EEENS7_ILi128EEENS7_ILi96EEEEEENS_6half_tEfNS_4arch4Sm80ELb0ELb1ELb0ELb0ELb1ELb0ELb0ELb0ELi2ELi2ELi4ELi2ELb1EEENS1_21CollectiveEpilogueBwdISB_SC_SE_Li256ELb0ELb0ELi2EEENS1_19SingleTileSchedulerILb0ELb0ELb0ELi128EEEEEEEEEvNT_6ParamsE)
        /*05e4*/ 	.word	0x00000050


	//----- nvinfo : EIATTR_MIN_STACK_SIZE
	.align		4
.L_262:
        /*05e8*/ 	.byte	0x04, 0x12
        /*05ea*/ 	.short	(.L_264 - .L_263)
	.align		4
.L_263:
        /*05ec*/ 	.word	index@(_ZN7cutlass13device_kernelIN5flash19enable_sm80_to_sm89INS1_16FlashAttnBwdSm80INS1_25CollectiveMainloopBwdSm80ILi2ELi1EN4cute5tupleIJNS5_1CILi64EEENS7_ILi128EEENS7_ILi96EEEEEENS_6half_tEfNS_4arch4Sm80ELb0ELb1ELb0ELb0ELb0ELb0ELb0ELb0ELi2ELi2ELi4ELi2ELb1EEENS1_24CollectiveEpilogueBwdGQAISB_fSE_Li256ELb0ELb0EEENS1_19SingleTileSchedulerILb0ELb0ELb0ELi128EEEEEEEEEvNT_6ParamsE)
        /*05f0*/ 	.word	0x00000050


	//----- nvinfo : EIATTR_MIN_STACK_SIZE
	.align		4
.L_264:
        /*05f4*/ 	.byte	0x04, 0x12
        /*05f6*/ 	.short	(.L_266 - .L_265)
	.align		4
.L_265:
        /*05f8*/ 	.word	index@(_ZN7cutlass13device_kernelIN5flash19enable_sm80_to_sm89INS1_16FlashAttnBwdSm80INS1_25CollectiveMainloopBwdSm80ILi2ELi1EN4cute5tupleIJNS5_1CILi64EEENS7_ILi128EEENS7_ILi96EEEEEENS_6half_tEfNS_4arch4Sm80ELb0ELb1ELb0ELb0ELb1ELb0ELb0ELb0ELi2ELi2ELi4ELi2ELb1EEENS1_24CollectiveEpilogueBwdGQAISB_fSE_Li256ELb0ELb1EEENS1_19SingleTileSchedulerILb0ELb0ELb0ELi128EEEEEEEEEvNT_6ParamsE)
        /*05fc*/ 	.word	0x00000050


	//----- nvinfo : EIATTR_MIN_STACK_SIZE
	.align		4
.L_266:
        /*0600*/ 	.byte	0x04, 0x12
        /*0602*/ 	.short	(.L_268 - .L_267)
	.align		4
.L_267:
        /*0604*/ 	.word	index@(_ZN7cutlass13device_kernelIN5flash19enable_sm80_to_sm89INS1_16FlashAttnBwdSm80INS1_25CollectiveMainloopBwdSm80ILi2ELi1EN4cute5tupleIJNS5_1CILi64EEENS7_ILi128EEENS7_ILi96EEEEEENS_6half_tEfNS_4arch4Sm80ELb0ELb1ELb0ELb1ELb0ELb0ELb0ELb0ELi2ELi2ELi4ELi2ELb1EEENS1_21CollectiveEpilogueBwdISB_SC_SE_Li256ELb1ELb0ELi2EEENS1_19SingleTileSchedulerILb1ELb0ELb0ELi128EEEEEEEEEvNT_6ParamsE)
        /*0608*/ 	.word	0x00000050


	//----- nvinfo : EIATTR_MIN_STACK_SIZE
	.align		4
.L_268:
        /*060c*/ 	.byte	0x04, 0x12
        /*060e*/ 	.short	(.L_270 - .L_269)
	.align		4
.L_269:
        /*0610*/ 	.word	index@(_ZN7cutlass13device_kernelIN5flash19enable_sm80_to_sm89INS1_16FlashAttnBwdSm80INS1_25CollectiveMainloopBwdSm80ILi2ELi1EN4cute5tupleIJNS5_1CILi64EEENS7_ILi128EEENS7_ILi96EEEEEENS_6half_tEfNS_4arch4Sm80ELb0ELb1ELb0ELb1ELb1ELb0ELb0ELb0ELi2ELi2ELi4ELi2ELb1EEENS1_21CollectiveEpilogueBwdISB_SC_SE_Li256ELb1ELb0ELi2EEENS1_19SingleTileSchedulerILb1ELb0ELb0ELi128EEEEEEEEEvNT_6ParamsE)
        /*0614*/ 	.word	0x00000050


	//----- nvinfo : EIATTR_MIN_STACK_SIZE
	.align		4
.L_270:
        /*0618*/ 	.byte	0x04, 0x12
        /*061a*/ 	.short	(.L_272 - .L_271)
	.align		4
.L_271:
        /*061c*/ 	.word	index@(_ZN7cutlass13device_kernelIN5flash19enable_sm80_to_sm89INS1_16FlashAttnBwdSm80INS1_25CollectiveMainloopBwdSm80ILi2ELi1EN4cute5tupleIJNS5_1CILi64EEENS7_ILi128EEENS7_ILi96EEEEEENS_6half_tEfNS_4arch4Sm80ELb0ELb1ELb0ELb1ELb0ELb0ELb0ELb0ELi2ELi2ELi4ELi2ELb1EEENS1_24CollectiveEpilogueBwdGQAISB_fSE_Li256ELb1ELb0EEENS1_19SingleTileSchedulerILb1ELb0ELb0ELi128EEEEEEEEEvNT_6ParamsE)
        /*0620*/ 	.word	0x00000050


	//----- nvinfo : EIATTR_MIN_STACK_SIZE
	.align		4
.L_272:
        /*0624*/ 	.byte	0x04, 0x12
        /*0626*/ 	.short	(.L_274 - .L_273)
	.align		4
.L_273:
        /*0628*/ 	.word	index@(_ZN7cutlass13device_kernelIN5flash19enable_sm80_to_sm89INS1_16FlashAttnBwdSm80INS1_25CollectiveMainloopBwdSm80ILi2ELi1EN4cute5tupleIJNS5_1CILi64EEENS7_ILi128EEENS7_ILi96EEEEEENS_6half_tEfNS_4arch4Sm80ELb0ELb1ELb0ELb1ELb1ELb0ELb0ELb0ELi2ELi2ELi4ELi2ELb1EEENS1_24CollectiveEpilogueBwdGQAISB_fSE_Li256ELb1ELb1EEENS1_19SingleTileSchedulerILb1ELb0ELb0ELi128EEEEEEEEEvNT_6ParamsE)
        /*062c*/ 	.word	0x00000050


	//----- nvinfo : EIATTR_MIN_STACK_SIZE
	.align		4
.L_274:
        /*0630*/ 	.byte	0x04, 0x12
        /*0632*/ 	.short	(.L_276 - .L_275)
	.align		4
.L_275:
        /*0634*/ 	.word	index@(_ZN7cutlass13device_kernelIN5flash19enable_sm80_to_sm89INS1_16FlashAttnBwdSm80INS1_25CollectiveMainloopBwdSm80ILi2ELi1EN4cute5tupleIJNS5_1CILi64EEENS7_ILi128EEENS7_ILi96EEEEEENS_6half_tEfNS_4arch4Sm80ELb1ELb0ELb0ELb0ELb0ELb0ELb0ELb0ELi2ELi2ELi4ELi2ELb1EEENS1_21CollectiveEpilogueBwdISB_SC_SE_Li256ELb0ELb0ELi2EEENS1_25SingleTileBwdLPTSchedulerILb0ELi128ELb0EEEEEEEEEvNT_6ParamsE)
        /*0638*/ 	.word	0x00000028


	//----- nvinfo : EIATTR_MIN_STACK_SIZE
	.align		4
.L_276:
        /*063c*/ 	.byte	0x04, 0x12
        /*063e*/ 	.short	(.L_278 - .L_277)
	.align		4
.L_277:
        /*0640*/ 	.word	index@(_ZN7cutlass13device_kernelIN5flash19enable_sm80_to_sm89INS1_16FlashAttnBwdSm80INS1_25CollectiveMainloopBwdSm80ILi2ELi1EN4cute5tupleIJNS5_1CILi64EEENS7_ILi128EEENS7_ILi96EEEEEENS_6half_tEfNS_4arch4Sm80ELb1ELb0ELb0ELb0ELb1ELb0ELb0ELb0ELi2ELi2ELi4ELi2ELb1EEENS1_21CollectiveEpilogueBwdISB_SC_SE_Li256ELb0ELb0ELi2EEENS1_25SingleTileBwdLPTSchedulerILb0ELi128ELb1EEEEEEEEEvNT_6ParamsE)
        /*0644*/ 	.word	0x00000028


	//----- nvinfo : EIATTR_MIN_STACK_SIZE
	.align		4
.L_278:
        /*0648*/ 	.byte	0x04, 0x12
        /*064a*/ 	.short	(.L_280 - .L_279)
	.align		4
.L_279:
        /*064c*/ 	.word	index@(_ZN7cutlass13device_kernelIN5flash19enable_sm80_to_sm89INS1_16FlashAttnBwdSm80INS1_25CollectiveMainloopBwdSm80ILi2ELi1EN4cute5tupleIJNS5_1CILi64EEENS7_ILi128EEENS7_ILi96EEEEEENS_6half_tEfNS_4arch4Sm80ELb1ELb0ELb0ELb0ELb0ELb0ELb0ELb0ELi2ELi2ELi4ELi2ELb1EEENS1_24CollectiveEpilogueBwdGQAISB_fSE_Li256ELb0ELb0EEENS1_25SingleTileBwdLPTSchedulerILb0ELi128ELb0EEEEEEEEEvNT_6ParamsE)
        /*0650*/ 	.word	0x00000028


	//----- nvinfo : EIATTR_MIN_STACK_SIZE
	.align		4
.L_280:
        /*0654*/ 	.byte	0x04, 0x12
        /*0656*/ 	.short	(.L_282 - .L_281)
	.align		4
.L_281:
        /*0658*/ 	.word	index@(_ZN7cutlass13device_kernelIN5flash19enable_sm80_to_sm89INS1_16FlashAttnBwdSm80INS1_25CollectiveMainloopBwdSm80ILi2ELi1EN4cute5tupleIJNS5_1CILi64EEENS7_ILi128EEENS7_ILi96EEEEEENS_6half_tEfNS_4arch4Sm80ELb1ELb0ELb0ELb0ELb1ELb0ELb0ELb0ELi2ELi2ELi4ELi2ELb1EEENS1_24CollectiveEpilogueBwdGQAISB_fSE_Li256ELb0ELb1EEENS1_25SingleTileBwdLPTSchedulerILb0ELi128ELb1EEEEEEEEEvNT_6ParamsE)
        /*065c*/ 	.word	0x00000028


	//----- nvinfo : EIATTR_MIN_STACK_SIZE
	.align		4
.L_282:
        /*0660*/ 	.byte	0x04, 0x12
        /*0662*/ 	.short	(.L_284 - .L_283)
	.align		4
.L_283:
        /*0664*/ 	.word	index@(_ZN7cutlass13device_kernelIN5flash19enable_sm80_to_sm89INS1_16FlashAttnBwdSm80INS1_25CollectiveMainloopBwdSm80ILi2ELi1EN4cute5tupleIJNS5_1CILi64EEENS7_ILi128EEENS7_ILi96EEEEEENS_6half_tEfNS_4arch4Sm80ELb1ELb0ELb0ELb1ELb0ELb0ELb0ELb0ELi2ELi2ELi4ELi2ELb1EEENS1_21CollectiveEpilogueBwdISB_SC_SE_Li256ELb1ELb0ELi2EEENS1_25SingleTileBwdLPTSchedulerILb1ELi128ELb0EEEEEEEEEvNT_6ParamsE)
        /*0668*/ 	.word	0x00000028


	//----- nvinfo : EIATTR_MIN_STACK_SIZE
	.align		4
.L_284:
        /*066c*/ 	.byte	0x04, 0x12
        /*066e*/ 	.short	(.L_286 - .L_285)
	.align		4
.L_285:
        /*0670*/ 	.word	index@(_ZN7cutlass13device_kernelIN5flash19enable_sm80_to_sm89INS1_16FlashAttnBwdSm80INS1_25CollectiveMainloopBwdSm80ILi2ELi1EN4cute5tupleIJNS5_1CILi64EEENS7_ILi128EEENS7_ILi96EEEEEENS_6half_tEfNS_4arch4Sm80ELb1ELb0ELb0ELb1ELb1ELb0ELb0ELb0ELi2ELi2ELi4ELi2ELb1EEENS1_21CollectiveEpilogueBwdISB_SC_SE_Li256ELb1ELb0ELi2EEENS1_25SingleTileBwdLPTSchedulerILb1ELi128ELb1EEEEEEEEEvNT_6ParamsE)
        /*0674*/ 	.word	0x00000058


	//----- nvinfo : EIATTR_MIN_STACK_SIZE
	.align		4
.L_286:
        /*0678*/ 	.byte	0x04, 0x12
        /*067a*/ 	.short	(.L_288 - .L_287)
	.align		4
.L_287:
        /*067c*/ 	.word	index@(_ZN7cutlass13device_kernelIN5flash19enable_sm80_to_sm89INS1_16FlashAttnBwdSm80INS1_25CollectiveMainloopBwdSm80ILi2ELi1EN4cute5tupleIJNS5_1CILi64EEENS7_ILi128EEENS7_ILi96EEEEEENS_6half_tEfNS_4arch4Sm80ELb1ELb0ELb0ELb1ELb0ELb0ELb0ELb0ELi2ELi2ELi4ELi2ELb1EEENS1_24CollectiveEpilogueBwdGQAISB_fSE_Li256ELb1ELb0EEENS1_25SingleTileBwdLPTSchedulerILb1ELi128ELb0EEEEEEEEEvNT_6ParamsE)
        /*0680*/ 	.word	0x00000058


	//----- nvinfo : EIATTR_MIN_STACK_SIZE
	.align		4
.L_288:
        /*0684*/ 	.byte	0x04, 0x12
        /*0686*/ 	.short	(.L_290 - .L_289)
	.align		4
.L_289:
        /*0688*/ 	.word	index@(_ZN7cutlass13device_kernelIN5flash19enable_sm80_to_sm89INS1_16FlashAttnBwdSm80INS1_25CollectiveMainloopBwdSm80ILi2ELi1EN4cute5tupleIJNS5_1CILi64EEENS7_ILi128EEENS7_ILi96EEEEEENS_6half_tEfNS_4arch4Sm80ELb1ELb0ELb0ELb1ELb1ELb0ELb0ELb0ELi2ELi2ELi4ELi2ELb1EEENS1_24CollectiveEpilogueBwdGQAISB_fSE_Li256ELb1ELb1EEENS1_25SingleTileBwdLPTSchedulerILb1ELi128ELb1EEEEEEEEEvNT_6ParamsE)
        /*068c*/ 	.word	0x00000028


	//----- nvinfo : EIATTR_MIN_STACK_SIZE
	.align		4
.L_290:
        /*0690*/ 	.byte	0x04, 0x12
        /*0692*/ 	.short	(.L_292 - .L_291)
	.align		4
.L_291:
        /*0694*/ 	.word	index@(_ZN7cutlass13device_kernelIN5flash19enable_sm80_to_sm89INS1_16FlashAttnBwdSm80INS1_25CollectiveMainloopBwdSm80ILi2ELi2EN4cute5tupleIJNS5_1CILi64EEENS7_ILi128EEENS7_ILi96EEEEEENS_6half_tEfNS_4arch4Sm80ELb0ELb0ELb0ELb0ELb0ELb0ELb0ELb0ELi2ELi2ELi4ELi2ELb0EEENS1_21CollectiveEpilogueBwdISB_SC_SE_Li256ELb0ELb0ELi2EEENS1_19SingleTileSchedulerILb0ELb0ELb0ELi128EEEEEEEEEvNT_6ParamsE)
        /*0698*/ 	.word	0x00000000


	//----- nvinfo : EIATTR_MIN_STACK_SIZE
	.align		4
.L_292:
        /*069c*/ 	.byte	0x04, 0x12
        /*069e*/ 	.short	(.L_294 - .L_293)
	.align		4
.L_293:
        /*06a0*/ 	.word	index@(_ZN7cutlass13device_kernelIN5flash19enable_sm80_to_sm89INS1_16FlashAttnBwdSm80INS1_25CollectiveMainloopBwdSm80ILi2ELi2EN4cute5tupleIJNS5_1CILi64EEENS7_ILi128EEENS7_ILi96EEEEEENS_6half_tEfNS_4arch4Sm80ELb0ELb0ELb0ELb0ELb1ELb0ELb0ELb0ELi2ELi2ELi4ELi2ELb0EEENS1_21CollectiveEpilogueBwdISB_SC_SE_Li256ELb0ELb0ELi2EEENS1_19SingleTileSchedulerILb0ELb0ELb0ELi128EEEEEEEEEvNT_6ParamsE)
        /*06a4*/ 	.word	0x00000000


	//----- nvinfo : EIATTR_MIN_STACK_SIZE
	.align		4
.L_294:
        /*06a8*/ 	.byte	0x04, 0x12
        /*06aa*/ 	.short	(.L_296 - .L_295)
	.align		4
.L_295:
        /*06ac*/ 	.word	index@(_ZN7cutlass13device_kernelIN5flash19enable_sm80_to_sm89INS1_16FlashAttnBwdSm80INS1_25CollectiveMainloopBwdSm80ILi2ELi2EN4cute5tupleIJNS5_1CILi64EEENS7_ILi128EEENS7_ILi96EEEEEENS_6half_tEfNS_4arch4Sm80ELb0ELb0ELb0ELb0ELb0ELb0ELb0ELb0ELi2ELi2ELi4ELi2ELb0EEENS1_24CollectiveEpilogueBwdGQAISB_fSE_Li256ELb0ELb0EEENS1_19SingleTileSchedulerILb0ELb0ELb0ELi128EEEEEEEEEvNT_6ParamsE)
        /*06b0*/ 	.word	0x00000000


	//----- nvinfo : EIATTR_MIN_STACK_SIZE
	.align		4
.L_296:
        /*06b4*/ 	.byte	0x04, 0x12
        /*06b6*/ 	.short	(.L_298 - .L_297)
	.align		4
.L_297:
        /*06b8*/ 	.word	index@(_ZN7cutlass13device_kernelIN5flash19enable_sm80_to_sm89INS1_16FlashAttnBwdSm80INS1_25CollectiveMainloopBwdSm80ILi2ELi2EN4cute5tupleIJNS5_1CILi64EEENS7_ILi128EEENS7_ILi96EEEEEENS_6half_tEfNS_4arch4Sm80ELb0ELb0ELb0ELb0ELb1ELb0ELb0ELb0ELi2ELi2ELi4ELi2ELb0EEENS1_24CollectiveEpilogueBwdGQAISB_fSE_Li256ELb0ELb1EEENS1_19SingleTileSchedulerILb0ELb0ELb0ELi128EEEEEEEEEvNT_6ParamsE)
        /*06bc*/ 	.word	0x00000000


	//----- nvinfo : EIATTR_MIN_STACK_SIZE
	.align		4
.L_298:
        /*06c0*/ 	.byte	0x04, 0x12
        /*06c2*/ 	.short	(.L_300 - .L_299)
	.align		4
.L_299:
        /*06c4*/ 	.word	index@(_ZN7cutlass13device_kernelIN5flash19enable_sm80_to_sm89INS1_16FlashAttnBwdSm80INS1_25CollectiveMainloopBwdSm80ILi2ELi2EN4cute5tupleIJNS5_1CILi64EEENS7_ILi128EEENS7_ILi96EEEEEENS_6half_tEfNS_4arch4Sm80ELb0ELb0ELb0ELb1ELb0ELb0ELb0ELb0ELi2ELi2ELi4ELi2ELb0EEENS1_21CollectiveEpilogueBwdISB_SC_SE_Li256ELb1ELb0ELi2EEENS1_19SingleTileSchedulerILb1ELb0ELb0ELi128EEEEEEEEEvNT_6ParamsE)
        /*06c8*/ 	.word	0x00000000


	//----- nvinfo : EIATTR_MIN_STACK_SIZE
	.align		4
.L_300:
        /*06cc*/ 	.byte	0x04, 0x12
        /*06ce*/ 	.short	(.L_302 - .L_301)
	.align		4
.L_301:
        /*06d0*/ 	.word	index@(_ZN7cutlass13device_kernelIN5flash19enable_sm80_to_sm89INS1_16FlashAttnBwdSm80INS1_25CollectiveMainloopBwdSm80ILi2ELi2EN4cute5tupleIJNS5_1CILi64EEENS7_ILi128EEENS7_ILi96EEEEEENS_6half_tEfNS_4arch4Sm80ELb0ELb0ELb0ELb1ELb1ELb0ELb0ELb0ELi2ELi2ELi4ELi2ELb0EEENS1_21CollectiveEpilogueBwdISB_SC_SE_Li256ELb1ELb0ELi2EEENS1_19SingleTileSchedulerILb1ELb0ELb0ELi128EEEEEEEEEvNT_6ParamsE)
        /*06d4*/ 	.word	0x00000000


	//----- nvinfo : EIATTR_MIN_STACK_SIZE
	.align		4
.L_302:
        /*06d8*/ 	.byte	0x04, 0x12
        /*06da*/ 	.short	(.L_304 - .L_303)
	.align		4
.L_303:
        /*06dc*/ 	.word	index@(_ZN7cutlass13device_kernelIN5flash19enable_sm80_to_sm89INS1_16FlashAttnBwdSm80INS1_25CollectiveMainloopBwdSm80ILi2ELi2EN4cute5tupleIJNS5_1CILi64EEENS7_ILi128EEENS7_ILi96EEEEEENS_6half_tEfNS_4arch4Sm80ELb0ELb0ELb0ELb1ELb0ELb0ELb0ELb0ELi2ELi2ELi4ELi2ELb0EEENS1_24CollectiveEpilogueBwdGQAISB_fSE_Li256ELb1ELb0EEENS1_19SingleTileSchedulerILb1ELb0ELb0ELi128EEEEEEEEEvNT_6ParamsE)
        /*06e0*/ 	.word	0x00000000


	//----- nvinfo : EIATTR_MIN_STACK_SIZE
	.align		4
.L_304:
        /*06e4*/ 	.byte	0x04, 0x12
        /*06e6*/ 	.short	(.L_306 - .L_305)
	.align		4
.L_305:
        /*06e8*/ 	.word	index@(_ZN7cutlass13device_kernelIN5flash19enable_sm80_to_sm89INS1_16FlashAttnBwdSm80INS1_25CollectiveMainloopBwdSm80ILi2ELi2EN4cute5tupleIJNS5_1CILi64EEENS7_ILi128EEENS7_ILi96EEEEEENS_6half_tEfNS_4arch4Sm80ELb0ELb0ELb0ELb1ELb1ELb0ELb0ELb0ELi2ELi2ELi4ELi2ELb0EEENS1_24CollectiveEpilogueBwdGQAISB_fSE_Li256ELb1ELb1EEENS1_19SingleTileSchedulerILb1ELb0ELb0ELi128EEEEEEEEEvNT_6ParamsE)
        /*06ec*/ 	.word	0x00000000


	//----- nvinfo : EIATTR_MIN_STACK_SIZE
	.align		4
.L_306:
        /*06f0*/ 	.byte	0x04, 0x12
        /*06f2*/ 	.short	(.L_308 - .L_307)
	.align		4
.L_307:
        /*06f4*/ 	.word	index@(_ZN7cutlass13device_kernelIN5flash19enable_sm80_to_sm89INS1_16FlashAttnBwdSm80INS1_25CollectiveMainloopBwdSm80ILi2ELi2EN4cute5tupleIJNS5_1CILi64EEENS7_ILi128EEENS7_ILi96EEEEEENS_6half_tEfNS_4arch4Sm80ELb0ELb1ELb0ELb0ELb0ELb0ELb0ELb0ELi2ELi2ELi4ELi2ELb0EEENS1_21CollectiveEpilogueBwdISB_SC_SE_Li256ELb0ELb0ELi2EEENS1_19SingleTileSchedulerILb0ELb0ELb0ELi128EEEEEEEEEvNT_6ParamsE)
        /*06f8*/ 	.word	0x00000000


	//----- nvinfo : EIATTR_MIN_STACK_SIZE
	.align		4
.L_308:
        /*06fc*/ 	.byte	0x04, 0x12
        /*06fe*/ 	.short	(.L_310 - .L_309)
	.align		4
.L_309:
        /*0700*/ 	.word	index@(_ZN7cutlass13device_kernelIN5flash19enable_sm80_to_sm89INS1_16FlashAttnBwdSm80INS1_25CollectiveMainloopBwdSm80ILi2ELi2EN4cute5tupleIJNS5_1CILi64EEENS7_ILi128EEENS7_ILi96EEEEEENS_6half_tEfNS_4arch4Sm80ELb0ELb1ELb0ELb0ELb1ELb0ELb0ELb0ELi2ELi2ELi4ELi2ELb0EEENS1_21CollectiveEpilogueBwdISB_SC_SE_Li256ELb0ELb0ELi2EEENS1_19SingleTileSchedulerILb0ELb0ELb0ELi128EEEEEEEEEvNT_6ParamsE)
        /*0704*/ 	.word	0x00000000


	//----- nvinfo : EIATTR_MIN_STACK_SIZE
	.align		4
.L_310:
        /*0708*/ 	.byte	0x04, 0x12
        /*070a*/ 	.short	(.L_312 - .L_311)
	.align		4
.L_311:
        /*070c*/ 	.word	index@(_ZN7cutlass13device_kernelIN5flash19enable_sm80_to_sm89INS1_16FlashAttnBwdSm80INS1_25CollectiveMainloopBwdSm80ILi2ELi2EN4cute5tupleIJNS5_1CILi64EEENS7_ILi128EEENS7_ILi96EEEEEENS_6half_tEfNS_4arch4Sm80ELb0ELb1ELb0ELb0ELb0ELb0ELb0ELb0ELi2ELi2ELi4ELi2ELb0EEENS1_24CollectiveEpilogueBwdGQAISB_fSE_Li256ELb0ELb0EEENS1_19SingleTileSchedulerILb0ELb0ELb0ELi128EEEEEEEEEvNT_6ParamsE)
        /*0710*/ 	.word	0x00000000


	//----- nvinfo : EIATTR_MIN_STACK_SIZE
	.align		4
.L_312:
        /*0714*/ 	.byte	0x04, 0x12
        /*0716*/ 	.short	(.L_314 - .L_313)
	.align		4
.L_313:
        /*0718*/ 	.word	index@(_ZN7cutlass13device_kernelIN5flash19enable_sm80_to_sm89INS1_16FlashAttnBwdSm80INS1_25CollectiveMainloopBwdSm80ILi2ELi2EN4cute5tupleIJNS5_1CILi64EEENS7_ILi128EEENS7_ILi96EEEEEENS_6half_tEfNS_4arch4Sm80ELb0ELb1ELb0ELb0ELb1ELb0ELb0ELb0ELi2ELi2ELi4ELi2ELb0EEENS1_24CollectiveEpilogueBwdGQAISB_fSE_Li256ELb0ELb1EEENS1_19SingleTileSchedulerILb0ELb0ELb0ELi128EEEEEEEEEvNT_6ParamsE)
        /*071c*/ 	.word	0x00000000


	//----- nvinfo : EIATTR_MIN_STACK_SIZE
	.align		4
.L_314:
        /*0720*/ 	.byte	0x04, 0x12
        /*0722*/ 	.short	(.L_316 - .L_315)
	.align		4
.L_315:
        /*0724*/ 	.word	index@(_ZN7cutlass13device_kernelIN5flash19enable_sm80_to_sm89INS1_16FlashAttnBwdSm80INS1_25CollectiveMainloopBwdSm80ILi2ELi2EN4cute5tupleIJNS5_1CILi64EEENS7_ILi128EEENS7_ILi96EEEEEENS_6half_tEfNS_4arch4Sm80ELb0ELb1ELb0ELb1ELb0ELb0ELb0ELb0ELi2ELi2ELi4ELi2ELb0EEENS1_21CollectiveEpilogueBwdISB_SC_SE_Li256ELb1ELb0ELi2EEENS1_19SingleTileSchedulerILb1ELb0ELb0ELi128EEEEEEEEEvNT_6ParamsE)
        /*0728*/ 	.word	0x00000010


	//----- nvinfo : EIATTR_MIN_STACK_SIZE
	.align		4
.L_316:
        /*072c*/ 	.byte	0x04, 0x12
        /*072e*/ 	.short	(.L_318 - .L_317)
	.align		4
.L_317:
        /*0730*/ 	.word	index@(_ZN7cutlass13device_kernelIN5flash19enable_sm80_to_sm89INS1_16FlashAttnBwdSm80INS1_25CollectiveMainloopBwdSm80ILi2ELi2EN4cute5tupleIJNS5_1CILi64EEENS7_ILi128EEENS7_ILi96EEEEEENS_6half_tEfNS_4arch4Sm80ELb0ELb1ELb0ELb1ELb1ELb0ELb0ELb0ELi2ELi2ELi4ELi2ELb0EEENS1_21CollectiveEpilogueBwdISB_SC_SE_Li256ELb1ELb0ELi2EEENS1_19SingleTileSchedulerILb1ELb0ELb0ELi128EEEEEEEEEvNT_6ParamsE)
        /*0734*/ 	.word	0x00000010


	//----- nvinfo : EIATTR_MIN_STACK_SIZE
	.align		4
.L_318:
        /*0738*/ 	.byte	0x04, 0x12
        /*073a*/ 	.short	(.L_320 - .L_319)
	.align		4
.L_319:
        /*073c*/ 	.word	index@(_ZN7cutlass13device_kernelIN5flash19enable_sm80_to_sm89INS1_16FlashAttnBwdSm80INS1_25CollectiveMainloopBwdSm80ILi2ELi2EN4cute5tupleIJNS5_1CILi64EEENS7_ILi128EEENS7_ILi96EEEEEENS_6half_tEfNS_4arch4Sm80ELb0ELb1ELb0ELb1ELb0ELb0ELb0ELb0ELi2ELi2ELi4ELi2ELb0EEENS1_24CollectiveEpilogueBwdGQAISB_fSE_Li256ELb1ELb0EEENS1_19SingleTileSchedulerILb1ELb0ELb0ELi128EEEEEEEEEvNT_6ParamsE)
        /*0740*/ 	.word	0x00000010


	//----- nvinfo : EIATTR_MIN_STACK_SIZE
	.align		4
.L_320:
        /*0744*/ 	.byte	0x04, 0x12
        /*0746*/ 	.short	(.L_322 - .L_321)
	.align		4
.L_321:
        /*0748*/ 	.word	index@(_ZN7cutlass13device_kernelIN5flash19enable_sm80_to_sm89INS1_16FlashAttnBwdSm80INS1_25CollectiveMainloopBwdSm80ILi2ELi2EN4cute5tupleIJNS5_1CILi64EEENS7_ILi128EEENS7_ILi96EEEEEENS_6half_tEfNS_4arch4Sm80ELb0ELb1ELb0ELb1ELb1ELb0ELb0ELb0ELi2ELi2ELi4ELi2ELb0EEENS1_24CollectiveEpilogueBwdGQAISB_fSE_Li256ELb1ELb1EEENS1_19SingleTileSchedulerILb1ELb0ELb0ELi128EEEEEEEEEvNT_6ParamsE)
        /*074c*/ 	.word	0x00000010


	//----- nvinfo : EIATTR_MIN_STACK_SIZE
	.align		4
.L_322:
        /*0750*/ 	.byte	0x04, 0x12
        /*0752*/ 	.short	(.L_324 - .L_323)
	.align		4
.L_323:
        /*0754*/ 	.word	index@(_ZN7cutlass13device_kernelIN5flash19enable_sm80_to_sm89INS1_16FlashAttnBwdSm80INS1_25CollectiveMainloopBwdSm80ILi2ELi2EN4cute5tupleIJNS5_1CILi64EEENS7_ILi128EEENS7_ILi96EEEEEENS_6half_tEfNS_4arch4Sm80ELb1ELb0ELb0ELb0ELb0ELb0ELb0ELb0ELi2ELi2ELi4ELi2ELb0EEENS1_21CollectiveEpilogueBwdISB_SC_SE_Li256ELb0ELb0ELi2EEENS1_25SingleTileBwdLPTSchedulerILb0ELi128ELb0EEEEEEEEEvNT_6ParamsE)
        /*0758*/ 	.word	0x00000000


	//----- nvinfo : EIATTR_MIN_STACK_SIZE
	.align		4
.L_324:
        /*075c*/ 	.byte	0x04, 0x12
        /*075e*/ 	.short	(.L_326 - .L_325)
	.align		4
.L_325:
        /*0760*/ 	.word	index@(_ZN7cutlass13device_kernelIN5flash19enable_sm80_to_sm89INS1_16FlashAttnBwdSm80INS1_25CollectiveMainloopBwdSm80ILi2ELi2EN4cute5tupleIJNS5_1CILi64EEENS7_ILi128EEENS7_ILi96EEEEEENS_6half_tEfNS_4arch4Sm80ELb1ELb0ELb0ELb0ELb1ELb0ELb0ELb0ELi2ELi2ELi4ELi2ELb0EEENS1_21CollectiveEpilogueBwdISB_SC_SE_Li256ELb0ELb0ELi2EEENS1_25SingleTileBwdLPTSchedulerILb0ELi128ELb1EEEEEEEEEvNT_6ParamsE)
        /*0764*/ 	.word	0x00000000


	//----- nvinfo : EIATTR_MIN_STACK_SIZE
	.align		4
.L_326:
        /*0768*/ 	.byte	0x04, 0x12
        /*076a*/ 	.short	(.L_328 - .L_327)
	.align		4
.L_327:
        /*076c*/ 	.word	index@(_ZN7cutlass13device_kernelIN5flash19enable_sm80_to_sm89INS1_16FlashAttnBwdSm80INS1_25CollectiveMainloopBwdSm80ILi2ELi2EN4cute5tupleIJNS5_1CILi64EEENS7_ILi128EEENS7_ILi96EEEEEENS_6half_tEfNS_4arch4Sm80ELb1ELb0ELb0ELb0ELb0ELb0ELb0ELb0ELi2ELi2ELi4ELi2ELb0EEENS1_24CollectiveEpilogueBwdGQAISB_fSE_Li256ELb0ELb0EEENS1_25SingleTileBwdLPTSchedulerILb0ELi128ELb0EEEEEEEEEvNT_6ParamsE)
        /*0770*/ 	.word	0x00000000


	//----- nvinfo : EIATTR_MIN_STACK_SIZE
	.align		4
.L_328:
        /*0774*/ 	.byte	0x04, 0x12
        /*0776*/ 	.short	(.L_330 - .L_329)
	.align		4
.L_329:
        /*0778*/ 	.word	index@(_ZN7cutlass13device_kernelIN5flash19enable_sm80_to_sm89INS1_16FlashAttnBwdSm80INS1_25CollectiveMainloopBwdSm80ILi2ELi2EN4cute5tupleIJNS5_1CILi64EEENS7_ILi128EEENS7_ILi96EEEEEENS_6half_tEfNS_4arch4Sm80ELb1ELb0ELb0ELb0ELb1ELb0ELb0ELb0ELi2ELi2ELi4ELi2ELb0EEENS1_24CollectiveEpilogueBwdGQAISB_fSE_Li256ELb0ELb1EEENS1_25SingleTileBwdLPTSchedulerILb0ELi128ELb1EEEEEEEEEvNT_6ParamsE)
        /*077c*/ 	.word	0x00000000


	//----- nvinfo : EIATTR_MIN_STACK_SIZE
	.align		4
.L_330:
        /*0780*/ 	.byte	0x04, 0x12
        /*0782*/ 	.short	(.L_332 - .L_331)
	.align		4
.L_331:
        /*0784*/ 	.word	index@(_ZN7cutlass13device_kernelIN5flash22FlashAttnBwdPreprocessIN4cute5tupleIJNS3_1CILi64EEENS5_ILi96EEEEEENS_6half_tEfNS_4arch4Sm80ELb1ELb0EEEEEvNT_6ParamsE)
        /*0788*/ 	.word	0x00000000


	//----- nvinfo : EIATTR_MIN_STACK_SIZE
	.align		4
.L_332:
        /*078c*/ 	.byte	0x04, 0x12
        /*078e*/ 	.short	(.L_334 - .L_333)
	.align		4
.L_333:
        /*0790*/ 	.word	index@(_ZN7cutlass13device_kernelIN5flash19enable_sm80_to_sm89INS1_16FlashAttnBwdSm80INS1_25CollectiveMainloopBwdSm80ILi2ELi2EN4cute5tupleIJNS5_1CILi64EEENS7_ILi128EEENS7_ILi96EEEEEENS_6half_tEfNS_4arch4Sm80ELb1ELb0ELb0ELb1ELb0ELb0ELb0ELb0ELi2ELi2ELi4ELi2ELb0EEENS1_21CollectiveEpilogueBwdISB_SC_SE_Li256ELb1ELb0ELi2EEENS1_25SingleTileBwdLPTSchedulerILb1ELi128ELb0EEEEEEEEEvNT_6ParamsE)
        /*0794*/ 	.word	0x00000000


	//----- nvinfo : EIATTR_MIN_STACK_SIZE
	.align		4
.L_334:
        /*0798*/ 	.byte	0x04, 0x12
        /*079a*/ 	.short	(.L_336 - .L_335)
	.align		4
.L_335:
        /*079c*/ 	.word	index@(_ZN7cutlass13device_kernelIN5flash19enable_sm80_to_sm89INS1_16FlashAttnBwdSm80INS1_25CollectiveMainloopBwdSm80ILi2ELi2EN4cute5tupleIJNS5_1CILi64EEENS7_ILi128EEENS7_ILi96EEEEEENS_6half_tEfNS_4arch4Sm80ELb1ELb0ELb0ELb1ELb1ELb0ELb0ELb0ELi2ELi2ELi4ELi2ELb0EEENS1_21CollectiveEpilogueBwdISB_SC_SE_Li256ELb1ELb0ELi2EEENS1_25SingleTileBwdLPTSchedulerILb1ELi128ELb1EEEEEEEEEvNT_6ParamsE)
        /*07a0*/ 	.word	0x00000000


	//----- nvinfo : EIATTR_MIN_STACK_SIZE
	.align		4
.L_336:
        /*07a4*/ 	.byte	0x04, 0x12
        /*07a6*/ 	.short	(.L_338 - .L_337)
	.align		4
.L_337:
        /*07a8*/ 	.word	index@(_ZN7cutlass13device_kernelIN5flash19enable_sm80_to_sm89INS1_16FlashAttnBwdSm80INS1_25CollectiveMainloopBwdSm80ILi2ELi2EN4cute5tupleIJNS5_1CILi64EEENS7_ILi128EEENS7_ILi96EEEEEENS_6half_tEfNS_4arch4Sm80ELb1ELb0ELb0ELb1ELb0ELb0ELb0ELb0ELi2ELi2ELi4ELi2ELb0EEENS1_24CollectiveEpilogueBwdGQAISB_fSE_Li256ELb1ELb0EEENS1_25SingleTileBwdLPTSchedulerILb1ELi128ELb0EEEEEEEEEvNT_6ParamsE)
        /*07ac*/ 	.word	0x00000000


	//----- nvinfo : EIATTR_MIN_STACK_SIZE
	.align		4
.L_338:
        /*07b0*/ 	.byte	0x04, 0x12
        /*07b2*/ 	.short	(.L_340 - .L_339)
	.align		4
.L_339:
        /*07b4*/ 	.word	index@(_ZN7cutlass13device_kernelIN5flash32FlashAttnBwdPostprocessConvertdQIN4cute5tupleIJNS3_1CILi128EEENS5_ILi96EEEEEENS_6half_tEfNS_4arch4Sm80ELi256ENS3_8TiledMMAINS3_8MMA_AtomIJNS3_28SM80_16x8x16_F32F16F16F32_TNEEEENS3_6LayoutINS4_IJNS5_ILi4EEENS5_ILi2EEENS5_ILi1EEEEEENS4_IJSJ_SH_NS5_ILi0EEEEEEEENS4_IJNS5_ILi64EEENS5_ILi32EEENS5_ILi16EEEEEEEELb0EEEEEvNT_6ParamsE)
        /*07b8*/ 	.word	0x00000000


	//----- nvinfo : EIATTR_MIN_STACK_SIZE
	.align		4
.L_340:
        /*07bc*/ 	.byte	0x04, 0x12
        /*07be*/ 	.short	(.L_342 - .L_341)
	.align		4
.L_341:
        /*07c0*/ 	.word	index@(_ZN7cutlass13device_kernelIN5flash32FlashAttnBwdPostprocessConvertdQIN4cute5tupleIJNS3_1CILi64EEENS5_ILi96EEEEEENS_6half_tEfNS_4arch4Sm80ELi256ENS3_8TiledMMAINS3_8MMA_AtomIJNS3_28SM80_16x8x16_F32F16F16F32_TNEEEENS3_6LayoutINS4_IJNS5_ILi2EEENS5_ILi4EEENS5_ILi1EEEEEENS4_IJSJ_SH_NS5_ILi0EEEEEEEENS4_IJNS5_ILi32EEESO_NS5_ILi16EEEEEEEELb0EEEEEvNT_6ParamsE)
        /*07c4*/ 	.word	0x00000000


	//----- nvinfo : EIATTR_MIN_STACK_SIZE
	.align		4
.L_342:
        /*07c8*/ 	.byte	0x04, 0x12
        /*07ca*/ 	.short	(.L_344 - .L_343)
	.align		4
.L_343:
        /*07cc*/ 	.word	index@(_ZN7cutlass13device_kernelIN5flash19enable_sm80_to_sm89INS1_16FlashAttnBwdSm80INS1_25CollectiveMainloopBwdSm80ILi2ELi2EN4cute5tupleIJNS5_1CILi64EEENS7_ILi128EEENS7_ILi96EEEEEENS_6half_tEfNS_4arch4Sm80ELb1ELb0ELb0ELb1ELb1ELb0ELb0ELb0ELi2ELi2ELi4ELi2ELb0EEENS1_24CollectiveEpilogueBwdGQAISB_fSE_Li256ELb1ELb1EEENS1_25SingleTileBwdLPTSchedulerILb1ELi128ELb1EEEEEEEEEvNT_6ParamsE)
        /*07d0*/ 	.word	0x00000000


	//----- nvinfo : EIATTR_MIN_STACK_SIZE
	.align		4
.L_344:
        /*07d4*/ 	.byte	0x04, 0x12
        /*07d6*/ 	.short	(.L_346 - .L_345)
	.align		4
.L_345:
        /*07d8*/ 	.word	index@(_ZN7cutlass13device_kernelIN5flash22FlashAttnBwdPreprocessIN4cute5tupleIJNS3_1CILi64EEENS5_ILi96EEEEEENS_6half_tEfNS_4arch4Sm80ELb1ELb1EEEEEvNT_6ParamsE)
        /*07dc*/ 	.word	0x00000000
.L_346:


//--------------------- .nv.info._ZN7cutlass13device_kernelIN5flash19enable_sm80_to_sm89INS1_16FlashAttnBwdSm80INS1_25CollectiveMainloopBwdSm80ILi2ELi1EN4cute5tupleIJNS5_1CILi64EEENS7_ILi128EEENS7_ILi96EEEEEENS_6half_tEfNS_4arch4Sm80ELb0ELb0ELb0ELb0ELb0ELb0ELb0ELb0ELi2ELi2ELi4ELi2ELb1EEENS1_21CollectiveEpilogueBwdISB_SC_SE_Li256ELb0ELb0ELi2EEENS1_19SingleTileSchedulerILb0ELb0ELb0ELi128EEEEEEEEEvNT_6ParamsE --------------------------
	.section	.nv.info._ZN7cutlass13device_kernelIN5flash19enable_sm80_to_sm89INS1_16FlashAttnBwdSm80INS1_25CollectiveMainloopBwdSm80ILi2ELi1EN4cute5tupleIJNS5_1CILi64EEENS7_ILi128EEENS7_ILi96EEEEEENS_6half_tEfNS_4arch4Sm80ELb0ELb0ELb0ELb0ELb0ELb0ELb0ELb0ELi2ELi2ELi4ELi2ELb1EEENS1_21CollectiveEpilogueBwdISB_SC_SE_Li256ELb0ELb0ELi2EEENS1_19SingleTileSchedulerILb0ELb0ELb0ELi128EEEEEEEEEvNT_6ParamsE,"",@"SHT_CUDA_INFO"
	.sectionflags	@""
	.align	4


	//----- nvinfo : EIATTR_CUDA_API_VERSION
	.align		4
        /*0000*/ 	.byte	0x04, 0x37
        /*0002*/ 	.short	(.L_348 - .L_347)
.L_347:
        /*0004*/ 	.word	0x00000082


	//----- nvinfo : EIATTR_SW2861232_WAR
	.align		4
.L_348:
        /*0008*/ 	.byte	0x01, 0x35
	.zero		2


	//----- nvinfo : EIATTR_PARAM_CBANK
	.align		4
        /*000c*/ 	.byte	0x04, 0x0a
        /*000e*/ 	.short	(.L_350 - .L_349)
	.align		4
.L_349:
        /*0010*/ 	.word	index@(.nv.constant0._ZN7cutlass13device_kernelIN5flash19enable_sm80_to_sm89INS1_16FlashAttnBwdSm80INS1_25CollectiveMainloopBwdSm80ILi2ELi1EN4cute5tupleIJNS5_1CILi64EEENS7_ILi128EEENS7_ILi96EEEEEENS_6half_tEfNS_4arch4Sm80ELb0ELb0ELb0ELb0ELb0ELb0ELb0ELb0ELi2ELi2ELi4ELi2ELb1EEENS1_21CollectiveEpilogueBwdISB_SC_SE_Li256ELb0ELb0ELi2EEENS1_19SingleTileSchedulerILb0ELb0ELb0ELi128EEEEEEEEEvNT_6ParamsE)
        /*0014*/ 	.short	0x0160
        /*0016*/ 	.short	0x0270


	//----- nvinfo : EIATTR_CBANK_PARAM_SIZE
	.align		4
.L_350:
        /*0018*/ 	.byte	0x03, 0x19
        /*001a*/ 	.short	0x0270


	//----- nvinfo : EIATTR_KPARAM_INFO
	.align		4
        /*001c*/ 	.byte	0x04, 0x17
        /*001e*/ 	.short	(.L_352 - .L_351)
.L_351:
        /*0020*/ 	.word	0x00000000
        /*0024*/ 	.short	0x0000
        /*0026*/ 	.short	0x0000
        /*0028*/ 	.byte	0x00, 0xf0, 0xc1, 0x09


	//----- nvinfo : EIATTR_MAXREG_COUNT
	.align		4
.L_352:
        /*002c*/ 	.byte	0x03, 0x1b
        /*002e*/ 	.short	0x00ff


	//----- nvinfo : EIATTR_NUM_BARRIERS
	.align		4
        /*0030*/ 	.byte	0x02, 0x4c
        /*0032*/ 	.byte	0x02
	.zero		1


	//----- nvinfo : EIATTR_ANNOTATIONS
	.align		4
        /*0034*/ 	.byte	0x04, 0x55
        /*0036*/ 	.short	(.L_354 - .L_353)


	//   ....[0]....
.L_353:
        /*0038*/ 	.word	0x00000001
        /*003c*/ 	.byte	0x20, 0x02, 0x00, 0x00, 0x01, 0x00, 0x00, 0x00, 0x30, 0x03, 0x00, 0x00, 0x01, 0x00, 0x00, 0x00
        /* <DEDUP_REMOVED lines=14> */
        /*012c*/ 	.byte	0xe0, 0x51, 0x00, 0x00, 0x01, 0x00, 0x00, 0x00, 0x10, 0x52, 0x00, 0x00


	//----- nvinfo : EIATTR_MERCURY_ISA_VERSION
	.align		4
.L_354:
        /*0138*/ 	.byte	0x03, 0x5f
        /*013a*/ 	.short	0x0000


	//----- nvinfo : EIATTR_EXIT_INSTR_OFFSETS
	.align		4
        /*013c*/ 	.byte	0x04, 0x1c
        /*013e*/ 	.short	(.L_356 - .L_355)


	//   ....[0]....
.L_355:
        /*0140*/ 	.word	0x00000040


	//   ....[1]....
        /*0144*/ 	.word	0x00006350


	//   ....[2]....
        /*0148*/ 	.word	0x00006440


	//   ....[3]....
        /*014c*/ 	.word	0x00006460


	//----- nvinfo : EIATTR_CTAIDZ_USED
	.align		4
.L_356:
        /*0150*/ 	.byte	0x01, 0x04
	.zero		2


	//----- nvinfo : EIATTR_MAX_THREADS
	.align		4
        /*0154*/ 	.byte	0x04, 0x05
        /*0156*/ 	.short	(.L_358 - .L_357)
.L_357:
        /*0158*/ 	.word	0x00000100
        /*015c*/ 	.word	0x00000001
        /*0160*/ 	.word	0x00000001


	//----- nvinfo : EIATTR_CRS_STACK_SIZE
	.align		4
.L_358:
        /*0164*/ 	.byte	0x04, 0x1e
        /*0166*/ 	.short	(.L_360 - .L_359)
.L_359:
        /*0168*/ 	.word	0x00000000
.L_360:


//--------------------- .nv.info._ZN7cutlass13device_kernelIN5flash19enable_sm80_to_sm89INS1_16FlashAttnBwdSm80INS1_25CollectiveMainloopBwdSm80ILi2ELi1EN4cute5tupleIJNS5_1CILi64EEENS7_ILi128EEENS7_ILi96EEEEEENS_6half_tEfNS_4arch4Sm80ELb0ELb0ELb0ELb0ELb1ELb0ELb0ELb0ELi2ELi2ELi4ELi2ELb1EEENS1_21CollectiveEpilogueBwdISB_SC_SE_Li256ELb0ELb0ELi2EEENS1_19SingleTileSchedulerILb0ELb0ELb0ELi128EEEEEEEEEvNT_6ParamsE --------------------------
	.section	.nv.info._ZN7cutlass13device_kernelIN5flash19enable_sm80_to_sm89INS1_16FlashAttnBwdSm80INS1_25CollectiveMainloopBwdSm80ILi2ELi1EN4cute5tupleIJNS5_1CILi64EEENS7_ILi128EEENS7_ILi96EEEEEENS_6half_tEfNS_4arch4Sm80ELb0ELb0ELb0ELb0ELb1ELb0ELb0ELb0ELi2ELi2ELi4ELi2ELb1EEENS1_21CollectiveEpilogueBwdISB_SC_SE_Li256ELb0ELb0ELi2EEENS1_19SingleTileSchedulerILb0ELb0ELb0ELi128EEEEEEEEEvNT_6ParamsE,"",@"SHT_CUDA_INFO"
	.sectionflags	@""
	.align	4


	//----- nvinfo : EIATTR_CUDA_API_VERSION
	.align		4
        /*0000*/ 	.byte	0x04, 0x37
        /*0002*/ 	.short	(.L_362 - .L_361)
.L_361:
        /*0004*/ 	.word	0x00000082


	//----- nvinfo : EIATTR_SW2861232_WAR
	.align		4
.L_362:
        /*0008*/ 	.byte	0x01, 0x35
	.zero		2


	//----- nvinfo : EIATTR_PARAM_CBANK
	.align		4
        /*000c*/ 	.byte	0x04, 0x0a
        /*000e*/ 	.short	(.L_364 - .L_363)
	.align		4
.L_363:
        /*0010*/ 	.word	index@(.nv.constant0._ZN7cutlass13device_kernelIN5flash19enable_sm80_to_sm89INS1_16FlashAttnBwdSm80INS1_25CollectiveMainloopBwdSm80ILi2ELi1EN4cute5tupleIJNS5_1CILi64EEENS7_ILi128EEENS7_ILi96EEEEEENS_6half_tEfNS_4arch4Sm80ELb0ELb0ELb0ELb0ELb1ELb0ELb0ELb0ELi2ELi2ELi4ELi2ELb1EEENS1_21CollectiveEpilogueBwdISB_SC_SE_Li256ELb0ELb0ELi2EEENS1_19SingleTileSchedulerILb0ELb0ELb0ELi128EEEEEEEEEvNT_6ParamsE)
        /*0014*/ 	.short	0x0160
        /*0016*/ 	.short	0x0270


	//----- nvinfo : EIATTR_CBANK_PARAM_SIZE
	.align		4
.L_364:
        /*0018*/ 	.byte	0x03, 0x19
        /*001a*/ 	.short	0x0270


	//----- nvinfo : EIATTR_KPARAM_INFO
	.align		4
        /*001c*/ 	.byte	0x04, 0x17
        /*001e*/ 	.short	(.L_366 - .L_365)
.L_365:
        /*0020*/ 	.word	0x00000000
        /*0024*/ 	.short	0x0000
        /*0026*/ 	.short	0x0000
        /*0028*/ 	.byte	0x00, 0xf0, 0xc1, 0x09


	//----- nvinfo : EIATTR_MAXREG_COUNT
	.align		4
.L_366:
        /*002c*/ 	.byte	0x03, 0x1b
        /*002e*/ 	.short	0x00ff


	//----- nvinfo : EIATTR_NUM_BARRIERS
	.align		4
        /*0030*/ 	.byte	0x02, 0x4c
        /*0032*/ 	.byte	0x02
	.zero		1


	//----- nvinfo : EIATTR_ANNOTATIONS
	.align		4
        /*0034*/ 	.byte	0x04, 0x55
        /*0036*/ 	.short	(.L_368 - .L_367)


	//   ....[0]....
.L_367:
        /* <DEDUP_REMOVED lines=17> */


	//----- nvinfo : EIATTR_MERCURY_ISA_VERSION
	.align		4
.L_368:
        /*0138*/ 	.byte	0x03, 0x5f
        /*013a*/ 	.short	0x0000


	//----- nvinfo : EIATTR_EXIT_INSTR_OFFSETS
	.align		4
        /*013c*/ 	.byte	0x04, 0x1c
        /*013e*/ 	.short	(.L_370 - .L_369)


	//   ....[0]....
.L_369:
        /*0140*/ 	.word	0x00000040


	//   ....[1]....
        /*0144*/ 	.word	0x00006350


	//   ....[2]....
        /*0148*/ 	.word	0x00006440


	//   ....[3]....
        /*014c*/ 	.word	0x00006460


	//----- nvinfo : EIATTR_CTAIDZ_USED
	.align		4
.L_370:
        /*0150*/ 	.byte	0x01, 0x04
	.zero		2


	//----- nvinfo : EIATTR_MAX_THREADS
	.align		4
        /*0154*/ 	.byte	0x04, 0x05
        /*0156*/ 	.short	(.L_372 - .L_371)
.L_371:
        /*0158*/ 	.word	0x00000100
        /*015c*/ 	.word	0x00000001
        /*0160*/ 	.word	0x00000001


	//----- nvinfo : EIATTR_CRS_STACK_SIZE
	.align		4
.L_372:
        /*0164*/ 	.byte	0x04, 0x1e
        /*0166*/ 	.short	(.L_374 - .L_373)
.L_373:
        /*0168*/ 	.word	0x00000000
.L_374:


//--------------------- .nv.info._ZN7cutlass13device_kernelIN5flash19enable_sm80_to_sm89INS1_16FlashAttnBwdSm80INS1_25CollectiveMainloopBwdSm80ILi2ELi1EN4cute5tupleIJNS5_1CILi64EEENS7_ILi128EEENS7_ILi96EEEEEENS_6half_tEfNS_4arch4Sm80ELb0ELb0ELb0ELb0ELb0ELb0ELb0ELb0ELi2ELi2ELi4ELi2ELb1EEENS1_24CollectiveEpilogueBwdGQAISB_fSE_Li256ELb0ELb0EEENS1_19SingleTileSchedulerILb0ELb0ELb0ELi128EEEEEEEEEvNT_6ParamsE --------------------------
	.section	.nv.info._ZN7cutlass13device_kernelIN5flash19enable_sm80_to_sm89INS1_16FlashAttnBwdSm80INS1_25CollectiveMainloopBwdSm80ILi2ELi1EN4cute5tupleIJNS5_1CILi64EEENS7_ILi128EEENS7_ILi96EEEEEENS_6half_tEfNS_4arch4Sm80ELb0ELb0ELb0ELb0ELb0ELb0ELb0ELb0ELi2ELi2ELi4ELi2ELb1EEENS1_24CollectiveEpilogueBwdGQAISB_fSE_Li256ELb0ELb0EEENS1_19SingleTileSchedulerILb0ELb0ELb0ELi128EEEEEEEEEvNT_6ParamsE,"",@"SHT_CUDA_INFO"
	.sectionflags	@""
	.align	4


	//----- nvinfo : EIATTR_CUDA_API_VERSION
	.align		4
        /*0000*/ 	.byte	0x04, 0x37
        /*0002*/ 	.short	(.L_376 - .L_375)
.L_375:
        /*0004*/ 	.word	0x00000082


	//----- nvinfo : EIATTR_SW2861232_WAR
	.align		4
.L_376:
        /*0008*/ 	.byte	0x01, 0x35
	.zero		2


	//----- nvinfo : EIATTR_PARAM_CBANK
	.align		4
        /*000c*/ 	.byte	0x04, 0x0a
        /*000e*/ 	.short	(.L_378 - .L_377)
	.align		4
.L_377:
        /*0010*/ 	.word	index@(.nv.constant0._ZN7cutlass13device_kernelIN5flash19enable_sm80_to_sm89INS1_16FlashAttnBwdSm80INS1_25CollectiveMainloopBwdSm80ILi2ELi1EN4cute5tupleIJNS5_1CILi64EEENS7_ILi128EEENS7_ILi96EEEEEENS_6half_tEfNS_4arch4Sm80ELb0ELb0ELb0ELb0ELb0ELb0ELb0ELb0ELi2ELi2ELi4ELi2ELb1EEENS1_24CollectiveEpilogueBwdGQAISB_fSE_Li256ELb0ELb0EEENS1_19SingleTileSchedulerILb0ELb0ELb0ELi128EEEEEEEEEvNT_6ParamsE)
        /*0014*/ 	.short	0x0160
        /*0016*/ 	.short	0x0278


	//----- nvinfo : EIATTR_CBANK_PARAM_SIZE
	.align		4
.L_378:
        /*0018*/ 	.byte	0x03, 0x19
        /*001a*/ 	.short	0x0278


	//----- nvinfo : EIATTR_KPARAM_INFO
	.align		4
        /*001c*/ 	.byte	0x04, 0x17
        /*001e*/ 	.short	(.L_380 - .L_379)
.L_379:
        /*0020*/ 	.word	0x00000000
        /*0024*/ 	.short	0x0000
        /*0026*/ 	.short	0x0000
        /*0028*/ 	.byte	0x00, 0xf0, 0xe1, 0x09


	//----- nvinfo : EIATTR_MAXREG_COUNT
	.align		4
.L_380:
        /*002c*/ 	.byte	0x03, 0x1b
        /*002e*/ 	.short	0x00ff


	//----- nvinfo : EIATTR_NUM_BARRIERS
	.align		4
        /*0030*/ 	.byte	0x02, 0x4c
        /*0032*/ 	.byte	0x02
	.zero		1


	//----- nvinfo : EIATTR_ANNOTATIONS
	.align		4
        /*0034*/ 	.byte	0x04, 0x55
        /*0036*/ 	.short	(.L_382 - .L_381)


	//   ....[0]....
.L_381:
        /*0038*/ 	.word	0x00000001
        /*003c*/ 	.byte	0x50, 0x1b, 0x00, 0x00, 0x01, 0x00, 0x00, 0x00, 0xc0, 0x28, 0x00, 0x00, 0x01, 0x00, 0x00, 0x00
        /*004c*/ 	.byte	0xf0, 0x28, 0x00, 0x00, 0x01, 0x00, 0x00, 0x00, 0x30, 0x2f, 0x00, 0x00, 0x01, 0x00, 0x00, 0x00
        /*005c*/ 	.byte	0x60, 0x2f, 0x00, 0x00, 0x01, 0x00, 0x00, 0x00, 0x20, 0x44, 0x00, 0x00


	//----- nvinfo : EIATTR_MERCURY_ISA_VERSION
	.align		4
.L_382:
        /*0068*/ 	.byte	0x03, 0x5f
        /*006a*/ 	.short	0x0000


	//----- nvinfo : EIATTR_EXIT_INSTR_OFFSETS
	.align		4
        /*006c*/ 	.byte	0x04, 0x1c
        /*006e*/ 	.short	(.L_384 - .L_383)


	//   ....[0]....
.L_383:
        /*0070*/ 	.word	0x00000040


	//   ....[1]....
        /*0074*/ 	.word	0x00005b90


	//----- nvinfo : EIATTR_CTAIDZ_USED
	.align		4
.L_384:
        /*0078*/ 	.byte	0x01, 0x04
	.zero		2


	//----- nvinfo : EIATTR_MAX_THREADS
	.align		4
        /*007c*/ 	.byte	0x04, 0x05
        /*007e*/ 	.short	(.L_386 - .L_385)
.L_385:
        /*0080*/ 	.word	0x00000100
        /*0084*/ 	.word	0x00000001
        /*0088*/ 	.word	0x00000001
.L_386:


//--------------------- .nv.info._ZN7cutlass13device_kernelIN5flash19enable_sm80_to_sm89INS1_16FlashAttnBwdSm80INS1_25CollectiveMainloopBwdSm80ILi2ELi1EN4cute5tupleIJNS5_1CILi64EEENS7_ILi128EEENS7_ILi96EEEEEENS_6half_tEfNS_4arch4Sm80ELb0ELb0ELb0ELb0ELb1ELb0ELb0ELb0ELi2ELi2ELi4ELi2ELb1EEENS1_24CollectiveEpilogueBwdGQAISB_fSE_Li256ELb0ELb1EEENS1_19SingleTileSchedulerILb0ELb0ELb0ELi128EEEEEEEEEvNT_6ParamsE --------------------------
	.section	.nv.info._ZN7cutlass13device_kernelIN5flash19enable_sm80_to_sm89INS1_16FlashAttnBwdSm80INS1_25CollectiveMainloopBwdSm80ILi2ELi1EN4cute5tupleIJNS5_1CILi64EEENS7_ILi128EEENS7_ILi96EEEEEENS_6half_tEfNS_4arch4Sm80ELb0ELb0ELb0ELb0ELb1ELb0ELb0ELb0ELi2ELi2ELi4ELi2ELb1EEENS1_24CollectiveEpilogueBwdGQAISB_fSE_Li256ELb0ELb1EEENS1_19SingleTileSchedulerILb0ELb0ELb0ELi128EEEEEEEEEvNT_6ParamsE,"",@"SHT_CUDA_INFO"
	.sectionflags	@""
	.align	4


	//----- nvinfo : EIATTR_CUDA_API_VERSION
	.align		4
        /*0000*/ 	.byte	0x04, 0x37
        /*0002*/ 	.short	(.L_388 - .L_387)
.L_387:
        /*0004*/ 	.word	0x00000082


	//----- nvinfo : EIATTR_SW2861232_WAR
	.align		4
.L_388:
        /*0008*/ 	.byte	0x01, 0x35
	.zero		2


	//----- nvinfo : EIATTR_PARAM_CBANK
	.align		4
        /*000c*/ 	.byte	0x04, 0x0a
        /*000e*/ 	.short	(.L_390 - .L_389)
	.align		4
.L_389:
        /*0010*/ 	.word	index@(.nv.constant0._ZN7cutlass13device_kernelIN5flash19enable_sm80_to_sm89INS1_16FlashAttnBwdSm80INS1_25CollectiveMainloopBwdSm80ILi2ELi1EN4cute5tupleIJNS5_1CILi64EEENS7_ILi128EEENS7_ILi96EEEEEENS_6half_tEfNS_4arch4Sm80ELb0ELb0ELb0ELb0ELb1ELb0ELb0ELb0ELi2ELi2ELi4ELi2ELb1EEENS1_24CollectiveEpilogueBwdGQAISB_fSE_Li256ELb0ELb1EEENS1_19SingleTileSchedulerILb0ELb0ELb0ELi128EEEEEEEEEvNT_6ParamsE)
        /*0014*/ 	.short	0x0160
        /*0016*/ 	.short	0x0278


	//----- nvinfo : EIATTR_CBANK_PARAM_SIZE
	.align		4
.L_390:
        /*0018*/ 	.byte	0x03, 0x19
        /*001a*/ 	.short	0x0278


	//----- nvinfo : EIATTR_KPARAM_INFO
	.align		4
        /*001c*/ 	.byte	0x04, 0x17
        /*001e*/ 	.short	(.L_392 - .L_391)
.L_391:
        /*0020*/ 	.word	0x00000000
        /*0024*/ 	.short	0x0000
        /*0026*/ 	.short	0x0000
        /*0028*/ 	.byte	0x00, 0xf0, 0xe1, 0x09


	//----- nvinfo : EIATTR_MAXREG_COUNT
	.align		4
.L_392:
        /*002c*/ 	.byte	0x03, 0x1b
        /*002e*/ 	.short	0x00ff


	//----- nvinfo : EIATTR_NUM_BARRIERS
	.align		4
        /*0030*/ 	.byte	0x02, 0x4c
        /*0032*/ 	.byte	0x02
	.zero		1


	//----- nvinfo : EIATTR_ANNOTATIONS
	.align		4
        /*0034*/ 	.byte	0x04, 0x55
        /*0036*/ 	.short	(.L_394 - .L_393)


	//   ....[0]....
.L_393:
        /*0038*/ 	.word	0x00000001
        /*003c*/ 	.byte	0x50, 0x1a, 0x00, 0x00, 0x01, 0x00, 0x00, 0x00, 0xb0, 0x27, 0x00, 0x00, 0x01, 0x00, 0x00, 0x00
        /*004c*/ 	.byte	0xe0, 0x27, 0x00, 0x00, 0x01, 0x00, 0x00, 0x00, 0x20, 0x2e, 0x00, 0x00, 0x01, 0x00, 0x00, 0x00
        /*005c*/ 	.byte	0x50, 0x2e, 0x00, 0x00, 0x01, 0x00, 0x00, 0x00, 0x10, 0x43, 0x00, 0x00


	//----- nvinfo : EIATTR_MERCURY_ISA_VERSION
	.align		4
.L_394:
        /*0068*/ 	.byte	0x03, 0x5f
        /*006a*/ 	.short	0x0000


	//----- nvinfo : EIATTR_COOP_GROUP_MASK_REGIDS
	.align		4
        /*006c*/ 	.byte	0x04, 0x29
        /*006e*/ 	.short	(.L_396 - .L_395)


	//   ....[0]....
.L_395:
        /*0070*/ 	.word	0xffffffff


	//   ....[1]....
        /*0074*/ 	.word	0xffffffff


	//   ....[2]....
        /*0078*/ 	.word	0xffffffff


	//   ....[3]....
        /*007c*/ 	.word	0xffffffff


	//   ....[4]....
        /*0080*/ 	.word	0xffffffff


	//   ....[5]....
        /*0084*/ 	.word	0xffffffff


	//   ....[6]....
        /*0088*/ 	.word	0xffffffff


	//   ....[7]....
        /*008c*/ 	.word	0xffffffff


	//----- nvinfo : EIATTR_COOP_GROUP_INSTR_OFFSETS
	.align		4
.L_396:
        /*0090*/ 	.byte	0x04, 0x28
        /*0092*/ 	.short	(.L_398 - .L_397)


	//   ....[0]....
.L_397:
        /*0094*/ 	.word	0x000054d0


	//   ....[1]....
        /*0098*/ 	.word	0x00005510


	//   ....[2]....
        /*009c*/ 	.word	0x00005940


	//   ....[3]....
        /*00a0*/ 	.word	0x00005950


	//   ....[4]....
        /*00a4*/ 	.word	0x00005b10


	//   ....[5]....
        /*00a8*/ 	.word	0x00005c00


	//   ....[6]....
        /*00ac*/ 	.word	0x00005f30


	//   ....[7]....
        /*00b0*/ 	.word	0x00005f40


	//----- nvinfo : EIATTR_EXIT_INSTR_OFFSETS
	.align		4
.L_398:
        /*00b4*/ 	.byte	0x04, 0x1c
        /*00b6*/ 	.short	(.L_400 - .L_399)


	//   ....[0]....
.L_399:
        /*00b8*/ 	.word	0x00000040


	//   ....[1]....
        /*00bc*/ 	.word	0x00005f50


	//   ....[2]....
        /*00c0*/ 	.word	0x00005ff0


	//----- nvinfo : EIATTR_CTAIDZ_USED
	.align		4
.L_400:
        /*00c4*/ 	.byte	0x01, 0x04
	.zero		2


	//----- nvinfo : EIATTR_MAX_THREADS
	.align		4
        /*00c8*/ 	.byte	0x04, 0x05
        /*00ca*/ 	.short	(.L_402 - .L_401)
.L_401:
        /*00cc*/ 	.word	0x00000100
        /*00d0*/ 	.word	0x00000001
        /*00d4*/ 	.word	0x00000001


	//----- nvinfo : EIATTR_CRS_STACK_SIZE
	.align		4
.L_402:
        /*00d8*/ 	.byte	0x04, 0x1e
        /*00da*/ 	.short	(.L_404 - .L_403)
.L_403:
        /*00dc*/ 	.word	0x00000000
.L_404:


//--------------------- .nv.info._ZN7cutlass13device_kernelIN5flash19enable_sm80_to_sm89INS1_16FlashAttnBwdSm80INS1_25CollectiveMainloopBwdSm80ILi2ELi1EN4cute5tupleIJNS5_1CILi64EEENS7_ILi128EEENS7_ILi96EEEEEENS_6half_tEfNS_4arch4Sm80ELb0ELb0ELb0ELb1ELb0ELb0ELb0ELb0ELi2ELi2ELi4ELi2ELb1EEENS1_21CollectiveEpilogueBwdISB_SC_SE_Li256ELb1ELb0ELi2EEENS1_19SingleTileSchedulerILb1ELb0ELb0ELi128EEEEEEEEEvNT_6ParamsE --------------------------
	.section	.nv.info._ZN7cutlass13device_kernelIN5flash19enable_sm80_to_sm89INS1_16FlashAttnBwdSm80INS1_25CollectiveMainloopBwdSm80ILi2ELi1EN4cute5tupleIJNS5_1CILi64EEENS7_ILi128EEENS7_ILi96EEEEEENS_6half_tEfNS_4arch4Sm80ELb0ELb0ELb0ELb1ELb0ELb0ELb0ELb0ELi2ELi2ELi4ELi2ELb1EEENS1_21CollectiveEpilogueBwdISB_SC_SE_Li256ELb1ELb0ELi2EEENS1_19SingleTileSchedulerILb1ELb0ELb0ELi128EEEEEEEEEvNT_6ParamsE,"",@"SHT_CUDA_INFO"
	.sectionflags	@""
	.align	4


	//----- nvinfo : EIATTR_CUDA_API_VERSION
	.align		4
        /*0000*/ 	.byte	0x04, 0x37
        /*0002*/ 	.short	(.L_406 - .L_405)
.L_405:
        /*0004*/ 	.word	0x00000082


	//----- nvinfo : EIATTR_SW2861232_WAR
	.align		4
.L_406:
        /*0008*/ 	.byte	0x01, 0x35
	.zero		2


	//----- nvinfo : EIATTR_PARAM_CBANK
	.align		4
        /*000c*/ 	.byte	0x04, 0x0a
        /*000e*/ 	.short	(.L_408 - .L_407)
	.align		4
.L_407:
        /*0010*/ 	.word	index@(.nv.constant0._ZN7cutlass13device_kernelIN5flash19enable_sm80_to_sm89INS1_16FlashAttnBwdSm80INS1_25CollectiveMainloopBwdSm80ILi2ELi1EN4cute5tupleIJNS5_1CILi64EEENS7_ILi128EEENS7_ILi96EEEEEENS_6half_tEfNS_4arch4Sm80ELb0ELb0ELb0ELb1ELb0ELb0ELb0ELb0ELi2ELi2ELi4ELi2ELb1EEENS1_21CollectiveEpilogueBwdISB_SC_SE_Li256ELb1ELb0ELi2EEENS1_19SingleTileSchedulerILb1ELb0ELb0ELi128EEEEEEEEEvNT_6ParamsE)
        /*0014*/ 	.short	0x0160
        /*0016*/ 	.short	0x0270


	//----- nvinfo : EIATTR_CBANK_PARAM_SIZE
	.align		4
.L_408:
        /*0018*/ 	.byte	0x03, 0x19
        /*001a*/ 	.short	0x0270


	//----- nvinfo : EIATTR_KPARAM_INFO
	.align		4
        /*001c*/ 	.byte	0x04, 0x17
        /*001e*/ 	.short	(.L_410 - .L_409)
.L_409:
        /*0020*/ 	.word	0x00000000
        /*0024*/ 	.short	0x0000
        /*0026*/ 	.short	0x0000
        /*0028*/ 	.byte	0x00, 0xf0, 0xc1, 0x09


	//----- nvinfo : EIATTR_MAXREG_COUNT
	.align		4
.L_410:
        /*002c*/ 	.byte	0x03, 0x1b
        /*002e*/ 	.short	0x00ff


	//----- nvinfo : EIATTR_NUM_BARRIERS
	.align		4
        /*0030*/ 	.byte	0x02, 0x4c
        /*0032*/ 	.byte	0x02
	.zero		1


	//----- nvinfo : EIATTR_ANNOTATIONS
	.align		4
        /*0034*/ 	.byte	0x04, 0x55
        /*0036*/ 	.short	(.L_412 - .L_411)


	//   ....[0]....
.L_411:
        /*0038*/ 	.word	0x00000001
        /*003c*/ 	.byte	0x80, 0x1a, 0x00, 0x00, 0x01, 0x00, 0x00, 0x00, 0xc0, 0x1a, 0x00, 0x00, 0x01, 0x00, 0x00, 0x00
        /*004c*/ 	.byte	0x30, 0x2a, 0x00, 0x00, 0x01, 0x00, 0x00, 0x00, 0x00, 0x45, 0x00, 0x00


	//----- nvinfo : EIATTR_MERCURY_ISA_VERSION
	.align		4
.L_412:
        /*0058*/ 	.byte	0x03, 0x5f
        /*005a*/ 	.short	0x0000


	//----- nvinfo : EIATTR_COOP_GROUP_MASK_REGIDS
	.align		4
        /*005c*/ 	.byte	0x04, 0x29
        /*005e*/ 	.short	(.L_414 - .L_413)


	//   ....[0]....
.L_413:
        /*0060*/ 	.word	0xffffffff


	//----- nvinfo : EIATTR_COOP_GROUP_INSTR_OFFSETS
	.align		4
.L_414:
        /*0064*/ 	.byte	0x04, 0x28
        /*0066*/ 	.short	(.L_416 - .L_415)


	//   ....[0]....
.L_415:
        /*0068*/ 	.word	0x000000a0


	//----- nvinfo : EIATTR_EXIT_INSTR_OFFSETS
	.align		4
.L_416:
        /*006c*/ 	.byte	0x04, 0x1c
        /*006e*/ 	.short	(.L_418 - .L_417)


	//   ....[0]....
.L_417:
        /*0070*/ 	.word	0x00000310


	//   ....[1]....
        /*0074*/ 	.word	0x00006620


	//   ....[2]....
        /*0078*/ 	.word	0x00006720


	//   ....[3]....
        /*007c*/ 	.word	0x00006740


	//   ....[4]....
        /*0080*/ 	.word	0x00006e00


	//   ....[5]....
        /*0084*/ 	.word	0x00006f00


	//   ....[6]....
        /*0088*/ 	.word	0x00006f20


	//----- nvinfo : EIATTR_CTAIDZ_USED
	.align		4
.L_418:
        /*008c*/ 	.byte	0x01, 0x04
	.zero		2


	//----- nvinfo : EIATTR_MAX_THREADS
	.align		4
        /*0090*/ 	.byte	0x04, 0x05
        /*0092*/ 	.short	(.L_420 - .L_419)
.L_419:
        /*0094*/ 	.word	0x00000100
        /*0098*/ 	.word	0x00000001
        /*009c*/ 	.word	0x00000001


	//----- nvinfo : EIATTR_CRS_STACK_SIZE
	.align		4
.L_420:
        /*00a0*/ 	.byte	0x04, 0x1e
        /*00a2*/ 	.short	(.L_422 - .L_421)
.L_421:
        /*00a4*/ 	.word	0x00000000
.L_422:


//--------------------- .nv.info._ZN7cutlass13device_kernelIN5flash19enable_sm80_to_sm89INS1_16FlashAttnBwdSm80INS1_25CollectiveMainloopBwdSm80ILi2ELi1EN4cute5tupleIJNS5_1CILi64EEENS7_ILi128EEENS7_ILi96EEEEEENS_6half_tEfNS_4arch4Sm80ELb0ELb0ELb0ELb1ELb1ELb0ELb0ELb0ELi2ELi2ELi4ELi2ELb1EEENS1_21CollectiveEpilogueBwdISB_SC_SE_Li256ELb1ELb0ELi2EEENS1_19SingleTileSchedulerILb1ELb0ELb0ELi128EEEEEEEEEvNT_6ParamsE --------------------------
	.section	.nv.info._ZN7cutlass13device_kernelIN5flash19enable_sm80_to_sm89INS1_16FlashAttnBwdSm80INS1_25CollectiveMainloopBwdSm80ILi2ELi1EN4cute5tupleIJNS5_1CILi64EEENS7_ILi128EEENS7_ILi96EEEEEENS_6half_tEfNS_4arch4Sm80ELb0ELb0ELb0ELb1ELb1ELb0ELb0ELb0ELi2ELi2ELi4ELi2ELb1EEENS1_21CollectiveEpilogueBwdISB_SC_SE_Li256ELb1ELb0ELi2EEENS1_19SingleTileSchedulerILb1ELb0ELb0ELi128EEEEEEEEEvNT_6ParamsE,"",@"SHT_CUDA_INFO"
	.sectionflags	@""
	.align	4


	//----- nvinfo : EIATTR_CUDA_API_VERSION
	.align		4
        /*0000*/ 	.byte	0x04, 0x37
        /*0002*/ 	.short	(.L_424 - .L_423)
.L_423:
        /*0004*/ 	.word	0x00000082


	//----- nvinfo : EIATTR_SW2861232_WAR
	.align		4
.L_424:
        /*0008*/ 	.byte	0x01, 0x35
	.zero		2


	//----- nvinfo : EIATTR_PARAM_CBANK
	.align		4
        /*000c*/ 	.byte	0x04, 0x0a
        /*000e*/ 	.short	(.L_426 - .L_425)
	.align		4
.L_425:
        /*0010*/ 	.word	index@(.nv.constant0._ZN7cutlass13device_kernelIN5flash19enable_sm80_to_sm89INS1_16FlashAttnBwdSm80INS1_25CollectiveMainloopBwdSm80ILi2ELi1EN4cute5tupleIJNS5_1CILi64EEENS7_ILi128EEENS7_ILi96EEEEEENS_6half_tEfNS_4arch4Sm80ELb0ELb0ELb0ELb1ELb1ELb0ELb0ELb0ELi2ELi2ELi4ELi2ELb1EEENS1_21CollectiveEpilogueBwdISB_SC_SE_Li256ELb1ELb0ELi2EEENS1_19SingleTileSchedulerILb1ELb0ELb0ELi128EEEEEEEEEvNT_6ParamsE)
        /*0014*/ 	.short	0x0160
        /*0016*/ 	.short	0x0270


	//----- nvinfo : EIATTR_CBANK_PARAM_SIZE
	.align		4
.L_426:
        /*0018*/ 	.byte	0x03, 0x19
        /*001a*/ 	.short	0x0270


	//----- nvinfo : EIATTR_KPARAM_INFO
	.align		4
        /*001c*/ 	.byte	0x04, 0x17
        /*001e*/ 	.short	(.L_428 - .L_427)
.L_427:
        /*0020*/ 	.word	0x00000000
        /*0024*/ 	.short	0x0000
        /*0026*/ 	.short	0x0000
        /*0028*/ 	.byte	0x00, 0xf0, 0xc1, 0x09


	//----- nvinfo : EIATTR_MAXREG_COUNT
	.align		4
.L_428:
        /*002c*/ 	.byte	0x03, 0x1b
        /*002e*/ 	.short	0x00ff


	//----- nvinfo : EIATTR_NUM_BARRIERS
	.align		4
        /*0030*/ 	.byte	0x02, 0x4c
        /*0032*/ 	.byte	0x02
	.zero		1


	//----- nvinfo : EIATTR_ANNOTATIONS
	.align		4
        /*0034*/ 	.byte	0x04, 0x55
        /*0036*/ 	.short	(.L_430 - .L_429)


	//   ....[0]....
.L_429:
        /*0038*/ 	.word	0x00000001
        /*003c*/ 	.byte	0x80, 0x1a, 0x00, 0x00, 0x01, 0x00, 0x00, 0x00, 0xc0, 0x1a, 0x00, 0x00, 0x01, 0x00, 0x00, 0x00
        /*004c*/ 	.byte	0x30, 0x2a, 0x00, 0x00, 0x01, 0x00, 0x00, 0x00, 0x00, 0x45, 0x00, 0x00


	//----- nvinfo : EIATTR_MERCURY_ISA_VERSION
	.align		4
.L_430:
        /*0058*/ 	.byte	0x03, 0x5f
        /*005a*/ 	.short	0x0000


	//----- nvinfo : EIATTR_COOP_GROUP_MASK_REGIDS
	.align		4
        /*005c*/ 	.byte	0x04, 0x29
        /*005e*/ 	.short	(.L_432 - .L_431)


	//   ....[0]....
.L_431:
        /*0060*/ 	.word	0xffffffff


	//----- nvinfo : EIATTR_COOP_GROUP_INSTR_OFFSETS
	.align		4
.L_432:
        /*0064*/ 	.byte	0x04, 0x28
        /*0066*/ 	.short	(.L_434 - .L_433)


	//   ....[0]....
.L_433:
        /*0068*/ 	.word	0x000000a0


	//----- nvinfo : EIATTR_EXIT_INSTR_OFFSETS
	.align		4
.L_434:
        /*006c*/ 	.byte	0x04, 0x1c
        /*006e*/ 	.short	(.L_436 - .L_435)


	//   ....[0]....
.L_435:
        /*0070*/ 	.word	0x00000310


	//   ....[1]....
        /*0074*/ 	.word	0x00006620


	//   ....[2]....
        /*0078*/ 	.word	0x00006720


	//   ....[3]....
        /*007c*/ 	.word	0x00006740


	//   ....[4]....
        /*0080*/ 	.word	0x00006e00


	//   ....[5]....
        /*0084*/ 	.word	0x00006f00


	//   ....[6]....
        /*0088*/ 	.word	0x00006f20


	//----- nvinfo : EIATTR_CTAIDZ_USED
	.align		4
.L_436:
        /*008c*/ 	.byte	0x01, 0x04
	.zero		2


	//----- nvinfo : EIATTR_MAX_THREADS
	.align		4
        /*0090*/ 	.byte	0x04, 0x05
        /*0092*/ 	.short	(.L_438 - .L_437)
.L_437:
        /*0094*/ 	.word	0x00000100
        /*0098*/ 	.word	0x00000001
        /*009c*/ 	.word	0x00000001


	//----- nvinfo : EIATTR_CRS_STACK_SIZE
	.align		4
.L_438:
        /*00a0*/ 	.byte	0x04, 0x1e
        /*00a2*/ 	.short	(.L_440 - .L_439)
.L_439:
        /*00a4*/ 	.word	0x00000000
.L_440:


//--------------------- .nv.info._ZN7cutlass13device_kernelIN5flash19enable_sm80_to_sm89INS1_16FlashAttnBwdSm80INS1_25CollectiveMainloopBwdSm80ILi2ELi1EN4cute5tupleIJNS5_1CILi64EEENS7_ILi128EEENS7_ILi96EEEEEENS_6half_tEfNS_4arch4Sm80ELb0ELb0ELb0ELb1ELb0ELb0ELb0ELb0ELi2ELi2ELi4ELi2ELb1EEENS1_24CollectiveEpilogueBwdGQAISB_fSE_Li256ELb1ELb0EEENS1_19SingleTileSchedulerILb1ELb0ELb0ELi128EEEEEEEEEvNT_6ParamsE --------------------------
	.section	.nv.info._ZN7cutlass13device_kernelIN5flash19enable_sm80_to_sm89INS1_16FlashAttnBwdSm80INS1_25CollectiveMainloopBwdSm80ILi2ELi1EN4cute5tupleIJNS5_1CILi64EEENS7_ILi128EEENS7_ILi96EEEEEENS_6half_tEfNS_4arch4Sm80ELb0ELb0ELb0ELb1ELb0ELb0ELb0ELb0ELi2ELi2ELi4ELi2ELb1EEENS1_24CollectiveEpilogueBwdGQAISB_fSE_Li256ELb1ELb0EEENS1_19SingleTileSchedulerILb1ELb0ELb0ELi128EEEEEEEEEvNT_6ParamsE,"",@"SHT_CUDA_INFO"
	.sectionflags	@""
	.align	4


	//----- nvinfo : EIATTR_CUDA_API_VERSION
	.align		4
        /*0000*/ 	.byte	0x04, 0x37
        /*0002*/ 	.short	(.L_442 - .L_441)
.L_441:
        /*0004*/ 	.word	0x00000082


	//----- nvinfo : EIATTR_SW2861232_WAR
	.align		4
.L_442:
        /*0008*/ 	.byte	0x01, 0x35
	.zero		2


	//----- nvinfo : EIATTR_PARAM_CBANK
	.align		4
        /*000c*/ 	.byte	0x04, 0x0a
        /*000e*/ 	.short	(.L_444 - .L_443)
	.align		4
.L_443:
        /*0010*/ 	.word	index@(.nv.constant0._ZN7cutlass13device_kernelIN5flash19enable_sm80_to_sm89INS1_16FlashAttnBwdSm80INS1_25CollectiveMainloopBwdSm80ILi2ELi1EN4cute5tupleIJNS5_1CILi64EEENS7_ILi128EEENS7_ILi96EEEEEENS_6half_tEfNS_4arch4Sm80ELb0ELb0ELb0ELb1ELb0ELb0ELb0ELb0ELi2ELi2ELi4ELi2ELb1EEENS1_24CollectiveEpilogueBwdGQAISB_fSE_Li256ELb1ELb0EEENS1_19SingleTileSchedulerILb1ELb0ELb0ELi128EEEEEEEEEvNT_6ParamsE)
        /*0014*/ 	.short	0x0160
        /*0016*/ 	.short	0x0278


	//----- nvinfo : EIATTR_CBANK_PARAM_SIZE
	.align		4
.L_444:
        /*0018*/ 	.byte	0x03, 0x19
        /*001a*/ 	.short	0x0278


	//----- nvinfo : EIATTR_KPARAM_INFO
	.align		4
        /*001c*/ 	.byte	0x04, 0x17
        /*001e*/ 	.short	(.L_446 - .L_445)
.L_445:
        /*0020*/ 	.word	0x00000000
        /*0024*/ 	.short	0x0000
        /*0026*/ 	.short	0x0000
        /*0028*/ 	.byte	0x00, 0xf0, 0xe1, 0x09


	//----- nvinfo : EIATTR_MAXREG_COUNT
	.align		4
.L_446:
        /*002c*/ 	.byte	0x03, 0x1b
        /*002e*/ 	.short	0x00ff


	//----- nvinfo : EIATTR_NUM_BARRIERS
	.align		4
        /*0030*/ 	.byte	0x02, 0x4c
        /*0032*/ 	.byte	0x02
	.zero		1


	//----- nvinfo : EIATTR_ANNOTATIONS
	.align		4
        /*0034*/ 	.byte	0x04, 0x55
        /*0036*/ 	.short	(.L_448 - .L_447)


	//   ....[0]....
.L_447:
        /*0038*/ 	.word	0x00000001
        /*003c*/ 	.byte	0xd0, 0x19, 0x00, 0x00, 0x01, 0x00, 0x00, 0x00, 0x00, 0x1b, 0x00, 0x00, 0x01, 0x00, 0x00, 0x00
        /*004c*/ 	.byte	0x70, 0x2a, 0x00, 0x00, 0x01, 0x00, 0x00, 0x00, 0x40, 0x45, 0x00, 0x00


	//----- nvinfo : EIATTR_MERCURY_ISA_VERSION
	.align		4
.L_448:
        /*0058*/ 	.byte	0x03, 0x5f
        /*005a*/ 	.short	0x0000


	//----- nvinfo : EIATTR_COOP_GROUP_MASK_REGIDS
	.align		4
        /*005c*/ 	.byte	0x04, 0x29
        /*005e*/ 	.short	(.L_450 - .L_449)


	//   ....[0]....
.L_449:
        /*0060*/ 	.word	0xffffffff


	//----- nvinfo : EIATTR_COOP_GROUP_INSTR_OFFSETS
	.align		4
.L_450:
        /*0064*/ 	.byte	0x04, 0x28
        /*0066*/ 	.short	(.L_452 - .L_451)


	//   ....[0]....
.L_451:
        /*0068*/ 	.word	0x000000a0


	//----- nvinfo : EIATTR_EXIT_INSTR_OFFSETS
	.align		4
.L_452:
        /*006c*/ 	.byte	0x04, 0x1c
        /*006e*/ 	.short	(.L_454 - .L_453)


	//   ....[0]....
.L_453:
        /*0070*/ 	.word	0x00000310


	//   ....[1]....
        /*0074*/ 	.word	0x00005610


	//   ....[2]....
        /*0078*/ 	.word	0x00005f20


	//----- nvinfo : EIATTR_CTAIDZ_USED
	.align		4
.L_454:
        /*007c*/ 	.byte	0x01, 0x04
	.zero		2


	//----- nvinfo : EIATTR_MAX_THREADS
	.align		4
        /*0080*/ 	.byte	0x04, 0x05
        /*0082*/ 	.short	(.L_456 - .L_455)
.L_455:
        /*0084*/ 	.word	0x00000100
        /*0088*/ 	.word	0x00000001
        /*008c*/ 	.word	0x00000001
.L_456:


//--------------------- .nv.info._ZN7cutlass13device_kernelIN5flash19enable_sm80_to_sm89INS1_16FlashAttnBwdSm80INS1_25CollectiveMainloopBwdSm80ILi2ELi1EN4cute5tupleIJNS5_1CILi64EEENS7_ILi128EEENS7_ILi96EEEEEENS_6half_tEfNS_4arch4Sm80ELb0ELb0ELb0ELb1ELb1ELb0ELb0ELb0ELi2ELi2ELi4ELi2ELb1EEENS1_24CollectiveEpilogueBwdGQAISB_fSE_Li256ELb1ELb1EEENS1_19SingleTileSchedulerILb1ELb0ELb0ELi128EEEEEEEEEvNT_6ParamsE --------------------------
	.section	.nv.info._ZN7cutlass13device_kernelIN5flash19enable_sm80_to_sm89INS1_16FlashAttnBwdSm80INS1_25CollectiveMainloopBwdSm80ILi2ELi1EN4cute5tupleIJNS5_1CILi64EEENS7_ILi128EEENS7_ILi96EEEEEENS_6half_tEfNS_4arch4Sm80ELb0ELb0ELb0ELb1ELb1ELb0ELb0ELb0ELi2ELi2ELi4ELi2ELb1EEENS1_24CollectiveEpilogueBwdGQAISB_fSE_Li256ELb1ELb1EEENS1_19SingleTileSchedulerILb1ELb0ELb0ELi128EEEEEEEEEvNT_6ParamsE,"",@"SHT_CUDA_INFO"
	.sectionflags	@""
	.align	4


	//----- nvinfo : EIATTR_CUDA_API_VERSION
	.align		4
        /*0000*/ 	.byte	0x04, 0x37
        /*0002*/ 	.short	(.L_458 - .L_457)
.L_457:
        /*0004*/ 	.word	0x00000082


	//----- nvinfo : EIATTR_SW2861232_WAR
	.align		4
.L_458:
        /*0008*/ 	.byte	0x01, 0x35
	.zero		2


	//----- nvinfo : EIATTR_PARAM_CBANK
	.align		4
        /*000c*/ 	.byte	0x04, 0x0a
        /*000e*/ 	.short	(.L_460 - .L_459)
	.align		4
.L_459:
        /*0010*/ 	.word	index@(.nv.constant0._ZN7cutlass13device_kernelIN5flash19enable_sm80_to_sm89INS1_16FlashAttnBwdSm80INS1_25CollectiveMainloopBwdSm80ILi2ELi1EN4cute5tupleIJNS5_1CILi64EEENS7_ILi128EEENS7_ILi96EEEEEENS_6half_tEfNS_4arch4Sm80ELb0ELb0ELb0ELb1ELb1ELb0ELb0ELb0ELi2ELi2ELi4ELi2ELb1EEENS1_24CollectiveEpilogueBwdGQAISB_fSE_Li256ELb1ELb1EEENS1_19SingleTileSchedulerILb1ELb0ELb0ELi128EEEEEEEEEvNT_6ParamsE)
        /*0014*/ 	.short	0x0160
        /*0016*/ 	.short	0x0278


	//----- nvinfo : EIATTR_CBANK_PARAM_SIZE
	.align		4
.L_460:
        /*0018*/ 	.byte	0x03, 0x19
        /*001a*/ 	.short	0x0278


	//----- nvinfo : EIATTR_KPARAM_INFO
	.align		4
        /*001c*/ 	.byte	0x04, 0x17
        /*001e*/ 	.short	(.L_462 - .L_461)
.L_461:
        /*0020*/ 	.word	0x00000000
        /*0024*/ 	.short	0x0000
        /*0026*/ 	.short	0x0000
        /*0028*/ 	.byte	0x00, 0xf0, 0xe1, 0x09


	//----- nvinfo : EIATTR_MAXREG_COUNT
	.align		4
.L_462:
        /*002c*/ 	.byte	0x03, 0x1b
        /*002e*/ 	.short	0x00ff


	//----- nvinfo : EIATTR_NUM_BARRIERS
	.align		4
        /*0030*/ 	.byte	0x02, 0x4c
        /*0032*/ 	.byte	0x02
	.zero		1


	//----- nvinfo : EIATTR_ANNOTATIONS
	.align		4
        /*0034*/ 	.byte	0x04, 0x55
        /*0036*/ 	.short	(.L_464 - .L_463)


	//   ....[0]....
.L_463:
        /*0038*/ 	.word	0x00000001
        /*003c*/ 	.byte	0xd0, 0x19, 0x00, 0x00, 0x01, 0x00, 0x00, 0x00, 0x00, 0x1b, 0x00, 0x00, 0x01, 0x00, 0x00, 0x00
        /*004c*/ 	.byte	0x70, 0x2a, 0x00, 0x00, 0x01, 0x00, 0x00, 0x00, 0x40, 0x45, 0x00, 0x00


	//----- nvinfo : EIATTR_MERCURY_ISA_VERSION
	.align		4
.L_464:
        /*0058*/ 	.byte	0x03, 0x5f
        /*005a*/ 	.short	0x0000


	//----- nvinfo : EIATTR_COOP_GROUP_MASK_REGIDS
	.align		4
        /*005c*/ 	.byte	0x04, 0x29
        /*005e*/ 	.short	(.L_466 - .L_465)


	//   ....[0]....
.L_465:
        /*0060*/ 	.word	0xffffffff


	//   ....[1]....
        /*0064*/ 	.word	0xffffffff


	//   ....[2]....
        /*0068*/ 	.word	0xffffffff


	//   ....[3]....
        /*006c*/ 	.word	0xffffffff


	//   ....[4]....
        /*0070*/ 	.word	0xffffffff


	//   ....[5]....
        /*0074*/ 	.word	0xffffffff


	//   ....[6]....
        /*0078*/ 	.word	0xffffffff


	//   ....[7]....
        /*007c*/ 	.word	0xffffffff


	//   ....[8]....
        /*0080*/ 	.word	0xffffffff


	//----- nvinfo : EIATTR_COOP_GROUP_INSTR_OFFSETS
	.align		4
.L_466:
        /*0084*/ 	.byte	0x04, 0x28
        /*0086*/ 	.short	(.L_468 - .L_467)


	//   ....[0]....
.L_467:
        /*0088*/ 	.word	0x000000a0


	//   ....[1]....
        /*008c*/ 	.word	0x00005960


	//   ....[2]....
        /*0090*/ 	.word	0x000059a0


	//   ....[3]....
        /*0094*/ 	.word	0x00005d90


	//   ....[4]....
        /*0098*/ 	.word	0x00005da0


	//   ....[5]....
        /*009c*/ 	.word	0x00005f30


	//   ....[6]....
        /*00a0*/ 	.word	0x00005f80


	//   ....[7]....
        /*00a4*/ 	.word	0x00006330


	//   ....[8]....
        /*00a8*/ 	.word	0x00006340


	//----- nvinfo : EIATTR_EXIT_INSTR_OFFSETS
	.align		4
.L_468:
        /*00ac*/ 	.byte	0x04, 0x1c
        /*00ae*/ 	.short	(.L_470 - .L_469)


	//   ....[0]....
.L_469:
        /*00b0*/ 	.word	0x00000310


	//   ....[1]....
        /*00b4*/ 	.word	0x00005610


	//   ....[2]....
        /*00b8*/ 	.word	0x00006350


	//   ....[3]....
        /*00bc*/ 	.word	0x000063f0


	//----- nvinfo : EIATTR_CTAIDZ_USED
	.align		4
.L_470:
        /*00c0*/ 	.byte	0x01, 0x04
	.zero		2


	//----- nvinfo : EIATTR_MAX_THREADS
	.align		4
        /*00c4*/ 	.byte	0x04, 0x05
        /*00c6*/ 	.short	(.L_472 - .L_471)
.L_471:
        /*00c8*/ 	.word	0x00000100
        /*00cc*/ 	.word	0x00000001
        /*00d0*/ 	.word	0x00000001


	//----- nvinfo : EIATTR_CRS_STACK_SIZE
	.align		4
.L_472:
        /*00d4*/ 	.byte	0x04, 0x1e
        /*00d6*/ 	.short	(.L_474 - .L_473)
.L_473:
        /*00d8*/ 	.word	0x00000000
.L_474:


//--------------------- .nv.info._ZN7cutlass13device_kernelIN5flash19enable_sm80_to_sm89INS1_16FlashAttnBwdSm80INS1_25CollectiveMainloopBwdSm80ILi2ELi1EN4cute5tupleIJNS5_1CILi64EEENS7_ILi128EEENS7_ILi96EEEEEENS_6half_tEfNS_4arch4Sm80ELb0ELb1ELb0ELb0ELb0ELb0ELb0ELb0ELi2ELi2ELi4ELi2ELb1EEENS1_21CollectiveEpilogueBwdISB_SC_SE_Li256ELb0ELb0ELi2EEENS1_19SingleTileSchedulerILb0ELb0ELb0ELi128EEEEEEEEEvNT_6ParamsE --------------------------
	.section	.nv.info._ZN7cutlass13device_kernelIN5flash19enable_sm80_to_sm89INS1_16FlashAttnBwdSm80INS1_25CollectiveMainloopBwdSm80ILi2ELi1EN4cute5tupleIJNS5_1CILi64EEENS7_ILi128EEENS7_ILi96EEEEEENS_6half_tEfNS_4arch4Sm80ELb0ELb1ELb0ELb0ELb0ELb0ELb0ELb0ELi2ELi2ELi4ELi2ELb1EEENS1_21CollectiveEpilogueBwdISB_SC_SE_Li256ELb0ELb0ELi2EEENS1_19SingleTileSchedulerILb0ELb0ELb0ELi128EEEEEEEEEvNT_6ParamsE,"",@"SHT_CUDA_INFO"
	.sectionflags	@""
	.align	4


	//----- nvinfo : EIATTR_CUDA_API_VERSION
	.align		4
        /*0000*/ 	.byte	0x04, 0x37
        /*0002*/ 	.short	(.L_476 - .L_475)
.L_475:
        /*0004*/ 	.word	0x00000082


	//----- nvinfo : EIATTR_SW2861232_WAR
	.align		4
.L_476:
        /*0008*/ 	.byte	0x01, 0x35
	.zero		2


	//----- nvinfo : EIATTR_PARAM_CBANK
	.align		4
        /*000c*/ 	.byte	0x04, 0x0a
        /*000e*/ 	.short	(.L_478 - .L_477)
	.align		4
.L_477:
        /*0010*/ 	.word	index@(.nv.constant0._ZN7cutlass13device_kernelIN5flash19enable_sm80_to_sm89INS1_16FlashAttnBwdSm80INS1_25CollectiveMainloopBwdSm80ILi2ELi1EN4cute5tupleIJNS5_1CILi64EEENS7_ILi128EEENS7_ILi96EEEEEENS_6half_tEfNS_4arch4Sm80ELb0ELb1ELb0ELb0ELb0ELb0ELb0ELb0ELi2ELi2ELi4ELi2ELb1EEENS1_21CollectiveEpilogueBwdISB_SC_SE_Li256ELb0ELb0ELi2EEENS1_19SingleTileSchedulerILb0ELb0ELb0ELi128EEEEEEEEEvNT_6ParamsE)
        /*0014*/ 	.short	0x0160
        /*0016*/ 	.short	0x0270


	//----- nvinfo : EIATTR_CBANK_PARAM_SIZE
	.align		4
.L_478:
        /*0018*/ 	.byte	0x03, 0x19
        /*001a*/ 	.short	0x0270


	//----- nvinfo : EIATTR_KPARAM_INFO
	.align		4
        /*001c*/ 	.byte	0x04, 0x17
        /*001e*/ 	.short	(.L_480 - .L_479)
.L_479:
        /*0020*/ 	.word	0x00000000
        /*0024*/ 	.short	0x0000
        /*0026*/ 	.short	0x0000
        /*0028*/ 	.byte	0x00, 0xf0, 0xc1, 0x09


	//----- nvinfo : EIATTR_MAXREG_COUNT
	.align		4
.L_480:
        /*002c*/ 	.byte	0x03, 0x1b
        /*002e*/ 	.short	0x00ff


	//----- nvinfo : EIATTR_NUM_BARRIERS
	.align		4
        /*0030*/ 	.byte	0x02, 0x4c
        /*0032*/ 	.byte	0x02
	.zero		1


	//----- nvinfo : EIATTR_ANNOTATIONS
	.align		4
        /*0034*/ 	.byte	0x04, 0x55
        /*0036*/ 	.short	(.L_482 - .L_481)


	//   ....[0]....
.L_481:
        /* <DEDUP_REMOVED lines=17> */


	//----- nvinfo : EIATTR_MERCURY_ISA_VERSION
	.align		4
.L_482:
        /*0138*/ 	.byte	0x03, 0x5f
        /*013a*/ 	.short	0x0000


	//----- nvinfo : EIATTR_EXIT_INSTR_OFFSETS
	.align		4
        /*013c*/ 	.byte	0x04, 0x1c
        /*013e*/ 	.short	(.L_484 - .L_483)


	//   ....[0]....
.L_483:
        /*0140*/ 	.word	0x00000040


	//   ....[1]....
        /*0144*/ 	.word	0x000074c0


	//   ....[2]....
        /*0148*/ 	.word	0x000075c0


	//   ....[3]....
        /*014c*/ 	.word	0x000075e0


	//   ....[4]....
        /*0150*/ 	.word	0x00007b70


	//   ....[5]....
        /*0154*/ 	.word	0x00007c60


	//   ....[6]....
        /*0158*/ 	.word	0x00007c80


	//----- nvinfo : EIATTR_CTAIDZ_USED
	.align		4
.L_484:
        /*015c*/ 	.byte	0x01, 0x04
	.zero		2


	//----- nvinfo : EIATTR_MAX_THREADS
	.align		4
        /*0160*/ 	.byte	0x04, 0x05
        /*0162*/ 	.short	(.L_486 - .L_485)
.L_485:
        /*0164*/ 	.word	0x00000100
        /*0168*/ 	.word	0x00000001
        /*016c*/ 	.word	0x00000001


	//----- nvinfo : EIATTR_CRS_STACK_SIZE
	.align		4
.L_486:
        /*0170*/ 	.byte	0x04, 0x1e
        /*0172*/ 	.short	(.L_488 - .L_487)
.L_487:
        /*0174*/ 	.word	0x00000000
.L_488:


//--------------------- .nv.info._ZN7cutlass13device_kernelIN5flash19enable_sm80_to_sm89INS1_16FlashAttnBwdSm80INS1_25CollectiveMainloopBwdSm80ILi2ELi1EN4cute5tupleIJNS5_1CILi64EEENS7_ILi128EEENS7_ILi96EEEEEENS_6half_tEfNS_4arch4Sm80ELb0ELb1ELb0ELb0ELb1ELb0ELb0ELb0ELi2ELi2ELi4ELi2ELb1EEENS1_21CollectiveEpilogueBwdISB_SC_SE_Li256ELb0ELb0ELi2EEENS1_19SingleTileSchedulerILb0ELb0ELb0ELi128EEEEEEEEEvNT_6ParamsE --------------------------
	.section	.nv.info._ZN7cutlass13device_kernelIN5flash19enable_sm80_to_sm89INS1_16FlashAttnBwdSm80INS1_25CollectiveMainloopBwdSm80ILi2ELi1EN4cute5tupleIJNS5_1CILi64EEENS7_ILi128EEENS7_ILi96EEEEEENS_6half_tEfNS_4arch4Sm80ELb0ELb1ELb0ELb0ELb1ELb0ELb0ELb0ELi2ELi2ELi4ELi2ELb1EEENS1_21CollectiveEpilogueBwdISB_SC_SE_Li256ELb0ELb0ELi2EEENS1_19SingleTileSchedulerILb0ELb0ELb0ELi128EEEEEEEEEvNT_6ParamsE,"",@"SHT_CUDA_INFO"
	.sectionflags	@""
	.align	4


	//----- nvinfo : EIATTR_CUDA_API_VERSION
	.align		4
        /*0000*/ 	.byte	0x04, 0x37
        /*0002*/ 	.short	(.L_490 - .L_489)
.L_489:
        /*0004*/ 	.word	0x00000082


	//----- nvinfo : EIATTR_SW2861232_WAR
	.align		4
.L_490:
        /*0008*/ 	.byte	0x01, 0x35
	.zero		2


	//----- nvinfo : EIATTR_PARAM_CBANK
	.align		4
        /*000c*/ 	.byte	0x04, 0x0a
        /*000e*/ 	.short	(.L_492 - .L_491)
	.align		4
.L_491:
        /*0010*/ 	.word	index@(.nv.constant0._ZN7cutlass13device_kernelIN5flash19enable_sm80_to_sm89INS1_16FlashAttnBwdSm80INS1_25CollectiveMainloopBwdSm80ILi2ELi1EN4cute5tupleIJNS5_1CILi64EEENS7_ILi128EEENS7_ILi96EEEEEENS_6half_tEfNS_4arch4Sm80ELb0ELb1ELb0ELb0ELb1ELb0ELb0ELb0ELi2ELi2ELi4ELi2ELb1EEENS1_21CollectiveEpilogueBwdISB_SC_SE_Li256ELb0ELb0ELi2EEENS1_19SingleTileSchedulerILb0ELb0ELb0ELi128EEEEEEEEEvNT_6ParamsE)
        /*0014*/ 	.short	0x0160
        /*0016*/ 	.short	0x0270


	//----- nvinfo : EIATTR_CBANK_PARAM_SIZE
	.align		4
.L_492:
        /*0018*/ 	.byte	0x03, 0x19
        /*001a*/ 	.short	0x0270


	//----- nvinfo : EIATTR_KPARAM_INFO
	.align		4
        /*001c*/ 	.byte	0x04, 0x17
        /*001e*/ 	.short	(.L_494 - .L_493)
.L_493:
        /*0020*/ 	.word	0x00000000
        /*0024*/ 	.short	0x0000
        /*0026*/ 	.short	0x0000
        /*0028*/ 	.byte	0x00, 0xf0, 0xc1, 0x09


	//----- nvinfo : EIATTR_MAXREG_COUNT
	.align		4
.L_494:
        /*002c*/ 	.byte	0x03, 0x1b
        /*002e*/ 	.short	0x00ff


	//----- nvinfo : EIATTR_NUM_BARRIERS
	.align		4
        /*0030*/ 	.byte	0x02, 0x4c
        /*0032*/ 	.byte	0x02
	.zero		1


	//----- nvinfo : EIATTR_ANNOTATIONS
	.align		4
        /*0034*/ 	.byte	0x04, 0x55
        /*0036*/ 	.short	(.L_496 - .L_495)


	//   ....[0]....
.L_495:
        /* <DEDUP_REMOVED lines=17> */


	//----- nvinfo : EIATTR_MERCURY_ISA_VERSION
	.align		4
.L_496:
        /*0138*/ 	.byte	0x03, 0x5f
        /*013a*/ 	.short	0x0000


	//----- nvinfo : EIATTR_EXIT_INSTR_OFFSETS
	.align		4
        /*013c*/ 	.byte	0x04, 0x1c
        /*013e*/ 	.short	(.L_498 - .L_497)


	//   ....[0]....
.L_497:
        /*0140*/ 	.word	0x00000040


	//   ....[1]....
        /*0144*/ 	.word	0x000074c0


	//   ....[2]....
        /*0148*/ 	.word	0x000075c0


	//   ....[3]....
        /*014c*/ 	.word	0x000075e0


	//   ....[4]....
        /*0150*/ 	.word	0x00007b70


	//   ....[5]....
        /*0154*/ 	.word	0x00007c60


	//   ....[6]....
        /*0158*/ 	.word	0x00007c80


	//----- nvinfo : EIATTR_CTAIDZ_USED
	.align		4
.L_498:
        /*015c*/ 	.byte	0x01, 0x04
	.zero		2


	//----- nvinfo : EIATTR_MAX_THREADS
	.align		4
        /*0160*/ 	.byte	0x04, 0x05
        /*0162*/ 	.short	(.L_500 - .L_499)
.L_499:
        /*0164*/ 	.word	0x00000100
        /*0168*/ 	.word	0x00000001
        /*016c*/ 	.word	0x00000001


	//----- nvinfo : EIATTR_CRS_STACK_SIZE
	.align		4
.L_500:
        /*0170*/ 	.byte	0x04, 0x1e
        /*0172*/ 	.short	(.L_502 - .L_501)
.L_501:
        /*0174*/ 	.word	0x00000000
.L_502:


//--------------------- .nv.info._ZN7cutlass13device_kernelIN5flash19enable_sm80_to_sm89INS1_16FlashAttnBwdSm80INS1_25CollectiveMainloopBwdSm80ILi2ELi1EN4cute5tupleIJNS5_1CILi64EEENS7_ILi128EEENS7_ILi96EEEEEENS_6half_tEfNS_4arch4Sm80ELb0ELb1ELb0ELb0ELb0ELb0ELb0ELb0ELi2ELi2ELi4ELi2ELb1EEENS1_24CollectiveEpilogueBwdGQAISB_fSE_Li256ELb0ELb0EEENS1_19SingleTileSchedulerILb0ELb0ELb0ELi128EEEEEEEEEvNT_6ParamsE --------------------------
	.section	.nv.info._ZN7cutlass13device_kernelIN5flash19enable_sm80_to_sm89INS1_16FlashAttnBwdSm80INS1_25CollectiveMainloopBwdSm80ILi2ELi1EN4cute5tupleIJNS5_1CILi64EEENS7_ILi128EEENS7_ILi96EEEEEENS_6half_tEfNS_4arch4Sm80ELb0ELb1ELb0ELb0ELb0ELb0ELb0ELb0ELi2ELi2ELi4ELi2ELb1EEENS1_24CollectiveEpilogueBwdGQAISB_fSE_Li256ELb0ELb0EEENS1_19SingleTileSchedulerILb0ELb0ELb0ELi128EEEEEEEEEvNT_6ParamsE,"",@"SHT_CUDA_INFO"
	.sectionflags	@""
	.align	4


	//----- nvinfo : EIATTR_CUDA_API_VERSION
	.align		4
        /*0000*/ 	.byte	0x04, 0x37
        /*0002*/ 	.short	(.L_504 - .L_503)
.L_503:
        /*0004*/ 	.word	0x00000082


	//----- nvinfo : EIATTR_SW2861232_WAR
	.align		4
.L_504:
        /*0008*/ 	.byte	0x01, 0x35
	.zero		2


	//----- nvinfo : EIATTR_PARAM_CBANK
	.align		4
        /*000c*/ 	.byte	0x04, 0x0a
        /*000e*/ 	.short	(.L_506 - .L_505)
	.align		4
.L_505:
        /*0010*/ 	.word	index@(.nv.constant0._ZN7cutlass13device_kernelIN5flash19enable_sm80_to_sm89INS1_16FlashAttnBwdSm80INS1_25CollectiveMainloopBwdSm80ILi2ELi1EN4cute5tupleIJNS5_1CILi64EEENS7_ILi128EEENS7_ILi96EEEEEENS_6half_tEfNS_4arch4Sm80ELb0ELb1ELb0ELb0ELb0ELb0ELb0ELb0ELi2ELi2ELi4ELi2ELb1EEENS1_24CollectiveEpilogueBwdGQAISB_fSE_Li256ELb0ELb0EEENS1_19SingleTileSchedulerILb0ELb0ELb0ELi128EEEEEEEEEvNT_6ParamsE)
        /*0014*/ 	.short	0x0160
        /*0016*/ 	.short	0x0278


	//----- nvinfo : EIATTR_CBANK_PARAM_SIZE
	.align		4
.L_506:
        /*0018*/ 	.byte	0x03, 0x19
        /*001a*/ 	.short	0x0278


	//----- nvinfo : EIATTR_KPARAM_INFO
	.align		4
        /*001c*/ 	.byte	0x04, 0x17
        /*001e*/ 	.short	(.L_508 - .L_507)
.L_507:
        /*0020*/ 	.word	0x00000000
        /*0024*/ 	.short	0x0000
        /*0026*/ 	.short	0x0000
        /*0028*/ 	.byte	0x00, 0xf0, 0xe1, 0x09


	//----- nvinfo : EIATTR_MAXREG_COUNT
	.align		4
.L_508:
        /*002c*/ 	.byte	0x03, 0x1b
        /*002e*/ 	.short	0x00ff


	//----- nvinfo : EIATTR_NUM_BARRIERS
	.align		4
        /*0030*/ 	.byte	0x02, 0x4c
        /*0032*/ 	.byte	0x02
	.zero		1


	//----- nvinfo : EIATTR_ANNOTATIONS
	.align		4
        /*0034*/ 	.byte	0x04, 0x55
        /*0036*/ 	.short	(.L_510 - .L_509)


	//   ....[0]....
.L_509:
        /* <DEDUP_REMOVED lines=16> */


	//----- nvinfo : EIATTR_MERCURY_ISA_VERSION
	.align		4
.L_510:
        /*0128*/ 	.byte	0x03, 0x5f
        /*012a*/ 	.short	0x0000


	//----- nvinfo : EIATTR_EXIT_INSTR_OFFSETS
	.align		4
        /*012c*/ 	.byte	0x04, 0x1c
        /*012e*/ 	.short	(.L_512 - .L_511)


	//   ....[0]....
.L_511:
        /*0130*/ 	.word	0x00000040


	//   ....[1]....
        /*0134*/ 	.word	0x00006440


	//   ....[2]....
        /*0138*/ 	.word	0x00006c70


	//----- nvinfo : EIATTR_CTAIDZ_USED
	.align		4
.L_512:
        /*013c*/ 	.byte	0x01, 0x04
	.zero		2


	//----- nvinfo : EIATTR_MAX_THREADS
	.align		4
        /*0140*/ 	.byte	0x04, 0x05
        /*0142*/ 	.short	(.L_514 - .L_513)
.L_513:
        /*0144*/ 	.word	0x00000100
        /*0148*/ 	.word	0x00000001
        /*014c*/ 	.word	0x00000001


	//----- nvinfo : EIATTR_CRS_STACK_SIZE
	.align		4
.L_514:
        /*0150*/ 	.byte	0x04, 0x1e
        /*0152*/ 	.short	(.L_516 - .L_515)
.L_515:
        /*0154*/ 	.word	0x00000000
.L_516:


//--------------------- .nv.info._ZN7cutlass13device_kernelIN5flash19enable_sm80_to_sm89INS1_16FlashAttnBwdSm80INS1_25CollectiveMainloopBwdSm80ILi2ELi1EN4cute5tupleIJNS5_1CILi64EEENS7_ILi128EEENS7_ILi96EEEEEENS_6half_tEfNS_4arch4Sm80ELb0ELb1ELb0ELb0ELb1ELb0ELb0ELb0ELi2ELi2ELi4ELi2ELb1EEENS1_24CollectiveEpilogueBwdGQAISB_fSE_Li256ELb0ELb1EEENS1_19SingleTileSchedulerILb0ELb0ELb0ELi128EEEEEEEEEvNT_6ParamsE --------------------------
	.section	.nv.info._ZN7cutlass13device_kernelIN5flash19enable_sm80_to_sm89INS1_16FlashAttnBwdSm80INS1_25CollectiveMainloopBwdSm80ILi2ELi1EN4cute5tupleIJNS5_1CILi64EEENS7_ILi128EEENS7_ILi96EEEEEENS_6half_tEfNS_4arch4Sm80ELb0ELb1ELb0ELb0ELb1ELb0ELb0ELb0ELi2ELi2ELi4ELi2ELb1EEENS1_24CollectiveEpilogueBwdGQAISB_fSE_Li256ELb0ELb1EEENS1_19SingleTileSchedulerILb0ELb0ELb0ELi128EEEEEEEEEvNT_6ParamsE,"",@"SHT_CUDA_INFO"
	.sectionflags	@""
	.align	4


	//----- nvinfo : EIATTR_CUDA_API_VERSION
	.align		4
        /*0000*/ 	.byte	0x04, 0x37
        /*0002*/ 	.short	(.L_518 - .L_517)
.L_517:
        /*0004*/ 	.word	0x00000082


	//----- nvinfo : EIATTR_SW2861232_WAR
	.align		4
.L_518:
        /*0008*/ 	.byte	0x01, 0x35
	.zero		2


	//----- nvinfo : EIATTR_PARAM_CBANK
	.align		4
        /*000c*/ 	.byte	0x04, 0x0a
        /*000e*/ 	.short	(.L_520 - .L_519)
	.align		4
.L_519:
        /*0010*/ 	.word	index@(.nv.constant0._ZN7cutlass13device_kernelIN5flash19enable_sm80_to_sm89INS1_16FlashAttnBwdSm80INS1_25CollectiveMainloopBwdSm80ILi2ELi1EN4cute5tupleIJNS5_1CILi64EEENS7_ILi128EEENS7_ILi96EEEEEENS_6half_tEfNS_4arch4Sm80ELb0ELb1ELb0ELb0ELb1ELb0ELb0ELb0ELi2ELi2ELi4ELi2ELb1EEENS1_24CollectiveEpilogueBwdGQAISB_fSE_Li256ELb0ELb1EEENS1_19SingleTileSchedulerILb0ELb0ELb0ELi128EEEEEEEEEvNT_6ParamsE)
        /*0014*/ 	.short	0x0160
        /*0016*/ 	.short	0x0278


	//----- nvinfo : EIATTR_CBANK_PARAM_SIZE
	.align		4
.L_520:
        /*0018*/ 	.byte	0x03, 0x19
        /*001a*/ 	.short	0x0278


	//----- nvinfo : EIATTR_KPARAM_INFO
	.align		4
        /*001c*/ 	.byte	0x04, 0x17
        /*001e*/ 	.short	(.L_522 - .L_521)
.L_521:
        /*0020*/ 	.word	0x00000000
        /*0024*/ 	.short	0x0000
        /*0026*/ 	.short	0x0000
        /*0028*/ 	.byte	0x00, 0xf0, 0xe1, 0x09


	//----- nvinfo : EIATTR_MAXREG_COUNT
	.align		4
.L_522:
        /*002c*/ 	.byte	0x03, 0x1b
        /*002e*/ 	.short	0x00ff


	//----- nvinfo : EIATTR_NUM_BARRIERS
	.align		4
        /*0030*/ 	.byte	0x02, 0x4c
        /*0032*/ 	.byte	0x02
	.zero		1


	//----- nvinfo : EIATTR_ANNOTATIONS
	.align		4
        /*0034*/ 	.byte	0x04, 0x55
        /*0036*/ 	.short	(.L_524 - .L_523)


	//   ....[0]....
.L_523:
        /* <DEDUP_REMOVED lines=17> */


	//----- nvinfo : EIATTR_MERCURY_ISA_VERSION
	.align		4
.L_524:
        /*0138*/ 	.byte	0x03, 0x5f
        /*013a*/ 	.short	0x0000


	//----- nvinfo : EIATTR_COOP_GROUP_MASK_REGIDS
	.align		4
        /*013c*/ 	.byte	0x04, 0x29
        /*013e*/ 	.short	(.L_526 - .L_525)


	//   ....[0]....
.L_525:
        /*0140*/ 	.word	0xffffffff


	//   ....[1]....
        /*0144*/ 	.word	0xffffffff


	//   ....[2]....
        /*0148*/ 	.word	0xffffffff


	//   ....[3]....
        /*014c*/ 	.word	0xffffffff


	//   ....[4]....
        /*0150*/ 	.word	0xffffffff


	//   ....[5]....
        /*0154*/ 	.word	0xffffffff


	//   ....[6]....
        /*0158*/ 	.word	0xffffffff


	//   ....[7]....
        /*015c*/ 	.word	0xffffffff


	//----- nvinfo : EIATTR_COOP_GROUP_INSTR_OFFSETS
	.align		4
.L_526:
        /*0160*/ 	.byte	0x04, 0x28
        /*0162*/ 	.short	(.L_528 - .L_527)


	//   ....[0]....
.L_527:
        /*0164*/ 	.word	0x00006730


	//   ....[1]....
        /*0168*/ 	.word	0x000067a0


	//   ....[2]....
        /*016c*/ 	.word	0x00006b60


	//   ....[3]....
        /*0170*/ 	.word	0x00006b70


	//   ....[4]....
        /*0174*/ 	.word	0x00006d00


	//   ....[5]....
        /*0178*/ 	.word	0x00006d50


	//   ....[6]....
        /*017c*/ 	.word	0x00007100


	//   ....[7]....
        /*0180*/ 	.word	0x00007110


	//----- nvinfo : EIATTR_EXIT_INSTR_OFFSETS
	.align		4
.L_528:
        /*0184*/ 	.byte	0x04, 0x1c
        /*0186*/ 	.short	(.L_530 - .L_529)


	//   ....[0]....
.L_529:
        /*0188*/ 	.word	0x00000040


	//   ....[1]....
        /*018c*/ 	.word	0x000064c0


	//   ....[2]....
        /*0190*/ 	.word	0x00007120


	//   ....[3]....
        /*0194*/ 	.word	0x000071c0


	//----- nvinfo : EIATTR_CTAIDZ_USED
	.align		4
.L_530:
        /*0198*/ 	.byte	0x01, 0x04
	.zero		2


	//----- nvinfo : EIATTR_MAX_THREADS
	.align		4
        /*019c*/ 	.byte	0x04, 0x05
        /*019e*/ 	.short	(.L_532 - .L_531)
.L_531:
        /*01a0*/ 	.word	0x00000100
        /*01a4*/ 	.word	0x00000001
        /*01a8*/ 	.word	0x00000001


	//----- nvinfo : EIATTR_CRS_STACK_SIZE
	.align		4
.L_532:
        /*01ac*/ 	.byte	0x04, 0x1e
        /*01ae*/ 	.short	(.L_534 - .L_533)
.L_533:
        /*01b0*/ 	.word	0x00000000
.L_534:


//--------------------- .nv.info._ZN7cutlass13device_kernelIN5flash19enable_sm80_to_sm89INS1_16FlashAttnBwdSm80INS1_25CollectiveMainloopBwdSm80ILi2ELi1EN4cute5tupleIJNS5_1CILi64EEENS7_ILi128EEENS7_ILi96EEEEEENS_6half_tEfNS_4arch4Sm80ELb0ELb1ELb0ELb1ELb0ELb0ELb0ELb0ELi2ELi2ELi4ELi2ELb1EEENS1_21CollectiveEpilogueBwdISB_SC_SE_Li256ELb1ELb0ELi2EEENS1_19SingleTileSchedulerILb1ELb0ELb0ELi128EEEEEEEEEvNT_6ParamsE --------------------------
	.section	.nv.info._ZN7cutlass13device_kernelIN5flash19enable_sm80_to_sm89INS1_16FlashAttnBwdSm80INS1_25CollectiveMainloopBwdSm80ILi2ELi1EN4cute5tupleIJNS5_1CILi64EEENS7_ILi128EEENS7_ILi96EEEEEENS_6half_tEfNS_4arch4Sm80ELb0ELb1ELb0ELb1ELb0ELb0ELb0ELb0ELi2ELi2ELi4ELi2ELb1EEENS1_21CollectiveEpilogueBwdISB_SC_SE_Li256ELb1ELb0ELi2EEENS1_19SingleTileSchedulerILb1ELb0ELb0ELi128EEEEEEEEEvNT_6ParamsE,"",@"SHT_CUDA_INFO"
	.sectionflags	@""
	.align	4


	//----- nvinfo : EIATTR_CUDA_API_VERSION
	.align		4
        /*0000*/ 	.byte	0x04, 0x37
        /*0002*/ 	.short	(.L_536 - .L_535)
.L_535:
        /*0004*/ 	.word	0x00000082


	//----- nvinfo : EIATTR_SW2861232_WAR
	.align		4
.L_536:
        /*0008*/ 	.byte	0x01, 0x35
	.zero		2


	//----- nvinfo : EIATTR_PARAM_CBANK
	.align		4
        /*000c*/ 	.byte	0x04, 0x0a
        /*000e*/ 	.short	(.L_538 - .L_537)
	.align		4
.L_537:
        /*0010*/ 	.word	index@(.nv.constant0._ZN7cutlass13device_kernelIN5flash19enable_sm80_to_sm89INS1_16FlashAttnBwdSm80INS1_25CollectiveMainloopBwdSm80ILi2ELi1EN4cute5tupleIJNS5_1CILi64EEENS7_ILi128EEENS7_ILi96EEEEEENS_6half_tEfNS_4arch4Sm80ELb0ELb1ELb0ELb1ELb0ELb0ELb0ELb0ELi2ELi2ELi4ELi2ELb1EEENS1_21CollectiveEpilogueBwdISB_SC_SE_Li256ELb1ELb0ELi2EEENS1_19SingleTileSchedulerILb1ELb0ELb0ELi128EEEEEEEEEvNT_6ParamsE)
        /*0014*/ 	.short	0x0160
        /*0016*/ 	.short	0x0270


	//----- nvinfo : EIATTR_CBANK_PARAM_SIZE
	.align		4
.L_538:
        /*0018*/ 	.byte	0x03, 0x19
        /*001a*/ 	.short	0x0270


	//----- nvinfo : EIATTR_KPARAM_INFO
	.align		4
        /*001c*/ 	.byte	0x04, 0x17
        /*001e*/ 	.short	(.L_540 - .L_539)
.L_539:
        /*0020*/ 	.word	0x00000000
        /*0024*/ 	.short	0x0000
        /*0026*/ 	.short	0x0000
        /*0028*/ 	.byte	0x00, 0xf0, 0xc1, 0x09


	//----- nvinfo : EIATTR_MAXREG_COUNT
	.align		4
.L_540:
        /*002c*/ 	.byte	0x03, 0x1b
        /*002e*/ 	.short	0x00ff


	//----- nvinfo : EIATTR_NUM_BARRIERS
	.align		4
        /*0030*/ 	.byte	0x02, 0x4c
        /*0032*/ 	.byte	0x02
	.zero		1


	//----- nvinfo : EIATTR_ANNOTATIONS
	.align		4
        /*0034*/ 	.byte	0x04, 0x55
        /*0036*/ 	.short	(.L_542 - .L_541)


	//   ....[0]....
.L_541:
        /* <DEDUP_REMOVED lines=15> */
        /*011c*/ 	.byte	0xf0, 0x77, 0x00, 0x00


	//----- nvinfo : EIATTR_MERCURY_ISA_VERSION
	.align		4
.L_542:
        /*0120*/ 	.byte	0x03, 0x5f
        /*0122*/ 	.short	0x0000


	//----- nvinfo : EIATTR_COOP_GROUP_MASK_REGIDS
	.align		4
        /*0124*/ 	.byte	0x04, 0x29
        /*0126*/ 	.short	(.L_544 - .L_543)


	//   ....[0]....
.L_543:
        /*0128*/ 	.word	0xffffffff


	//----- nvinfo : EIATTR_COOP_GROUP_INSTR_OFFSETS
	.align		4
.L_544:
        /*012c*/ 	.byte	0x04, 0x28
        /*012e*/ 	.short	(.L_546 - .L_545)


	//   ....[0]....
.L_545:
        /*0130*/ 	.word	0x000000a0


	//----- nvinfo : EIATTR_EXIT_INSTR_OFFSETS
	.align		4
.L_546:
        /*0134*/ 	.byte	0x04, 0x1c
        /*0136*/ 	.short	(.L_548 - .L_547)


	//   ....[0]....
.L_547:
        /*0138*/ 	.word	0x00000340


	//   ....[1]....
        /*013c*/ 	.word	0x000076c0


	//   ....[2]....
        /*0140*/ 	.word	0x000077c0


	//   ....[3]....
        /*0144*/ 	.word	0x000077e0


	//   ....[4]....
        /*0148*/ 	.word	0x00007eb0


	//   ....[5]....
        /*014c*/ 	.word	0x00007fa0


	//   ....[6]....
        /*0150*/ 	.word	0x00007fc0


	//----- nvinfo : EIATTR_CTAIDZ_USED
	.align		4
.L_548:
        /*0154*/ 	.byte	0x01, 0x04
	.zero		2


	//----- nvinfo : EIATTR_MAX_THREADS
	.align		4
        /*0158*/ 	.byte	0x04, 0x05
        /*015a*/ 	.short	(.L_550 - .L_549)
.L_549:
        /*015c*/ 	.word	0x00000100
        /*0160*/ 	.word	0x00000001
        /*0164*/ 	.word	0x00000001


	//----- nvinfo : EIATTR_CRS_STACK_SIZE
	.align		4
.L_550:
        /*0168*/ 	.byte	0x04, 0x1e
        /*016a*/ 	.short	(.L_552 - .L_551)
.L_551:
        /*016c*/ 	.word	0x00000000
.L_552:


//--------------------- .nv.info._ZN7cutlass13device_kernelIN5flash19enable_sm80_to_sm89INS1_16FlashAttnBwdSm80INS1_25CollectiveMainloopBwdSm80ILi2ELi1EN4cute5tupleIJNS5_1CILi64EEENS7_ILi128EEENS7_ILi96EEEEEENS_6half_tEfNS_4arch4Sm80ELb0ELb1ELb0ELb1ELb1ELb0ELb0ELb0ELi2ELi2ELi4ELi2ELb1EEENS1_21CollectiveEpilogueBwdISB_SC_SE_Li256ELb1ELb0ELi2EEENS1_19SingleTileSchedulerILb1ELb0ELb0ELi128EEEEEEEEEvNT_6ParamsE --------------------------
	.section	.nv.info._ZN7cutlass13device_kernelIN5flash19enable_sm80_to_sm89INS1_16FlashAttnBwdSm80INS1_25CollectiveMainloopBwdSm80ILi2ELi1EN4cute5tupleIJNS5_1CILi64EEENS7_ILi128EEENS7_ILi96EEEEEENS_6half_tEfNS_4arch4Sm80ELb0ELb1ELb0ELb1ELb1ELb0ELb0ELb0ELi2ELi2ELi4ELi2ELb1EEENS1_21CollectiveEpilogueBwdISB_SC_SE_Li256ELb1ELb0ELi2EEENS1_19SingleTileSchedulerILb1ELb0ELb0ELi128EEEEEEEEEvNT_6ParamsE,"",@"SHT_CUDA_INFO"
	.sectionflags	@""
	.align	4


	//----- nvinfo : EIATTR_CUDA_API_VERSION
	.align		4
        /*0000*/ 	.byte	0x04, 0x37
        /*0002*/ 	.short	(.L_554 - .L_553)
.L_553:
        /*0004*/ 	.word	0x00000082


	//----- nvinfo : EIATTR_SW2861232_WAR
	.align		4
.L_554:
        /*0008*/ 	.byte	0x01, 0x35
	.zero		2


	//----- nvinfo : EIATTR_PARAM_CBANK
	.align		4
        /*000c*/ 	.byte	0x04, 0x0a
        /*000e*/ 	.short	(.L_556 - .L_555)
	.align		4
.L_555:
        /*0010*/ 	.word	index@(.nv.constant0._ZN7cutlass13device_kernelIN5flash19enable_sm80_to_sm89INS1_16FlashAttnBwdSm80INS1_25CollectiveMainloopBwdSm80ILi2ELi1EN4cute5tupleIJNS5_1CILi64EEENS7_ILi128EEENS7_ILi96EEEEEENS_6half_tEfNS_4arch4Sm80ELb0ELb1ELb0ELb1ELb1ELb0ELb0ELb0ELi2ELi2ELi4ELi2ELb1EEENS1_21CollectiveEpilogueBwdISB_SC_SE_Li256ELb1ELb0ELi2EEENS1_19SingleTileSchedulerILb1ELb0ELb0ELi128EEEEEEEEEvNT_6ParamsE)
        /*0014*/ 	.short	0x0160
        /*0016*/ 	.short	0x0270


	//----- nvinfo : EIATTR_CBANK_PARAM_SIZE
	.align		4
.L_556:
        /*0018*/ 	.byte	0x03, 0x19
        /*001a*/ 	.short	0x0270


	//----- nvinfo : EIATTR_KPARAM_INFO
	.align		4
        /*001c*/ 	.byte	0x04, 0x17
        /*001e*/ 	.short	(.L_558 - .L_557)
.L_557:
        /*0020*/ 	.word	0x00000000
        /*0024*/ 	.short	0x0000
        /*0026*/ 	.short	0x0000
        /*0028*/ 	.byte	0x00, 0xf0, 0xc1, 0x09


	//----- nvinfo : EIATTR_MAXREG_COUNT
	.align		4
.L_558:
        /*002c*/ 	.byte	0x03, 0x1b
        /*002e*/ 	.short	0x00ff


	//----- nvinfo : EIATTR_NUM_BARRIERS
	.align		4
        /*0030*/ 	.byte	0x02, 0x4c
        /*0032*/ 	.byte	0x02
	.zero		1


	//----- nvinfo : EIATTR_ANNOTATIONS
	.align		4
        /*0034*/ 	.byte	0x04, 0x55
        /*0036*/ 	.short	(.L_560 - .L_559)


	//   ....[0]....
.L_559:
        /* <DEDUP_REMOVED lines=16> */


	//----- nvinfo : EIATTR_MERCURY_ISA_VERSION
	.align		4
.L_560:
        /*0120*/ 	.byte	0x03, 0x5f
        /*0122*/ 	.short	0x0000


	//----- nvinfo : EIATTR_COOP_GROUP_MASK_REGIDS
	.align		4
        /*0124*/ 	.byte	0x04, 0x29
        /*0126*/ 	.short	(.L_562 - .L_561)


	//   ....[0]....
.L_561:
        /*0128*/ 	.word	0xffffffff


	//----- nvinfo : EIATTR_COOP_GROUP_INSTR_OFFSETS
	.align		4
.L_562:
        /*012c*/ 	.byte	0x04, 0x28
        /*012e*/ 	.short	(.L_564 - .L_563)


	//   ....[0]....
.L_563:
        /*0130*/ 	.word	0x000000a0


	//----- nvinfo : EIATTR_EXIT_INSTR_OFFSETS
	.align		4
.L_564:
        /*0134*/ 	.byte	0x04, 0x1c
        /*0136*/ 	.short	(.L_566 - .L_565)


	//   ....[0]....
.L_565:
        /*0138*/ 	.word	0x00000340


	//   ....[1]....
        /*013c*/ 	.word	0x000076c0


	//   ....[2]....
        /*0140*/ 	.word	0x000077c0


	//   ....[3]....
        /*0144*/ 	.word	0x000077e0


	//   ....[4]....
        /*0148*/ 	.word	0x00007eb0


	//   ....[5]....
        /*014c*/ 	.word	0x00007fa0


	//   ....[6]....
        /*0150*/ 	.word	0x00007fc0


	//----- nvinfo : EIATTR_CTAIDZ_USED
	.align		4
.L_566:
        /*0154*/ 	.byte	0x01, 0x04
	.zero		2


	//----- nvinfo : EIATTR_MAX_THREADS
	.align		4
        /*0158*/ 	.byte	0x04, 0x05
        /*015a*/ 	.short	(.L_568 - .L_567)
.L_567:
        /*015c*/ 	.word	0x00000100
        /*0160*/ 	.word	0x00000001
        /*0164*/ 	.word	0x00000001


	//----- nvinfo : EIATTR_CRS_STACK_SIZE
	.align		4
.L_568:
        /*0168*/ 	.byte	0x04, 0x1e
        /*016a*/ 	.short	(.L_570 - .L_569)
.L_569:
        /*016c*/ 	.word	0x00000000
.L_570:


//--------------------- .nv.info._ZN7cutlass13device_kernelIN5flash19enable_sm80_to_sm89INS1_16FlashAttnBwdSm80INS1_25CollectiveMainloopBwdSm80ILi2ELi1EN4cute5tupleIJNS5_1CILi64EEENS7_ILi128EEENS7_ILi96EEEEEENS_6half_tEfNS_4arch4Sm80ELb0ELb1ELb0ELb1ELb0ELb0ELb0ELb0ELi2ELi2ELi4ELi2ELb1EEENS1_24CollectiveEpilogueBwdGQAISB_fSE_Li256ELb1ELb0EEENS1_19SingleTileSchedulerILb1ELb0ELb0ELi128EEEEEEEEEvNT_6ParamsE --------------------------
	.section	.nv.info._ZN7cutlass13device_kernelIN5flash19enable_sm80_to_sm89INS1_16FlashAttnBwdSm80INS1_25CollectiveMainloopBwdSm80ILi2ELi1EN4cute5tupleIJNS5_1CILi64EEENS7_ILi128EEENS7_ILi96EEEEEENS_6half_tEfNS_4arch4Sm80ELb0ELb1ELb0ELb1ELb0ELb0ELb0ELb0ELi2ELi2ELi4ELi2ELb1EEENS1_24CollectiveEpilogueBwdGQAISB_fSE_Li256ELb1ELb0EEENS1_19SingleTileSchedulerILb1ELb0ELb0ELi128EEEEEEEEEvNT_6ParamsE,"",@"SHT_CUDA_INFO"
	.sectionflags	@""
	.align	4


	//----- nvinfo : EIATTR_CUDA_API_VERSION
	.align		4
        /*0000*/ 	.byte	0x04, 0x37
        /*0002*/ 	.short	(.L_572 - .L_571)
.L_571:
        /*0004*/ 	.word	0x00000082


	//----- nvinfo : EIATTR_SW2861232_WAR
	.align		4
.L_572:
        /*0008*/ 	.byte	0x01, 0x35
	.zero		2


	//----- nvinfo : EIATTR_PARAM_CBANK
	.align		4
        /*000c*/ 	.byte	0x04, 0x0a
        /*000e*/ 	.short	(.L_574 - .L_573)
	.align		4
.L_573:
        /*0010*/ 	.word	index@(.nv.constant0._ZN7cutlass13device_kernelIN5flash19enable_sm80_to_sm89INS1_16FlashAttnBwdSm80INS1_25CollectiveMainloopBwdSm80ILi2ELi1EN4cute5tupleIJNS5_1CILi64EEENS7_ILi128EEENS7_ILi96EEEEEENS_6half_tEfNS_4arch4Sm80ELb0ELb1ELb0ELb1ELb0ELb0ELb0ELb0ELi2ELi2ELi4ELi2ELb1EEENS1_24CollectiveEpilogueBwdGQAISB_fSE_Li256ELb1ELb0EEENS1_19SingleTileSchedulerILb1ELb0ELb0ELi128EEEEEEEEEvNT_6ParamsE)
        /*0014*/ 	.short	0x0160
        /*0016*/ 	.short	0x0278


	//----- nvinfo : EIATTR_CBANK_PARAM_SIZE
	.align		4
.L_574:
        /*0018*/ 	.byte	0x03, 0x19
        /*001a*/ 	.short	0x0278


	//----- nvinfo : EIATTR_KPARAM_INFO
	.align		4
        /*001c*/ 	.byte	0x04, 0x17
        /*001e*/ 	.short	(.L_576 - .L_575)
.L_575:
        /*0020*/ 	.word	0x00000000
        /*0024*/ 	.short	0x0000
        /*0026*/ 	.short	0x0000
        /*0028*/ 	.byte	0x00, 0xf0, 0xe1, 0x09


	//----- nvinfo : EIATTR_MAXREG_COUNT
	.align		4
.L_576:
        /*002c*/ 	.byte	0x03, 0x1b
        /*002e*/ 	.short	0x00ff


	//----- nvinfo : EIATTR_NUM_BARRIERS
	.align		4
        /*0030*/ 	.byte	0x02, 0x4c
        /*0032*/ 	.byte	0x02
	.zero		1


	//----- nvinfo : EIATTR_ANNOTATIONS
	.align		4
        /*0034*/ 	.byte	0x04, 0x55
        /*0036*/ 	.short	(.L_578 - .L_577)


	//   ....[0]....
.L_577:
        /* <DEDUP_REMOVED lines=15> */


	//----- nvinfo : EIATTR_MERCURY_ISA_VERSION
	.align		4
.L_578:
        /*0118*/ 	.byte	0x03, 0x5f
        /*011a*/ 	.short	0x0000


	//----- nvinfo : EIATTR_COOP_GROUP_MASK_REGIDS
	.align		4
        /*011c*/ 	.byte	0x04, 0x29
        /*011e*/ 	.short	(.L_580 - .L_579)


	//   ....[0]....
.L_579:
        /*0120*/ 	.word	0xffffffff


	//----- nvinfo : EIATTR_COOP_GROUP_INSTR_OFFSETS
	.align		4
.L_580:
        /*0124*/ 	.byte	0x04, 0x28
        /*0126*/ 	.short	(.L_582 - .L_581)


	//   ....[0]....
.L_581:
        /*0128*/ 	.word	0x000000a0


	//----- nvinfo : EIATTR_EXIT_INSTR_OFFSETS
	.align		4
.L_582:
        /*012c*/ 	.byte	0x04, 0x1c
        /*012e*/ 	.short	(.L_584 - .L_583)


	//   ....[0]....
.L_583:
        /*0130*/ 	.word	0x00000340


	//   ....[1]....
        /*0134*/ 	.word	0x000065f0


	//   ....[2]....
        /*0138*/ 	.word	0x00006f20


	//----- nvinfo : EIATTR_CTAIDZ_USED
	.align		4
.L_584:
        /*013c*/ 	.byte	0x01, 0x04
	.zero		2


	//----- nvinfo : EIATTR_MAX_THREADS
	.align		4
        /*0140*/ 	.byte	0x04, 0x05
        /*0142*/ 	.short	(.L_586 - .L_585)
.L_585:
        /*0144*/ 	.word	0x00000100
        /*0148*/ 	.word	0x00000001
        /*014c*/ 	.word	0x00000001


	//----- nvinfo : EIATTR_CRS_STACK_SIZE
	.align		4
.L_586:
        /*0150*/ 	.byte	0x04, 0x1e
        /*0152*/ 	.short	(.L_588 - .L_587)
.L_587:
        /*0154*/ 	.word	0x00000000
.L_588:


//--------------------- .nv.info._ZN7cutlass13device_kernelIN5flash19enable_sm80_to_sm89INS1_16FlashAttnBwdSm80INS1_25CollectiveMainloopBwdSm80ILi2ELi1EN4cute5tupleIJNS5_1CILi64EEENS7_ILi128EEENS7_ILi96EEEEEENS_6half_tEfNS_4arch4Sm80ELb0ELb1ELb0ELb1ELb1ELb0ELb0ELb0ELi2ELi2ELi4ELi2ELb1EEENS1_24CollectiveEpilogueBwdGQAISB_fSE_Li256ELb1ELb1EEENS1_19SingleTileSchedulerILb1ELb0ELb0ELi128EEEEEEEEEvNT_6ParamsE --------------------------
	.section	.nv.info._ZN7cutlass13device_kernelIN5flash19enable_sm80_to_sm89INS1_16FlashAttnBwdSm80INS1_25CollectiveMainloopBwdSm80ILi2ELi1EN4cute5tupleIJNS5_1CILi64EEENS7_ILi128EEENS7_ILi96EEEEEENS_6half_tEfNS_4arch4Sm80ELb0ELb1ELb0ELb1ELb1ELb0ELb0ELb0ELi2ELi2ELi4ELi2ELb1EEENS1_24CollectiveEpilogueBwdGQAISB_fSE_Li256ELb1ELb1EEENS1_19SingleTileSchedulerILb1ELb0ELb0ELi128EEEEEEEEEvNT_6ParamsE,"",@"SHT_CUDA_INFO"
	.sectionflags	@""
	.align	4


	//----- nvinfo : EIATTR_CUDA_API_VERSION
	.align		4
        /*0000*/ 	.byte	0x04, 0x37
        /*0002*/ 	.short	(.L_590 - .L_589)
.L_589:
        /*0004*/ 	.word	0x00000082


	//----- nvinfo : EIATTR_SW2861232_WAR
	.align		4
.L_590:
        /*0008*/ 	.byte	0x01, 0x35
	.zero		2


	//----- nvinfo : EIATTR_PARAM_CBANK
	.align		4
        /*000c*/ 	.byte	0x04, 0x0a
        /*000e*/ 	.short	(.L_592 - .L_591)
	.align		4
.L_591:
        /*0010*/ 	.word	index@(.nv.constant0._ZN7cutlass13device_kernelIN5flash19enable_sm80_to_sm89INS1_16FlashAttnBwdSm80INS1_25CollectiveMainloopBwdSm80ILi2ELi1EN4cute5tupleIJNS5_1CILi64EEENS7_ILi128EEENS7_ILi96EEEEEENS_6half_tEfNS_4arch4Sm80ELb0ELb1ELb0ELb1ELb1ELb0ELb0ELb0ELi2ELi2ELi4ELi2ELb1EEENS1_24CollectiveEpilogueBwdGQAISB_fSE_Li256ELb1ELb1EEENS1_19SingleTileSchedulerILb1ELb0ELb0ELi128EEEEEEEEEvNT_6ParamsE)
        /*0014*/ 	.short	0x0160
        /*0016*/ 	.short	0x0278


	//----- nvinfo : EIATTR_CBANK_PARAM_SIZE
	.align		4
.L_592:
        /*0018*/ 	.byte	0x03, 0x19
        /*001a*/ 	.short	0x0278


	//----- nvinfo : EIATTR_KPARAM_INFO
	.align		4
        /*001c*/ 	.byte	0x04, 0x17
        /*001e*/ 	.short	(.L_594 - .L_593)
.L_593:
        /*0020*/ 	.word	0x00000000
        /*0024*/ 	.short	0x0000
        /*0026*/ 	.short	0x0000
        /*0028*/ 	.byte	0x00, 0xf0, 0xe1, 0x09


	//----- nvinfo : EIATTR_MAXREG_COUNT
	.align		4
.L_594:
        /*002c*/ 	.byte	0x03, 0x1b
        /*002e*/ 	.short	0x00ff


	//----- nvinfo : EIATTR_NUM_BARRIERS
	.align		4
        /*0030*/ 	.byte	0x02, 0x4c
        /*0032*/ 	.byte	0x02
	.zero		1


	//----- nvinfo : EIATTR_ANNOTATIONS
	.align		4
        /*0034*/ 	.byte	0x04, 0x55
        /*0036*/ 	.short	(.L_596 - .L_595)


	//   ....[0]....
.L_595:
        /* <DEDUP_REMOVED lines=15> */


	//----- nvinfo : EIATTR_MERCURY_ISA_VERSION
	.align		4
.L_596:
        /*0118*/ 	.byte	0x03, 0x5f
        /*011a*/ 	.short	0x0000


	//----- nvinfo : EIATTR_COOP_GROUP_MASK_REGIDS
	.align		4
        /*011c*/ 	.byte	0x04, 0x29
        /*011e*/ 	.short	(.L_598 - .L_597)


	//   ....[0]....
.L_597:
        /*0120*/ 	.word	0xffffffff


	//   ....[1]....
        /*0124*/ 	.word	0xffffffff


	//   ....[2]....
        /*0128*/ 	.word	0xffffffff


	//   ....[3]....
        /*012c*/ 	.word	0xffffffff


	//   ....[4]....
        /*0130*/ 	.word	0xffffffff


	//   ....[5]....
        /*0134*/ 	.word	0xffffffff


	//   ....[6]....
        /*0138*/ 	.word	0xffffffff


	//   ....[7]....
        /*013c*/ 	.word	0xffffffff


	//   ....[8]....
        /*0140*/ 	.word	0xffffffff


	//----- nvinfo : EIATTR_COOP_GROUP_INSTR_OFFSETS
	.align		4
.L_598:
        /*0144*/ 	.byte	0x04, 0x28
        /*0146*/ 	.short	(.L_600 - .L_599)


	//   ....[0]....
.L_599:
        /*0148*/ 	.word	0x000000a0


	//   ....[1]....
        /*014c*/ 	.word	0x00006940


	//   ....[2]....
        /*0150*/ 	.word	0x00006970


	//   ....[3]....
        /*0154*/ 	.word	0x00006d80


	//   ....[4]....
        /*0158*/ 	.word	0x00006d90


	//   ....[5]....
        /*015c*/ 	.word	0x00006f20


	//   ....[6]....
        /*0160*/ 	.word	0x00006f70


	//   ....[7]....
        /*0164*/ 	.word	0x00007320


	//   ....[8]....
        /*0168*/ 	.word	0x00007330


	//----- nvinfo : EIATTR_EXIT_INSTR_OFFSETS
	.align		4
.L_600:
        /*016c*/ 	.byte	0x04, 0x1c
        /*016e*/ 	.short	(.L_602 - .L_601)


	//   ....[0]....
.L_601:
        /*0170*/ 	.word	0x00000340


	//   ....[1]....
        /*0174*/ 	.word	0x000065f0


	//   ....[2]....
        /*0178*/ 	.word	0x00007340


	//   ....[3]....
        /*017c*/ 	.word	0x000073e0


	//----- nvinfo : EIATTR_CTAIDZ_USED
	.align		4
.L_602:
        /*0180*/ 	.byte	0x01, 0x04
	.zero		2


	//----- nvinfo : EIATTR_MAX_THREADS
	.align		4
        /*0184*/ 	.byte	0x04, 0x05
        /*0186*/ 	.short	(.L_604 - .L_603)
.L_603:
        /*0188*/ 	.word	0x00000100
        /*018c*/ 	.word	0x00000001
        /*0190*/ 	.word	0x00000001


	//----- nvinfo : EIATTR_CRS_STACK_SIZE
	.align		4
.L_604:
        /*0194*/ 	.byte	0x04, 0x1e
        /*0196*/ 	.short	(.L_606 - .L_605)
.L_605:
        /*0198*/ 	.word	0x00000000
.L_606:


//--------------------- .nv.info._ZN7cutlass13device_kernelIN5flash19enable_sm80_to_sm89INS1_16FlashAttnBwdSm80INS1_25CollectiveMainloopBwdSm80ILi2ELi1EN4cute5tupleIJNS5_1CILi64EEENS7_ILi128EEENS7_ILi96EEEEEENS_6half_tEfNS_4arch4Sm80ELb1ELb0ELb0ELb0ELb0ELb0ELb0ELb0ELi2ELi2ELi4ELi2ELb1EEENS1_21CollectiveEpilogueBwdISB_SC_SE_Li256ELb0ELb0ELi2EEENS1_25SingleTileBwdLPTSchedulerILb0ELi128ELb0EEEEEEEEEvNT_6ParamsE --------------------------
	.section	.nv.info._ZN7cutlass13device_kernelIN5flash19enable_sm80_to_sm89INS1_16FlashAttnBwdSm80INS1_25CollectiveMainloopBwdSm80ILi2ELi1EN4cute5tupleIJNS5_1CILi64EEENS7_ILi128EEENS7_ILi96EEEEEENS_6half_tEfNS_4arch4Sm80ELb1ELb0ELb0ELb0ELb0ELb0ELb0ELb0ELi2ELi2ELi4ELi2ELb1EEENS1_21CollectiveEpilogueBwdISB_SC_SE_Li256ELb0ELb0ELi2EEENS1_25SingleTileBwdLPTSchedulerILb0ELi128ELb0EEEEEEEEEvNT_6ParamsE,"",@"SHT_CUDA_INFO"
	.sectionflags	@""
	.align	4


	//----- nvinfo : EIATTR_CUDA_API_VERSION
	.align		4
        /*0000*/ 	.byte	0x04, 0x37
        /*0002*/ 	.short	(.L_608 - .L_607)
.L_607:
        /*0004*/ 	.word	0x00000082


	//----- nvinfo : EIATTR_SW2861232_WAR
	.align		4
.L_608:
        /*0008*/ 	.byte	0x01, 0x35
	.zero		2


	//----- nvinfo : EIATTR_PARAM_CBANK
	.align		4
        /*000c*/ 	.byte	0x04, 0x0a
        /*000e*/ 	.short	(.L_610 - .L_609)
	.align		4
.L_609:
        /*0010*/ 	.word	index@(.nv.constant0._ZN7cutlass13device_kernelIN5flash19enable_sm80_to_sm89INS1_16FlashAttnBwdSm80INS1_25CollectiveMainloopBwdSm80ILi2ELi1EN4cute5tupleIJNS5_1CILi64EEENS7_ILi128EEENS7_ILi96EEEEEENS_6half_tEfNS_4arch4Sm80ELb1ELb0ELb0ELb0ELb0ELb0ELb0ELb0ELi2ELi2ELi4ELi2ELb1EEENS1_21CollectiveEpilogueBwdISB_SC_SE_Li256ELb0ELb0ELi2EEENS1_25SingleTileBwdLPTSchedulerILb0ELi128ELb0EEEEEEEEEvNT_6ParamsE)
        /*0014*/ 	.short	0x0160
        /*0016*/ 	.short	0x0288


	//----- nvinfo : EIATTR_CBANK_PARAM_SIZE
	.align		4
.L_610:
        /*0018*/ 	.byte	0x03, 0x19
        /*001a*/ 	.short	0x0288


	//----- nvinfo : EIATTR_KPARAM_INFO
	.align		4
        /*001c*/ 	.byte	0x04, 0x17
        /*001e*/ 	.short	(.L_612 - .L_611)
.L_611:
        /*0020*/ 	.word	0x00000000
        /*0024*/ 	.short	0x0000
        /*0026*/ 	.short	0x0000
        /*0028*/ 	.byte	0x00, 0xf0, 0x21, 0x0a


	//----- nvinfo : EIATTR_MAXREG_COUNT
	.align		4
.L_612:
        /*002c*/ 	.byte	0x03, 0x1b
        /*002e*/ 	.short	0x00ff


	//----- nvinfo : EIATTR_NUM_BARRIERS
	.align		4
        /*0030*/ 	.byte	0x02, 0x4c
        /*0032*/ 	.byte	0x02
	.zero		1


	//----- nvinfo : EIATTR_ANNOTATIONS
	.align		4
        /*0034*/ 	.byte	0x04, 0x55
        /*0036*/ 	.short	(.L_614 - .L_613)


	//   ....[0]....
.L_613:
        /* <DEDUP_REMOVED lines=10> */


	//----- nvinfo : EIATTR_MERCURY_ISA_VERSION
	.align		4
.L_614:
        /*00c0*/ 	.byte	0x03, 0x5f
        /*00c2*/ 	.short	0x0000


	//----- nvinfo : EIATTR_COOP_GROUP_MASK_REGIDS
	.align		4
        /*00c4*/ 	.byte	0x04, 0x29
        /*00c6*/ 	.short	(.L_616 - .L_615)


	//   ....[0]....
.L_615:
        /*00c8*/ 	.word	0xffffffff


	//----- nvinfo : EIATTR_COOP_GROUP_INSTR_OFFSETS
	.align		4
.L_616:
        /*00cc*/ 	.byte	0x04, 0x28
        /*00ce*/ 	.short	(.L_618 - .L_617)


	//   ....[0]....
.L_617:
        /*00d0*/ 	.word	0x00000090


	//----- nvinfo : EIATTR_EXIT_INSTR_OFFSETS
	.align		4
.L_618:
        /*00d4*/ 	.byte	0x04, 0x1c
        /*00d6*/ 	.short	(.L_620 - .L_619)


	//   ....[0]....
.L_619:
        /*00d8*/ 	.word	0x00000580


	//   ....[1]....
        /*00dc*/ 	.word	0x00006c80


	//   ....[2]....
        /*00e0*/ 	.word	0x00006d80


	//   ....[3]....
        /*00e4*/ 	.word	0x00006da0


	//   ....[4]....
        /*00e8*/ 	.word	0x00007390


	//   ....[5]....
        /*00ec*/ 	.word	0x00007490


	//   ....[6]....
        /*00f0*/ 	.word	0x000074b0


	//----- nvinfo : EIATTR_MAX_THREADS
	.align		4
.L_620:
        /*00f4*/ 	.byte	0x04, 0x05
        /*00f6*/ 	.short	(.L_622 - .L_621)
.L_621:
        /*00f8*/ 	.word	0x00000100
        /*00fc*/ 	.word	0x00000001
        /*0100*/ 	.word	0x00000001


	//----- nvinfo : EIATTR_CRS_STACK_SIZE
	.align		4
.L_622:
        /*0104*/ 	.byte	0x04, 0x1e
        /*0106*/ 	.short	(.L_624 - .L_623)
.L_623:
        /*0108*/ 	.word	0x00000000
.L_624:


//--------------------- .nv.info._ZN7cutlass13device_kernelIN5flash19enable_sm80_to_sm89INS1_16FlashAttnBwdSm80INS1_25CollectiveMainloopBwdSm80ILi2ELi1EN4cute5tupleIJNS5_1CILi64EEENS7_ILi128EEENS7_ILi96EEEEEENS_6half_tEfNS_4arch4Sm80ELb1ELb0ELb0ELb0ELb1ELb0ELb0ELb0ELi2ELi2ELi4ELi2ELb1EEENS1_21CollectiveEpilogueBwdISB_SC_SE_Li256ELb0ELb0ELi2EEENS1_25SingleTileBwdLPTSchedulerILb0ELi128ELb1EEEEEEEEEvNT_6ParamsE --------------------------
	.section	.nv.info._ZN7cutlass13device_kernelIN5flash19enable_sm80_to_sm89INS1_16FlashAttnBwdSm80INS1_25CollectiveMainloopBwdSm80ILi2ELi1EN4cute5tupleIJNS5_1CILi64EEENS7_ILi128EEENS7_ILi96EEEEEENS_6half_tEfNS_4arch4Sm80ELb1ELb0ELb0ELb0ELb1ELb0ELb0ELb0ELi2ELi2ELi4ELi2ELb1EEENS1_21CollectiveEpilogueBwdISB_SC_SE_Li256ELb0ELb0ELi2EEENS1_25SingleTileBwdLPTSchedulerILb0ELi128ELb1EEEEEEEEEvNT_6ParamsE,"",@"SHT_CUDA_INFO"
	.sectionflags	@""
	.align	4


	//----- nvinfo : EIATTR_CUDA_API_VERSION
	.align		4
        /*0000*/ 	.byte	0x04, 0x37
        /*0002*/ 	.short	(.L_626 - .L_625)
.L_625:
        /*0004*/ 	.word	0x00000082


	//----- nvinfo : EIATTR_SW2861232_WAR
	.align		4
.L_626:
        /*0008*/ 	.byte	0x01, 0x35
	.zero		2


	//----- nvinfo : EIATTR_PARAM_CBANK
	.align		4
        /*000c*/ 	.byte	0x04, 0x0a
        /*000e*/ 	.short	(.L_628 - .L_627)
	.align		4
.L_627:
        /*0010*/ 	.word	index@(.nv.constant0._ZN7cutlass13device_kernelIN5flash19enable_sm80_to_sm89INS1_16FlashAttnBwdSm80INS1_25CollectiveMainloopBwdSm80ILi2ELi1EN4cute5tupleIJNS5_1CILi64EEENS7_ILi128EEENS7_ILi96EEEEEENS_6half_tEfNS_4arch4Sm80ELb1ELb0ELb0ELb0ELb1ELb0ELb0ELb0ELi2ELi2ELi4ELi2ELb1EEENS1_21CollectiveEpilogueBwdISB_SC_SE_Li256ELb0ELb0ELi2EEENS1_25SingleTileBwdLPTSchedulerILb0ELi128ELb1EEEEEEEEEvNT_6ParamsE)
        /*0014*/ 	.short	0x0160
        /*0016*/ 	.short	0x0288


	//----- nvinfo : EIATTR_CBANK_PARAM_SIZE
	.align		4
.L_628:
        /*0018*/ 	.byte	0x03, 0x19
        /*001a*/ 	.short	0x0288


	//----- nvinfo : EIATTR_KPARAM_INFO
	.align		4
        /*001c*/ 	.byte	0x04, 0x17
        /*001e*/ 	.short	(.L_630 - .L_629)
.L_629:
        /*0020*/ 	.word	0x00000000
        /*0024*/ 	.short	0x0000
        /*0026*/ 	.short	0x0000
        /*0028*/ 	.byte	0x00, 0xf0, 0x21, 0x0a


	//----- nvinfo : EIATTR_MAXREG_COUNT
	.align		4
.L_630:
        /*002c*/ 	.byte	0x03, 0x1b
        /*002e*/ 	.short	0x00ff


	//----- nvinfo : EIATTR_NUM_BARRIERS
	.align		4
        /*0030*/ 	.byte	0x02, 0x4c
        /*0032*/ 	.byte	0x02
	.zero		1


	//----- nvinfo : EIATTR_ANNOTATIONS
	.align		4
        /*0034*/ 	.byte	0x04, 0x55
        /*0036*/ 	.short	(.L_632 - .L_631)


	//   ....[0]....
.L_631:
        /* <DEDUP_REMOVED lines=10> */


	//----- nvinfo : EIATTR_MERCURY_ISA_VERSION
	.align		4
.L_632:
        /*00c0*/ 	.byte	0x03, 0x5f
        /*00c2*/ 	.short	0x0000


	//----- nvinfo : EIATTR_COOP_GROUP_MASK_REGIDS
	.align		4
        /*00c4*/ 	.byte	0x04, 0x29
        /*00c6*/ 	.short	(.L_634 - .L_633)


	//   ....[0]....
.L_633:
        /*00c8*/ 	.word	0xffffffff


	//----- nvinfo : EIATTR_COOP_GROUP_INSTR_OFFSETS
	.align		4
.L_634:
        /*00cc*/ 	.byte	0x04, 0x28
        /*00ce*/ 	.short	(.L_636 - .L_635)


	//   ....[0]....
.L_635:
        /*00d0*/ 	.word	0x00000090


	//----- nvinfo : EIATTR_EXIT_INSTR_OFFSETS
	.align		4
.L_636:
        /*00d4*/ 	.byte	0x04, 0x1c
        /*00d6*/ 	.short	(.L_638 - .L_637)


	//   ....[0]....
.L_637:
        /*00d8*/ 	.word	0x000005e0


	//   ....[1]....
        /*00dc*/ 	.word	0x00006ce0


	//   ....[2]....
        /*00e0*/ 	.word	0x00006de0


	//   ....[3]....
        /*00e4*/ 	.word	0x00006e00


	//   ....[4]....
        /*00e8*/ 	.word	0x000073f0


	//   ....[5]....
        /*00ec*/ 	.word	0x000074f0


	//   ....[6]....
        /*00f0*/ 	.word	0x00007510


	//----- nvinfo : EIATTR_MAX_THREADS
	.align		4
.L_638:
        /*00f4*/ 	.byte	0x04, 0x05
        /*00f6*/ 	.short	(.L_640 - .L_639)
.L_639:
        /*00f8*/ 	.word	0x00000100
        /*00fc*/ 	.word	0x00000001
        /*0100*/ 	.word	0x00000001


	//----- nvinfo : EIATTR_CRS_STACK_SIZE
	.align		4
.L_640:
        /*0104*/ 	.byte	0x04, 0x1e
        /*0106*/ 	.short	(.L_642 - .L_641)
.L_641:
        /*0108*/ 	.word	0x00000000
.L_642:


//--------------------- .nv.info._ZN7cutlass13device_kernelIN5flash19enable_sm80_to_sm89INS1_16FlashAttnBwdSm80INS1_25CollectiveMainloopBwdSm80ILi2ELi1EN4cute5tupleIJNS5_1CILi64EEENS7_ILi128EEENS7_ILi96EEEEEENS_6half_tEfNS_4arch4Sm80ELb1ELb0ELb0ELb0ELb0ELb0ELb0ELb0ELi2ELi2ELi4ELi2ELb1EEENS1_24CollectiveEpilogueBwdGQAISB_fSE_Li256ELb0ELb0EEENS1_25SingleTileBwdLPTSchedulerILb0ELi128ELb0EEEEEEEEEvNT_6ParamsE --------------------------
	.section	.nv.info._ZN7cutlass13device_kernelIN5flash19enable_sm80_to_sm89INS1_16FlashAttnBwdSm80INS1_25CollectiveMainloopBwdSm80ILi2ELi1EN4cute5tupleIJNS5_1CILi64EEENS7_ILi128EEENS7_ILi96EEEEEENS_6half_tEfNS_4arch4Sm80ELb1ELb0ELb0ELb0ELb0ELb0ELb0ELb0ELi2ELi2ELi4ELi2ELb1EEENS1_24CollectiveEpilogueBwdGQAISB_fSE_Li256ELb0ELb0EEENS1_25SingleTileBwdLPTSchedulerILb0ELi128ELb0EEEEEEEEEvNT_6ParamsE,"",@"SHT_CUDA_INFO"
	.sectionflags	@""
	.align	4


	//----- nvinfo : EIATTR_CUDA_API_VERSION
	.align		4
        /*0000*/ 	.byte	0x04, 0x37
        /*0002*/ 	.short	(.L_644 - .L_643)
.L_643:
        /*0004*/ 	.word	0x00000082


	//----- nvinfo : EIATTR_SW2861232_WAR
	.align		4
.L_644:
        /*0008*/ 	.byte	0x01, 0x35
	.zero		2


	//----- nvinfo : EIATTR_PARAM_CBANK
	.align		4
        /*000c*/ 	.byte	0x04, 0x0a
        /*000e*/ 	.short	(.L_646 - .L_645)
	.align		4
.L_645:
        /*0010*/ 	.word	index@(.nv.constant0._ZN7cutlass13device_kernelIN5flash19enable_sm80_to_sm89INS1_16FlashAttnBwdSm80INS1_25CollectiveMainloopBwdSm80ILi2ELi1EN4cute5tupleIJNS5_1CILi64EEENS7_ILi128EEENS7_ILi96EEEEEENS_6half_tEfNS_4arch4Sm80ELb1ELb0ELb0ELb0ELb0ELb0ELb0ELb0ELi2ELi2ELi4ELi2ELb1EEENS1_24CollectiveEpilogueBwdGQAISB_fSE_Li256ELb0ELb0EEENS1_25SingleTileBwdLPTSchedulerILb0ELi128ELb0EEEEEEEEEvNT_6ParamsE)
        /*0014*/ 	.short	0x0160
        /*0016*/ 	.short	0x0290


	//----- nvinfo : EIATTR_CBANK_PARAM_SIZE
	.align		4
.L_646:
        /*0018*/ 	.byte	0x03, 0x19
        /*001a*/ 	.short	0x0290


	//----- nvinfo : EIATTR_KPARAM_INFO
	.align		4
        /*001c*/ 	.byte	0x04, 0x17
        /*001e*/ 	.short	(.L_648 - .L_647)
.L_647:
        /*0020*/ 	.word	0x00000000
        /*0024*/ 	.short	0x0000
        /*0026*/ 	.short	0x0000
        /*0028*/ 	.byte	0x00, 0xf0, 0x41, 0x0a


	//----- nvinfo : EIATTR_MAXREG_COUNT
	.align		4
.L_648:
        /*002c*/ 	.byte	0x03, 0x1b
        /*002e*/ 	.short	0x00ff


	//----- nvinfo : EIATTR_NUM_BARRIERS
	.align		4
        /*0030*/ 	.byte	0x02, 0x4c
        /*0032*/ 	.byte	0x02
	.zero		1


	//----- nvinfo : EIATTR_ANNOTATIONS
	.align		4
        /*0034*/ 	.byte	0x04, 0x55
        /*0036*/ 	.short	(.L_650 - .L_649)


	//   ....[0]....
.L_649:
        /* <DEDUP_REMOVED lines=9> */


	//----- nvinfo : EIATTR_MERCURY_ISA_VERSION
	.align		4
.L_650:
        /*00b8*/ 	.byte	0x03, 0x5f
        /*00ba*/ 	.short	0x0000


	//----- nvinfo : EIATTR_COOP_GROUP_MASK_REGIDS
	.align		4
        /*00bc*/ 	.byte	0x04, 0x29
        /*00be*/ 	.short	(.L_652 - .L_651)


	//   ....[0]....
.L_651:
        /*00c0*/ 	.word	0xffffffff


	//----- nvinfo : EIATTR_COOP_GROUP_INSTR_OFFSETS
	.align		4
.L_652:
        /*00c4*/ 	.byte	0x04, 0x28
        /*00c6*/ 	.short	(.L_654 - .L_653)


	//   ....[0]....
.L_653:
        /*00c8*/ 	.word	0x00000090


	//----- nvinfo : EIATTR_EXIT_INSTR_OFFSETS
	.align		4
.L_654:
        /*00cc*/ 	.byte	0x04, 0x1c
        /*00ce*/ 	.short	(.L_656 - .L_655)


	//   ....[0]....
.L_655:
        /*00d0*/ 	.word	0x00000580


	//   ....[1]....
        /*00d4*/ 	.word	0x00005ce0


	//   ....[2]....
        /*00d8*/ 	.word	0x00006590


	//----- nvinfo : EIATTR_MAX_THREADS
	.align		4
.L_656:
        /*00dc*/ 	.byte	0x04, 0x05
        /*00de*/ 	.short	(.L_658 - .L_657)
.L_657:
        /*00e0*/ 	.word	0x00000100
        /*00e4*/ 	.word	0x00000001
        /*00e8*/ 	.word	0x00000001
.L_658:


//--------------------- .nv.info._ZN7cutlass13device_kernelIN5flash19enable_sm80_to_sm89INS1_16FlashAttnBwdSm80INS1_25CollectiveMainloopBwdSm80ILi2ELi1EN4cute5tupleIJNS5_1CILi64EEENS7_ILi128EEENS7_ILi96EEEEEENS_6half_tEfNS_4arch4Sm80ELb1ELb0ELb0ELb0ELb1ELb0ELb0ELb0ELi2ELi2ELi4ELi2ELb1EEENS1_24CollectiveEpilogueBwdGQAISB_fSE_Li256ELb0ELb1EEENS1_25SingleTileBwdLPTSchedulerILb0ELi128ELb1EEEEEEEEEvNT_6ParamsE --------------------------
	.section	.nv.info._ZN7cutlass13device_kernelIN5flash19enable_sm80_to_sm89INS1_16FlashAttnBwdSm80INS1_25CollectiveMainloopBwdSm80ILi2ELi1EN4cute5tupleIJNS5_1CILi64EEENS7_ILi128EEENS7_ILi96EEEEEENS_6half_tEfNS_4arch4Sm80ELb1ELb0ELb0ELb0ELb1ELb0ELb0ELb0ELi2ELi2ELi4ELi2ELb1EEENS1_24CollectiveEpilogueBwdGQAISB_fSE_Li256ELb0ELb1EEENS1_25SingleTileBwdLPTSchedulerILb0ELi128ELb1EEEEEEEEEvNT_6ParamsE,"",@"SHT_CUDA_INFO"
	.sectionflags	@""
	.align	4


	//----- nvinfo : EIATTR_CUDA_API_VERSION
	.align		4
        /*0000*/ 	.byte	0x04, 0x37
        /*0002*/ 	.short	(.L_660 - .L_659)
.L_659:
        /*0004*/ 	.word	0x00000082


	//----- nvinfo : EIATTR_SW2861232_WAR
	.align		4
.L_660:
        /*0008*/ 	.byte	0x01, 0x35
	.zero		2


	//----- nvinfo : EIATTR_PARAM_CBANK
	.align		4
        /*000c*/ 	.byte	0x04, 0x0a
        /*000e*/ 	.short	(.L_662 - .L_661)
	.align		4
.L_661:
        /*0010*/ 	.word	index@(.nv.constant0._ZN7cutlass13device_kernelIN5flash19enable_sm80_to_sm89INS1_16FlashAttnBwdSm80INS1_25CollectiveMainloopBwdSm80ILi2ELi1EN4cute5tupleIJNS5_1CILi64EEENS7_ILi128EEENS7_ILi96EEEEEENS_6half_tEfNS_4arch4Sm80ELb1ELb0ELb0ELb0ELb1ELb0ELb0ELb0ELi2ELi2ELi4ELi2ELb1EEENS1_24CollectiveEpilogueBwdGQAISB_fSE_Li256ELb0ELb1EEENS1_25SingleTileBwdLPTSchedulerILb0ELi128ELb1EEEEEEEEEvNT_6ParamsE)
        /*0014*/ 	.short	0x0160
        /*0016*/ 	.short	0x0290


	//----- nvinfo : EIATTR_CBANK_PARAM_SIZE
	.align		4
.L_662:
        /*0018*/ 	.byte	0x03, 0x19
        /*001a*/ 	.short	0x0290


	//----- nvinfo : EIATTR_KPARAM_INFO
	.align		4
        /*001c*/ 	.byte	0x04, 0x17
        /*001e*/ 	.short	(.L_664 - .L_663)
.L_663:
        /*0020*/ 	.word	0x00000000
        /*0024*/ 	.short	0x0000
        /*0026*/ 	.short	0x0000
        /*0028*/ 	.byte	0x00, 0xf0, 0x41, 0x0a


	//----- nvinfo : EIATTR_MAXREG_COUNT
	.align		4
.L_664:
        /*002c*/ 	.byte	0x03, 0x1b
        /*002e*/ 	.short	0x00ff


	//----- nvinfo : EIATTR_NUM_BARRIERS
	.align		4
        /*0030*/ 	.byte	0x02, 0x4c
        /*0032*/ 	.byte	0x02
	.zero		1


	//----- nvinfo : EIATTR_ANNOTATIONS
	.align		4
        /*0034*/ 	.byte	0x04, 0x55
        /*0036*/ 	.short	(.L_666 - .L_665)


	//   ....[0]....
.L_665:
        /* <DEDUP_REMOVED lines=10> */


	//----- nvinfo : EIATTR_MERCURY_ISA_VERSION
	.align		4
.L_666:
        /*00c0*/ 	.byte	0x03, 0x5f
        /*00c2*/ 	.short	0x0000


	//----- nvinfo : EIATTR_COOP_GROUP_MASK_REGIDS
	.align		4
        /*00c4*/ 	.byte	0x04, 0x29
        /*00c6*/ 	.short	(.L_668 - .L_667)


	//   ....[0]....
.L_667:
        /*00c8*/ 	.word	0xffffffff


	//   ....[1]....
        /*00cc*/ 	.word	0xffffffff


	//   ....[2]....
        /*00d0*/ 	.word	0xffffffff


	//   ....[3]....
        /*00d4*/ 	.word	0xffffffff


	//   ....[4]....
        /*00d8*/ 	.word	0xffffffff


	//   ....[5]....
        /*00dc*/ 	.word	0xffffffff


	//   ....[6]....
        /*00e0*/ 	.word	0xffffffff


	//   ....[7]....
        /*00e4*/ 	.word	0xffffffff


	//   ....[8]....
        /*00e8*/ 	.word	0xffffffff


	//----- nvinfo : EIATTR_COOP_GROUP_INSTR_OFFSETS
	.align		4
.L_668:
        /*00ec*/ 	.byte	0x04, 0x28
        /*00ee*/ 	.short	(.L_670 - .L_669)


	//   ....[0]....
.L_669:
        /*00f0*/ 	.word	0x00000090


	//   ....[1]....
        /*00f4*/ 	.word	0x00006000


	//   ....[2]....
        /*00f8*/ 	.word	0x00006060


	//   ....[3]....
        /*00fc*/ 	.word	0x00006470


	//   ....[4]....
        /*0100*/ 	.word	0x00006480


	//   ....[5]....
        /*0104*/ 	.word	0x00006640


	//   ....[6]....
        /*0108*/ 	.word	0x00006730


	//   ....[7]....
        /*010c*/ 	.word	0x00006a60


	//   ....[8]....
        /*0110*/ 	.word	0x00006a70


	//----- nvinfo : EIATTR_EXIT_INSTR_OFFSETS
	.align		4
.L_670:
        /*0114*/ 	.byte	0x04, 0x1c
        /*0116*/ 	.short	(.L_672 - .L_671)


	//   ....[0]....
.L_671:
        /*0118*/ 	.word	0x000005e0


	//   ....[1]....
        /*011c*/ 	.word	0x00005d60


	//   ....[2]....
        /*0120*/ 	.word	0x00006a80


	//   ....[3]....
        /*0124*/ 	.word	0x00006b20


	//----- nvinfo : EIATTR_MAX_THREADS
	.align		4
.L_672:
        /*0128*/ 	.byte	0x04, 0x05
        /*012a*/ 	.short	(.L_674 - .L_673)
.L_673:
        /*012c*/ 	.word	0x00000100
        /*0130*/ 	.word	0x00000001
        /*0134*/ 	.word	0x00000001


	//----- nvinfo : EIATTR_CRS_STACK_SIZE
	.align		4
.L_674:
        /*0138*/ 	.byte	0x04, 0x1e
        /*013a*/ 	.short	(.L_676 - .L_675)
.L_675:
        /*013c*/ 	.word	0x00000000
.L_676:


//--------------------- .nv.info._ZN7cutlass13device_kernelIN5flash19enable_sm80_to_sm89INS1_16FlashAttnBwdSm80INS1_25CollectiveMainloopBwdSm80ILi2ELi1EN4cute5tupleIJNS5_1CILi64EEENS7_ILi128EEENS7_ILi96EEEEEENS_6half_tEfNS_4arch4Sm80ELb1ELb0ELb0ELb1ELb0ELb0ELb0ELb0ELi2ELi2ELi4ELi2ELb1EEENS1_21CollectiveEpilogueBwdISB_SC_SE_Li256ELb1ELb0ELi2EEENS1_25SingleTileBwdLPTSchedulerILb1ELi128ELb0EEEEEEEEEvNT_6ParamsE --------------------------
	.section	.nv.info._ZN7cutlass13device_kernelIN5flash19enable_sm80_to_sm89INS1_16FlashAttnBwdSm80INS1_25CollectiveMainloopBwdSm80ILi2ELi1EN4cute5tupleIJNS5_1CILi64EEENS7_ILi128EEENS7_ILi96EEEEEENS_6half_tEfNS_4arch4Sm80ELb1ELb0ELb0ELb1ELb0ELb0ELb0ELb0ELi2ELi2ELi4ELi2ELb1EEENS1_21CollectiveEpilogueBwdISB_SC_SE_Li256ELb1ELb0ELi2EEENS1_25SingleTileBwdLPTSchedulerILb1ELi128ELb0EEEEEEEEEvNT_6ParamsE,"",@"SHT_CUDA_INFO"
	.sectionflags	@""
	.align	4


	//----- nvinfo : EIATTR_CUDA_API_VERSION
	.align		4
        /*0000*/ 	.byte	0x04, 0x37
        /*0002*/ 	.short	(.L_678 - .L_677)
.L_677:
        /*0004*/ 	.word	0x00000082


	//----- nvinfo : EIATTR_SW2861232_WAR
	.align		4
.L_678:
        /*0008*/ 	.byte	0x01, 0x35
	.zero		2


	//----- nvinfo : EIATTR_PARAM_CBANK
	.align		4
        /*000c*/ 	.byte	0x04, 0x0a
        /*000e*/ 	.short	(.L_680 - .L_679)
	.align		4
.L_679:
        /*0010*/ 	.word	index@(.nv.constant0._ZN7cutlass13device_kernelIN5flash19enable_sm80_to_sm89INS1_16FlashAttnBwdSm80INS1_25CollectiveMainloopBwdSm80ILi2ELi1EN4cute5tupleIJNS5_1CILi64EEENS7_ILi128EEENS7_ILi96EEEEEENS_6half_tEfNS_4arch4Sm80ELb1ELb0ELb0ELb1ELb0ELb0ELb0ELb0ELi2ELi2ELi4ELi2ELb1EEENS1_21CollectiveEpilogueBwdISB_SC_SE_Li256ELb1ELb0ELi2EEENS1_25SingleTileBwdLPTSchedulerILb1ELi128ELb0EEEEEEEEEvNT_6ParamsE)
        /*0014*/ 	.short	0x0160
        /*0016*/ 	.short	0x0288


	//----- nvinfo : EIATTR_CBANK_PARAM_SIZE
	.align		4
.L_680:
        /*0018*/ 	.byte	0x03, 0x19
        /*001a*/ 	.short	0x0288


	//----- nvinfo : EIATTR_KPARAM_INFO
	.align		4
        /*001c*/ 	.byte	0x04, 0x17
        /*001e*/ 	.short	(.L_682 - .L_681)
.L_681:
        /*0020*/ 	.word	0x00000000
        /*0024*/ 	.short	0x0000
        /*0026*/ 	.short	0x0000
        /*0028*/ 	.byte	0x00, 0xf0, 0x21, 0x0a


	//----- nvinfo : EIATTR_MAXREG_COUNT
	.align		4
.L_682:
        /*002c*/ 	.byte	0x03, 0x1b
        /*002e*/ 	.short	0x00ff


	//----- nvinfo : EIATTR_NUM_BARRIERS
	.align		4
        /*0030*/ 	.byte	0x02, 0x4c
        /*0032*/ 	.byte	0x02
	.zero		1


	//----- nvinfo : EIATTR_ANNOTATIONS
	.align		4
        /*0034*/ 	.byte	0x04, 0x55
        /*0036*/ 	.short	(.L_684 - .L_683)


	//   ....[0]....
.L_683:
        /*0038*/ 	.word	0x00000001
        /*003c*/ 	.byte	0x70, 0x21, 0x00, 0x00, 0x01, 0x00, 0x00, 0x00, 0xf0, 0x21, 0x00, 0x00, 0x01, 0x00, 0x00, 0x00
        /*004c*/ 	.byte	0xa0, 0x22, 0x00, 0x00, 0x01, 0x00, 0x00, 0x00, 0x40, 0x25, 0x00, 0x00, 0x01, 0x00, 0x00, 0x00
        /*005c*/ 	.byte	0x30, 0x2b, 0x00, 0x00, 0x01, 0x00, 0x00, 0x00, 0x20, 0x36, 0x00, 0x00, 0x01, 0x00, 0x00, 0x00
        /*006c*/ 	.byte	0xa0, 0x38, 0x00, 0x00, 0x01, 0x00, 0x00, 0x00, 0xe0, 0x38, 0x00, 0x00, 0x01, 0x00, 0x00, 0x00
        /*007c*/ 	.byte	0x10, 0x39, 0x00, 0x00, 0x01, 0x00, 0x00, 0x00, 0x70, 0x41, 0x00, 0x00, 0x01, 0x00, 0x00, 0x00
        /*008c*/ 	.byte	0x80, 0x53, 0x00, 0x00, 0x01, 0x00, 0x00, 0x00, 0xc0, 0x53, 0x00, 0x00


	//----- nvinfo : EIATTR_MERCURY_ISA_VERSION
	.align		4
.L_684:
        /*0098*/ 	.byte	0x03, 0x5f
        /*009a*/ 	.short	0x0000


	//----- nvinfo : EIATTR_COOP_GROUP_MASK_REGIDS
	.align		4
        /*009c*/ 	.byte	0x04, 0x29
        /*009e*/ 	.short	(.L_686 - .L_685)


	//   ....[0]....
.L_685:
        /*00a0*/ 	.word	0xffffffff


	//----- nvinfo : EIATTR_COOP_GROUP_INSTR_OFFSETS
	.align		4
.L_686:
        /*00a4*/ 	.byte	0x04, 0x28
        /*00a6*/ 	.short	(.L_688 - .L_687)


	//   ....[0]....
.L_687:
        /*00a8*/ 	.word	0x00000060


	//----- nvinfo : EIATTR_EXIT_INSTR_OFFSETS
	.align		4
.L_688:
        /*00ac*/ 	.byte	0x04, 0x1c
        /*00ae*/ 	.short	(.L_690 - .L_689)


	//   ....[0]....
.L_689:
        /*00b0*/ 	.word	0x000009d0


	//   ....[1]....
        /*00b4*/ 	.word	0x00007620


	//   ....[2]....
        /*00b8*/ 	.word	0x00007720


	//   ....[3]....
        /*00bc*/ 	.word	0x00007740


	//   ....[4]....
        /*00c0*/ 	.word	0x00007f20


	//   ....[5]....
        /*00c4*/ 	.word	0x00008010


	//   ....[6]....
        /*00c8*/ 	.word	0x00008030


	//----- nvinfo : EIATTR_MAX_THREADS
	.align		4
.L_690:
        /*00cc*/ 	.byte	0x04, 0x05
        /*00ce*/ 	.short	(.L_692 - .L_691)
.L_691:
        /*00d0*/ 	.word	0x00000100
        /*00d4*/ 	.word	0x00000001
        /*00d8*/ 	.word	0x00000001


	//----- nvinfo : EIATTR_CRS_STACK_SIZE
	.align		4
.L_692:
        /*00dc*/ 	.byte	0x04, 0x1e
        /*00de*/ 	.short	(.L_694 - .L_693)
.L_693:
        /*00e0*/ 	.word	0x00000000
.L_694:


//--------------------- .nv.info._ZN7cutlass13device_kernelIN5flash19enable_sm80_to_sm89INS1_16FlashAttnBwdSm80INS1_25CollectiveMainloopBwdSm80ILi2ELi1EN4cute5tupleIJNS5_1CILi64EEENS7_ILi128EEENS7_ILi96EEEEEENS_6half_tEfNS_4arch4Sm80ELb1ELb0ELb0ELb1ELb1ELb0ELb0ELb0ELi2ELi2ELi4ELi2ELb1EEENS1_21CollectiveEpilogueBwdISB_SC_SE_Li256ELb1ELb0ELi2EEENS1_25SingleTileBwdLPTSchedulerILb1ELi128ELb1EEEEEEEEEvNT_6ParamsE --------------------------
	.section	.nv.info._ZN7cutlass13device_kernelIN5flash19enable_sm80_to_sm89INS1_16FlashAttnBwdSm80INS1_25CollectiveMainloopBwdSm80ILi2ELi1EN4cute5tupleIJNS5_1CILi64EEENS7_ILi128EEENS7_ILi96EEEEEENS_6half_tEfNS_4arch4Sm80ELb1ELb0ELb0ELb1ELb1ELb0ELb0ELb0ELi2ELi2ELi4ELi2ELb1EEENS1_21CollectiveEpilogueBwdISB_SC_SE_Li256ELb1ELb0ELi2EEENS1_25SingleTileBwdLPTSchedulerILb1ELi128ELb1EEEEEEEEEvNT_6ParamsE,"",@"SHT_CUDA_INFO"
	.sectionflags	@""
	.align	4


	//----- nvinfo : EIATTR_CUDA_API_VERSION
	.align		4
        /*0000*/ 	.byte	0x04, 0x37
        /*0002*/ 	.short	(.L_696 - .L_695)
.L_695:
        /*0004*/ 	.word	0x00000082


	//----- nvinfo : EIATTR_SW2861232_WAR
	.align		4
.L_696:
        /*0008*/ 	.byte	0x01, 0x35
	.zero		2


	//----- nvinfo : EIATTR_PARAM_CBANK
	.align		4
        /*000c*/ 	.byte	0x04, 0x0a
        /*000e*/ 	.short	(.L_698 - .L_697)
	.align		4
.L_697:
        /*0010*/ 	.word	index@(.nv.constant0._ZN7cutlass13device_kernelIN5flash19enable_sm80_to_sm89INS1_16FlashAttnBwdSm80INS1_25CollectiveMainloopBwdSm80ILi2ELi1EN4cute5tupleIJNS5_1CILi64EEENS7_ILi128EEENS7_ILi96EEEEEENS_6half_tEfNS_4arch4Sm80ELb1ELb0ELb0ELb1ELb1ELb0ELb0ELb0ELi2ELi2ELi4ELi2ELb1EEENS1_21CollectiveEpilogueBwdISB_SC_SE_Li256ELb1ELb0ELi2EEENS1_25SingleTileBwdLPTSchedulerILb1ELi128ELb1EEEEEEEEEvNT_6ParamsE)
        /*0014*/ 	.short	0x0160
        /*0016*/ 	.short	0x0288


	//----- nvinfo : EIATTR_CBANK_PARAM_SIZE
	.align		4
.L_698:
        /*0018*/ 	.byte	0x03, 0x19
        /*001a*/ 	.short	0x0288


	//----- nvinfo : EIATTR_KPARAM_INFO
	.align		4
        /*001c*/ 	.byte	0x04, 0x17
        /*001e*/ 	.short	(.L_700 - .L_699)
.L_699:
        /*0020*/ 	.word	0x00000000
        /*0024*/ 	.short	0x0000
        /*0026*/ 	.short	0x0000
        /*0028*/ 	.byte	0x00, 0xf0, 0x21, 0x0a


	//----- nvinfo : EIATTR_MAXREG_COUNT
	.align		4
.L_700:
        /*002c*/ 	.byte	0x03, 0x1b
        /*002e*/ 	.short	0x00ff


	//----- nvinfo : EIATTR_NUM_BARRIERS
	.align		4
        /*0030*/ 	.byte	0x02, 0x4c
        /*0032*/ 	.byte	0x02
	.zero		1


	//----- nvinfo : EIATTR_ANNOTATIONS
	.align		4
        /*0034*/ 	.byte	0x04, 0x55
        /*0036*/ 	.short	(.L_702 - .L_701)


	//   ....[0]....
.L_701:
        /* <DEDUP_REMOVED lines=18> */


	//----- nvinfo : EIATTR_MERCURY_ISA_VERSION
	.align		4
.L_702:
        /*0140*/ 	.byte	0x03, 0x5f
        /*0142*/ 	.short	0x0000


	//----- nvinfo : EIATTR_COOP_GROUP_MASK_REGIDS
	.align		4
        /*0144*/ 	.byte	0x04, 0x29
        /*0146*/ 	.short	(.L_704 - .L_703)


	//   ....[0]....
.L_703:
        /*0148*/ 	.word	0xffffffff


	//----- nvinfo : EIATTR_COOP_GROUP_INSTR_OFFSETS
	.align		4
.L_704:
        /*014c*/ 	.byte	0x04, 0x28
        /*014e*/ 	.short	(.L_706 - .L_705)


	//   ....[0]....
.L_705:
        /*0150*/ 	.word	0x00000060


	//----- nvinfo : EIATTR_EXIT_INSTR_OFFSETS
	.align		4
.L_706:
        /*0154*/ 	.byte	0x04, 0x1c
        /*0156*/ 	.short	(.L_708 - .L_707)


	//   ....[0]....
.L_707:
        /*0158*/ 	.word	0x00000a10


	//   ....[1]....
        /*015c*/ 	.word	0x00007680


	//   ....[2]....
        /*0160*/ 	.word	0x00007780


	//   ....[3]....
        /*0164*/ 	.word	0x000077a0


	//   ....[4]....
        /*0168*/ 	.word	0x00007f70


	//   ....[5]....
        /*016c*/ 	.word	0x00008060


	//   ....[6]....
        /*0170*/ 	.word	0x00008080


	//----- nvinfo : EIATTR_MAX_THREADS
	.align		4
.L_708:
        /*0174*/ 	.byte	0x04, 0x05
        /*0176*/ 	.short	(.L_710 - .L_709)
.L_709:
        /*0178*/ 	.word	0x00000100
        /*017c*/ 	.word	0x00000001
        /*0180*/ 	.word	0x00000001


	//----- nvinfo : EIATTR_CRS_STACK_SIZE
	.align		4
.L_710:
        /*0184*/ 	.byte	0x04, 0x1e
        /*0186*/ 	.short	(.L_712 - .L_711)
.L_711:
        /*0188*/ 	.word	0x00000000
.L_712:


//--------------------- .nv.info._ZN7cutlass13device_kernelIN5flash19enable_sm80_to_sm89INS1_16FlashAttnBwdSm80INS1_25CollectiveMainloopBwdSm80ILi2ELi1EN4cute5tupleIJNS5_1CILi64EEENS7_ILi128EEENS7_ILi96EEEEEENS_6half_tEfNS_4arch4Sm80ELb1ELb0ELb0ELb1ELb0ELb0ELb0ELb0ELi2ELi2ELi4ELi2ELb1EEENS1_24CollectiveEpilogueBwdGQAISB_fSE_Li256ELb1ELb0EEENS1_25SingleTileBwdLPTSchedulerILb1ELi128ELb0EEEEEEEEEvNT_6ParamsE --------------------------
	.section	.nv.info._ZN7cutlass13device_kernelIN5flash19enable_sm80_to_sm89INS1_16FlashAttnBwdSm80INS1_25CollectiveMainloopBwdSm80ILi2ELi1EN4cute5tupleIJNS5_1CILi64EEENS7_ILi128EEENS7_ILi96EEEEEENS_6half_tEfNS_4arch4Sm80ELb1ELb0ELb0ELb1ELb0ELb0ELb0ELb0ELi2ELi2ELi4ELi2ELb1EEENS1_24CollectiveEpilogueBwdGQAISB_fSE_Li256ELb1ELb0EEENS1_25SingleTileBwdLPTSchedulerILb1ELi128ELb0EEEEEEEEEvNT_6ParamsE,"",@"SHT_CUDA_INFO"
	.sectionflags	@""
	.align	4


	//----- nvinfo : EIATTR_CUDA_API_VERSION
	.align		4
        /*0000*/ 	.byte	0x04, 0x37
        /*0002*/ 	.short	(.L_714 - .L_713)
.L_713:
        /*0004*/ 	.word	0x00000082


	//----- nvinfo : EIATTR_SW2861232_WAR
	.align		4
.L_714:
        /*0008*/ 	.byte	0x01, 0x35
	.zero		2


	//----- nvinfo : EIATTR_PARAM_CBANK
	.align		4
        /*000c*/ 	.byte	0x04, 0x0a
        /*000e*/ 	.short	(.L_716 - .L_715)
	.align		4
.L_715:
        /*0010*/ 	.word	index@(.nv.constant0._ZN7cutlass13device_kernelIN5flash19enable_sm80_to_sm89INS1_16FlashAttnBwdSm80INS1_25CollectiveMainloopBwdSm80ILi2ELi1EN4cute5tupleIJNS5_1CILi64EEENS7_ILi128EEENS7_ILi96EEEEEENS_6half_tEfNS_4arch4Sm80ELb1ELb0ELb0ELb1ELb0ELb0ELb0ELb0ELi2ELi2ELi4ELi2ELb1EEENS1_24CollectiveEpilogueBwdGQAISB_fSE_Li256ELb1ELb0EEENS1_25SingleTileBwdLPTSchedulerILb1ELi128ELb0EEEEEEEEEvNT_6ParamsE)
        /*0014*/ 	.short	0x0160
        /*0016*/ 	.short	0x0290


	//----- nvinfo : EIATTR_CBANK_PARAM_SIZE
	.align		4
.L_716:
        /*0018*/ 	.byte	0x03, 0x19
        /*001a*/ 	.short	0x0290


	//----- nvinfo : EIATTR_KPARAM_INFO
	.align		4
        /*001c*/ 	.byte	0x04, 0x17
        /*001e*/ 	.short	(.L_718 - .L_717)
.L_717:
        /*0020*/ 	.word	0x00000000
        /*0024*/ 	.short	0x0000
        /*0026*/ 	.short	0x0000
        /*0028*/ 	.byte	0x00, 0xf0, 0x41, 0x0a


	//----- nvinfo : EIATTR_MAXREG_COUNT
	.align		4
.L_718:
        /*002c*/ 	.byte	0x03, 0x1b
        /*002e*/ 	.short	0x00ff


	//----- nvinfo : EIATTR_NUM_BARRIERS
	.align		4
        /*0030*/ 	.byte	0x02, 0x4c
        /*0032*/ 	.byte	0x02
	.zero		1


	//----- nvinfo : EIATTR_ANNOTATIONS
	.align		4
        /*0034*/ 	.byte	0x04, 0x55
        /*0036*/ 	.short	(.L_720 - .L_719)


	//   ....[0]....
.L_719:
        /* <DEDUP_REMOVED lines=17> */


	//----- nvinfo : EIATTR_MERCURY_ISA_VERSION
	.align		4
.L_720:
        /*0138*/ 	.byte	0x03, 0x5f
        /*013a*/ 	.short	0x0000


	//----- nvinfo : EIATTR_COOP_GROUP_MASK_REGIDS
	.align		4
        /*013c*/ 	.byte	0x04, 0x29
        /*013e*/ 	.short	(.L_722 - .L_721)


	//   ....[0]....
.L_721:
        /*0140*/ 	.word	0xffffffff


	//----- nvinfo : EIATTR_COOP_GROUP_INSTR_OFFSETS
	.align		4
.L_722:
        /*0144*/ 	.byte	0x04, 0x28
        /*0146*/ 	.short	(.L_724 - .L_723)


	//   ....[0]....
.L_723:
        /*0148*/ 	.word	0x00000060


	//----- nvinfo : EIATTR_EXIT_INSTR_OFFSETS
	.align		4
.L_724:
        /*014c*/ 	.byte	0x04, 0x1c
        /*014e*/ 	.short	(.L_726 - .L_725)


	//   ....[0]....
.L_725:
        /*0150*/ 	.word	0x00000a00


	//   ....[1]....
        /*0154*/ 	.word	0x000063e0


	//   ....[2]....
        /*0158*/ 	.word	0x00006d60


	//----- nvinfo : EIATTR_MAX_THREADS
	.align		4
.L_726:
        /*015c*/ 	.byte	0x04, 0x05
        /*015e*/ 	.short	(.L_728 - .L_727)
.L_727:
        /*0160*/ 	.word	0x00000100
        /*0164*/ 	.word	0x00000001
        /*0168*/ 	.word	0x00000001
.L_728:


//--------------------- .nv.info._ZN7cutlass13device_kernelIN5flash19enable_sm80_to_sm89INS1_16FlashAttnBwdSm80INS1_25CollectiveMainloopBwdSm80ILi2ELi1EN4cute5tupleIJNS5_1CILi64EEENS7_ILi128EEENS7_ILi96EEEEEENS_6half_tEfNS_4arch4Sm80ELb1ELb0ELb0ELb1ELb1ELb0ELb0ELb0ELi2ELi2ELi4ELi2ELb1EEENS1_24CollectiveEpilogueBwdGQAISB_fSE_Li256ELb1ELb1EEENS1_25SingleTileBwdLPTSchedulerILb1ELi128ELb1EEEEEEEEEvNT_6ParamsE --------------------------
	.section	.nv.info._ZN7cutlass13device_kernelIN5flash19enable_sm80_to_sm89INS1_16FlashAttnBwdSm80INS1_25CollectiveMainloopBwdSm80ILi2ELi1EN4cute5tupleIJNS5_1CILi64EEENS7_ILi128EEENS7_ILi96EEEEEENS_6half_tEfNS_4arch4Sm80ELb1ELb0ELb0ELb1ELb1ELb0ELb0ELb0ELi2ELi2ELi4ELi2ELb1EEENS1_24CollectiveEpilogueBwdGQAISB_fSE_Li256ELb1ELb1EEENS1_25SingleTileBwdLPTSchedulerILb1ELi128ELb1EEEEEEEEEvNT_6ParamsE,"",@"SHT_CUDA_INFO"
	.sectionflags	@""
	.align	4


	//----- nvinfo : EIATTR_CUDA_API_VERSION
	.align		4
        /*0000*/ 	.byte	0x04, 0x37
        /*0002*/ 	.short	(.L_730 - .L_729)
.L_729:
        /*0004*/ 	.word	0x00000082


	//----- nvinfo : EIATTR_SW2861232_WAR
	.align		4
.L_730:
        /*0008*/ 	.byte	0x01, 0x35
	.zero		2


	//----- nvinfo : EIATTR_PARAM_CBANK
	.align		4
        /*000c*/ 	.byte	0x04, 0x0a
        /*000e*/ 	.short	(.L_732 - .L_731)
	.align		4
.L_731:
        /*0010*/ 	.word	index@(.nv.constant0._ZN7cutlass13device_kernelIN5flash19enable_sm80_to_sm89INS1_16FlashAttnBwdSm80INS1_25CollectiveMainloopBwdSm80ILi2ELi1EN4cute5tupleIJNS5_1CILi64EEENS7_ILi128EEENS7_ILi96EEEEEENS_6half_tEfNS_4arch4Sm80ELb1ELb0ELb0ELb1ELb1ELb0ELb0ELb0ELi2ELi2ELi4ELi2ELb1EEENS1_24CollectiveEpilogueBwdGQAISB_fSE_Li256ELb1ELb1EEENS1_25SingleTileBwdLPTSchedulerILb1ELi128ELb1EEEEEEEEEvNT_6ParamsE)
        /*0014*/ 	.short	0x0160
        /*0016*/ 	.short	0x0290


	//----- nvinfo : EIATTR_CBANK_PARAM_SIZE
	.align		4
.L_732:
        /*0018*/ 	.byte	0x03, 0x19
        /*001a*/ 	.short	0x0290


	//----- nvinfo : EIATTR_KPARAM_INFO
	.align		4
        /*001c*/ 	.byte	0x04, 0x17
        /*001e*/ 	.short	(.L_734 - .L_733)
.L_733:
        /*0020*/ 	.word	0x00000000
        /*0024*/ 	.short	0x0000
        /*0026*/ 	.short	0x0000
        /*0028*/ 	.byte	0x00, 0xf0, 0x41, 0x0a


	//----- nvinfo : EIATTR_MAXREG_COUNT
	.align		4
.L_734:
        /*002c*/ 	.byte	0x03, 0x1b
        /*002e*/ 	.short	0x00ff


	//----- nvinfo : EIATTR_NUM_BARRIERS
	.align		4
        /*0030*/ 	.byte	0x02, 0x4c
        /*0032*/ 	.byte	0x02
	.zero		1


	//----- nvinfo : EIATTR_ANNOTATIONS
	.align		4
        /*0034*/ 	.byte	0x04, 0x55
        /*0036*/ 	.short	(.L_736 - .L_735)


	//   ....[0]....
.L_735:
        /*0038*/ 	.word	0x00000001
        /*003c*/ 	.byte	0xa0, 0x22, 0x00, 0x00, 0x01, 0x00, 0x00, 0x00, 0x50, 0x23, 0x00, 0x00, 0x01, 0x00, 0x00, 0x00
        /*004c*/ 	.byte	0x90, 0x23, 0x00, 0x00, 0x01, 0x00, 0x00, 0x00, 0xf0, 0x25, 0x00, 0x00, 0x01, 0x00, 0x00, 0x00
        /*005c*/ 	.byte	0xe0, 0x2b, 0x00, 0x00, 0x01, 0x00, 0x00, 0x00, 0xd0, 0x36, 0x00, 0x00, 0x01, 0x00, 0x00, 0x00
        /*006c*/ 	.byte	0x50, 0x39, 0x00, 0x00, 0x01, 0x00, 0x00, 0x00, 0x90, 0x39, 0x00, 0x00, 0x01, 0x00, 0x00, 0x00
        /*007c*/ 	.byte	0xc0, 0x39, 0x00, 0x00, 0x01, 0x00, 0x00, 0x00, 0x20, 0x42, 0x00, 0x00, 0x01, 0x00, 0x00, 0x00
        /*008c*/ 	.byte	0x30, 0x54, 0x00, 0x00, 0x01, 0x00, 0x00, 0x00, 0x70, 0x54, 0x00, 0x00


	//----- nvinfo : EIATTR_MERCURY_ISA_VERSION
	.align		4
.L_736:
        /*0098*/ 	.byte	0x03, 0x5f
        /*009a*/ 	.short	0x0000


	//----- nvinfo : EIATTR_COOP_GROUP_MASK_REGIDS
	.align		4
        /*009c*/ 	.byte	0x04, 0x29
        /*009e*/ 	.short	(.L_738 - .L_737)


	//   ....[0]....
.L_737:
        /*00a0*/ 	.word	0xffffffff


	//   ....[1]....
        /*00a4*/ 	.word	0xffffffff


	//   ....[2]....
        /*00a8*/ 	.word	0xffffffff


	//   ....[3]....
        /*00ac*/ 	.word	0xffffffff


	//   ....[4]....
        /*00b0*/ 	.word	0xffffffff


	//   ....[5]....
        /*00b4*/ 	.word	0xffffffff


	//   ....[6]....
        /*00b8*/ 	.word	0xffffffff


	//   ....[7]....
        /*00bc*/ 	.word	0xffffffff


	//   ....[8]....
        /*00c0*/ 	.word	0xffffffff


	//----- nvinfo : EIATTR_COOP_GROUP_INSTR_OFFSETS
	.align		4
.L_738:
        /*00c4*/ 	.byte	0x04, 0x28
        /*00c6*/ 	.short	(.L_740 - .L_739)


	//   ....[0]....
.L_739:
        /*00c8*/ 	.word	0x00000060


	//   ....[1]....
        /*00cc*/ 	.word	0x00006930


	//   ....[2]....
        /*00d0*/ 	.word	0x00006960


	//   ....[3]....
        /*00d4*/ 	.word	0x00006dc0


	//   ....[4]....
        /*00d8*/ 	.word	0x00006dd0


	//   ....[5]....
        /*00dc*/ 	.word	0x00006f90


	//   ....[6]....
        /*00e0*/ 	.word	0x00007070


	//   ....[7]....
        /*00e4*/ 	.word	0x000073a0


	//   ....[8]....
        /*00e8*/ 	.word	0x000073b0


	//----- nvinfo : EIATTR_EXIT_INSTR_OFFSETS
	.align		4
.L_740:
        /*00ec*/ 	.byte	0x04, 0x1c
        /*00ee*/ 	.short	(.L_742 - .L_741)


	//   ....[0]....
.L_741:
        /*00f0*/ 	.word	0x000009d0


	//   ....[1]....
        /*00f4*/ 	.word	0x00006540


	//   ....[2]....
        /*00f8*/ 	.word	0x000073c0


	//   ....[3]....
        /*00fc*/ 	.word	0x00007460


	//----- nvinfo : EIATTR_MAX_THREADS
	.align		4
.L_742:
        /*0100*/ 	.byte	0x04, 0x05
        /*0102*/ 	.short	(.L_744 - .L_743)
.L_743:
        /*0104*/ 	.word	0x00000100
        /*0108*/ 	.word	0x00000001
        /*010c*/ 	.word	0x00000001


	//----- nvinfo : EIATTR_CRS_STACK_SIZE
	.align		4
.L_744:
        /*0110*/ 	.byte	0x04, 0x1e
        /*0112*/ 	.short	(.L_746 - .L_745)
.L_745:
        /*0114*/ 	.word	0x00000000
.L_746:


//--------------------- .nv.info._ZN7cutlass13device_kernelIN5flash19enable_sm80_to_sm89INS1_16FlashAttnBwdSm80INS1_25CollectiveMainloopBwdSm80ILi2ELi2EN4cute5tupleIJNS5_1CILi64EEENS7_ILi128EEENS7_ILi96EEEEEENS_6half_tEfNS_4arch4Sm80ELb0ELb0ELb0ELb0ELb0ELb0ELb0ELb0ELi2ELi2ELi4ELi2ELb0EEENS1_21CollectiveEpilogueBwdISB_SC_SE_Li256ELb0ELb0ELi2EEENS1_19SingleTileSchedulerILb0ELb0ELb0ELi128EEEEEEEEEvNT_6ParamsE --------------------------
	.section	.nv.info._ZN7cutlass13device_kernelIN5flash19enable_sm80_to_sm89INS1_16FlashAttnBwdSm80INS1_25CollectiveMainloopBwdSm80ILi2ELi2EN4cute5tupleIJNS5_1CILi64EEENS7_ILi128EEENS7_ILi96EEEEEENS_6half_tEfNS_4arch4Sm80ELb0ELb0ELb0ELb0ELb0ELb0ELb0ELb0ELi2ELi2ELi4ELi2ELb0EEENS1_21CollectiveEpilogueBwdISB_SC_SE_Li256ELb0ELb0ELi2EEENS1_19SingleTileSchedulerILb0ELb0ELb0ELi128EEEEEEEEEvNT_6ParamsE,"",@"SHT_CUDA_INFO"
	.sectionflags	@""
	.align	4


	//----- nvinfo : EIATTR_CUDA_API_VERSION
	.align		4
        /*0000*/ 	.byte	0x04, 0x37
        /*0002*/ 	.short	(.L_748 - .L_747)
.L_747:
        /*0004*/ 	.word	0x00000082


	//----- nvinfo : EIATTR_SW2861232_WAR
	.align		4
.L_748:
        /*0008*/ 	.byte	0x01, 0x35
	.zero		2


	//----- nvinfo : EIATTR_PARAM_CBANK
	.align		4
        /*000c*/ 	.byte	0x04, 0x0a
        /*000e*/ 	.short	(.L_750 - .L_749)
	.align		4
.L_749:
        /*0010*/ 	.word	index@(.nv.constant0._ZN7cutlass13device_kernelIN5flash19enable_sm80_to_sm89INS1_16FlashAttnBwdSm80INS1_25CollectiveMainloopBwdSm80ILi2ELi2EN4cute5tupleIJNS5_1CILi64EEENS7_ILi128EEENS7_ILi96EEEEEENS_6half_tEfNS_4arch4Sm80ELb0ELb0ELb0ELb0ELb0ELb0ELb0ELb0ELi2ELi2ELi4ELi2ELb0EEENS1_21CollectiveEpilogueBwdISB_SC_SE_Li256ELb0ELb0ELi2EEENS1_19SingleTileSchedulerILb0ELb0ELb0ELi128EEEEEEEEEvNT_6ParamsE)
        /*0014*/ 	.short	0x0160
        /*0016*/ 	.short	0x0270


	//----- nvinfo : EIATTR_CBANK_PARAM_SIZE
	.align		4
.L_750:
        /*0018*/ 	.byte	0x03, 0x19
        /*001a*/ 	.short	0x0270


	//----- nvinfo : EIATTR_KPARAM_INFO
	.align		4
        /*001c*/ 	.byte	0x04, 0x17
        /*001e*/ 	.short	(.L_752 - .L_751)
.L_751:
        /*0020*/ 	.word	0x00000000
        /*0024*/ 	.short	0x0000
        /*0026*/ 	.short	0x0000
        /*0028*/ 	.byte	0x00, 0xf0, 0xc1, 0x09


	//----- nvinfo : EIATTR_MAXREG_COUNT
	.align		4
.L_752:
        /*002c*/ 	.byte	0x03, 0x1b
        /*002e*/ 	.short	0x00ff


	//----- nvinfo : EIATTR_NUM_BARRIERS
	.align		4
        /*0030*/ 	.byte	0x02, 0x4c
        /*0032*/ 	.byte	0x02
	.zero		1


	//----- nvinfo : EIATTR_MERCURY_ISA_VERSION
	.align		4
        /*0034*/ 	.byte	0x03, 0x5f
        /*0036*/ 	.short	0x0000


	//----- nvinfo : EIATTR_EXIT_INSTR_OFFSETS
	.align		4
        /*0038*/ 	.byte	0x04, 0x1c
        /*003a*/ 	.short	(.L_754 - .L_753)


	//   ....[0]....
.L_753:
        /*003c*/ 	.word	0x00000030


	//   ....[1]....
        /*0040*/ 	.word	0x000062b0


	//   ....[2]....
        /*0044*/ 	.word	0x000063b0


	//   ....[3]....
        /*0048*/ 	.word	0x000063d0


	//----- nvinfo : EIATTR_CTAIDZ_USED
	.align		4
.L_754:
        /*004c*/ 	.byte	0x01, 0x04
	.zero		2


	//----- nvinfo : EIATTR_MAX_THREADS
	.align		4
        /*0050*/ 	.byte	0x04, 0x05
        /*0052*/ 	.short	(.L_756 - .L_755)
.L_755:
        /*0054*/ 	.word	0x00000100
        /*0058*/ 	.word	0x00000001
        /*005c*/ 	.word	0x00000001


	//----- nvinfo : EIATTR_CRS_STACK_SIZE
	.align		4
.L_756:
        /*0060*/ 	.byte	0x04, 0x1e
        /*0062*/ 	.short	(.L_758 - .L_757)
.L_757:
        /*0064*/ 	.word	0x00000000
.L_758:


//--------------------- .nv.info._ZN7cutlass13device_kernelIN5flash19enable_sm80_to_sm89INS1_16FlashAttnBwdSm80INS1_25CollectiveMainloopBwdSm80ILi2ELi2EN4cute5tupleIJNS5_1CILi64EEENS7_ILi128EEENS7_ILi96EEEEEENS_6half_tEfNS_4arch4Sm80ELb0ELb0ELb0ELb0ELb1ELb0ELb0ELb0ELi2ELi2ELi4ELi2ELb0EEENS1_21CollectiveEpilogueBwdISB_SC_SE_Li256ELb0ELb0ELi2EEENS1_19SingleTileSchedulerILb0ELb0ELb0ELi128EEEEEEEEEvNT_6ParamsE --------------------------
	.section	.nv.info._ZN7cutlass13device_kernelIN5flash19enable_sm80_to_sm89INS1_16FlashAttnBwdSm80INS1_25CollectiveMainloopBwdSm80ILi2ELi2EN4cute5tupleIJNS5_1CILi64EEENS7_ILi128EEENS7_ILi96EEEEEENS_6half_tEfNS_4arch4Sm80ELb0ELb0ELb0ELb0ELb1ELb0ELb0ELb0ELi2ELi2ELi4ELi2ELb0EEENS1_21CollectiveEpilogueBwdISB_SC_SE_Li256ELb0ELb0ELi2EEENS1_19SingleTileSchedulerILb0ELb0ELb0ELi128EEEEEEEEEvNT_6ParamsE,"",@"SHT_CUDA_INFO"
	.sectionflags	@""
	.align	4


	//----- nvinfo : EIATTR_CUDA_API_VERSION
	.align		4
        /*0000*/ 	.byte	0x04, 0x37
        /*0002*/ 	.short	(.L_760 - .L_759)
.L_759:
        /*0004*/ 	.word	0x00000082


	//----- nvinfo : EIATTR_SW2861232_WAR
	.align		4
.L_760:
        /*0008*/ 	.byte	0x01, 0x35
	.zero		2


	//----- nvinfo : EIATTR_PARAM_CBANK
	.align		4
        /*000c*/ 	.byte	0x04, 0x0a
        /*000e*/ 	.short	(.L_762 - .L_761)
	.align		4
.L_761:
        /*0010*/ 	.word	index@(.nv.constant0._ZN7cutlass13device_kernelIN5flash19enable_sm80_to_sm89INS1_16FlashAttnBwdSm80INS1_25CollectiveMainloopBwdSm80ILi2ELi2EN4cute5tupleIJNS5_1CILi64EEENS7_ILi128EEENS7_ILi96EEEEEENS_6half_tEfNS_4arch4Sm80ELb0ELb0ELb0ELb0ELb1ELb0ELb0ELb0ELi2ELi2ELi4ELi2ELb0EEENS1_21CollectiveEpilogueBwdISB_SC_SE_Li256ELb0ELb0ELi2EEENS1_19SingleTileSchedulerILb0ELb0ELb0ELi128EEEEEEEEEvNT_6ParamsE)
        /*0014*/ 	.short	0x0160
        /*0016*/ 	.short	0x0270


	//----- nvinfo : EIATTR_CBANK_PARAM_SIZE
	.align		4
.L_762:
        /*0018*/ 	.byte	0x03, 0x19
        /*001a*/ 	.short	0x0270


	//----- nvinfo : EIATTR_KPARAM_INFO
	.align		4
        /*001c*/ 	.byte	0x04, 0x17
        /*001e*/ 	.short	(.L_764 - .L_763)
.L_763:
        /*0020*/ 	.word	0x00000000
        /*0024*/ 	.short	0x0000
        /*0026*/ 	.short	0x0000
        /*0028*/ 	.byte	0x00, 0xf0, 0xc1, 0x09


	//----- nvinfo : EIATTR_MAXREG_COUNT
	.align		4
.L_764:
        /*002c*/ 	.byte	0x03, 0x1b
        /*002e*/ 	.short	0x00ff


	//----- nvinfo : EIATTR_NUM_BARRIERS
	.align		4
        /*0030*/ 	.byte	0x02, 0x4c
        /*0032*/ 	.byte	0x02
	.zero		1


	//----- nvinfo : EIATTR_MERCURY_ISA_VERSION
	.align		4
        /*0034*/ 	.byte	0x03, 0x5f
        /*0036*/ 	.short	0x0000


	//----- nvinfo : EIATTR_EXIT_INSTR_OFFSETS
	.align		4
        /*0038*/ 	.byte	0x04, 0x1c
        /*003a*/ 	.short	(.L_766 - .L_765)


	//   ....[0]....
.L_765:
        /*003c*/ 	.word	0x00000030


	//   ....[1]....
        /*0040*/ 	.word	0x000062b0


	//   ....[2]....
        /*0044*/ 	.word	0x000063b0


	//   ....[3]....
        /*0048*/ 	.word	0x000063d0


	//----- nvinfo : EIATTR_CTAIDZ_USED
	.align		4
.L_766:
        /*004c*/ 	.byte	0x01, 0x04
	.zero		2


	//----- nvinfo : EIATTR_MAX_THREADS
	.align		4
        /*0050*/ 	.byte	0x04, 0x05
        /*0052*/ 	.short	(.L_768 - .L_767)
.L_767:
        /*0054*/ 	.word	0x00000100
        /*0058*/ 	.word	0x00000001
        /*005c*/ 	.word	0x00000001


	//----- nvinfo : EIATTR_CRS_STACK_SIZE
	.align		4
.L_768:
        /*0060*/ 	.byte	0x04, 0x1e
        /*0062*/ 	.short	(.L_770 - .L_769)
.L_769:
        /*0064*/ 	.word	0x00000000
.L_770:


//--------------------- .nv.info._ZN7cutlass13device_kernelIN5flash19enable_sm80_to_sm89INS1_16FlashAttnBwdSm80INS1_25CollectiveMainloopBwdSm80ILi2ELi2EN4cute5tupleIJNS5_1CILi64EEENS7_ILi128EEENS7_ILi96EEEEEENS_6half_tEfNS_4arch4Sm80ELb0ELb0ELb0ELb0ELb0ELb0ELb0ELb0ELi2ELi2ELi4ELi2ELb0EEENS1_24CollectiveEpilogueBwdGQAISB_fSE_Li256ELb0ELb0EEENS1_19SingleTileSchedulerILb0ELb0ELb0ELi128EEEEEEEEEvNT_6ParamsE --------------------------
	.section	.nv.info._ZN7cutlass13device_kernelIN5flash19enable_sm80_to_sm89INS1_16FlashAttnBwdSm80INS1_25CollectiveMainloopBwdSm80ILi2ELi2EN4cute5tupleIJNS5_1CILi64EEENS7_ILi128EEENS7_ILi96EEEEEENS_6half_tEfNS_4arch4Sm80ELb0ELb0ELb0ELb0ELb0ELb0ELb0ELb0ELi2ELi2ELi4ELi2ELb0EEENS1_24CollectiveEpilogueBwdGQAISB_fSE_Li256ELb0ELb0EEENS1_19SingleTileSchedulerILb0ELb0ELb0ELi128EEEEEEEEEvNT_6ParamsE,"",@"SHT_CUDA_INFO"
	.sectionflags	@""
	.align	4


	//----- nvinfo : EIATTR_CUDA_API_VERSION
	.align		4
        /*0000*/ 	.byte	0x04, 0x37
        /*0002*/ 	.short	(.L_772 - .L_771)
.L_771:
        /*0004*/ 	.word	0x00000082


	//----- nvinfo : EIATTR_SW2861232_WAR
	.align		4
.L_772:
        /*0008*/ 	.byte	0x01, 0x35
	.zero		2


	//----- nvinfo : EIATTR_PARAM_CBANK
	.align		4
        /*000c*/ 	.byte	0x04, 0x0a
        /*000e*/ 	.short	(.L_774 - .L_773)
	.align		4
.L_773:
        /*0010*/ 	.word	index@(.nv.constant0._ZN7cutlass13device_kernelIN5flash19enable_sm80_to_sm89INS1_16FlashAttnBwdSm80INS1_25CollectiveMainloopBwdSm80ILi2ELi2EN4cute5tupleIJNS5_1CILi64EEENS7_ILi128EEENS7_ILi96EEEEEENS_6half_tEfNS_4arch4Sm80ELb0ELb0ELb0ELb0ELb0ELb0ELb0ELb0ELi2ELi2ELi4ELi2ELb0EEENS1_24CollectiveEpilogueBwdGQAISB_fSE_Li256ELb0ELb0EEENS1_19SingleTileSchedulerILb0ELb0ELb0ELi128EEEEEEEEEvNT_6ParamsE)
        /*0014*/ 	.short	0x0160
        /*0016*/ 	.short	0x0278


	//----- nvinfo : EIATTR_CBANK_PARAM_SIZE
	.align		4
.L_774:
        /*0018*/ 	.byte	0x03, 0x19
        /*001a*/ 	.short	0x0278


	//----- nvinfo : EIATTR_KPARAM_INFO
	.align		4
        /*001c*/ 	.byte	0x04, 0x17
        /*001e*/ 	.short	(.L_776 - .L_775)
.L_775:
        /*0020*/ 	.word	0x00000000
        /*0024*/ 	.short	0x0000
        /*0026*/ 	.short	0x0000
        /*0028*/ 	.byte	0x00, 0xf0, 0xe1, 0x09


	//----- nvinfo : EIATTR_MAXREG_COUNT
	.align		4
.L_776:
        /*002c*/ 	.byte	0x03, 0x1b
        /*002e*/ 	.short	0x00ff


	//----- nvinfo : EIATTR_NUM_BARRIERS
	.align		4
        /*0030*/ 	.byte	0x02, 0x4c
        /*0032*/ 	.byte	0x02
	.zero		1


	//----- nvinfo : EIATTR_MERCURY_ISA_VERSION
	.align		4
        /*0034*/ 	.byte	0x03, 0x5f
        /*0036*/ 	.short	0x0000


	//----- nvinfo : EIATTR_EXIT_INSTR_OFFSETS
	.align		4
        /*0038*/ 	.byte	0x04, 0x1c
        /*003a*/ 	.short	(.L_778 - .L_777)


	//   ....[0]....
.L_777:
        /*003c*/ 	.word	0x00000030


	//   ....[1]....
        /*0040*/ 	.word	0x00005af0


	//----- nvinfo : EIATTR_CTAIDZ_USED
	.align		4
.L_778:
        /*0044*/ 	.byte	0x01, 0x04
	.zero		2


	//----- nvinfo : EIATTR_MAX_THREADS
	.align		4
        /*0048*/ 	.byte	0x04, 0x05
        /*004a*/ 	.short	(.L_780 - .L_779)
.L_779:
        /*004c*/ 	.word	0x00000100
        /*0050*/ 	.word	0x00000001
        /*0054*/ 	.word	0x00000001


	//----- nvinfo : EIATTR_CRS_STACK_SIZE
	.align		4
.L_780:
        /*0058*/ 	.byte	0x04, 0x1e
        /*005a*/ 	.short	(.L_782 - .L_781)
.L_781:
        /*005c*/ 	.word	0x00000000
.L_782:


//--------------------- .nv.info._ZN7cutlass13device_kernelIN5flash19enable_sm80_to_sm89INS1_16FlashAttnBwdSm80INS1_25CollectiveMainloopBwdSm80ILi2ELi2EN4cute5tupleIJNS5_1CILi64EEENS7_ILi128EEENS7_ILi96EEEEEENS_6half_tEfNS_4arch4Sm80ELb0ELb0ELb0ELb0ELb1ELb0ELb0ELb0ELi2ELi2ELi4ELi2ELb0EEENS1_24CollectiveEpilogueBwdGQAISB_fSE_Li256ELb0ELb1EEENS1_19SingleTileSchedulerILb0ELb0ELb0ELi128EEEEEEEEEvNT_6ParamsE --------------------------
	.section	.nv.info._ZN7cutlass13device_kernelIN5flash19enable_sm80_to_sm89INS1_16FlashAttnBwdSm80INS1_25CollectiveMainloopBwdSm80ILi2ELi2EN4cute5tupleIJNS5_1CILi64EEENS7_ILi128EEENS7_ILi96EEEEEENS_6half_tEfNS_4arch4Sm80ELb0ELb0ELb0ELb0ELb1ELb0ELb0ELb0ELi2ELi2ELi4ELi2ELb0EEENS1_24CollectiveEpilogueBwdGQAISB_fSE_Li256ELb0ELb1EEENS1_19SingleTileSchedulerILb0ELb0ELb0ELi128EEEEEEEEEvNT_6ParamsE,"",@"SHT_CUDA_INFO"
	.sectionflags	@""
	.align	4


	//----- nvinfo : EIATTR_CUDA_API_VERSION
	.align		4
        /*0000*/ 	.byte	0x04, 0x37
        /*0002*/ 	.short	(.L_784 - .L_783)
.L_783:
        /*0004*/ 	.word	0x00000082


	//----- nvinfo : EIATTR_SW2861232_WAR
	.align		4
.L_784:
        /*0008*/ 	.byte	0x01, 0x35
	.zero		2


	//----- nvinfo : EIATTR_PARAM_CBANK
	.align		4
        /*000c*/ 	.byte	0x04, 0x0a
        /*000e*/ 	.short	(.L_786 - .L_785)
	.align		4
.L_785:
        /*0010*/ 	.word	index@(.nv.constant0._ZN7cutlass13device_kernelIN5flash19enable_sm80_to_sm89INS1_16FlashAttnBwdSm80INS1_25CollectiveMainloopBwdSm80ILi2ELi2EN4cute5tupleIJNS5_1CILi64EEENS7_ILi128EEENS7_ILi96EEEEEENS_6half_tEfNS_4arch4Sm80ELb0ELb0ELb0ELb0ELb1ELb0ELb0ELb0ELi2ELi2ELi4ELi2ELb0EEENS1_24CollectiveEpilogueBwdGQAISB_fSE_Li256ELb0ELb1EEENS1_19SingleTileSchedulerILb0ELb0ELb0ELi128EEEEEEEEEvNT_6ParamsE)
        /*0014*/ 	.short	0x0160
        /*0016*/ 	.short	0x0278


	//----- nvinfo : EIATTR_CBANK_PARAM_SIZE
	.align		4
.L_786:
        /*0018*/ 	.byte	0x03, 0x19
        /*001a*/ 	.short	0x0278


	//----- nvinfo : EIATTR_KPARAM_INFO
	.align		4
        /*001c*/ 	.byte	0x04, 0x17
        /*001e*/ 	.short	(.L_788 - .L_787)
.L_787:
        /*0020*/ 	.word	0x00000000
        /*0024*/ 	.short	0x0000
        /*0026*/ 	.short	0x0000
        /*0028*/ 	.byte	0x00, 0xf0, 0xe1, 0x09


	//----- nvinfo : EIATTR_MAXREG_COUNT
	.align		4
.L_788:
        /*002c*/ 	.byte	0x03, 0x1b
        /*002e*/ 	.short	0x00ff


	//----- nvinfo : EIATTR_NUM_BARRIERS
	.align		4
        /*0030*/ 	.byte	0x02, 0x4c
        /*0032*/ 	.byte	0x02
	.zero		1


	//----- nvinfo : EIATTR_MERCURY_ISA_VERSION
	.align		4
        /*0034*/ 	.byte	0x03, 0x5f
        /*0036*/ 	.short	0x0000


	//----- nvinfo : EIATTR_COOP_GROUP_MASK_REGIDS
	.align		4
        /*0038*/ 	.byte	0x04, 0x29
        /*003a*/ 	.short	(.L_790 - .L_789)


	//   ....[0]....
.L_789:
        /*003c*/ 	.word	0xffffffff


	//   ....[1]....
        /*0040*/ 	.word	0xffffffff


	//   ....[2]....
        /*0044*/ 	.word	0xffffffff


	//   ....[3]....
        /*0048*/ 	.word	0xffffffff


	//   ....[4]....
        /*004c*/ 	.word	0xffffffff


	//   ....[5]....
        /*0050*/ 	.word	0xffffffff


	//   ....[6]....
        /*0054*/ 	.word	0xffffffff


	//   ....[7]....
        /*0058*/ 	.word	0xffffffff


	//----- nvinfo : EIATTR_COOP_GROUP_INSTR_OFFSETS
	.align		4
.L_790:
        /*005c*/ 	.byte	0x04, 0x28
        /*005e*/ 	.short	(.L_792 - .L_791)


	//   ....[0]....
.L_791:
        /*0060*/ 	.word	0x000054d0


	//   ....[1]....
        /*0064*/ 	.word	0x00005510


	//   ....[2]....
        /*0068*/ 	.word	0x00005940


	//   ....[3]....
        /*006c*/ 	.word	0x00005950


	//   ....[4]....
        /*0070*/ 	.word	0x00005b10


	//   ....[5]....
        /*0074*/ 	.word	0x00005c00


	//   ....[6]....
        /*0078*/ 	.word	0x00005f30


	//   ....[7]....
        /*007c*/ 	.word	0x00005f40


	//----- nvinfo : EIATTR_EXIT_INSTR_OFFSETS
	.align		4
.L_792:
        /*0080*/ 	.byte	0x04, 0x1c
        /*0082*/ 	.short	(.L_794 - .L_793)


	//   ....[0]....
.L_793:
        /*0084*/ 	.word	0x00000030


	//   ....[1]....
        /*0088*/ 	.word	0x00005f50


	//   ....[2]....
        /*008c*/ 	.word	0x00005ff0


	//----- nvinfo : EIATTR_CTAIDZ_USED
	.align		4
.L_794:
        /*0090*/ 	.byte	0x01, 0x04
	.zero		2


	//----- nvinfo : EIATTR_MAX_THREADS
	.align		4
        /*0094*/ 	.byte	0x04, 0x05
        /*0096*/ 	.short	(.L_796 - .L_795)
.L_795:
        /*0098*/ 	.word	0x00000100
        /*009c*/ 	.word	0x00000001
        /*00a0*/ 	.word	0x00000001


	//----- nvinfo : EIATTR_CRS_STACK_SIZE
	.align		4
.L_796:
        /*00a4*/ 	.byte	0x04, 0x1e
        /*00a6*/ 	.short	(.L_798 - .L_797)
.L_797:
        /*00a8*/ 	.word	0x00000000
.L_798:


//--------------------- .nv.info._ZN7cutlass13device_kernelIN5flash19enable_sm80_to_sm89INS1_16FlashAttnBwdSm80INS1_25CollectiveMainloopBwdSm80ILi2ELi2EN4cute5tupleIJNS5_1CILi64EEENS7_ILi128EEENS7_ILi96EEEEEENS_6half_tEfNS_4arch4Sm80ELb0ELb0ELb0ELb1ELb0ELb0ELb0ELb0ELi2ELi2ELi4ELi2ELb0EEENS1_21CollectiveEpilogueBwdISB_SC_SE_Li256ELb1ELb0ELi2EEENS1_19SingleTileSchedulerILb1ELb0ELb0ELi128EEEEEEEEEvNT_6ParamsE --------------------------
	.section	.nv.info._ZN7cutlass13device_kernelIN5flash19enable_sm80_to_sm89INS1_16FlashAttnBwdSm80INS1_25CollectiveMainloopBwdSm80ILi2ELi2EN4cute5tupleIJNS5_1CILi64EEENS7_ILi128EEENS7_ILi96EEEEEENS_6half_tEfNS_4arch4Sm80ELb0ELb0ELb0ELb1ELb0ELb0ELb0ELb0ELi2ELi2ELi4ELi2ELb0EEENS1_21CollectiveEpilogueBwdISB_SC_SE_Li256ELb1ELb0ELi2EEENS1_19SingleTileSchedulerILb1ELb0ELb0ELi128EEEEEEEEEvNT_6ParamsE,"",@"SHT_CUDA_INFO"
	.sectionflags	@""
	.align	4


	//----- nvinfo : EIATTR_CUDA_API_VERSION
	.align		4
        /*0000*/ 	.byte	0x04, 0x37
        /*0002*/ 	.short	(.L_800 - .L_799)
.L_799:
        /*0004*/ 	.word	0x00000082


	//----- nvinfo : EIATTR_SW2861232_WAR
	.align		4
.L_800:
        /*0008*/ 	.byte	0x01, 0x35
	.zero		2


	//----- nvinfo : EIATTR_PARAM_CBANK
	.align		4
        /*000c*/ 	.byte	0x04, 0x0a
        /*000e*/ 	.short	(.L_802 - .L_801)
	.align		4
.L_801:
        /*0010*/ 	.word	index@(.nv.constant0._ZN7cutlass13device_kernelIN5flash19enable_sm80_to_sm89INS1_16FlashAttnBwdSm80INS1_25CollectiveMainloopBwdSm80ILi2ELi2EN4cute5tupleIJNS5_1CILi64EEENS7_ILi128EEENS7_ILi96EEEEEENS_6half_tEfNS_4arch4Sm80ELb0ELb0ELb0ELb1ELb0ELb0ELb0ELb0ELi2ELi2ELi4ELi2ELb0EEENS1_21CollectiveEpilogueBwdISB_SC_SE_Li256ELb1ELb0ELi2EEENS1_19SingleTileSchedulerILb1ELb0ELb0ELi128EEEEEEEEEvNT_6ParamsE)
        /*0014*/ 	.short	0x0160
        /*0016*/ 	.short	0x0270


	//----- nvinfo : EIATTR_CBANK_PARAM_SIZE
	.align		4
.L_802:
        /*0018*/ 	.byte	0x03, 0x19
        /*001a*/ 	.short	0x0270


	//----- nvinfo : EIATTR_KPARAM_INFO
	.align		4
        /*001c*/ 	.byte	0x04, 0x17
        /*001e*/ 	.short	(.L_804 - .L_803)
.L_803:
        /*0020*/ 	.word	0x00000000
        /*0024*/ 	.short	0x0000
        /*0026*/ 	.short	0x0000
        /*0028*/ 	.byte	0x00, 0xf0, 0xc1, 0x09


	//----- nvinfo : EIATTR_MAXREG_COUNT
	.align		4
.L_804:
        /*002c*/ 	.byte	0x03, 0x1b
        /*002e*/ 	.short	0x00ff


	//----- nvinfo : EIATTR_NUM_BARRIERS
	.align		4
        /*0030*/ 	.byte	0x02, 0x4c
        /*0032*/ 	.byte	0x02
	.zero		1


	//----- nvinfo : EIATTR_MERCURY_ISA_VERSION
	.align		4
        /*0034*/ 	.byte	0x03, 0x5f
        /*0036*/ 	.short	0x0000


	//----- nvinfo : EIATTR_COOP_GROUP_MASK_REGIDS
	.align		4
        /*0038*/ 	.byte	0x04, 0x29
        /*003a*/ 	.short	(.L_806 - .L_805)


	//   ....[0]....
.L_805:
        /*003c*/ 	.word	0xffffffff


	//----- nvinfo : EIATTR_COOP_GROUP_INSTR_OFFSETS
	.align		4
.L_806:
        /*0040*/ 	.byte	0x04, 0x28
        /*0042*/ 	.short	(.L_808 - .L_807)


	//   ....[0]....
.L_807:
        /*0044*/ 	.word	0x00000080


	//----- nvinfo : EIATTR_EXIT_INSTR_OFFSETS
	.align		4
.L_808:
        /*0048*/ 	.byte	0x04, 0x1c
        /*004a*/ 	.short	(.L_810 - .L_809)


	//   ....[0]....
.L_809:
        /*004c*/ 	.word	0x00000300


	//   ....[1]....
        /*0050*/ 	.word	0x000064e0


	//   ....[2]....
        /*0054*/ 	.word	0x000065e0


	//   ....[3]....
        /*0058*/ 	.word	0x00006600


	//   ....[4]....
        /*005c*/ 	.word	0x00006cd0


	//   ....[5]....
        /*0060*/ 	.word	0x00006dd0


	//   ....[6]....
        /*0064*/ 	.word	0x00006df0


	//----- nvinfo : EIATTR_CTAIDZ_USED
	.align		4
.L_810:
        /*0068*/ 	.byte	0x01, 0x04
	.zero		2


	//----- nvinfo : EIATTR_MAX_THREADS
	.align		4
        /*006c*/ 	.byte	0x04, 0x05
        /*006e*/ 	.short	(.L_812 - .L_811)
.L_811:
        /*0070*/ 	.word	0x00000100
        /*0074*/ 	.word	0x00000001
        /*0078*/ 	.word	0x00000001


	//----- nvinfo : EIATTR_CRS_STACK_SIZE
	.align		4
.L_812:
        /*007c*/ 	.byte	0x04, 0x1e
        /*007e*/ 	.short	(.L_814 - .L_813)
.L_813:
        /*0080*/ 	.word	0x00000000
.L_814:


//--------------------- .nv.info._ZN7cutlass13device_kernelIN5flash19enable_sm80_to_sm89INS1_16FlashAttnBwdSm80INS1_25CollectiveMainloopBwdSm80ILi2ELi2EN4cute5tupleIJNS5_1CILi64EEENS7_ILi128EEENS7_ILi96EEEEEENS_6half_tEfNS_4arch4Sm80ELb0ELb0ELb0ELb1ELb1ELb0ELb0ELb0ELi2ELi2ELi4ELi2ELb0EEENS1_21CollectiveEpilogueBwdISB_SC_SE_Li256ELb1ELb0ELi2EEENS1_19SingleTileSchedulerILb1ELb0ELb0ELi128EEEEEEEEEvNT_6ParamsE --------------------------
	.section	.nv.info._ZN7cutlass13device_kernelIN5flash19enable_sm80_to_sm89INS1_16FlashAttnBwdSm80INS1_25CollectiveMainloopBwdSm80ILi2ELi2EN4cute5tupleIJNS5_1CILi64EEENS7_ILi128EEENS7_ILi96EEEEEENS_6half_tEfNS_4arch4Sm80ELb0ELb0ELb0ELb1ELb1ELb0ELb0ELb0ELi2ELi2ELi4ELi2ELb0EEENS1_21CollectiveEpilogueBwdISB_SC_SE_Li256ELb1ELb0ELi2EEENS1_19SingleTileSchedulerILb1ELb0ELb0ELi128EEEEEEEEEvNT_6ParamsE,"",@"SHT_CUDA_INFO"
	.sectionflags	@""
	.align	4


	//----- nvinfo : EIATTR_CUDA_API_VERSION
	.align		4
        /*0000*/ 	.byte	0x04, 0x37
        /*0002*/ 	.short	(.L_816 - .L_815)
.L_815:
        /*0004*/ 	.word	0x00000082


	//----- nvinfo : EIATTR_SW2861232_WAR
	.align		4
.L_816:
        /*0008*/ 	.byte	0x01, 0x35
	.zero		2


	//----- nvinfo : EIATTR_PARAM_CBANK
	.align		4
        /*000c*/ 	.byte	0x04, 0x0a
        /*000e*/ 	.short	(.L_818 - .L_817)
	.align		4
.L_817:
        /*0010*/ 	.word	index@(.nv.constant0._ZN7cutlass13device_kernelIN5flash19enable_sm80_to_sm89INS1_16FlashAttnBwdSm80INS1_25CollectiveMainloopBwdSm80ILi2ELi2EN4cute5tupleIJNS5_1CILi64EEENS7_ILi128EEENS7_ILi96EEEEEENS_6half_tEfNS_4arch4Sm80ELb0ELb0ELb0ELb1ELb1ELb0ELb0ELb0ELi2ELi2ELi4ELi2ELb0EEENS1_21CollectiveEpilogueBwdISB_SC_SE_Li256ELb1ELb0ELi2EEENS1_19SingleTileSchedulerILb1ELb0ELb0ELi128EEEEEEEEEvNT_6ParamsE)
        /*0014*/ 	.short	0x0160
        /*0016*/ 	.short	0x0270


	//----- nvinfo : EIATTR_CBANK_PARAM_SIZE
	.align		4
.L_818:
        /*0018*/ 	.byte	0x03, 0x19
        /*001a*/ 	.short	0x0270


	//----- nvinfo : EIATTR_KPARAM_INFO
	.align		4
        /*001c*/ 	.byte	0x04, 0x17
        /*001e*/ 	.short	(.L_820 - .L_819)
.L_819:
        /*0020*/ 	.word	0x00000000
        /*0024*/ 	.short	0x0000
        /*0026*/ 	.short	0x0000
        /*0028*/ 	.byte	0x00, 0xf0, 0xc1, 0x09


	//----- nvinfo : EIATTR_MAXREG_COUNT
	.align		4
.L_820:
        /*002c*/ 	.byte	0x03, 0x1b
        /*002e*/ 	.short	0x00ff


	//----- nvinfo : EIATTR_NUM_BARRIERS
	.align		4
        /*0030*/ 	.byte	0x02, 0x4c
        /*0032*/ 	.byte	0x02
	.zero		1


	//----- nvinfo : EIATTR_MERCURY_ISA_VERSION
	.align		4
        /*0034*/ 	.byte	0x03, 0x5f
        /*0036*/ 	.short	0x0000


	//----- nvinfo : EIATTR_COOP_GROUP_MASK_REGIDS
	.align		4
        /*0038*/ 	.byte	0x04, 0x29
        /*003a*/ 	.short	(.L_822 - .L_821)


	//   ....[0]....
.L_821:
        /*003c*/ 	.word	0xffffffff


	//----- nvinfo : EIATTR_COOP_GROUP_INSTR_OFFSETS
	.align		4
.L_822:
        /*0040*/ 	.byte	0x04, 0x28
        /*0042*/ 	.short	(.L_824 - .L_823)


	//   ....[0]....
.L_823:
        /*0044*/ 	.word	0x00000080


	//----- nvinfo : EIATTR_EXIT_INSTR_OFFSETS
	.align		4
.L_824:
        /*0048*/ 	.byte	0x04, 0x1c
        /*004a*/ 	.short	(.L_826 - .L_825)


	//   ....[0]....
.L_825:
        /*004c*/ 	.word	0x00000300


	//   ....[1]....
        /*0050*/ 	.word	0x000064e0


	//   ....[2]....
        /*0054*/ 	.word	0x000065e0


	//   ....[3]....
        /*0058*/ 	.word	0x00006600


	//   ....[4]....
        /*005c*/ 	.word	0x00006cd0


	//   ....[5]....
        /*0060*/ 	.word	0x00006dd0


	//   ....[6]....
        /*0064*/ 	.word	0x00006df0


	//----- nvinfo : EIATTR_CTAIDZ_USED
	.align		4
.L_826:
        /*0068*/ 	.byte	0x01, 0x04
	.zero		2


	//----- nvinfo : EIATTR_MAX_THREADS
	.align		4
        /*006c*/ 	.byte	0x04, 0x05
        /*006e*/ 	.short	(.L_828 - .L_827)
.L_827:
        /*0070*/ 	.word	0x00000100
        /*0074*/ 	.word	0x00000001
        /*0078*/ 	.word	0x00000001


	//----- nvinfo : EIATTR_CRS_STACK_SIZE
	.align		4
.L_828:
        /*007c*/ 	.byte	0x04, 0x1e
        /*007e*/ 	.short	(.L_830 - .L_829)
.L_829:
        /*0080*/ 	.word	0x00000000
.L_830:


//--------------------- .nv.info._ZN7cutlass13device_kernelIN5flash19enable_sm80_to_sm89INS1_16FlashAttnBwdSm80INS1_25CollectiveMainloopBwdSm80ILi2ELi2EN4cute5tupleIJNS5_1CILi64EEENS7_ILi128EEENS7_ILi96EEEEEENS_6half_tEfNS_4arch4Sm80ELb0ELb0ELb0ELb1ELb0ELb0ELb0ELb0ELi2ELi2ELi4ELi2ELb0EEENS1_24CollectiveEpilogueBwdGQAISB_fSE_Li256ELb1ELb0EEENS1_19SingleTileSchedulerILb1ELb0ELb0ELi128EEEEEEEEEvNT_6ParamsE --------------------------
	.section	.nv.info._ZN7cutlass13device_kernelIN5flash19enable_sm80_to_sm89INS1_16FlashAttnBwdSm80INS1_25CollectiveMainloopBwdSm80ILi2ELi2EN4cute5tupleIJNS5_1CILi64EEENS7_ILi128EEENS7_ILi96EEEEEENS_6half_tEfNS_4arch4Sm80ELb0ELb0ELb0ELb1ELb0ELb0ELb0ELb0ELi2ELi2ELi4ELi2ELb0EEENS1_24CollectiveEpilogueBwdGQAISB_fSE_Li256ELb1ELb0EEENS1_19SingleTileSchedulerILb1ELb0ELb0ELi128EEEEEEEEEvNT_6ParamsE,"",@"SHT_CUDA_INFO"
	.sectionflags	@""
	.align	4


	//----- nvinfo : EIATTR_CUDA_API_VERSION
	.align		4
        /*0000*/ 	.byte	0x04, 0x37
        /*0002*/ 	.short	(.L_832 - .L_831)
.L_831:
        /*0004*/ 	.word	0x00000082


	//----- nvinfo : EIATTR_SW2861232_WAR
	.align		4
.L_832:
        /*0008*/ 	.byte	0x01, 0x35
	.zero		2


	//----- nvinfo : EIATTR_PARAM_CBANK
	.align		4
        /*000c*/ 	.byte	0x04, 0x0a
        /*000e*/ 	.short	(.L_834 - .L_833)
	.align		4
.L_833:
        /*0010*/ 	.word	index@(.nv.constant0._ZN7cutlass13device_kernelIN5flash19enable_sm80_to_sm89INS1_16FlashAttnBwdSm80INS1_25CollectiveMainloopBwdSm80ILi2ELi2EN4cute5tupleIJNS5_1CILi64EEENS7_ILi128EEENS7_ILi96EEEEEENS_6half_tEfNS_4arch4Sm80ELb0ELb0ELb0ELb1ELb0ELb0ELb0ELb0ELi2ELi2ELi4ELi2ELb0EEENS1_24CollectiveEpilogueBwdGQAISB_fSE_Li256ELb1ELb0EEENS1_19SingleTileSchedulerILb1ELb0ELb0ELi128EEEEEEEEEvNT_6ParamsE)
        /*0014*/ 	.short	0x0160
        /*0016*/ 	.short	0x0278


	//----- nvinfo : EIATTR_CBANK_PARAM_SIZE
	.align		4
.L_834:
        /*0018*/ 	.byte	0x03, 0x19
        /*001a*/ 	.short	0x0278


	//----- nvinfo : EIATTR_KPARAM_INFO
	.align		4
        /*001c*/ 	.byte	0x04, 0x17
        /*001e*/ 	.short	(.L_836 - .L_835)
.L_835:
        /*0020*/ 	.word	0x00000000
        /*0024*/ 	.short	0x0000
        /*0026*/ 	.short	0x0000
        /*0028*/ 	.byte	0x00, 0xf0, 0xe1, 0x09


	//----- nvinfo : EIATTR_MAXREG_COUNT
	.align		4
.L_836:
        /*002c*/ 	.byte	0x03, 0x1b
        /*002e*/ 	.short	0x00ff


	//----- nvinfo : EIATTR_NUM_BARRIERS
	.align		4
        /*0030*/ 	.byte	0x02, 0x4c
        /*0032*/ 	.byte	0x02
	.zero		1


	//----- nvinfo : EIATTR_MERCURY_ISA_VERSION
	.align		4
        /*0034*/ 	.byte	0x03, 0x5f
        /*0036*/ 	.short	0x0000


	//----- nvinfo : EIATTR_COOP_GROUP_MASK_REGIDS
	.align		4
        /*0038*/ 	.byte	0x04, 0x29
        /*003a*/ 	.short	(.L_838 - .L_837)


	//   ....[0]....
.L_837:
        /*003c*/ 	.word	0xffffffff


	//----- nvinfo : EIATTR_COOP_GROUP_INSTR_OFFSETS
	.align		4
.L_838:
        /*0040*/ 	.byte	0x04, 0x28
        /*0042*/ 	.short	(.L_840 - .L_839)


	//   ....[0]....
.L_839:
        /*0044*/ 	.word	0x00000080


	//----- nvinfo : EIATTR_EXIT_INSTR_OFFSETS
	.align		4
.L_840:
        /*0048*/ 	.byte	0x04, 0x1c
        /*004a*/ 	.short	(.L_842 - .L_841)


	//   ....[0]....
.L_841:
        /*004c*/ 	.word	0x00000300


	//   ....[1]....
        /*0050*/ 	.word	0x00005490


	//   ....[2]....
        /*0054*/ 	.word	0x00005db0


	//----- nvinfo : EIATTR_CTAIDZ_USED
	.align		4
.L_842:
        /*0058*/ 	.byte	0x01, 0x04
	.zero		2


	//----- nvinfo : EIATTR_MAX_THREADS
	.align		4
        /*005c*/ 	.byte	0x04, 0x05
        /*005e*/ 	.short	(.L_844 - .L_843)
.L_843:
        /*0060*/ 	.word	0x00000100
        /*0064*/ 	.word	0x00000001
        /*0068*/ 	.word	0x00000001


	//----- nvinfo : EIATTR_CRS_STACK_SIZE
	.align		4
.L_844:
        /*006c*/ 	.byte	0x04, 0x1e
        /*006e*/ 	.short	(.L_846 - .L_845)
.L_845:
        /*0070*/ 	.word	0x00000000
.L_846:


//--------------------- .nv.info._ZN7cutlass13device_kernelIN5flash19enable_sm80_to_sm89INS1_16FlashAttnBwdSm80INS1_25CollectiveMainloopBwdSm80ILi2ELi2EN4cute5tupleIJNS5_1CILi64EEENS7_ILi128EEENS7_ILi96EEEEEENS_6half_tEfNS_4arch4Sm80ELb0ELb0ELb0ELb1ELb1ELb0ELb0ELb0ELi2ELi2ELi4ELi2ELb0EEENS1_24CollectiveEpilogueBwdGQAISB_fSE_Li256ELb1ELb1EEENS1_19SingleTileSchedulerILb1ELb0ELb0ELi128EEEEEEEEEvNT_6ParamsE --------------------------
	.section	.nv.info._ZN7cutlass13device_kernelIN5flash19enable_sm80_to_sm89INS1_16FlashAttnBwdSm80INS1_25CollectiveMainloopBwdSm80ILi2ELi2EN4cute5tupleIJNS5_1CILi64EEENS7_ILi128EEENS7_ILi96EEEEEENS_6half_tEfNS_4arch4Sm80ELb0ELb0ELb0ELb1ELb1ELb0ELb0ELb0ELi2ELi2ELi4ELi2ELb0EEENS1_24CollectiveEpilogueBwdGQAISB_fSE_Li256ELb1ELb1EEENS1_19SingleTileSchedulerILb1ELb0ELb0ELi128EEEEEEEEEvNT_6ParamsE,"",@"SHT_CUDA_INFO"
	.sectionflags	@""
	.align	4


	//----- nvinfo : EIATTR_CUDA_API_VERSION
	.align		4
        /*0000*/ 	.byte	0x04, 0x37
        /*0002*/ 	.short	(.L_848 - .L_847)
.L_847:
        /*0004*/ 	.word	0x00000082


	//----- nvinfo : EIATTR_SW2861232_WAR
	.align		4
.L_848:
        /*0008*/ 	.byte	0x01, 0x35
	.zero		2


	//----- nvinfo : EIATTR_PARAM_CBANK
	.align		4
        /*000c*/ 	.byte	0x04, 0x0a
        /*000e*/ 	.short	(.L_850 - .L_849)
	.align		4
.L_849:
        /*0010*/ 	.word	index@(.nv.constant0._ZN7cutlass13device_kernelIN5flash19enable_sm80_to_sm89INS1_16FlashAttnBwdSm80INS1_25CollectiveMainloopBwdSm80ILi2ELi2EN4cute5tupleIJNS5_1CILi64EEENS7_ILi128EEENS7_ILi96EEEEEENS_6half_tEfNS_4arch4Sm80ELb0ELb0ELb0ELb1ELb1ELb0ELb0ELb0ELi2ELi2ELi4ELi2ELb0EEENS1_24CollectiveEpilogueBwdGQAISB_fSE_Li256ELb1ELb1EEENS1_19SingleTileSchedulerILb1ELb0ELb0ELi128EEEEEEEEEvNT_6ParamsE)
        /*0014*/ 	.short	0x0160
        /*0016*/ 	.short	0x0278


	//----- nvinfo : EIATTR_CBANK_PARAM_SIZE
	.align		4
.L_850:
        /*0018*/ 	.byte	0x03, 0x19
        /*001a*/ 	.short	0x0278


	//----- nvinfo : EIATTR_KPARAM_INFO
	.align		4
        /*001c*/ 	.byte	0x04, 0x17
        /*001e*/ 	.short	(.L_852 - .L_851)
.L_851:
        /*0020*/ 	.word	0x00000000
        /*0024*/ 	.short	0x0000
        /*0026*/ 	.short	0x0000
        /*0028*/ 	.byte	0x00, 0xf0, 0xe1, 0x09


	//----- nvinfo : EIATTR_MAXREG_COUNT
	.align		4
.L_852:
        /*002c*/ 	.byte	0x03, 0x1b
        /*002e*/ 	.short	0x00ff


	//----- nvinfo : EIATTR_NUM_BARRIERS
	.align		4
        /*0030*/ 	.byte	0x02, 0x4c
        /*0032*/ 	.byte	0x02
	.zero		1


	//----- nvinfo : EIATTR_MERCURY_ISA_VERSION
	.align		4
        /*0034*/ 	.byte	0x03, 0x5f
        /*0036*/ 	.short	0x0000


	//----- nvinfo : EIATTR_COOP_GROUP_MASK_REGIDS
	.align		4
        /*0038*/ 	.byte	0x04, 0x29
        /*003a*/ 	.short	(.L_854 - .L_853)


	//   ....[0]....
.L_853:
        /*003c*/ 	.word	0xffffffff


	//   ....[1]....
        /*0040*/ 	.word	0xffffffff


	//   ....[2]....
        /*0044*/ 	.word	0xffffffff


	//   ....[3]....
        /*0048*/ 	.word	0xffffffff


	//   ....[4]....
        /*004c*/ 	.word	0xffffffff


	//   ....[5]....
        /*0050*/ 	.word	0xffffffff


	//   ....[6]....
        /*0054*/ 	.word	0xffffffff


	//   ....[7]....
        /*0058*/ 	.word	0xffffffff


	//   ....[8]....
        /*005c*/ 	.word	0xffffffff


	//----- nvinfo : EIATTR_COOP_GROUP_INSTR_OFFSETS
	.align		4
.L_854:
        /*0060*/ 	.byte	0x04, 0x28
        /*0062*/ 	.short	(.L_856 - .L_855)


	//   ....[0]....
.L_855:
        /*0064*/ 	.word	0x00000080


	//   ....[1]....
        /*0068*/ 	.word	0x000057e0


	//   ....[2]....
        /*006c*/ 	.word	0x00005810


	//   ....[3]....
        /*0070*/ 	.word	0x00005c10


	//   ....[4]....
        /*0074*/ 	.word	0x00005c20


	//   ....[5]....
        /*0078*/ 	.word	0x00005db0


	//   ....[6]....
        /*007c*/ 	.word	0x00005e00


	//   ....[7]....
        /*0080*/ 	.word	0x000061b0


	//   ....[8]....
        /*0084*/ 	.word	0x000061c0


	//----- nvinfo : EIATTR_EXIT_INSTR_OFFSETS
	.align		4
.L_856:
        /*0088*/ 	.byte	0x04, 0x1c
        /*008a*/ 	.short	(.L_858 - .L_857)


	//   ....[0]....
.L_857:
        /*008c*/ 	.word	0x00000300


	//   ....[1]....
        /*0090*/ 	.word	0x00005490


	//   ....[2]....
        /*0094*/ 	.word	0x000061d0


	//   ....[3]....
        /*0098*/ 	.word	0x00006270


	//----- nvinfo : EIATTR_CTAIDZ_USED
	.align		4
.L_858:
        /*009c*/ 	.byte	0x01, 0x04
	.zero		2


	//----- nvinfo : EIATTR_MAX_THREADS
	.align		4
        /*00a0*/ 	.byte	0x04, 0x05
        /*00a2*/ 	.short	(.L_860 - .L_859)
.L_859:
        /*00a4*/ 	.word	0x00000100
        /*00a8*/ 	.word	0x00000001
        /*00ac*/ 	.word	0x00000001


	//----- nvinfo : EIATTR_CRS_STACK_SIZE
	.align		4
.L_860:
        /*00b0*/ 	.byte	0x04, 0x1e
        /*00b2*/ 	.short	(.L_862 - .L_861)
.L_861:
        /*00b4*/ 	.word	0x00000000
.L_862:


//--------------------- .nv.info._ZN7cutlass13device_kernelIN5flash19enable_sm80_to_sm89INS1_16FlashAttnBwdSm80INS1_25CollectiveMainloopBwdSm80ILi2ELi2EN4cute5tupleIJNS5_1CILi64EEENS7_ILi128EEENS7_ILi96EEEEEENS_6half_tEfNS_4arch4Sm80ELb0ELb1ELb0ELb0ELb0ELb0ELb0ELb0ELi2ELi2ELi4ELi2ELb0EEENS1_21CollectiveEpilogueBwdISB_SC_SE_Li256ELb0ELb0ELi2EEENS1_19SingleTileSchedulerILb0ELb0ELb0ELi128EEEEEEEEEvNT_6ParamsE --------------------------
	.section	.nv.info._ZN7cutlass13device_kernelIN5flash19enable_sm80_to_sm89INS1_16FlashAttnBwdSm80INS1_25CollectiveMainloopBwdSm80ILi2ELi2EN4cute5tupleIJNS5_1CILi64EEENS7_ILi128EEENS7_ILi96EEEEEENS_6half_tEfNS_4arch4Sm80ELb0ELb1ELb0ELb0ELb0ELb0ELb0ELb0ELi2ELi2ELi4ELi2ELb0EEENS1_21CollectiveEpilogueBwdISB_SC_SE_Li256ELb0ELb0ELi2EEENS1_19SingleTileSchedulerILb0ELb0ELb0ELi128EEEEEEEEEvNT_6ParamsE,"",@"SHT_CUDA_INFO"
	.sectionflags	@""
	.align	4


	//----- nvinfo : EIATTR_CUDA_API_VERSION
	.align		4
        /*0000*/ 	.byte	0x04, 0x37
        /*0002*/ 	.short	(.L_864 - .L_863)
.L_863:
        /*0004*/ 	.word	0x00000082


	//----- nvinfo : EIATTR_SW2861232_WAR
	.align		4
.L_864:
        /*0008*/ 	.byte	0x01, 0x35
	.zero		2


	//----- nvinfo : EIATTR_PARAM_CBANK
	.align		4
        /*000c*/ 	.byte	0x04, 0x0a
        /*000e*/ 	.short	(.L_866 - .L_865)
	.align		4
.L_865:
        /*0010*/ 	.word	index@(.nv.constant0._ZN7cutlass13device_kernelIN5flash19enable_sm80_to_sm89INS1_16FlashAttnBwdSm80INS1_25CollectiveMainloopBwdSm80ILi2ELi2EN4cute5tupleIJNS5_1CILi64EEENS7_ILi128EEENS7_ILi96EEEEEENS_6half_tEfNS_4arch4Sm80ELb0ELb1ELb0ELb0ELb0ELb0ELb0ELb0ELi2ELi2ELi4ELi2ELb0EEENS1_21CollectiveEpilogueBwdISB_SC_SE_Li256ELb0ELb0ELi2EEENS1_19SingleTileSchedulerILb0ELb0ELb0ELi128EEEEEEEEEvNT_6ParamsE)
        /*0014*/ 	.short	0x0160
        /*0016*/ 	.short	0x0270


	//----- nvinfo : EIATTR_CBANK_PARAM_SIZE
	.align		4
.L_866:
        /*0018*/ 	.byte	0x03, 0x19
        /*001a*/ 	.short	0x0270


	//----- nvinfo : EIATTR_KPARAM_INFO
	.align		4
        /*001c*/ 	.byte	0x04, 0x17
        /*001e*/ 	.short	(.L_868 - .L_867)
.L_867:
        /*0020*/ 	.word	0x00000000
        /*0024*/ 	.short	0x0000
        /*0026*/ 	.short	0x0000
        /*0028*/ 	.byte	0x00, 0xf0, 0xc1, 0x09


	//----- nvinfo : EIATTR_MAXREG_COUNT
	.align		4
.L_868:
        /*002c*/ 	.byte	0x03, 0x1b
        /*002e*/ 	.short	0x00ff


	//----- nvinfo : EIATTR_NUM_BARRIERS
	.align		4
        /*0030*/ 	.byte	0x02, 0x4c
        /*0032*/ 	.byte	0x02
	.zero		1


	//----- nvinfo : EIATTR_MERCURY_ISA_VERSION
	.align		4
        /*0034*/ 	.byte	0x03, 0x5f
        /*0036*/ 	.short	0x0000


	//----- nvinfo : EIATTR_EXIT_INSTR_OFFSETS
	.align		4
        /*0038*/ 	.byte	0x04, 0x1c
        /*003a*/ 	.short	(.L_870 - .L_869)


	//   ....[0]....
.L_869:
        /*003c*/ 	.word	0x00000030


	//   ....[1]....
        /*0040*/ 	.word	0x00006ee0


	//   ....[2]....
        /*0044*/ 	.word	0x00006ff0


	//   ....[3]....
        /*0048*/ 	.word	0x00007010


	//   ....[4]....
        /*004c*/ 	.word	0x00007580


	//   ....[5]....
        /*0050*/ 	.word	0x00007670


	//   ....[6]....
        /*0054*/ 	.word	0x00007690


	//----- nvinfo : EIATTR_CTAIDZ_USED
	.align		4
.L_870:
        /*0058*/ 	.byte	0x01, 0x04
	.zero		2


	//----- nvinfo : EIATTR_MAX_THREADS
	.align		4
        /*005c*/ 	.byte	0x04, 0x05
        /*005e*/ 	.short	(.L_872 - .L_871)
.L_871:
        /*0060*/ 	.word	0x00000100
        /*0064*/ 	.word	0x00000001
        /*0068*/ 	.word	0x00000001


	//----- nvinfo : EIATTR_CRS_STACK_SIZE
	.align		4
.L_872:
        /*006c*/ 	.byte	0x04, 0x1e
        /*006e*/ 	.short	(.L_874 - .L_873)
.L_873:
        /*0070*/ 	.word	0x00000000
.L_874:


//--------------------- .nv.info._ZN7cutlass13device_kernelIN5flash19enable_sm80_to_sm89INS1_16FlashAttnBwdSm80INS1_25CollectiveMainloopBwdSm80ILi2ELi2EN4cute5tupleIJNS5_1CILi64EEENS7_ILi128EEENS7_ILi96EEEEEENS_6half_tEfNS_4arch4Sm80ELb0ELb1ELb0ELb0ELb1ELb0ELb0ELb0ELi2ELi2ELi4ELi2ELb0EEENS1_21CollectiveEpilogueBwdISB_SC_SE_Li256ELb0ELb0ELi2EEENS1_19SingleTileSchedulerILb0ELb0ELb0ELi128EEEEEEEEEvNT_6ParamsE --------------------------
	.section	.nv.info._ZN7cutlass13device_kernelIN5flash19enable_sm80_to_sm89INS1_16FlashAttnBwdSm80INS1_25CollectiveMainloopBwdSm80ILi2ELi2EN4cute5tupleIJNS5_1CILi64EEENS7_ILi128EEENS7_ILi96EEEEEENS_6half_tEfNS_4arch4Sm80ELb0ELb1ELb0ELb0ELb1ELb0ELb0ELb0ELi2ELi2ELi4ELi2ELb0EEENS1_21CollectiveEpilogueBwdISB_SC_SE_Li256ELb0ELb0ELi2EEENS1_19SingleTileSchedulerILb0ELb0ELb0ELi128EEEEEEEEEvNT_6ParamsE,"",@"SHT_CUDA_INFO"
	.sectionflags	@""
	.align	4


	//----- nvinfo : EIATTR_CUDA_API_VERSION
	.align		4
        /*0000*/ 	.byte	0x04, 0x37
        /*0002*/ 	.short	(.L_876 - .L_875)
.L_875:
        /*0004*/ 	.word	0x00000082


	//----- nvinfo : EIATTR_SW2861232_WAR
	.align		4
.L_876:
        /*0008*/ 	.byte	0x01, 0x35
	.zero		2


	//----- nvinfo : EIATTR_PARAM_CBANK
	.align		4
        /*000c*/ 	.byte	0x04, 0x0a
        /*000e*/ 	.short	(.L_878 - .L_877)
	.align		4
.L_877:
        /*0010*/ 	.word	index@(.nv.constant0._ZN7cutlass13device_kernelIN5flash19enable_sm80_to_sm89INS1_16FlashAttnBwdSm80INS1_25CollectiveMainloopBwdSm80ILi2ELi2EN4cute5tupleIJNS5_1CILi64EEENS7_ILi128EEENS7_ILi96EEEEEENS_6half_tEfNS_4arch4Sm80ELb0ELb1ELb0ELb0ELb1ELb0ELb0ELb0ELi2ELi2ELi4ELi2ELb0EEENS1_21CollectiveEpilogueBwdISB_SC_SE_Li256ELb0ELb0ELi2EEENS1_19SingleTileSchedulerILb0ELb0ELb0ELi128EEEEEEEEEvNT_6ParamsE)
        /*0014*/ 	.short	0x0160
        /*0016*/ 	.short	0x0270


	//----- nvinfo : EIATTR_CBANK_PARAM_SIZE
	.align		4
.L_878:
        /*0018*/ 	.byte	0x03, 0x19
        /*001a*/ 	.short	0x0270


	//----- nvinfo : EIATTR_KPARAM_INFO
	.align		4
        /*001c*/ 	.byte	0x04, 0x17
        /*001e*/ 	.short	(.L_880 - .L_879)
.L_879:
        /*0020*/ 	.word	0x00000000
        /*0024*/ 	.short	0x0000
        /*0026*/ 	.short	0x0000
        /*0028*/ 	.byte	0x00, 0xf0, 0xc1, 0x09


	//----- nvinfo : EIATTR_MAXREG_COUNT
	.align		4
.L_880:
        /*002c*/ 	.byte	0x03, 0x1b
        /*002e*/ 	.short	0x00ff


	//----- nvinfo : EIATTR_NUM_BARRIERS
	.align		4
        /*0030*/ 	.byte	0x02, 0x4c
        /*0032*/ 	.byte	0x02
	.zero		1


	//----- nvinfo : EIATTR_MERCURY_ISA_VERSION
	.align		4
        /*0034*/ 	.byte	0x03, 0x5f
        /*0036*/ 	.short	0x0000


	//----- nvinfo : EIATTR_EXIT_INSTR_OFFSETS
	.align		4
        /*0038*/ 	.byte	0x04, 0x1c
        /*003a*/ 	.short	(.L_882 - .L_881)


	//   ....[0]....
.L_881:
        /*003c*/ 	.word	0x00000030


	//   ....[1]....
        /*0040*/ 	.word	0x00006ee0


	//   ....[2]....
        /*0044*/ 	.word	0x00006ff0


	//   ....[3]....
        /*0048*/ 	.word	0x00007010


	//   ....[4]....
        /*004c*/ 	.word	0x00007580


	//   ....[5]....
        /*0050*/ 	.word	0x00007670


	//   ....[6]....
        /*0054*/ 	.word	0x00007690


	//----- nvinfo : EIATTR_CTAIDZ_USED
	.align		4
.L_882:
        /*0058*/ 	.byte	0x01, 0x04
	.zero		2


	//----- nvinfo : EIATTR_MAX_THREADS
	.align		4
        /*005c*/ 	.byte	0x04, 0x05
        /*005e*/ 	.short	(.L_884 - .L_883)
.L_883:
        /*0060*/ 	.word	0x00000100
        /*0064*/ 	.word	0x00000001
        /*0068*/ 	.word	0x00000001


	//----- nvinfo : EIATTR_CRS_STACK_SIZE
	.align		4
.L_884:
        /*006c*/ 	.byte	0x04, 0x1e
        /*006e*/ 	.short	(.L_886 - .L_885)
.L_885:
        /*0070*/ 	.word	0x00000000
.L_886:


//--------------------- .nv.info._ZN7cutlass13device_kernelIN5flash19enable_sm80_to_sm89INS1_16FlashAttnBwdSm80INS1_25CollectiveMainloopBwdSm80ILi2ELi2EN4cute5tupleIJNS5_1CILi64EEENS7_ILi128EEENS7_ILi96EEEEEENS_6half_tEfNS_4arch4Sm80ELb0ELb1ELb0ELb0ELb0ELb0ELb0ELb0ELi2ELi2ELi4ELi2ELb0EEENS1_24CollectiveEpilogueBwdGQAISB_fSE_Li256ELb0ELb0EEENS1_19SingleTileSchedulerILb0ELb0ELb0ELi128EEEEEEEEEvNT_6ParamsE --------------------------
	.section	.nv.info._ZN7cutlass13device_kernelIN5flash19enable_sm80_to_sm89INS1_16FlashAttnBwdSm80INS1_25CollectiveMainloopBwdSm80ILi2ELi2EN4cute5tupleIJNS5_1CILi64EEENS7_ILi128EEENS7_ILi96EEEEEENS_6half_tEfNS_4arch4Sm80ELb0ELb1ELb0ELb0ELb0ELb0ELb0ELb0ELi2ELi2ELi4ELi2ELb0EEENS1_24CollectiveEpilogueBwdGQAISB_fSE_Li256ELb0ELb0EEENS1_19SingleTileSchedulerILb0ELb0ELb0ELi128EEEEEEEEEvNT_6ParamsE,"",@"SHT_CUDA_INFO"
	.sectionflags	@""
	.align	4


	//----- nvinfo : EIATTR_CUDA_API_VERSION
	.align		4
        /*0000*/ 	.byte	0x04, 0x37
        /*0002*/ 	.short	(.L_888 - .L_887)
.L_887:
        /*0004*/ 	.word	0x00000082


	//----- nvinfo : EIATTR_SW2861232_WAR
	.align		4
.L_888:
        /*0008*/ 	.byte	0x01, 0x35
	.zero		2


	//----- nvinfo : EIATTR_PARAM_CBANK
	.align		4
        /*000c*/ 	.byte	0x04, 0x0a
        /*000e*/ 	.short	(.L_890 - .L_889)
	.align		4
.L_889:
        /*0010*/ 	.word	index@(.nv.constant0._ZN7cutlass13device_kernelIN5flash19enable_sm80_to_sm89INS1_16FlashAttnBwdSm80INS1_25CollectiveMainloopBwdSm80ILi2ELi2EN4cute5tupleIJNS5_1CILi64EEENS7_ILi128EEENS7_ILi96EEEEEENS_6half_tEfNS_4arch4Sm80ELb0ELb1ELb0ELb0ELb0ELb0ELb0ELb0ELi2ELi2ELi4ELi2ELb0EEENS1_24CollectiveEpilogueBwdGQAISB_fSE_Li256ELb0ELb0EEENS1_19SingleTileSchedulerILb0ELb0ELb0ELi128EEEEEEEEEvNT_6ParamsE)
        /*0014*/ 	.short	0x0160
        /*0016*/ 	.short	0x0278


	//----- nvinfo : EIATTR_CBANK_PARAM_SIZE
	.align		4
.L_890:
        /*0018*/ 	.byte	0x03, 0x19
        /*001a*/ 	.short	0x0278


	//----- nvinfo : EIATTR_KPARAM_INFO
	.align		4
        /*001c*/ 	.byte	0x04, 0x17
        /*001e*/ 	.short	(.L_892 - .L_891)
.L_891:
        /*0020*/ 	.word	0x00000000
        /*0024*/ 	.short	0x0000
        /*0026*/ 	.short	0x0000
        /*0028*/ 	.byte	0x00, 0xf0, 0xe1, 0x09


	//----- nvinfo : EIATTR_MAXREG_COUNT
	.align		4
.L_892:
        /*002c*/ 	.byte	0x03, 0x1b
        /*002e*/ 	.short	0x00ff


	//----- nvinfo : EIATTR_NUM_BARRIERS
	.align		4
        /*0030*/ 	.byte	0x02, 0x4c
        /*0032*/ 	.byte	0x02
	.zero		1


	//----- nvinfo : EIATTR_MERCURY_ISA_VERSION
	.align		4
        /*0034*/ 	.byte	0x03, 0x5f
        /*0036*/ 	.short	0x0000


	//----- nvinfo : EIATTR_EXIT_INSTR_OFFSETS
	.align		4
        /*0038*/ 	.byte	0x04, 0x1c
        /*003a*/ 	.short	(.L_894 - .L_893)


	//   ....[0]....
.L_893:
        /*003c*/ 	.word	0x00000030


	//   ....[1]....
        /*0040*/ 	.word	0x00006110


	//   ....[2]....
        /*0044*/ 	.word	0x00006940


	//----- nvinfo : EIATTR_CTAIDZ_USED
	.align		4
.L_894:
        /*0048*/ 	.byte	0x01, 0x04
	.zero		2


	//----- nvinfo : EIATTR_MAX_THREADS
	.align		4
        /*004c*/ 	.byte	0x04, 0x05
        /*004e*/ 	.short	(.L_896 - .L_895)
.L_895:
        /*0050*/ 	.word	0x00000100
        /*0054*/ 	.word	0x00000001
        /*0058*/ 	.word	0x00000001


	//----- nvinfo : EIATTR_CRS_STACK_SIZE
	.align		4
.L_896:
        /*005c*/ 	.byte	0x04, 0x1e
        /*005e*/ 	.short	(.L_898 - .L_897)
.L_897:
        /*0060*/ 	.word	0x00000000
.L_898:


//--------------------- .nv.info._ZN7cutlass13device_kernelIN5flash19enable_sm80_to_sm89INS1_16FlashAttnBwdSm80INS1_25CollectiveMainloopBwdSm80ILi2ELi2EN4cute5tupleIJNS5_1CILi64EEENS7_ILi128EEENS7_ILi96EEEEEENS_6half_tEfNS_4arch4Sm80ELb0ELb1ELb0ELb0ELb1ELb0ELb0ELb0ELi2ELi2ELi4ELi2ELb0EEENS1_24CollectiveEpilogueBwdGQAISB_fSE_Li256ELb0ELb1EEENS1_19SingleTileSchedulerILb0ELb0ELb0ELi128EEEEEEEEEvNT_6ParamsE --------------------------
	.section	.nv.info._ZN7cutlass13device_kernelIN5flash19enable_sm80_to_sm89INS1_16FlashAttnBwdSm80INS1_25CollectiveMainloopBwdSm80ILi2ELi2EN4cute5tupleIJNS5_1CILi64EEENS7_ILi128EEENS7_ILi96EEEEEENS_6half_tEfNS_4arch4Sm80ELb0ELb1ELb0ELb0ELb1ELb0ELb0ELb0ELi2ELi2ELi4ELi2ELb0EEENS1_24CollectiveEpilogueBwdGQAISB_fSE_Li256ELb0ELb1EEENS1_19SingleTileSchedulerILb0ELb0ELb0ELi128EEEEEEEEEvNT_6ParamsE,"",@"SHT_CUDA_INFO"
	.sectionflags	@""
	.align	4


	//----- nvinfo : EIATTR_CUDA_API_VERSION
	.align		4
        /*0000*/ 	.byte	0x04, 0x37
        /*0002*/ 	.short	(.L_900 - .L_899)
.L_899:
        /*0004*/ 	.word	0x00000082


	//----- nvinfo : EIATTR_SW2861232_WAR
	.align		4
.L_900:
        /*0008*/ 	.byte	0x01, 0x35
	.zero		2


	//----- nvinfo : EIATTR_PARAM_CBANK
	.align		4
        /*000c*/ 	.byte	0x04, 0x0a
        /*000e*/ 	.short	(.L_902 - .L_901)
	.align		4
.L_901:
        /*0010*/ 	.word	index@(.nv.constant0._ZN7cutlass13device_kernelIN5flash19enable_sm80_to_sm89INS1_16FlashAttnBwdSm80INS1_25CollectiveMainloopBwdSm80ILi2ELi2EN4cute5tupleIJNS5_1CILi64EEENS7_ILi128EEENS7_ILi96EEEEEENS_6half_tEfNS_4arch4Sm80ELb0ELb1ELb0ELb0ELb1ELb0ELb0ELb0ELi2ELi2ELi4ELi2ELb0EEENS1_24CollectiveEpilogueBwdGQAISB_fSE_Li256ELb0ELb1EEENS1_19SingleTileSchedulerILb0ELb0ELb0ELi128EEEEEEEEEvNT_6ParamsE)
        /*0014*/ 	.short	0x0160
        /*0016*/ 	.short	0x0278


	//----- nvinfo : EIATTR_CBANK_PARAM_SIZE
	.align		4
.L_902:
        /*0018*/ 	.byte	0x03, 0x19
        /*001a*/ 	.short	0x0278


	//----- nvinfo : EIATTR_KPARAM_INFO
	.align		4
        /*001c*/ 	.byte	0x04, 0x17
        /*001e*/ 	.short	(.L_904 - .L_903)
.L_903:
        /*0020*/ 	.word	0x00000000
        /*0024*/ 	.short	0x0000
        /*0026*/ 	.short	0x0000
        /*0028*/ 	.byte	0x00, 0xf0, 0xe1, 0x09


	//----- nvinfo : EIATTR_MAXREG_COUNT
	.align		4
.L_904:
        /*002c*/ 	.byte	0x03, 0x1b
        /*002e*/ 	.short	0x00ff


	//----- nvinfo : EIATTR_NUM_BARRIERS
	.align		4
        /*0030*/ 	.byte	0x02, 0x4c
        /*0032*/ 	.byte	0x02
	.zero		1


	//----- nvinfo : EIATTR_MERCURY_ISA_VERSION
	.align		4
        /*0034*/ 	.byte	0x03, 0x5f
        /*0036*/ 	.short	0x0000


	//----- nvinfo : EIATTR_COOP_GROUP_MASK_REGIDS
	.align		4
        /*0038*/ 	.byte	0x04, 0x29
        /*003a*/ 	.short	(.L_906 - .L_905)


	//   ....[0]....
.L_905:
        /*003c*/ 	.word	0xffffffff


	//   ....[1]....
        /*0040*/ 	.word	0xffffffff


	//   ....[2]....
        /*0044*/ 	.word	0xffffffff


	//   ....[3]....
        /*0048*/ 	.word	0xffffffff


	//   ....[4]....
        /*004c*/ 	.word	0xffffffff


	//   ....[5]....
        /*0050*/ 	.word	0xffffffff


	//   ....[6]....
        /*0054*/ 	.word	0xffffffff


	//   ....[7]....
        /*0058*/ 	.word	0xffffffff


	//----- nvinfo : EIATTR_COOP_GROUP_INSTR_OFFSETS
	.align		4
.L_906:
        /*005c*/ 	.byte	0x04, 0x28
        /*005e*/ 	.short	(.L_908 - .L_907)


	//   ....[0]....
.L_907:
        /*0060*/ 	.word	0x00006390


	//   ....[1]....
        /*0064*/ 	.word	0x000063c0


	//   ....[2]....
        /*0068*/ 	.word	0x000067c0


	//   ....[3]....
        /*006c*/ 	.word	0x000067d0


	//   ....[4]....
        /*0070*/ 	.word	0x00006960


	//   ....[5]....
        /*0074*/ 	.word	0x000069b0


	//   ....[6]....
        /*0078*/ 	.word	0x00006d60


	//   ....[7]....
        /*007c*/ 	.word	0x00006d70


	//----- nvinfo : EIATTR_EXIT_INSTR_OFFSETS
	.align		4
.L_908:
        /*0080*/ 	.byte	0x04, 0x1c
        /*0082*/ 	.short	(.L_910 - .L_909)


	//   ....[0]....
.L_909:
        /*0084*/ 	.word	0x00000030


	//   ....[1]....
        /*0088*/ 	.word	0x00006130


	//   ....[2]....
        /*008c*/ 	.word	0x00006d80


	//   ....[3]....
        /*0090*/ 	.word	0x00006e20


	//----- nvinfo : EIATTR_CTAIDZ_USED
	.align		4
.L_910:
        /*0094*/ 	.byte	0x01, 0x04
	.zero		2


	//----- nvinfo : EIATTR_MAX_THREADS
	.align		4
        /*0098*/ 	.byte	0x04, 0x05
        /*009a*/ 	.short	(.L_912 - .L_911)
.L_911:
        /*009c*/ 	.word	0x00000100
        /*00a0*/ 	.word	0x00000001
        /*00a4*/ 	.word	0x00000001


	//----- nvinfo : EIATTR_CRS_STACK_SIZE
	.align		4
.L_912:
        /*00a8*/ 	.byte	0x04, 0x1e
        /*00aa*/ 	.short	(.L_914 - .L_913)
.L_913:
        /*00ac*/ 	.word	0x00000000
.L_914:


//--------------------- .nv.info._ZN7cutlass13device_kernelIN5flash19enable_sm80_to_sm89INS1_16FlashAttnBwdSm80INS1_25CollectiveMainloopBwdSm80ILi2ELi2EN4cute5tupleIJNS5_1CILi64EEENS7_ILi128EEENS7_ILi96EEEEEENS_6half_tEfNS_4arch4Sm80ELb0ELb1ELb0ELb1ELb0ELb0ELb0ELb0ELi2ELi2ELi4ELi2ELb0EEENS1_21CollectiveEpilogueBwdISB_SC_SE_Li256ELb1ELb0ELi2EEENS1_19SingleTileSchedulerILb1ELb0ELb0ELi128EEEEEEEEEvNT_6ParamsE --------------------------
	.section	.nv.info._ZN7cutlass13device_kernelIN5flash19enable_sm80_to_sm89INS1_16FlashAttnBwdSm80INS1_25CollectiveMainloopBwdSm80ILi2ELi2EN4cute5tupleIJNS5_1CILi64EEENS7_ILi128EEENS7_ILi96EEEEEENS_6half_tEfNS_4arch4Sm80ELb0ELb1ELb0ELb1ELb0ELb0ELb0ELb0ELi2ELi2ELi4ELi2ELb0EEENS1_21CollectiveEpilogueBwdISB_SC_SE_Li256ELb1ELb0ELi2EEENS1_19SingleTileSchedulerILb1ELb0ELb0ELi128EEEEEEEEEvNT_6ParamsE,"",@"SHT_CUDA_INFO"
	.sectionflags	@""
	.align	4


	//----- nvinfo : EIATTR_CUDA_API_VERSION
	.align		4
        /*0000*/ 	.byte	0x04, 0x37
        /*0002*/ 	.short	(.L_916 - .L_915)
.L_915:
        /*0004*/ 	.word	0x00000082


	//----- nvinfo : EIATTR_SW2861232_WAR
	.align		4
.L_916:
        /*0008*/ 	.byte	0x01, 0x35
	.zero		2


	//----- nvinfo : EIATTR_PARAM_CBANK
	.align		4
        /*000c*/ 	.byte	0x04, 0x0a
        /*000e*/ 	.short	(.L_918 - .L_917)
	.align		4
.L_917:
        /*0010*/ 	.word	index@(.nv.constant0._ZN7cutlass13device_kernelIN5flash19enable_sm80_to_sm89INS1_16FlashAttnBwdSm80INS1_25CollectiveMainloopBwdSm80ILi2ELi2EN4cute5tupleIJNS5_1CILi64EEENS7_ILi128EEENS7_ILi96EEEEEENS_6half_tEfNS_4arch4Sm80ELb0ELb1ELb0ELb1ELb0ELb0ELb0ELb0ELi2ELi2ELi4ELi2ELb0EEENS1_21CollectiveEpilogueBwdISB_SC_SE_Li256ELb1ELb0ELi2EEENS1_19SingleTileSchedulerILb1ELb0ELb0ELi128EEEEEEEEEvNT_6ParamsE)
        /*0014*/ 	.short	0x0160
        /*0016*/ 	.short	0x0270


	//----- nvinfo : EIATTR_CBANK_PARAM_SIZE
	.align		4
.L_918:
        /*0018*/ 	.byte	0x03, 0x19
        /*001a*/ 	.short	0x0270


	//----- nvinfo : EIATTR_KPARAM_INFO
	.align		4
        /*001c*/ 	.byte	0x04, 0x17
        /*001e*/ 	.short	(.L_920 - .L_919)
.L_919:
        /*0020*/ 	.word	0x00000000
        /*0024*/ 	.short	0x0000
        /*0026*/ 	.short	0x0000
        /*0028*/ 	.byte	0x00, 0xf0, 0xc1, 0x09


	//----- nvinfo : EIATTR_MAXREG_COUNT
	.align		4
.L_920:
        /*002c*/ 	.byte	0x03, 0x1b
        /*002e*/ 	.short	0x00ff


	//----- nvinfo : EIATTR_NUM_BARRIERS
	.align		4
        /*0030*/ 	.byte	0x02, 0x4c
        /*0032*/ 	.byte	0x02
	.zero		1


	//----- nvinfo : EIATTR_ANNOTATIONS
	.align		4
        /*0034*/ 	.byte	0x04, 0x55
        /*0036*/ 	.short	(.L_922 - .L_921)


	//   ....[0]....
.L_921:
        /*0038*/ 	.word	0x00000001
        /*003c*/ 	.byte	0xe0, 0x01, 0x00, 0x00, 0x01, 0x00, 0x00, 0x00, 0x10, 0x03, 0x00, 0x00, 0x01, 0x00, 0x00, 0x00
        /*004c*/ 	.byte	0x20, 0x03, 0x00, 0x00, 0x01, 0x00, 0x00, 0x00, 0xc0, 0x16, 0x00, 0x00, 0x01, 0x00, 0x00, 0x00
        /*005c*/ 	.byte	0x90, 0x18, 0x00, 0x00, 0x01, 0x00, 0x00, 0x00, 0xa0, 0x35, 0x00, 0x00, 0x01, 0x00, 0x00, 0x00
        /*006c*/ 	.byte	0xd0, 0x35, 0x00, 0x00, 0x01, 0x00, 0x00, 0x00, 0x40, 0x64, 0x00, 0x00, 0x01, 0x00, 0x00, 0x00
        /*007c*/ 	.byte	0xd0, 0x75, 0x00, 0x00


	//----- nvinfo : EIATTR_MERCURY_ISA_VERSION
	.align		4
.L_922:
        /*0080*/ 	.byte	0x03, 0x5f
        /*0082*/ 	.short	0x0000


	//----- nvinfo : EIATTR_COOP_GROUP_MASK_REGIDS
	.align		4
        /*0084*/ 	.byte	0x04, 0x29
        /*0086*/ 	.short	(.L_924 - .L_923)


	//   ....[0]....
.L_923:
        /*0088*/ 	.word	0xffffffff


	//----- nvinfo : EIATTR_COOP_GROUP_INSTR_OFFSETS
	.align		4
.L_924:
        /*008c*/ 	.byte	0x04, 0x28
        /*008e*/ 	.short	(.L_926 - .L_925)


	//   ....[0]....
.L_925:
        /*0090*/ 	.word	0x000000a0


	//----- nvinfo : EIATTR_EXIT_INSTR_OFFSETS
	.align		4
.L_926:
        /*0094*/ 	.byte	0x04, 0x1c
        /*0096*/ 	.short	(.L_928 - .L_927)


	//   ....[0]....
.L_927:
        /*0098*/ 	.word	0x00000340


	//   ....[1]....
        /*009c*/ 	.word	0x000074a0


	//   ....[2]....
        /*00a0*/ 	.word	0x000075a0


	//   ....[3]....
        /*00a4*/ 	.word	0x000075c0


	//   ....[4]....
        /*00a8*/ 	.word	0x00007c90


	//   ....[5]....
        /*00ac*/ 	.word	0x00007d80


	//   ....[6]....
        /*00b0*/ 	.word	0x00007da0


	//----- nvinfo : EIATTR_CTAIDZ_USED
	.align		4
.L_928:
        /*00b4*/ 	.byte	0x01, 0x04
	.zero		2


	//----- nvinfo : EIATTR_MAX_THREADS
	.align		4
        /*00b8*/ 	.byte	0x04, 0x05
        /*00ba*/ 	.short	(.L_930 - .L_929)
.L_929:
        /*00bc*/ 	.word	0x00000100
        /*00c0*/ 	.word	0x00000001
        /*00c4*/ 	.word	0x00000001


	//----- nvinfo : EIATTR_CRS_STACK_SIZE
	.align		4
.L_930:
        /*00c8*/ 	.byte	0x04, 0x1e
        /*00ca*/ 	.short	(.L_932 - .L_931)
.L_931:
        /*00cc*/ 	.word	0x00000000
.L_932:


//--------------------- .nv.info._ZN7cutlass13device_kernelIN5flash19enable_sm80_to_sm89INS1_16FlashAttnBwdSm80INS1_25CollectiveMainloopBwdSm80ILi2ELi2EN4cute5tupleIJNS5_1CILi64EEENS7_ILi128EEENS7_ILi96EEEEEENS_6half_tEfNS_4arch4Sm80ELb0ELb1ELb0ELb1ELb1ELb0ELb0ELb0ELi2ELi2ELi4ELi2ELb0EEENS1_21CollectiveEpilogueBwdISB_SC_SE_Li256ELb1ELb0ELi2EEENS1_19SingleTileSchedulerILb1ELb0ELb0ELi128EEEEEEEEEvNT_6ParamsE --------------------------
	.section	.nv.info._ZN7cutlass13device_kernelIN5flash19enable_sm80_to_sm89INS1_16FlashAttnBwdSm80INS1_25CollectiveMainloopBwdSm80ILi2ELi2EN4cute5tupleIJNS5_1CILi64EEENS7_ILi128EEENS7_ILi96EEEEEENS_6half_tEfNS_4arch4Sm80ELb0ELb1ELb0ELb1ELb1ELb0ELb0ELb0ELi2ELi2ELi4ELi2ELb0EEENS1_21CollectiveEpilogueBwdISB_SC_SE_Li256ELb1ELb0ELi2EEENS1_19SingleTileSchedulerILb1ELb0ELb0ELi128EEEEEEEEEvNT_6ParamsE,"",@"SHT_CUDA_INFO"
	.sectionflags	@""
	.align	4


	//----- nvinfo : EIATTR_CUDA_API_VERSION
	.align		4
        /*0000*/ 	.byte	0x04, 0x37
        /*0002*/ 	.short	(.L_934 - .L_933)
.L_933:
        /*0004*/ 	.word	0x00000082


	//----- nvinfo : EIATTR_SW2861232_WAR
	.align		4
.L_934:
        /*0008*/ 	.byte	0x01, 0x35
	.zero		2


	//----- nvinfo : EIATTR_PARAM_CBANK
	.align		4
        /*000c*/ 	.byte	0x04, 0x0a
        /*000e*/ 	.short	(.L_936 - .L_935)
	.align		4
.L_935:
        /*0010*/ 	.word	index@(.nv.constant0._ZN7cutlass13device_kernelIN5flash19enable_sm80_to_sm89INS1_16FlashAttnBwdSm80INS1_25CollectiveMainloopBwdSm80ILi2ELi2EN4cute5tupleIJNS5_1CILi64EEENS7_ILi128EEENS7_ILi96EEEEEENS_6half_tEfNS_4arch4Sm80ELb0ELb1ELb0ELb1ELb1ELb0ELb0ELb0ELi2ELi2ELi4ELi2ELb0EEENS1_21CollectiveEpilogueBwdISB_SC_SE_Li256ELb1ELb0ELi2EEENS1_19SingleTileSchedulerILb1ELb0ELb0ELi128EEEEEEEEEvNT_6ParamsE)
        /*0014*/ 	.short	0x0160
        /*0016*/ 	.short	0x0270


	//----- nvinfo : EIATTR_CBANK_PARAM_SIZE
	.align		4
.L_936:
        /*0018*/ 	.byte	0x03, 0x19
        /*001a*/ 	.short	0x0270


	//----- nvinfo : EIATTR_KPARAM_INFO
	.align		4
        /*001c*/ 	.byte	0x04, 0x17
        /*001e*/ 	.short	(.L_938 - .L_937)
.L_937:
        /*0020*/ 	.word	0x00000000
        /*0024*/ 	.short	0x0000
        /*0026*/ 	.short	0x0000
        /*0028*/ 	.byte	0x00, 0xf0, 0xc1, 0x09


	//----- nvinfo : EIATTR_MAXREG_COUNT
	.align		4
.L_938:
        /*002c*/ 	.byte	0x03, 0x1b
        /*002e*/ 	.short	0x00ff


	//----- nvinfo : EIATTR_NUM_BARRIERS
	.align		4
        /*0030*/ 	.byte	0x02, 0x4c
        /*0032*/ 	.byte	0x02
	.zero		1


	//----- nvinfo : EIATTR_ANNOTATIONS
	.align		4
        /*0034*/ 	.byte	0x04, 0x55
        /*0036*/ 	.short	(.L_940 - .L_939)


	//   ....[0]....
.L_939:
        /*0038*/ 	.word	0x00000001
        /*003c*/ 	.byte	0xe0, 0x01, 0x00, 0x00, 0x01, 0x00, 0x00, 0x00, 0x10, 0x03, 0x00, 0x00, 0x01, 0x00, 0x00, 0x00
        /*004c*/ 	.byte	0x20, 0x03, 0x00, 0x00, 0x01, 0x00, 0x00, 0x00, 0xc0, 0x16, 0x00, 0x00, 0x01, 0x00, 0x00, 0x00
        /*005c*/ 	.byte	0x90, 0x18, 0x00, 0x00, 0x01, 0x00, 0x00, 0x00, 0xa0, 0x35, 0x00, 0x00, 0x01, 0x00, 0x00, 0x00
        /*006c*/ 	.byte	0xd0, 0x35, 0x00, 0x00, 0x01, 0x00, 0x00, 0x00, 0x40, 0x64, 0x00, 0x00, 0x01, 0x00, 0x00, 0x00
        /*007c*/ 	.byte	0xd0, 0x75, 0x00, 0x00


	//----- nvinfo : EIATTR_MERCURY_ISA_VERSION
	.align		4
.L_940:
        /*0080*/ 	.byte	0x03, 0x5f
        /*0082*/ 	.short	0x0000


	//----- nvinfo : EIATTR_COOP_GROUP_MASK_REGIDS
	.align		4
        /*0084*/ 	.byte	0x04, 0x29
        /*0086*/ 	.short	(.L_942 - .L_941)


	//   ....[0]....
.L_941:
        /*0088*/ 	.word	0xffffffff


	//----- nvinfo : EIATTR_COOP_GROUP_INSTR_OFFSETS
	.align		4
.L_942:
        /*008c*/ 	.byte	0x04, 0x28
        /*008e*/ 	.short	(.L_944 - .L_943)


	//   ....[0]....
.L_943:
        /*0090*/ 	.word	0x000000a0


	//----- nvinfo : EIATTR_EXIT_INSTR_OFFSETS
	.align		4
.L_944:
        /*0094*/ 	.byte	0x04, 0x1c
        /*0096*/ 	.short	(.L_946 - .L_945)


	//   ....[0]....
.L_945:
        /*0098*/ 	.word	0x00000340


	//   ....[1]....
        /*009c*/ 	.word	0x000074a0


	//   ....[2]....
        /*00a0*/ 	.word	0x000075a0


	//   ....[3]....
        /*00a4*/ 	.word	0x000075c0


	//   ....[4]....
        /*00a8*/ 	.word	0x00007c90


	//   ....[5]....
        /*00ac*/ 	.word	0x00007d80


	//   ....[6]....
        /*00b0*/ 	.word	0x00007da0


	//----- nvinfo : EIATTR_CTAIDZ_USED
	.align		4
.L_946:
        /*00b4*/ 	.byte	0x01, 0x04
	.zero		2


	//----- nvinfo : EIATTR_MAX_THREADS
	.align		4
        /*00b8*/ 	.byte	0x04, 0x05
        /*00ba*/ 	.short	(.L_948 - .L_947)
.L_947:
        /*00bc*/ 	.word	0x00000100
        /*00c0*/ 	.word	0x00000001
        /*00c4*/ 	.word	0x00000001


	//----- nvinfo : EIATTR_CRS_STACK_SIZE
	.align		4
.L_948:
        /*00c8*/ 	.byte	0x04, 0x1e
        /*00ca*/ 	.short	(.L_950 - .L_949)
.L_949:
        /*00cc*/ 	.word	0x00000000
.L_950:


//--------------------- .nv.info._ZN7cutlass13device_kernelIN5flash19enable_sm80_to_sm89INS1_16FlashAttnBwdSm80INS1_25CollectiveMainloopBwdSm80ILi2ELi2EN4cute5tupleIJNS5_1CILi64EEENS7_ILi128EEENS7_ILi96EEEEEENS_6half_tEfNS_4arch4Sm80ELb0ELb1ELb0ELb1ELb0ELb0ELb0ELb0ELi2ELi2ELi4ELi2ELb0EEENS1_24CollectiveEpilogueBwdGQAISB_fSE_Li256ELb1ELb0EEENS1_19SingleTileSchedulerILb1ELb0ELb0ELi128EEEEEEEEEvNT_6ParamsE --------------------------
	.section	.nv.info._ZN7cutlass13device_kernelIN5flash19enable_sm80_to_sm89INS1_16FlashAttnBwdSm80INS1_25CollectiveMainloopBwdSm80ILi2ELi2EN4cute5tupleIJNS5_1CILi64EEENS7_ILi128EEENS7_ILi96EEEEEENS_6half_tEfNS_4arch4Sm80ELb0ELb1ELb0ELb1ELb0ELb0ELb0ELb0ELi2ELi2ELi4ELi2ELb0EEENS1_24CollectiveEpilogueBwdGQAISB_fSE_Li256ELb1ELb0EEENS1_19SingleTileSchedulerILb1ELb0ELb0ELi128EEEEEEEEEvNT_6ParamsE,"",@"SHT_CUDA_INFO"
	.sectionflags	@""
	.align	4


	//----- nvinfo : EIATTR_CUDA_API_VERSION
	.align		4
        /*0000*/ 	.byte	0x04, 0x37
        /*0002*/ 	.short	(.L_952 - .L_951)
.L_951:
        /*0004*/ 	.word	0x00000082


	//----- nvinfo : EIATTR_SW2861232_WAR
	.align		4
.L_952:
        /*0008*/ 	.byte	0x01, 0x35
	.zero		2


	//----- nvinfo : EIATTR_PARAM_CBANK
	.align		4
        /*000c*/ 	.byte	0x04, 0x0a
        /*000e*/ 	.short	(.L_954 - .L_953)
	.align		4
.L_953:
        /*0010*/ 	.word	index@(.nv.constant0._ZN7cutlass13device_kernelIN5flash19enable_sm80_to_sm89INS1_16FlashAttnBwdSm80INS1_25CollectiveMainloopBwdSm80ILi2ELi2EN4cute5tupleIJNS5_1CILi64EEENS7_ILi128EEENS7_ILi96EEEEEENS_6half_tEfNS_4arch4Sm80ELb0ELb1ELb0ELb1ELb0ELb0ELb0ELb0ELi2ELi2ELi4ELi2ELb0EEENS1_24CollectiveEpilogueBwdGQAISB_fSE_Li256ELb1ELb0EEENS1_19SingleTileSchedulerILb1ELb0ELb0ELi128EEEEEEEEEvNT_6ParamsE)
        /*0014*/ 	.short	0x0160
        /*0016*/ 	.short	0x0278


	//----- nvinfo : EIATTR_CBANK_PARAM_SIZE
	.align		4
.L_954:
        /*0018*/ 	.byte	0x03, 0x19
        /*001a*/ 	.short	0x0278


	//----- nvinfo : EIATTR_KPARAM_INFO
	.align		4
        /*001c*/ 	.byte	0x04, 0x17
        /*001e*/ 	.short	(.L_956 - .L_955)
.L_955:
        /*0020*/ 	.word	0x00000000
        /*0024*/ 	.short	0x0000
        /*0026*/ 	.short	0x0000
        /*0028*/ 	.byte	0x00, 0xf0, 0xe1, 0x09


	//----- nvinfo : EIATTR_MAXREG_COUNT
	.align		4
.L_956:
        /*002c*/ 	.byte	0x03, 0x1b
        /*002e*/ 	.short	0x00ff


	//----- nvinfo : EIATTR_NUM_BARRIERS
	.align		4
        /*0030*/ 	.byte	0x02, 0x4c
        /*0032*/ 	.byte	0x02
	.zero		1


	//----- nvinfo : EIATTR_ANNOTATIONS
	.align		4
        /*0034*/ 	.byte	0x04, 0x55
        /*0036*/ 	.short	(.L_958 - .L_957)


	//   ....[0]....
.L_957:
        /*0038*/ 	.word	0x00000001
        /*003c*/ 	.byte	0xe0, 0x01, 0x00, 0x00, 0x01, 0x00, 0x00, 0x00, 0x10, 0x03, 0x00, 0x00, 0x01, 0x00, 0x00, 0x00
        /*004c*/ 	.byte	0x20, 0x03, 0x00, 0x00, 0x01, 0x00, 0x00, 0x00, 0x60, 0x16, 0x00, 0x00, 0x01, 0x00, 0x00, 0x00
        /*005c*/ 	.byte	0x30, 0x18, 0x00, 0x00, 0x01, 0x00, 0x00, 0x00, 0x40, 0x35, 0x00, 0x00, 0x01, 0x00, 0x00, 0x00
        /*006c*/ 	.byte	0x70, 0x35, 0x00, 0x00, 0x01, 0x00, 0x00, 0x00, 0xe0, 0x63, 0x00, 0x00


	//----- nvinfo : EIATTR_MERCURY_ISA_VERSION
	.align		4
.L_958:
        /*0078*/ 	.byte	0x03, 0x5f
        /*007a*/ 	.short	0x0000


	//----- nvinfo : EIATTR_COOP_GROUP_MASK_REGIDS
	.align		4
        /*007c*/ 	.byte	0x04, 0x29
        /*007e*/ 	.short	(.L_960 - .L_959)


	//   ....[0]....
.L_959:
        /*0080*/ 	.word	0xffffffff


	//----- nvinfo : EIATTR_COOP_GROUP_INSTR_OFFSETS
	.align		4
.L_960:
        /*0084*/ 	.byte	0x04, 0x28
        /*0086*/ 	.short	(.L_962 - .L_961)


	//   ....[0]....
.L_961:
        /*0088*/ 	.word	0x000000a0


	//----- nvinfo : EIATTR_EXIT_INSTR_OFFSETS
	.align		4
.L_962:
        /*008c*/ 	.byte	0x04, 0x1c
        /*008e*/ 	.short	(.L_964 - .L_963)


	//   ....[0]....
.L_963:
        /*0090*/ 	.word	0x00000340


	//   ....[1]....
        /*0094*/ 	.word	0x000063d0


	//   ....[2]....
        /*0098*/ 	.word	0x00006d10


	//----- nvinfo : EIATTR_CTAIDZ_USED
	.align		4
.L_964:
        /*009c*/ 	.byte	0x01, 0x04
	.zero		2


	//----- nvinfo : EIATTR_MAX_THREADS
	.align		4
        /*00a0*/ 	.byte	0x04, 0x05
        /*00a2*/ 	.short	(.L_966 - .L_965)
.L_965:
        /*00a4*/ 	.word	0x00000100
        /*00a8*/ 	.word	0x00000001
        /*00ac*/ 	.word	0x00000001


	//----- nvinfo : EIATTR_CRS_STACK_SIZE
	.align		4
.L_966:
        /*00b0*/ 	.byte	0x04, 0x1e
        /*00b2*/ 	.short	(.L_968 - .L_967)
.L_967:
        /*00b4*/ 	.word	0x00000000
.L_968:


//--------------------- .nv.info._ZN7cutlass13device_kernelIN5flash19enable_sm80_to_sm89INS1_16FlashAttnBwdSm80INS1_25CollectiveMainloopBwdSm80ILi2ELi2EN4cute5tupleIJNS5_1CILi64EEENS7_ILi128EEENS7_ILi96EEEEEENS_6half_tEfNS_4arch4Sm80ELb0ELb1ELb0ELb1ELb1ELb0ELb0ELb0ELi2ELi2ELi4ELi2ELb0EEENS1_24CollectiveEpilogueBwdGQAISB_fSE_Li256ELb1ELb1EEENS1_19SingleTileSchedulerILb1ELb0ELb0ELi128EEEEEEEEEvNT_6ParamsE --------------------------
	.section	.nv.info._ZN7cutlass13device_kernelIN5flash19enable_sm80_to_sm89INS1_16FlashAttnBwdSm80INS1_25CollectiveMainloopBwdSm80ILi2ELi2EN4cute5tupleIJNS5_1CILi64EEENS7_ILi128EEENS7_ILi96EEEEEENS_6half_tEfNS_4arch4Sm80ELb0ELb1ELb0ELb1ELb1ELb0ELb0ELb0ELi2ELi2ELi4ELi2ELb0EEENS1_24CollectiveEpilogueBwdGQAISB_fSE_Li256ELb1ELb1EEENS1_19SingleTileSchedulerILb1ELb0ELb0ELi128EEEEEEEEEvNT_6ParamsE,"",@"SHT_CUDA_INFO"
	.sectionflags	@""
	.align	4


	//----- nvinfo : EIATTR_CUDA_API_VERSION
	.align		4
        /*0000*/ 	.byte	0x04, 0x37
        /*0002*/ 	.short	(.L_970 - .L_969)
.L_969:
        /*0004*/ 	.word	0x00000082


	//----- nvinfo : EIATTR_SW2861232_WAR
	.align		4
.L_970:
        /*0008*/ 	.byte	0x01, 0x35
	.zero		2


	//----- nvinfo : EIATTR_PARAM_CBANK
	.align		4
        /*000c*/ 	.byte	0x04, 0x0a
        /*000e*/ 	.short	(.L_972 - .L_971)
	.align		4
.L_971:
        /*0010*/ 	.word	index@(.nv.constant0._ZN7cutlass13device_kernelIN5flash19enable_sm80_to_sm89INS1_16FlashAttnBwdSm80INS1_25CollectiveMainloopBwdSm80ILi2ELi2EN4cute5tupleIJNS5_1CILi64EEENS7_ILi128EEENS7_ILi96EEEEEENS_6half_tEfNS_4arch4Sm80ELb0ELb1ELb0ELb1ELb1ELb0ELb0ELb0ELi2ELi2ELi4ELi2ELb0EEENS1_24CollectiveEpilogueBwdGQAISB_fSE_Li256ELb1ELb1EEENS1_19SingleTileSchedulerILb1ELb0ELb0ELi128EEEEEEEEEvNT_6ParamsE)
        /*0014*/ 	.short	0x0160
        /*0016*/ 	.short	0x0278


	//----- nvinfo : EIATTR_CBANK_PARAM_SIZE
	.align		4
.L_972:
        /*0018*/ 	.byte	0x03, 0x19
        /*001a*/ 	.short	0x0278


	//----- nvinfo : EIATTR_KPARAM_INFO
	.align		4
        /*001c*/ 	.byte	0x04, 0x17
        /*001e*/ 	.short	(.L_974 - .L_973)
.L_973:
        /*0020*/ 	.word	0x00000000
        /*0024*/ 	.short	0x0000
        /*0026*/ 	.short	0x0000
        /*0028*/ 	.byte	0x00, 0xf0, 0xe1, 0x09


	//----- nvinfo : EIATTR_MAXREG_COUNT
	.align		4
.L_974:
        /*002c*/ 	.byte	0x03, 0x1b
        /*002e*/ 	.short	0x00ff


	//----- nvinfo : EIATTR_NUM_BARRIERS
	.align		4
        /*0030*/ 	.byte	0x02, 0x4c
        /*0032*/ 	.byte	0x02
	.zero		1


	//----- nvinfo : EIATTR_ANNOTATIONS
	.align		4
        /*0034*/ 	.byte	0x04, 0x55
        /*0036*/ 	.short	(.L_976 - .L_975)


	//   ....[0]....
.L_975:
        /*0038*/ 	.word	0x00000001
        /*003c*/ 	.byte	0xe0, 0x01, 0x00, 0x00, 0x01, 0x00, 0x00, 0x00, 0x10, 0x03, 0x00, 0x00, 0x01, 0x00, 0x00, 0x00
        /*004c*/ 	.byte	0x20, 0x03, 0x00, 0x00, 0x01, 0x00, 0x00, 0x00, 0x60, 0x16, 0x00, 0x00, 0x01, 0x00, 0x00, 0x00
        /*005c*/ 	.byte	0x30, 0x18, 0x00, 0x00, 0x01, 0x00, 0x00, 0x00, 0x40, 0x35, 0x00, 0x00, 0x01, 0x00, 0x00, 0x00
        /*006c*/ 	.byte	0x70, 0x35, 0x00, 0x00, 0x01, 0x00, 0x00, 0x00, 0xe0, 0x63, 0x00, 0x00


	//----- nvinfo : EIATTR_MERCURY_ISA_VERSION
	.align		4
.L_976:
        /*0078*/ 	.byte	0x03, 0x5f
        /*007a*/ 	.short	0x0000


	//----- nvinfo : EIATTR_COOP_GROUP_MASK_REGIDS
	.align		4
        /*007c*/ 	.byte	0x04, 0x29
        /*007e*/ 	.short	(.L_978 - .L_977)


	//   ....[0]....
.L_977:
        /*0080*/ 	.word	0xffffffff


	//   ....[1]....
        /*0084*/ 	.word	0xffffffff


	//   ....[2]....
        /*0088*/ 	.word	0xffffffff


	//   ....[3]....
        /*008c*/ 	.word	0xffffffff


	//   ....[4]....
        /*0090*/ 	.word	0xffffffff


	//   ....[5]....
        /*0094*/ 	.word	0xffffffff


	//   ....[6]....
        /*0098*/ 	.word	0xffffffff


	//   ....[7]....
        /*009c*/ 	.word	0xffffffff


	//   ....[8]....
        /*00a0*/ 	.word	0xffffffff


	//----- nvinfo : EIATTR_COOP_GROUP_INSTR_OFFSETS
	.align		4
.L_978:
        /*00a4*/ 	.byte	0x04, 0x28
        /*00a6*/ 	.short	(.L_980 - .L_979)


	//   ....[0]....
.L_979:
        /*00a8*/ 	.word	0x000000a0


	//   ....[1]....
        /*00ac*/ 	.word	0x00006710


	//   ....[2]....
        /*00b0*/ 	.word	0x00006740


	//   ....[3]....
        /*00b4*/ 	.word	0x00006b50


	//   ....[4]....
        /*00b8*/ 	.word	0x00006b60


	//   ....[5]....
        /*00bc*/ 	.word	0x00006cf0


	//   ....[6]....
        /*00c0*/ 	.word	0x00006d40


	//   ....[7]....
        /*00c4*/ 	.word	0x000070f0


	//   ....[8]....
        /*00c8*/ 	.word	0x00007100


	//----- nvinfo : EIATTR_EXIT_INSTR_OFFSETS
	.align		4
.L_980:
        /*00cc*/ 	.byte	0x04, 0x1c
        /*00ce*/ 	.short	(.L_982 - .L_981)


	//   ....[0]....
.L_981:
        /*00d0*/ 	.word	0x00000340


	//   ....[1]....
        /*00d4*/ 	.word	0x000063d0


	//   ....[2]....
        /*00d8*/ 	.word	0x00007110


	//   ....[3]....
        /*00dc*/ 	.word	0x000071b0


	//----- nvinfo : EIATTR_CTAIDZ_USED
	.align		4
.L_982:
        /*00e0*/ 	.byte	0x01, 0x04
	.zero		2


	//----- nvinfo : EIATTR_MAX_THREADS
	.align		4
        /*00e4*/ 	.byte	0x04, 0x05
        /*00e6*/ 	.short	(.L_984 - .L_983)
.L_983:
        /*00e8*/ 	.word	0x00000100
        /*00ec*/ 	.word	0x00000001
        /*00f0*/ 	.word	0x00000001


	//----- nvinfo : EIATTR_CRS_STACK_SIZE
	.align		4
.L_984:
        /*00f4*/ 	.byte	0x04, 0x1e
        /*00f6*/ 	.short	(.L_986 - .L_985)
.L_985:
        /*00f8*/ 	.word	0x00000000
.L_986:


//--------------------- .nv.info._ZN7cutlass13device_kernelIN5flash19enable_sm80_to_sm89INS1_16FlashAttnBwdSm80INS1_25CollectiveMainloopBwdSm80ILi2ELi2EN4cute5tupleIJNS5_1CILi64EEENS7_ILi128EEENS7_ILi96EEEEEENS_6half_tEfNS_4arch4Sm80ELb1ELb0ELb0ELb0ELb0ELb0ELb0ELb0ELi2ELi2ELi4ELi2ELb0EEENS1_21CollectiveEpilogueBwdISB_SC_SE_Li256ELb0ELb0ELi2EEENS1_25SingleTileBwdLPTSchedulerILb0ELi128ELb0EEEEEEEEEvNT_6ParamsE --------------------------
	.section	.nv.info._ZN7cutlass13device_kernelIN5flash19enable_sm80_to_sm89INS1_16FlashAttnBwdSm80INS1_25CollectiveMainloopBwdSm80ILi2ELi2EN4cute5tupleIJNS5_1CILi64EEENS7_ILi128EEENS7_ILi96EEEEEENS_6half_tEfNS_4arch4Sm80ELb1ELb0ELb0ELb0ELb0ELb0ELb0ELb0ELi2ELi2ELi4ELi2ELb0EEENS1_21CollectiveEpilogueBwdISB_SC_SE_Li256ELb0ELb0ELi2EEENS1_25SingleTileBwdLPTSchedulerILb0ELi128ELb0EEEEEEEEEvNT_6ParamsE,"",@"SHT_CUDA_INFO"
	.sectionflags	@""
	.align	4


	//----- nvinfo : EIATTR_CUDA_API_VERSION
	.align		4
        /*0000*/ 	.byte	0x04, 0x37
        /*0002*/ 	.short	(.L_988 - .L_987)
.L_987:
        /*0004*/ 	.word	0x00000082


	//----- nvinfo : EIATTR_SW2861232_WAR
	.align		4
.L_988:
        /*0008*/ 	.byte	0x01, 0x35
	.zero		2


	//----- nvinfo : EIATTR_PARAM_CBANK
	.align		4
        /*000c*/ 	.byte	0x04, 0x0a
        /*000e*/ 	.short	(.L_990 - .L_989)
	.align		4
.L_989:
        /*0010*/ 	.word	index@(.nv.constant0._ZN7cutlass13device_kernelIN5flash19enable_sm80_to_sm89INS1_16FlashAttnBwdSm80INS1_25CollectiveMainloopBwdSm80ILi2ELi2EN4cute5tupleIJNS5_1CILi64EEENS7_ILi128EEENS7_ILi96EEEEEENS_6half_tEfNS_4arch4Sm80ELb1ELb0ELb0ELb0ELb0ELb0ELb0ELb0ELi2ELi2ELi4ELi2ELb0EEENS1_21CollectiveEpilogueBwdISB_SC_SE_Li256ELb0ELb0ELi2EEENS1_25SingleTileBwdLPTSchedulerILb0ELi128ELb0EEEEEEEEEvNT_6ParamsE)
        /*0014*/ 	.short	0x0160
        /*0016*/ 	.short	0x0288


	//----- nvinfo : EIATTR_CBANK_PARAM_SIZE
	.align		4
.L_990:
        /*0018*/ 	.byte	0x03, 0x19
        /*001a*/ 	.short	0x0288


	//----- nvinfo : EIATTR_KPARAM_INFO
	.align		4
        /*001c*/ 	.byte	0x04, 0x17
        /*001e*/ 	.short	(.L_992 - .L_991)
.L_991:
        /*0020*/ 	.word	0x00000000
        /*0024*/ 	.short	0x0000
        /*0026*/ 	.short	0x0000
        /*0028*/ 	.byte	0x00, 0xf0, 0x21, 0x0a


	//----- nvinfo : EIATTR_MAXREG_COUNT
	.align		4
.L_992:
        /*002c*/ 	.byte	0x03, 0x1b
        /*002e*/ 	.short	0x00ff


	//----- nvinfo : EIATTR_NUM_BARRIERS
	.align		4
        /*0030*/ 	.byte	0x02, 0x4c
        /*0032*/ 	.byte	0x02
	.zero		1


	//----- nvinfo : EIATTR_MERCURY_ISA_VERSION
	.align		4
        /*0034*/ 	.byte	0x03, 0x5f
        /*0036*/ 	.short	0x0000


	//----- nvinfo : EIATTR_COOP_GROUP_MASK_REGIDS
	.align		4
        /*0038*/ 	.byte	0x04, 0x29
        /*003a*/ 	.short	(.L_994 - .L_993)


	//   ....[0]....
.L_993:
        /*003c*/ 	.word	0xffffffff


	//----- nvinfo : EIATTR_COOP_GROUP_INSTR_OFFSETS
	.align		4
.L_994:
        /*0040*/ 	.byte	0x04, 0x28
        /*0042*/ 	.short	(.L_996 - .L_995)


	//   ....[0]....
.L_995:
        /*0044*/ 	.word	0x00000040


	//----- nvinfo : EIATTR_EXIT_INSTR_OFFSETS
	.align		4
.L_996:
        /*0048*/ 	.byte	0x04, 0x1c
        /*004a*/ 	.short	(.L_998 - .L_997)


	//   ....[0]....
.L_997:
        /*004c*/ 	.word	0x00000470


	//   ....[1]....
        /*0050*/ 	.word	0x000066f0


	//   ....[2]....
        /*0054*/ 	.word	0x000067f0


	//   ....[3]....
        /*0058*/ 	.word	0x00006810


	//   ....[4]....
        /*005c*/ 	.word	0x00006d50


	//   ....[5]....
        /*0060*/ 	.word	0x00006e40


	//   ....[6]....
        /*0064*/ 	.word	0x00006e60


	//----- nvinfo : EIATTR_MAX_THREADS
	.align		4
.L_998:
        /*0068*/ 	.byte	0x04, 0x05
        /*006a*/ 	.short	(.L_1000 - .L_999)
.L_999:
        /*006c*/ 	.word	0x00000100
        /*0070*/ 	.word	0x00000001
        /*0074*/ 	.word	0x00000001


	//----- nvinfo : EIATTR_CRS_STACK_SIZE
	.align		4
.L_1000:
        /*0078*/ 	.byte	0x04, 0x1e
        /*007a*/ 	.short	(.L_1002 - .L_1001)
.L_1001:
        /*007c*/ 	.word	0x00000000
.L_1002:


//--------------------- .nv.info._ZN7cutlass13device_kernelIN5flash19enable_sm80_to_sm89INS1_16FlashAttnBwdSm80INS1_25CollectiveMainloopBwdSm80ILi2ELi2EN4cute5tupleIJNS5_1CILi64EEENS7_ILi128EEENS7_ILi96EEEEEENS_6half_tEfNS_4arch4Sm80ELb1ELb0ELb0ELb0ELb1ELb0ELb0ELb0ELi2ELi2ELi4ELi2ELb0EEENS1_21CollectiveEpilogueBwdISB_SC_SE_Li256ELb0ELb0ELi2EEENS1_25SingleTileBwdLPTSchedulerILb0ELi128ELb1EEEEEEEEEvNT_6ParamsE --------------------------
	.section	.nv.info._ZN7cutlass13device_kernelIN5flash19enable_sm80_to_sm89INS1_16FlashAttnBwdSm80INS1_25CollectiveMainloopBwdSm80ILi2ELi2EN4cute5tupleIJNS5_1CILi64EEENS7_ILi128EEENS7_ILi96EEEEEENS_6half_tEfNS_4arch4Sm80ELb1ELb0ELb0ELb0ELb1ELb0ELb0ELb0ELi2ELi2ELi4ELi2ELb0EEENS1_21CollectiveEpilogueBwdISB_SC_SE_Li256ELb0ELb0ELi2EEENS1_25SingleTileBwdLPTSchedulerILb0ELi128ELb1EEEEEEEEEvNT_6ParamsE,"",@"SHT_CUDA_INFO"
	.sectionflags	@""
	.align	4


	//----- nvinfo : EIATTR_CUDA_API_VERSION
	.align		4
        /*0000*/ 	.byte	0x04, 0x37
        /*0002*/ 	.short	(.L_1004 - .L_1003)
.L_1003:
        /*0004*/ 	.word	0x00000082


	//----- nvinfo : EIATTR_SW2861232_WAR
	.align		4
.L_1004:
        /*0008*/ 	.byte	0x01, 0x35
	.zero		2


	//----- nvinfo : EIATTR_PARAM_CBANK
	.align		4
        /*000c*/ 	.byte	0x04, 0x0a
        /*000e*/ 	.short	(.L_1006 - .L_1005)
	.align		4
.L_1005:
        /*0010*/ 	.word	index@(.nv.constant0._ZN7cutlass13device_kernelIN5flash19enable_sm80_to_sm89INS1_16FlashAttnBwdSm80INS1_25CollectiveMainloopBwdSm80ILi2ELi2EN4cute5tupleIJNS5_1CILi64EEENS7_ILi128EEENS7_ILi96EEEEEENS_6half_tEfNS_4arch4Sm80ELb1ELb0ELb0ELb0ELb1ELb0ELb0ELb0ELi2ELi2ELi4ELi2ELb0EEENS1_21CollectiveEpilogueBwdISB_SC_SE_Li256ELb0ELb0ELi2EEENS1_25SingleTileBwdLPTSchedulerILb0ELi128ELb1EEEEEEEEEvNT_6ParamsE)
        /*0014*/ 	.short	0x0160
        /*0016*/ 	.short	0x0288


	//----- nvinfo : EIATTR_CBANK_PARAM_SIZE
	.align		4
.L_1006:
        /*0018*/ 	.byte	0x03, 0x19
        /*001a*/ 	.short	0x0288


	//----- nvinfo : EIATTR_KPARAM_INFO
	.align		4
        /*001c*/ 	.byte	0x04, 0x17
        /*001e*/ 	.short	(.L_1008 - .L_1007)
.L_1007:
        /*0020*/ 	.word	0x00000000
        /*0024*/ 	.short	0x0000
        /*0026*/ 	.short	0x0000
        /*0028*/ 	.byte	0x00, 0xf0, 0x21, 0x0a


	//----- nvinfo : EIATTR_MAXREG_COUNT
	.align		4
.L_1008:
        /*002c*/ 	.byte	0x03, 0x1b
        /*002e*/ 	.short	0x00ff


	//----- nvinfo : EIATTR_NUM_BARRIERS
	.align		4
        /*0030*/ 	.byte	0x02, 0x4c
        /*0032*/ 	.byte	0x02
	.zero		1


	//----- nvinfo : EIATTR_MERCURY_ISA_VERSION
	.align		4
        /*0034*/ 	.byte	0x03, 0x5f
        /*0036*/ 	.short	0x0000


	//----- nvinfo : EIATTR_COOP_GROUP_MASK_REGIDS
	.align		4
        /*0038*/ 	.byte	0x04, 0x29
        /*003a*/ 	.short	(.L_1010 - .L_1009)


	//   ....[0]....
.L_1009:
        /*003c*/ 	.word	0xffffffff


	//----- nvinfo : EIATTR_COOP_GROUP_INSTR_OFFSETS
	.align		4
.L_1010:
        /*0040*/ 	.byte	0x04, 0x28
        /*0042*/ 	.short	(.L_1012 - .L_1011)


	//   ....[0]....
.L_1011:
        /*0044*/ 	.word	0x00000040


	//----- nvinfo : EIATTR_EXIT_INSTR_OFFSETS
	.align		4
.L_1012:
        /*0048*/ 	.byte	0x04, 0x1c
        /*004a*/ 	.short	(.L_1014 - .L_1013)


	//   ....[0]....
.L_1013:
        /*004c*/ 	.word	0x000004b0


	//   ....[1]....
        /*0050*/ 	.word	0x00006720


	//   ....[2]....
        /*0054*/ 	.word	0x00006820


	//   ....[3]....
        /*0058*/ 	.word	0x00006840


	//   ....[4]....
        /*005c*/ 	.word	0x00006d80


	//   ....[5]....
        /*0060*/ 	.word	0x00006e80


	//   ....[6]....
        /*0064*/ 	.word	0x00006ea0


	//----- nvinfo : EIATTR_MAX_THREADS
	.align		4
.L_1014:
        /*0068*/ 	.byte	0x04, 0x05
        /*006a*/ 	.short	(.L_1016 - .L_1015)
.L_1015:
        /*006c*/ 	.word	0x00000100
        /*0070*/ 	.word	0x00000001
        /*0074*/ 	.word	0x00000001


	//----- nvinfo : EIATTR_CRS_STACK_SIZE
	.align		4
.L_1016:
        /*0078*/ 	.byte	0x04, 0x1e
        /*007a*/ 	.short	(.L_1018 - .L_1017)
.L_1017:
        /*007c*/ 	.word	0x00000000
.L_1018:


//--------------------- .nv.info._ZN7cutlass13device_kernelIN5flash19enable_sm80_to_sm89INS1_16FlashAttnBwdSm80INS1_25CollectiveMainloopBwdSm80ILi2ELi2EN4cute5tupleIJNS5_1CILi64EEENS7_ILi128EEENS7_ILi96EEEEEENS_6half_tEfNS_4arch4Sm80ELb1ELb0ELb0ELb0ELb0ELb0ELb0ELb0ELi2ELi2ELi4ELi2ELb0EEENS1_24CollectiveEpilogueBwdGQAISB_fSE_Li256ELb0ELb0EEENS1_25SingleTileBwdLPTSchedulerILb0ELi128ELb0EEEEEEEEEvNT_6ParamsE --------------------------
	.section	.nv.info._ZN7cutlass13device_kernelIN5flash19enable_sm80_to_sm89INS1_16FlashAttnBwdSm80INS1_25CollectiveMainloopBwdSm80ILi2ELi2EN4cute5tupleIJNS5_1CILi64EEENS7_ILi128EEENS7_ILi96EEEEEENS_6half_tEfNS_4arch4Sm80ELb1ELb0ELb0ELb0ELb0ELb0ELb0ELb0ELi2ELi2ELi4ELi2ELb0EEENS1_24CollectiveEpilogueBwdGQAISB_fSE_Li256ELb0ELb0EEENS1_25SingleTileBwdLPTSchedulerILb0ELi128ELb0EEEEEEEEEvNT_6ParamsE,"",@"SHT_CUDA_INFO"
	.sectionflags	@""
	.align	4


	//----- nvinfo : EIATTR_CUDA_API_VERSION
	.align		4
        /*0000*/ 	.byte	0x04, 0x37
        /*0002*/ 	.short	(.L_1020 - .L_1019)
.L_1019:
        /*0004*/ 	.word	0x00000082


	//----- nvinfo : EIATTR_SW2861232_WAR
	.align		4
.L_1020:
        /*0008*/ 	.byte	0x01, 0x35
	.zero		2


	//----- nvinfo : EIATTR_PARAM_CBANK
	.align		4
        /*000c*/ 	.byte	0x04, 0x0a
        /*000e*/ 	.short	(.L_1022 - .L_1021)
	.align		4
.L_1021:
        /*0010*/ 	.word	index@(.nv.constant0._ZN7cutlass13device_kernelIN5flash19enable_sm80_to_sm89INS1_16FlashAttnBwdSm80INS1_25CollectiveMainloopBwdSm80ILi2ELi2EN4cute5tupleIJNS5_1CILi64EEENS7_ILi128EEENS7_ILi96EEEEEENS_6half_tEfNS_4arch4Sm80ELb1ELb0ELb0ELb0ELb0ELb0ELb0ELb0ELi2ELi2ELi4ELi2ELb0EEENS1_24CollectiveEpilogueBwdGQAISB_fSE_Li256ELb0ELb0EEENS1_25SingleTileBwdLPTSchedulerILb0ELi128ELb0EEEEEEEEEvNT_6ParamsE)
        /*0014*/ 	.short	0x0160
        /*0016*/ 	.short	0x0290


	//----- nvinfo : EIATTR_CBANK_PARAM_SIZE
	.align		4
.L_1022:
        /*0018*/ 	.byte	0x03, 0x19
        /*001a*/ 	.short	0x0290


	//----- nvinfo : EIATTR_KPARAM_INFO
	.align		4
        /*001c*/ 	.byte	0x04, 0x17
        /*001e*/ 	.short	(.L_1024 - .L_1023)
.L_1023:
        /*0020*/ 	.word	0x00000000
        /*0024*/ 	.short	0x0000
        /*0026*/ 	.short	0x0000
        /*0028*/ 	.byte	0x00, 0xf0, 0x41, 0x0a


	//----- nvinfo : EIATTR_MAXREG_COUNT
	.align		4
.L_1024:
        /*002c*/ 	.byte	0x03, 0x1b
        /*002e*/ 	.short	0x00ff


	//----- nvinfo : EIATTR_NUM_BARRIERS
	.align		4
        /*0030*/ 	.byte	0x02, 0x4c
        /*0032*/ 	.byte	0x02
	.zero		1


	//----- nvinfo : EIATTR_MERCURY_ISA_VERSION
	.align		4
        /*0034*/ 	.byte	0x03, 0x5f
        /*0036*/ 	.short	0x0000


	//----- nvinfo : EIATTR_COOP_GROUP_MASK_REGIDS
	.align		4
        /*0038*/ 	.byte	0x04, 0x29
        /*003a*/ 	.short	(.L_1026 - .L_1025)


	//   ....[0]....
.L_1025:
        /*003c*/ 	.word	0xffffffff


	//----- nvinfo : EIATTR_COOP_GROUP_INSTR_OFFSETS
	.align		4
.L_1026:
        /*0040*/ 	.byte	0x04, 0x28
        /*0042*/ 	.short	(.L_1028 - .L_1027)


	//   ....[0]....
.L_1027:
        /*0044*/ 	.word	0x00000040


	//----- nvinfo : EIATTR_EXIT_INSTR_OFFSETS
	.align		4
.L_1028:
        /*0048*/ 	.byte	0x04, 0x1c
        /*004a*/ 	.short	(.L_1030 - .L_1029)


	//   ....[0]....
.L_1029:
        /*004c*/ 	.word	0x00000470


	//   ....[1]....
        /*0050*/ 	.word	0x00005800


	//   ....[2]....
        /*0054*/ 	.word	0x00006010


	//----- nvinfo : EIATTR_MAX_THREADS
	.align		4
.L_1030:
        /*0058*/ 	.byte	0x04, 0x05
        /*005a*/ 	.short	(.L_1032 - .L_1031)
.L_1031:
        /*005c*/ 	.word	0x00000100
        /*0060*/ 	.word	0x00000001
        /*0064*/ 	.word	0x00000001


	//----- nvinfo : EIATTR_CRS_STACK_SIZE
	.align		4
.L_1032:
        /*0068*/ 	.byte	0x04, 0x1e
        /*006a*/ 	.short	(.L_1034 - .L_1033)
.L_1033:
        /*006c*/ 	.word	0x00000000
.L_1034:


//--------------------- .nv.info._ZN7cutlass13device_kernelIN5flash19enable_sm80_to_sm89INS1_16FlashAttnBwdSm80INS1_25CollectiveMainloopBwdSm80ILi2ELi2EN4cute5tupleIJNS5_1CILi64EEENS7_ILi128EEENS7_ILi96EEEEEENS_6half_tEfNS_4arch4Sm80ELb1ELb0ELb0ELb0ELb1ELb0ELb0ELb0ELi2ELi2ELi4ELi2ELb0EEENS1_24CollectiveEpilogueBwdGQAISB_fSE_Li256ELb0ELb1EEENS1_25SingleTileBwdLPTSchedulerILb0ELi128ELb1EEEEEEEEEvNT_6ParamsE --------------------------
	.section	.nv.info._ZN7cutlass13device_kernelIN5flash19enable_sm80_to_sm89INS1_16FlashAttnBwdSm80INS1_25CollectiveMainloopBwdSm80ILi2ELi2EN4cute5tupleIJNS5_1CILi64EEENS7_ILi128EEENS7_ILi96EEEEEENS_6half_tEfNS_4arch4Sm80ELb1ELb0ELb0ELb0ELb1ELb0ELb0ELb0ELi2ELi2ELi4ELi2ELb0EEENS1_24CollectiveEpilogueBwdGQAISB_fSE_Li256ELb0ELb1EEENS1_25SingleTileBwdLPTSchedulerILb0ELi128ELb1EEEEEEEEEvNT_6ParamsE,"",@"SHT_CUDA_INFO"
	.sectionflags	@""
	.align	4


	//----- nvinfo : EIATTR_CUDA_API_VERSION
	.align		4
        /*0000*/ 	.byte	0x04, 0x37
        /*0002*/ 	.short	(.L_1036 - .L_1035)
.L_1035:
        /*0004*/ 	.word	0x00000082


	//----- nvinfo : EIATTR_SW2861232_WAR
	.align		4
.L_1036:
        /*0008*/ 	.byte	0x01, 0x35
	.zero		2


	//----- nvinfo : EIATTR_PARAM_CBANK
	.align		4
        /*000c*/ 	.byte	0x04, 0x0a
        /*000e*/ 	.short	(.L_1038 - .L_1037)
	.align		4
.L_1037:
        /*0010*/ 	.word	index@(.nv.constant0._ZN7cutlass13device_kernelIN5flash19enable_sm80_to_sm89INS1_16FlashAttnBwdSm80INS1_25CollectiveMainloopBwdSm80ILi2ELi2EN4cute5tupleIJNS5_1CILi64EEENS7_ILi128EEENS7_ILi96EEEEEENS_6half_tEfNS_4arch4Sm80ELb1ELb0ELb0ELb0ELb1ELb0ELb0ELb0ELi2ELi2ELi4ELi2ELb0EEENS1_24CollectiveEpilogueBwdGQAISB_fSE_Li256ELb0ELb1EEENS1_25SingleTileBwdLPTSchedulerILb0ELi128ELb1EEEEEEEEEvNT_6ParamsE)
        /*0014*/ 	.short	0x0160
        /*0016*/ 	.short	0x0290


	//----- nvinfo : EIATTR_CBANK_PARAM_SIZE
	.align		4
.L_1038:
        /*0018*/ 	.byte	0x03, 0x19
        /*001a*/ 	.short	0x0290


	//----- nvinfo : EIATTR_KPARAM_INFO
	.align		4
        /*001c*/ 	.byte	0x04, 0x17
        /*001e*/ 	.short	(.L_1040 - .L_1039)
.L_1039:
        /*0020*/ 	.word	0x00000000
        /*0024*/ 	.short	0x0000
        /*0026*/ 	.short	0x0000
        /*0028*/ 	.byte	0x00, 0xf0, 0x41, 0x0a


	//----- nvinfo : EIATTR_MAXREG_COUNT
	.align		4
.L_1040:
        /*002c*/ 	.byte	0x03, 0x1b
        /*002e*/ 	.short	0x00ff


	//----- nvinfo : EIATTR_NUM_BARRIERS
	.align		4
        /*0030*/ 	.byte	0x02, 0x4c
        /*0032*/ 	.byte	0x02
	.zero		1


	//----- nvinfo : EIATTR_MERCURY_ISA_VERSION
	.align		4
        /*0034*/ 	.byte	0x03, 0x5f
        /*0036*/ 	.short	0x0000


	//----- nvinfo : EIATTR_COOP_GROUP_MASK_REGIDS
	.align		4
        /*0038*/ 	.byte	0x04, 0x29
        /*003a*/ 	.short	(.L_1042 - .L_1041)


	//   ....[0]....
.L_1041:
        /*003c*/ 	.word	0xffffffff


	//   ....[1]....
        /*0040*/ 	.word	0xffffffff


	//   ....[2]....
        /*0044*/ 	.word	0xffffffff


	//   ....[3]....
        /*0048*/ 	.word	0xffffffff


	//   ....[4]....
        /*004c*/ 	.word	0xffffffff


	//   ....[5]....
        /*0050*/ 	.word	0xffffffff


	//   ....[6]....
        /*0054*/ 	.word	0xffffffff


	//   ....[7]....
        /*0058*/ 	.word	0xffffffff


	//   ....[8]....
        /*005c*/ 	.word	0xffffffff


	//----- nvinfo : EIATTR_COOP_GROUP_INSTR_OFFSETS
	.align		4
.L_1042:
        /*0060*/ 	.byte	0x04, 0x28
        /*0062*/ 	.short	(.L_1044 - .L_1043)


	//   ....[0]....
.L_1043:
        /*0064*/ 	.word	0x00000040


	//   ....[1]....
        /*0068*/ 	.word	0x00005a60


	//   ....[2]....
        /*006c*/ 	.word	0x00005a80


	//   ....[3]....
        /*0070*/ 	.word	0x00005e80


	//   ....[4]....
        /*0074*/ 	.word	0x00005e90


	//   ....[5]....
        /*0078*/ 	.word	0x00006020


	//   ....[6]....
        /*007c*/ 	.word	0x00006070


	//   ....[7]....
        /*0080*/ 	.word	0x00006420


	//   ....[8]....
        /*0084*/ 	.word	0x00006430


	//----- nvinfo : EIATTR_EXIT_INSTR_OFFSETS
	.align		4
.L_1044:
        /*0088*/ 	.byte	0x04, 0x1c
        /*008a*/ 	.short	(.L_1046 - .L_1045)


	//   ....[0]....
.L_1045:
        /*008c*/ 	.word	0x000004b0


	//   ....[1]....
        /*0090*/ 	.word	0x00005840


	//   ....[2]....
        /*0094*/ 	.word	0x00006440


	//   ....[3]....
        /*0098*/ 	.word	0x000064e0


	//----- nvinfo : EIATTR_MAX_THREADS
	.align		4
.L_1046:
        /*009c*/ 	.byte	0x04, 0x05
        /*009e*/ 	.short	(.L_1048 - .L_1047)
.L_1047:
        /*00a0*/ 	.word	0x00000100
        /*00a4*/ 	.word	0x00000001
        /*00a8*/ 	.word	0x00000001


	//----- nvinfo : EIATTR_CRS_STACK_SIZE
	.align		4
.L_1048:
        /*00ac*/ 	.byte	0x04, 0x1e
        /*00ae*/ 	.short	(.L_1050 - .L_1049)
.L_1049:
        /*00b0*/ 	.word	0x00000000
.L_1050:


//--------------------- .nv.info._ZN7cutlass13device_kernelIN5flash22FlashAttnBwdPreprocessIN4cute5tupleIJNS3_1CILi64EEENS5_ILi96EEEEEENS_6half_tEfNS_4arch4Sm80ELb1ELb0EEEEEvNT_6ParamsE --------------------------
	.section	.nv.info._ZN7cutlass13device_kernelIN5flash22FlashAttnBwdPreprocessIN4cute5tupleIJNS3_1CILi64EEENS5_ILi96EEEEEENS_6half_tEfNS_4arch4Sm80ELb1ELb0EEEEEvNT_6ParamsE,"",@"SHT_CUDA_INFO"
	.sectionflags	@""
	.align	4


	//----- nvinfo : EIATTR_CUDA_API_VERSION
	.align		4
        /*0000*/ 	.byte	0x04, 0x37
        /*0002*/ 	.short	(.L_1052 - .L_1051)
.L_1051:
        /*0004*/ 	.word	0x00000082


	//----- nvinfo : EIATTR_SW2861232_WAR
	.align		4
.L_1052:
        /*0008*/ 	.byte	0x01, 0x35
	.zero		2


	//----- nvinfo : EIATTR_PARAM_CBANK
	.align		4
        /*000c*/ 	.byte	0x04, 0x0a
        /*000e*/ 	.short	(.L_1054 - .L_1053)
	.align		4
.L_1053:
        /*0010*/ 	.word	index@(.nv.constant0._ZN7cutlass13device_kernelIN5flash22FlashAttnBwdPreprocessIN4cute5tupleIJNS3_1CILi64EEENS5_ILi96EEEEEENS_6half_tEfNS_4arch4Sm80ELb1ELb0EEEEEvNT_6ParamsE)
        /*0014*/ 	.short	0x0160
        /*0016*/ 	.short	0x00f0


	//----- nvinfo : EIATTR_CBANK_PARAM_SIZE
	.align		4
.L_1054:
        /*0018*/ 	.byte	0x03, 0x19
        /*001a*/ 	.short	0x00f0


	//----- nvinfo : EIATTR_KPARAM_INFO
	.align		4
        /*001c*/ 	.byte	0x04, 0x17
        /*001e*/ 	.short	(.L_1056 - .L_1055)
.L_1055:
        /*0020*/ 	.word	0x00000000
        /*0024*/ 	.short	0x0000
        /*0026*/ 	.short	0x0000
        /*0028*/ 	.byte	0x00, 0xf0, 0xc1, 0x03


	//----- nvinfo : EIATTR_MAXREG_COUNT
	.align		4
.L_1056:
        /*002c*/ 	.byte	0x03, 0x1b
        /*002e*/ 	.short	0x0080


	//----- nvinfo : EIATTR_MERCURY_ISA_VERSION
	.align		4
        /*0030*/ 	.byte	0x03, 0x5f
        /*0032*/ 	.short	0x0000


	//----- nvinfo : EIATTR_COOP_GROUP_MASK_REGIDS
	.align		4
        /*0034*/ 	.byte	0x04, 0x29
        /*0036*/ 	.short	(.L_1058 - .L_1057)


	//   ....[0]....
.L_1057:
        /*0038*/ 	.word	0xffffffff


	//   ....[1]....
        /*003c*/ 	.word	0xffffffff


	//----- nvinfo : EIATTR_COOP_GROUP_INSTR_OFFSETS
	.align		4
.L_1058:
        /*0040*/ 	.byte	0x04, 0x28
        /*0042*/ 	.short	(.L_1060 - .L_1059)


	//   ....[0]....
.L_1059:
        /*0044*/ 	.word	0x00000bb0


	//   ....[1]....
        /*0048*/ 	.word	0x00000c00


	//----- nvinfo : EIATTR_EXIT_INSTR_OFFSETS
	.align		4
.L_1060:
        /*004c*/ 	.byte	0x04, 0x1c
        /*004e*/ 	.short	(.L_1062 - .L_1061)


	//   ....[0]....
.L_1061:
        /*0050*/ 	.word	0x00001070


	//   ....[1]....
        /*0054*/ 	.word	0x000010d0


	//----- nvinfo : EIATTR_CTAIDZ_USED
	.align		4
.L_1062:
        /*0058*/ 	.byte	0x01, 0x04
	.zero		2


	//----- nvinfo : EIATTR_MAX_THREADS
	.align		4
        /*005c*/ 	.byte	0x04, 0x05
        /*005e*/ 	.short	(.L_1064 - .L_1063)
.L_1063:
        /*0060*/ 	.word	0x00000100
        /*0064*/ 	.word	0x00000001
        /*0068*/ 	.word	0x00000001


	//----- nvinfo : EIATTR_CRS_STACK_SIZE
	.align		4
.L_1064:
        /*006c*/ 	.byte	0x04, 0x1e
        /*006e*/ 	.short	(.L_1066 - .L_1065)
.L_1065:
        /*0070*/ 	.word	0x00000000
.L_1066:


//--------------------- .nv.info._ZN7cutlass13device_kernelIN5flash19enable_sm80_to_sm89INS1_16FlashAttnBwdSm80INS1_25CollectiveMainloopBwdSm80ILi2ELi2EN4cute5tupleIJNS5_1CILi64EEENS7_ILi128EEENS7_ILi96EEEEEENS_6half_tEfNS_4arch4Sm80ELb1ELb0ELb0ELb1ELb0ELb0ELb0ELb0ELi2ELi2ELi4ELi2ELb0EEENS1_21CollectiveEpilogueBwdISB_SC_SE_Li256ELb1ELb0ELi2EEENS1_25SingleTileBwdLPTSchedulerILb1ELi128ELb0EEEEEEEEEvNT_6ParamsE --------------------------
	.section	.nv.info._ZN7cutlass13device_kernelIN5flash19enable_sm80_to_sm89INS1_16FlashAttnBwdSm80INS1_25CollectiveMainloopBwdSm80ILi2ELi2EN4cute5tupleIJNS5_1CILi64EEENS7_ILi128EEENS7_ILi96EEEEEENS_6half_tEfNS_4arch4Sm80ELb1ELb0ELb0ELb1ELb0ELb0ELb0ELb0ELi2ELi2ELi4ELi2ELb0EEENS1_21CollectiveEpilogueBwdISB_SC_SE_Li256ELb1ELb0ELi2EEENS1_25SingleTileBwdLPTSchedulerILb1ELi128ELb0EEEEEEEEEvNT_6ParamsE,"",@"SHT_CUDA_INFO"
	.sectionflags	@""
	.align	4


	//----- nvinfo : EIATTR_CUDA_API_VERSION
	.align		4
        /*0000*/ 	.byte	0x04, 0x37
        /*0002*/ 	.short	(.L_1068 - .L_1067)
.L_1067:
        /*0004*/ 	.word	0x00000082


	//----- nvinfo : EIATTR_SW2861232_WAR
	.align		4
.L_1068:
        /*0008*/ 	.byte	0x01, 0x35
	.zero		2


	//----- nvinfo : EIATTR_PARAM_CBANK
	.align		4
        /*000c*/ 	.byte	0x04, 0x0a
        /*000e*/ 	.short	(.L_1070 - .L_1069)
	.align		4
.L_1069:
        /*0010*/ 	.word	index@(.nv.constant0._ZN7cutlass13device_kernelIN5flash19enable_sm80_to_sm89INS1_16FlashAttnBwdSm80INS1_25CollectiveMainloopBwdSm80ILi2ELi2EN4cute5tupleIJNS5_1CILi64EEENS7_ILi128EEENS7_ILi96EEEEEENS_6half_tEfNS_4arch4Sm80ELb1ELb0ELb0ELb1ELb0ELb0ELb0ELb0ELi2ELi2ELi4ELi2ELb0EEENS1_21CollectiveEpilogueBwdISB_SC_SE_Li256ELb1ELb0ELi2EEENS1_25SingleTileBwdLPTSchedulerILb1ELi128ELb0EEEEEEEEEvNT_6ParamsE)
        /*0014*/ 	.short	0x0160
        /*0016*/ 	.short	0x0288


	//----- nvinfo : EIATTR_CBANK_PARAM_SIZE
	.align		4
.L_1070:
        /*0018*/ 	.byte	0x03, 0x19
        /*001a*/ 	.short	0x0288


	//----- nvinfo : EIATTR_KPARAM_INFO
	.align		4
        /*001c*/ 	.byte	0x04, 0x17
        /*001e*/ 	.short	(.L_1072 - .L_1071)
.L_1071:
        /*0020*/ 	.word	0x00000000
        /*0024*/ 	.short	0x0000
        /*0026*/ 	.short	0x0000
        /*0028*/ 	.byte	0x00, 0xf0, 0x21, 0x0a


	//----- nvinfo : EIATTR_MAXREG_COUNT
	.align		4
.L_1072:
        /*002c*/ 	.byte	0x03, 0x1b
        /*002e*/ 	.short	0x00ff


	//----- nvinfo : EIATTR_NUM_BARRIERS
	.align		4
        /*0030*/ 	.byte	0x02, 0x4c
        /*0032*/ 	.byte	0x02
	.zero		1


	//----- nvinfo : EIATTR_MERCURY_ISA_VERSION
	.align		4
        /*0034*/ 	.byte	0x03, 0x5f
        /*0036*/ 	.short	0x0000


	//----- nvinfo : EIATTR_COOP_GROUP_MASK_REGIDS
	.align		4
        /*0038*/ 	.byte	0x04, 0x29
        /*003a*/ 	.short	(.L_1074 - .L_1073)


	//   ....[0]....
.L_1073:
        /*003c*/ 	.word	0xffffffff


	//----- nvinfo : EIATTR_COOP_GROUP_INSTR_OFFSETS
	.align		4
.L_1074:
        /*0040*/ 	.byte	0x04, 0x28
        /*0042*/ 	.short	(.L_1076 - .L_1075)


	//   ....[0]....
.L_1075:
        /*0044*/ 	.word	0x00000050


	//----- nvinfo : EIATTR_EXIT_INSTR_OFFSETS
	.align		4
.L_1076:
        /*0048*/ 	.byte	0x04, 0x1c
        /*004a*/ 	.short	(.L_1078 - .L_1077)


	//   ....[0]....
.L_1077:
        /*004c*/ 	.word	0x00000760


	//   ....[1]....
        /*0050*/ 	.word	0x00006e10


	//   ....[2]....
        /*0054*/ 	.word	0x00006f10


	//   ....[3]....
        /*0058*/ 	.word	0x00006f30


	//   ....[4]....
        /*005c*/ 	.word	0x000075e0


	//   ....[5]....
        /*0060*/ 	.word	0x000076e0


	//   ....[6]....
        /*0064*/ 	.word	0x00007700


	//----- nvinfo : EIATTR_MAX_THREADS
	.align		4
.L_1078:
        /*0068*/ 	.byte	0x04, 0x05
        /*006a*/ 	.short	(.L_1080 - .L_1079)
.L_1079:
        /*006c*/ 	.word	0x00000100
        /*0070*/ 	.word	0x00000001
        /*0074*/ 	.word	0x00000001


	//----- nvinfo : EIATTR_CRS_STACK_SIZE
	.align		4
.L_1080:
        /*0078*/ 	.byte	0x04, 0x1e
        /*007a*/ 	.short	(.L_1082 - .L_1081)
.L_1081:
        /*007c*/ 	.word	0x00000000
.L_1082:


//--------------------- .nv.info._ZN7cutlass13device_kernelIN5flash19enable_sm80_to_sm89INS1_16FlashAttnBwdSm80INS1_25CollectiveMainloopBwdSm80ILi2ELi2EN4cute5tupleIJNS5_1CILi64EEENS7_ILi128EEENS7_ILi96EEEEEENS_6half_tEfNS_4arch4Sm80ELb1ELb0ELb0ELb1ELb1ELb0ELb0ELb0ELi2ELi2ELi4ELi2ELb0EEENS1_21CollectiveEpilogueBwdISB_SC_SE_Li256ELb1ELb0ELi2EEENS1_25SingleTileBwdLPTSchedulerILb1ELi128ELb1EEEEEEEEEvNT_6ParamsE --------------------------
	.section	.nv.info._ZN7cutlass13device_kernelIN5flash19enable_sm80_to_sm89INS1_16FlashAttnBwdSm80INS1_25CollectiveMainloopBwdSm80ILi2ELi2EN4cute5tupleIJNS5_1CILi64EEENS7_ILi128EEENS7_ILi96EEEEEENS_6half_tEfNS_4arch4Sm80ELb1ELb0ELb0ELb1ELb1ELb0ELb0ELb0ELi2ELi2ELi4ELi2ELb0EEENS1_21CollectiveEpilogueBwdISB_SC_SE_Li256ELb1ELb0ELi2EEENS1_25SingleTileBwdLPTSchedulerILb1ELi128ELb1EEEEEEEEEvNT_6ParamsE,"",@"SHT_CUDA_INFO"
	.sectionflags	@""
	.align	4


	//----- nvinfo : EIATTR_CUDA_API_VERSION
	.align		4
        /*0000*/ 	.byte	0x04, 0x37
        /*0002*/ 	.short	(.L_1084 - .L_1083)
.L_1083:
        /*0004*/ 	.word	0x00000082


	//----- nvinfo : EIATTR_SW2861232_WAR
	.align		4
.L_1084:
        /*0008*/ 	.byte	0x01, 0x35
	.zero		2


	//----- nvinfo : EIATTR_PARAM_CBANK
	.align		4
        /*000c*/ 	.byte	0x04, 0x0a
        /*000e*/ 	.short	(.L_1086 - .L_1085)
	.align		4
.L_1085:
        /*0010*/ 	.word	index@(.nv.constant0._ZN7cutlass13device_kernelIN5flash19enable_sm80_to_sm89INS1_16FlashAttnBwdSm80INS1_25CollectiveMainloopBwdSm80ILi2ELi2EN4cute5tupleIJNS5_1CILi64EEENS7_ILi128EEENS7_ILi96EEEEEENS_6half_tEfNS_4arch4Sm80ELb1ELb0ELb0ELb1ELb1ELb0ELb0ELb0ELi2ELi2ELi4ELi2ELb0EEENS1_21CollectiveEpilogueBwdISB_SC_SE_Li256ELb1ELb0ELi2EEENS1_25SingleTileBwdLPTSchedulerILb1ELi128ELb1EEEEEEEEEvNT_6ParamsE)
        /*0014*/ 	.short	0x0160
        /*0016*/ 	.short	0x0288


	//----- nvinfo : EIATTR_CBANK_PARAM_SIZE
	.align		4
.L_1086:
        /*0018*/ 	.byte	0x03, 0x19
        /*001a*/ 	.short	0x0288


	//----- nvinfo : EIATTR_KPARAM_INFO
	.align		4
        /*001c*/ 	.byte	0x04, 0x17
        /*001e*/ 	.short	(.L_1088 - .L_1087)
.L_1087:
        /*0020*/ 	.word	0x00000000
        /*0024*/ 	.short	0x0000
        /*0026*/ 	.short	0x0000
        /*0028*/ 	.byte	0x00, 0xf0, 0x21, 0x0a


	//----- nvinfo : EIATTR_MAXREG_COUNT
	.align		4
.L_1088:
        /*002c*/ 	.byte	0x03, 0x1b
        /*002e*/ 	.short	0x00ff


	//----- nvinfo : EIATTR_NUM_BARRIERS
	.align		4
        /*0030*/ 	.byte	0x02, 0x4c
        /*0032*/ 	.byte	0x02
	.zero		1


	//----- nvinfo : EIATTR_MERCURY_ISA_VERSION
	.align		4
        /*0034*/ 	.byte	0x03, 0x5f
        /*0036*/ 	.short	0x0000


	//----- nvinfo : EIATTR_COOP_GROUP_MASK_REGIDS
	.align		4
        /*0038*/ 	.byte	0x04, 0x29
        /*003a*/ 	.short	(.L_1090 - .L_1089)


	//   ....[0]....
.L_1089:
        /*003c*/ 	.word	0xffffffff


	//----- nvinfo : EIATTR_COOP_GROUP_INSTR_OFFSETS
	.align		4
.L_1090:
        /*0040*/ 	.byte	0x04, 0x28
        /*0042*/ 	.short	(.L_1092 - .L_1091)


	//   ....[0]....
.L_1091:
        /*0044*/ 	.word	0x00000050


	//----- nvinfo : EIATTR_EXIT_INSTR_OFFSETS
	.align		4
.L_1092:
        /*0048*/ 	.byte	0x04, 0x1c
        /*004a*/ 	.short	(.L_1094 - .L_1093)


	//   ....[0]....
.L_1093:
        /*004c*/ 	.word	0x000007a0


	//   ....[1]....
        /*0050*/ 	.word	0x00006e50


	//   ....[2]....
        /*0054*/ 	.word	0x00006f50


	//   ....[3]....
        /*0058*/ 	.word	0x00006f70


	//   ....[4]....
        /*005c*/ 	.word	0x00007620


	//   ....[5]....
        /*0060*/ 	.word	0x00007710


	//   ....[6]....
        /*0064*/ 	.word	0x00007730


	//----- nvinfo : EIATTR_MAX_THREADS
	.align		4
.L_1094:
        /*0068*/ 	.byte	0x04, 0x05
        /*006a*/ 	.short	(.L_1096 - .L_1095)
.L_1095:
        /*006c*/ 	.word	0x00000100
        /*0070*/ 	.word	0x00000001
        /*0074*/ 	.word	0x00000001


	//----- nvinfo : EIATTR_CRS_STACK_SIZE
	.align		4
.L_1096:
        /*0078*/ 	.byte	0x04, 0x1e
        /*007a*/ 	.short	(.L_1098 - .L_1097)
.L_1097:
        /*007c*/ 	.word	0x00000000
.L_1098:


//--------------------- .nv.info._ZN7cutlass13device_kernelIN5flash19enable_sm80_to_sm89INS1_16FlashAttnBwdSm80INS1_25CollectiveMainloopBwdSm80ILi2ELi2EN4cute5tupleIJNS5_1CILi64EEENS7_ILi128EEENS7_ILi96EEEEEENS_6half_tEfNS_4arch4Sm80ELb1ELb0ELb0ELb1ELb0ELb0ELb0ELb0ELi2ELi2ELi4ELi2ELb0EEENS1_24CollectiveEpilogueBwdGQAISB_fSE_Li256ELb1ELb0EEENS1_25SingleTileBwdLPTSchedulerILb1ELi128ELb0EEEEEEEEEvNT_6ParamsE --------------------------
	.section	.nv.info._ZN7cutlass13device_kernelIN5flash19enable_sm80_to_sm89INS1_16FlashAttnBwdSm80INS1_25CollectiveMainloopBwdSm80ILi2ELi2EN4cute5tupleIJNS5_1CILi64EEENS7_ILi128EEENS7_ILi96EEEEEENS_6half_tEfNS_4arch4Sm80ELb1ELb0ELb0ELb1ELb0ELb0ELb0ELb0ELi2ELi2ELi4ELi2ELb0EEENS1_24CollectiveEpilogueBwdGQAISB_fSE_Li256ELb1ELb0EEENS1_25SingleTileBwdLPTSchedulerILb1ELi128ELb0EEEEEEEEEvNT_6ParamsE,"",@"SHT_CUDA_INFO"
	.sectionflags	@""
	.align	4


	//----- nvinfo : EIATTR_CUDA_API_VERSION
	.align		4
        /*0000*/ 	.byte	0x04, 0x37
        /*0002*/ 	.short	(.L_1100 - .L_1099)
.L_1099:
        /*0004*/ 	.word	0x00000082


	//----- nvinfo : EIATTR_SW2861232_WAR
	.align		4
.L_1100:
        /*0008*/ 	.byte	0x01, 0x35
	.zero		2


	//----- nvinfo : EIATTR_PARAM_CBANK
	.align		4
        /*000c*/ 	.byte	0x04, 0x0a
        /*000e*/ 	.short	(.L_1102 - .L_1101)
	.align		4
.L_1101:
        /*0010*/ 	.word	index@(.nv.constant0._ZN7cutlass13device_kernelIN5flash19enable_sm80_to_sm89INS1_16FlashAttnBwdSm80INS1_25CollectiveMainloopBwdSm80ILi2ELi2EN4cute5tupleIJNS5_1CILi64EEENS7_ILi128EEENS7_ILi96EEEEEENS_6half_tEfNS_4arch4Sm80ELb1ELb0ELb0ELb1ELb0ELb0ELb0ELb0ELi2ELi2ELi4ELi2ELb0EEENS1_24CollectiveEpilogueBwdGQAISB_fSE_Li256ELb1ELb0EEENS1_25SingleTileBwdLPTSchedulerILb1ELi128ELb0EEEEEEEEEvNT_6ParamsE)
        /*0014*/ 	.short	0x0160
        /*0016*/ 	.short	0x0290


	//----- nvinfo : EIATTR_CBANK_PARAM_SIZE
	.align		4
.L_1102:
        /*0018*/ 	.byte	0x03, 0x19
        /*001a*/ 	.short	0x0290


	//----- nvinfo : EIATTR_KPARAM_INFO
	.align		4
        /*001c*/ 	.byte	0x04, 0x17
        /*001e*/ 	.short	(.L_1104 - .L_1103)
.L_1103:
        /*0020*/ 	.word	0x00000000
        /*0024*/ 	.short	0x0000
        /*0026*/ 	.short	0x0000
        /*0028*/ 	.byte	0x00, 0xf0, 0x41, 0x0a


	//----- nvinfo : EIATTR_MAXREG_COUNT
	.align		4
.L_1104:
        /*002c*/ 	.byte	0x03, 0x1b
        /*002e*/ 	.short	0x00ff


	//----- nvinfo : EIATTR_NUM_BARRIERS
	.align		4
        /*0030*/ 	.byte	0x02, 0x4c
        /*0032*/ 	.byte	0x02
	.zero		1


	//----- nvinfo : EIATTR_MERCURY_ISA_VERSION
	.align		4
        /*0034*/ 	.byte	0x03, 0x5f
        /*0036*/ 	.short	0x0000


	//----- nvinfo : EIATTR_COOP_GROUP_MASK_REGIDS
	.align		4
        /*0038*/ 	.byte	0x04, 0x29
        /*003a*/ 	.short	(.L_1106 - .L_1105)


	//   ....[0]....
.L_1105:
        /*003c*/ 	.word	0xffffffff


	//----- nvinfo : EIATTR_COOP_GROUP_INSTR_OFFSETS
	.align		4
.L_1106:
        /*0040*/ 	.byte	0x04, 0x28
        /*0042*/ 	.short	(.L_1108 - .L_1107)


	//   ....[0]....
.L_1107:
        /*0044*/ 	.word	0x00000050


	//----- nvinfo : EIATTR_EXIT_INSTR_OFFSETS
	.align		4
.L_1108:
        /*0048*/ 	.byte	0x04, 0x1c
        /*004a*/ 	.short	(.L_1110 - .L_1109)


	//   ....[0]....
.L_1109:
        /*004c*/ 	.word	0x00000760


	//   ....[1]....
        /*0050*/ 	.word	0x00005e10


	//   ....[2]....
        /*0054*/ 	.word	0x00006710


	//----- nvinfo : EIATTR_MAX_THREADS
	.align		4
.L_1110:
        /*0058*/ 	.byte	0x04, 0x05
        /*005a*/ 	.short	(.L_1112 - .L_1111)
.L_1111:
        /*005c*/ 	.word	0x00000100
        /*0060*/ 	.word	0x00000001
        /*0064*/ 	.word	0x00000001


	//----- nvinfo : EIATTR_CRS_STACK_SIZE
	.align		4
.L_1112:
        /*0068*/ 	.byte	0x04, 0x1e
        /*006a*/ 	.short	(.L_1114 - .L_1113)
.L_1113:
        /*006c*/ 	.word	0x00000000
.L_1114:


//--------------------- .nv.info._ZN7cutlass13device_kernelIN5flash32FlashAttnBwdPostprocessConvertdQIN4cute5tupleIJNS3_1CILi128EEENS5_ILi96EEEEEENS_6half_tEfNS_4arch4Sm80ELi256ENS3_8TiledMMAINS3_8MMA_AtomIJNS3_28SM80_16x8x16_F32F16F16F32_TNEEEENS3_6LayoutINS4_IJNS5_ILi4EEENS5_ILi2EEENS5_ILi1EEEEEENS4_IJSJ_SH_NS5_ILi0EEEEEEEENS4_IJNS5_ILi64EEENS5_ILi32EEENS5_ILi16EEEEEEEELb0EEEEEvNT_6ParamsE --------------------------
	.section	.nv.info._ZN7cutlass13device_kernelIN5flash32FlashAttnBwdPostprocessConvertdQIN4cute5tupleIJNS3_1CILi128EEENS5_ILi96EEEEEENS_6half_tEfNS_4arch4Sm80ELi256ENS3_8TiledMMAINS3_8MMA_AtomIJNS3_28SM80_16x8x16_F32F16F16F32_TNEEEENS3_6LayoutINS4_IJNS5_ILi4EEENS5_ILi2EEENS5_ILi1EEEEEENS4_IJSJ_SH_NS5_ILi0EEEEEEEENS4_IJNS5_ILi64EEENS5_ILi32EEENS5_ILi16EEEEEEEELb0EEEEEvNT_6ParamsE,"",@"SHT_CUDA_INFO"
	.sectionflags	@""
	.align	4


	//----- nvinfo : EIATTR_CUDA_API_VERSION
	.align		4
        /*0000*/ 	.byte	0x04, 0x37
        /*0002*/ 	.short	(.L_1116 - .L_1115)
.L_1115:
        /*0004*/ 	.word	0x00000082


	//----- nvinfo : EIATTR_SW2861232_WAR
	.align		4
.L_1116:
        /*0008*/ 	.byte	0x01, 0x35
	.zero		2


	//----- nvinfo : EIATTR_PARAM_CBANK
	.align		4
        /*000c*/ 	.byte	0x04, 0x0a
        /*000e*/ 	.short	(.L_1118 - .L_1117)
	.align		4
.L_1117:
        /*0010*/ 	.word	index@(.nv.constant0._ZN7cutlass13device_kernelIN5flash32FlashAttnBwdPostprocessConvertdQIN4cute5tupleIJNS3_1CILi128EEENS5_ILi96EEEEEENS_6half_tEfNS_4arch4Sm80ELi256ENS3_8TiledMMAINS3_8MMA_AtomIJNS3_28SM80_16x8x16_F32F16F16F32_TNEEEENS3_6LayoutINS4_IJNS5_ILi4EEENS5_ILi2EEENS5_ILi1EEEEEENS4_IJSJ_SH_NS5_ILi0EEEEEEEENS4_IJNS5_ILi64EEENS5_ILi32EEENS5_ILi16EEEEEEEELb0EEEEEvNT_6ParamsE)
        /*0014*/ 	.short	0x0160
        /*0016*/ 	.short	0x0070


	//----- nvinfo : EIATTR_CBANK_PARAM_SIZE
	.align		4
.L_1118:
        /*0018*/ 	.byte	0x03, 0x19
        /*001a*/ 	.short	0x0070


	//----- nvinfo : EIATTR_KPARAM_INFO
	.align		4
        /*001c*/ 	.byte	0x04, 0x17
        /*001e*/ 	.short	(.L_1120 - .L_1119)
.L_1119:
        /*0020*/ 	.word	0x00000000
        /*0024*/ 	.short	0x0000
        /*0026*/ 	.short	0x0000
        /*0028*/ 	.byte	0x00, 0xf0, 0xc1, 0x01


	//----- nvinfo : EIATTR_MAXREG_COUNT
	.align		4
.L_1120:
        /*002c*/ 	.byte	0x03, 0x1b
        /*002e*/ 	.short	0x0080


	//----- nvinfo : EIATTR_NUM_BARRIERS
	.align		4
        /*0030*/ 	.byte	0x02, 0x4c
        /*0032*/ 	.byte	0x01
	.zero		1


	//----- nvinfo : EIATTR_MERCURY_ISA_VERSION
	.align		4
        /*0034*/ 	.byte	0x03, 0x5f
        /*0036*/ 	.short	0x0000


	//----- nvinfo : EIATTR_EXIT_INSTR_OFFSETS
	.align		4
        /*0038*/ 	.byte	0x04, 0x1c
        /*003a*/ 	.short	(.L_1122 - .L_1121)


	//   ....[0]....
.L_1121:
        /*003c*/ 	.word	0x00000180


	//   ....[1]....
        /*0040*/ 	.word	0x00001370


	//   ....[2]....
        /*0044*/ 	.word	0x00001530


	//   ....[3]....
        /*0048*/ 	.word	0x00001550


	//----- nvinfo : EIATTR_CTAIDZ_USED
	.align		4
.L_1122:
        /*004c*/ 	.byte	0x01, 0x04
	.zero		2


	//----- nvinfo : EIATTR_MAX_THREADS
	.align		4
        /*0050*/ 	.byte	0x04, 0x05
        /*0052*/ 	.short	(.L_1124 - .L_1123)
.L_1123:
        /*0054*/ 	.word	0x00000100
        /*0058*/ 	.word	0x00000001
        /*005c*/ 	.word	0x00000001


	//----- nvinfo : EIATTR_CRS_STACK_SIZE
	.align		4
.L_1124:
        /*0060*/ 	.byte	0x04, 0x1e
        /*0062*/ 	.short	(.L_1126 - .L_1125)
.L_1125:
        /*0064*/ 	.word	0x00000000
.L_1126:


//--------------------- .nv.info._ZN7cutlass13device_kernelIN5flash32FlashAttnBwdPostprocessConvertdQIN4cute5tupleIJNS3_1CILi64EEENS5_ILi96EEEEEENS_6half_tEfNS_4arch4Sm80ELi256ENS3_8TiledMMAINS3_8MMA_AtomIJNS3_28SM80_16x8x16_F32F16F16F32_TNEEEENS3_6LayoutINS4_IJNS5_ILi2EEENS5_ILi4EEENS5_ILi1EEEEEENS4_IJSJ_SH_NS5_ILi0EEEEEEEENS4_IJNS5_ILi32EEESO_NS5_ILi16EEEEEEEELb0EEEEEvNT_6ParamsE --------------------------
	.section	.nv.info._ZN7cutlass13device_kernelIN5flash32FlashAttnBwdPostprocessConvertdQIN4cute5tupleIJNS3_1CILi64EEENS5_ILi96EEEEEENS_6half_tEfNS_4arch4Sm80ELi256ENS3_8TiledMMAINS3_8MMA_AtomIJNS3_28SM80_16x8x16_F32F16F16F32_TNEEEENS3_6LayoutINS4_IJNS5_ILi2EEENS5_ILi4EEENS5_ILi1EEEEEENS4_IJSJ_SH_NS5_ILi0EEEEEEEENS4_IJNS5_ILi32EEESO_NS5_ILi16EEEEEEEELb0EEEEEvNT_6ParamsE,"",@"SHT_CUDA_INFO"
	.sectionflags	@""
	.align	4


	//----- nvinfo : EIATTR_CUDA_API_VERSION
	.align		4
        /*0000*/ 	.byte	0x04, 0x37
        /*0002*/ 	.short	(.L_1128 - .L_1127)
.L_1127:
        /*0004*/ 	.word	0x00000082


	//----- nvinfo : EIATTR_SW2861232_WAR
	.align		4
.L_1128:
        /*0008*/ 	.byte	0x01, 0x35
	.zero		2


	//----- nvinfo : EIATTR_PARAM_CBANK
	.align		4
        /*000c*/ 	.byte	0x04, 0x0a
        /*000e*/ 	.short	(.L_1130 - .L_1129)
	.align		4
.L_1129:
        /*0010*/ 	.word	index@(.nv.constant0._ZN7cutlass13device_kernelIN5flash32FlashAttnBwdPostprocessConvertdQIN4cute5tupleIJNS3_1CILi64EEENS5_ILi96EEEEEENS_6half_tEfNS_4arch4Sm80ELi256ENS3_8TiledMMAINS3_8MMA_AtomIJNS3_28SM80_16x8x16_F32F16F16F32_TNEEEENS3_6LayoutINS4_IJNS5_ILi2EEENS5_ILi4EEENS5_ILi1EEEEEENS4_IJSJ_SH_NS5_ILi0EEEEEEEENS4_IJNS5_ILi32EEESO_NS5_ILi16EEEEEEEELb0EEEEEvNT_6ParamsE)
        /*0014*/ 	.short	0x0160
        /*0016*/ 	.short	0x0070


	//----- nvinfo : EIATTR_CBANK_PARAM_SIZE
	.align		4
.L_1130:
        /*0018*/ 	.byte	0x03, 0x19
        /*001a*/ 	.short	0x0070


	//----- nvinfo : EIATTR_KPARAM_INFO
	.align		4
        /*001c*/ 	.byte	0x04, 0x17
        /*001e*/ 	.short	(.L_1132 - .L_1131)
.L_1131:
        /*0020*/ 	.word	0x00000000
        /*0024*/ 	.short	0x0000
        /*0026*/ 	.short	0x0000
        /*0028*/ 	.byte	0x00, 0xf0, 0xc1, 0x01


	//----- nvinfo : EIATTR_MAXREG_COUNT
	.align		4
.L_1132:
        /*002c*/ 	.byte	0x03, 0x1b
        /*002e*/ 	.short	0x0080


	//----- nvinfo : EIATTR_NUM_BARRIERS
	.align		4
        /*0030*/ 	.byte	0x02, 0x4c
        /*0032*/ 	.byte	0x01
	.zero		1


	//----- nvinfo : EIATTR_MERCURY_ISA_VERSION
	.align		4
        /*0034*/ 	.byte	0x03, 0x5f
        /*0036*/ 	.short	0x0000


	//----- nvinfo : EIATTR_EXIT_INSTR_OFFSETS
	.align		4
        /*0038*/ 	.byte	0x04, 0x1c
        /*003a*/ 	.short	(.L_1134 - .L_1133)


	//   ....[0]....
.L_1133:
        /*003c*/ 	.word	0x00000180


	//   ....[1]....
        /*0040*/ 	.word	0x00000bf0


	//   ....[2]....
        /*0044*/ 	.word	0x00000e00


	//   ....[3]....
        /*0048*/ 	.word	0x00000e30


	//----- nvinfo : EIATTR_CTAIDZ_USED
	.align		4
.L_1134:
        /*004c*/ 	.byte	0x01, 0x04
	.zero		2


	//----- nvinfo : EIATTR_MAX_THREADS
	.align		4
        /*0050*/ 	.byte	0x04, 0x05
        /*0052*/ 	.short	(.L_1136 - .L_1135)
.L_1135:
        /*0054*/ 	.word	0x00000100
        /*0058*/ 	.word	0x00000001
        /*005c*/ 	.word	0x00000001
.L_1136:


//--------------------- .nv.info._ZN7cutlass13device_kernelIN5flash19enable_sm80_to_sm89INS1_16FlashAttnBwdSm80INS1_25CollectiveMainloopBwdSm80ILi2ELi2EN4cute5tupleIJNS5_1CILi64EEENS7_ILi128EEENS7_ILi96EEEEEENS_6half_tEfNS_4arch4Sm80ELb1ELb0ELb0ELb1ELb1ELb0ELb0ELb0ELi2ELi2ELi4ELi2ELb0EEENS1_24CollectiveEpilogueBwdGQAISB_fSE_Li256ELb1ELb1EEENS1_25SingleTileBwdLPTSchedulerILb1ELi128ELb1EEEEEEEEEvNT_6ParamsE --------------------------
	.section	.nv.info._ZN7cutlass13device_kernelIN5flash19enable_sm80_to_sm89INS1_16FlashAttnBwdSm80INS1_25CollectiveMainloopBwdSm80ILi2ELi2EN4cute5tupleIJNS5_1CILi64EEENS7_ILi128EEENS7_ILi96EEEEEENS_6half_tEfNS_4arch4Sm80ELb1ELb0ELb0ELb1ELb1ELb0ELb0ELb0ELi2ELi2ELi4ELi2ELb0EEENS1_24CollectiveEpilogueBwdGQAISB_fSE_Li256ELb1ELb1EEENS1_25SingleTileBwdLPTSchedulerILb1ELi128ELb1EEEEEEEEEvNT_6ParamsE,"",@"SHT_CUDA_INFO"
	.sectionflags	@""
	.align	4


	//----- nvinfo : EIATTR_CUDA_API_VERSION
	.align		4
        /*0000*/ 	.byte	0x04, 0x37
        /*0002*/ 	.short	(.L_1138 - .L_1137)
.L_1137:
        /*0004*/ 	.word	0x00000082


	//----- nvinfo : EIATTR_SW2861232_WAR
	.align		4
.L_1138:
        /*0008*/ 	.byte	0x01, 0x35
	.zero		2


	//----- nvinfo : EIATTR_PARAM_CBANK
	.align		4
        /*000c*/ 	.byte	0x04, 0x0a
        /*000e*/ 	.short	(.L_1140 - .L_1139)
	.align		4
.L_1139:
        /*0010*/ 	.word	index@(.nv.constant0._ZN7cutlass13device_kernelIN5flash19enable_sm80_to_sm89INS1_16FlashAttnBwdSm80INS1_25CollectiveMainloopBwdSm80ILi2ELi2EN4cute5tupleIJNS5_1CILi64EEENS7_ILi128EEENS7_ILi96EEEEEENS_6half_tEfNS_4arch4Sm80ELb1ELb0ELb0ELb1ELb1ELb0ELb0ELb0ELi2ELi2ELi4ELi2ELb0EEENS1_24CollectiveEpilogueBwdGQAISB_fSE_Li256ELb1ELb1EEENS1_25SingleTileBwdLPTSchedulerILb1ELi128ELb1EEEEEEEEEvNT_6ParamsE)
        /*0014*/ 	.short	0x0160
        /*0016*/ 	.short	0x0290


	//----- nvinfo : EIATTR_CBANK_PARAM_SIZE
	.align		4
.L_1140:
        /*0018*/ 	.byte	0x03, 0x19
        /*001a*/ 	.short	0x0290


	//----- nvinfo : EIATTR_KPARAM_INFO
	.align		4
        /*001c*/ 	.byte	0x04, 0x17
        /*001e*/ 	.short	(.L_1142 - .L_1141)
.L_1141:
        /*0020*/ 	.word	0x00000000
        /*0024*/ 	.short	0x0000
        /*0026*/ 	.short	0x0000
        /*0028*/ 	.byte	0x00, 0xf0, 0x41, 0x0a


	//----- nvinfo : EIATTR_MAXREG_COUNT
	.align		4
.L_1142:
        /*002c*/ 	.byte	0x03, 0x1b
        /*002e*/ 	.short	0x00ff


	//----- nvinfo : EIATTR_NUM_BARRIERS
	.align		4
        /*0030*/ 	.byte	0x02, 0x4c
        /*0032*/ 	.byte	0x02
	.zero		1


	//----- nvinfo : EIATTR_MERCURY_ISA_VERSION
	.align		4
        /*0034*/ 	.byte	0x03, 0x5f
        /*0036*/ 	.short	0x0000


	//----- nvinfo : EIATTR_COOP_GROUP_MASK_REGIDS
	.align		4
        /*0038*/ 	.byte	0x04, 0x29
        /*003a*/ 	.short	(.L_1144 - .L_1143)


	//   ....[0]....
.L_1143:
        /*003c*/ 	.word	0xffffffff


	//   ....[1]....
        /*0040*/ 	.word	0xffffffff


	//   ....[2]....
        /*0044*/ 	.word	0xffffffff


	//   ....[3]....
        /*0048*/ 	.word	0xffffffff


	//   ....[4]....
        /*004c*/ 	.word	0xffffffff


	//   ....[5]....
        /*0050*/ 	.word	0xffffffff


	//   ....[6]....
        /*0054*/ 	.word	0xffffffff


	//   ....[7]....
        /*0058*/ 	.word	0xffffffff


	//   ....[8]....
        /*005c*/ 	.word	0xffffffff


	//----- nvinfo : EIATTR_COOP_GROUP_INSTR_OFFSETS
	.align		4
.L_1144:
        /*0060*/ 	.byte	0x04, 0x28
        /*0062*/ 	.short	(.L_1146 - .L_1145)


	//   ....[0]....
.L_1145:
        /*0064*/ 	.word	0x00000050


	//   ....[1]....
        /*0068*/ 	.word	0x00006170


	//   ....[2]....
        /*006c*/ 	.word	0x000061a0


	//   ....[3]....
        /*0070*/ 	.word	0x000065a0


	//   ....[4]....
        /*0074*/ 	.word	0x000065b0


	//   ....[5]....
        /*0078*/ 	.word	0x00006740


	//   ....[6]....
        /*007c*/ 	.word	0x00006790


	//   ....[7]....
        /*0080*/ 	.word	0x00006b40


	//   ....[8]....
        /*0084*/ 	.word	0x00006b50


	//----- nvinfo : EIATTR_EXIT_INSTR_OFFSETS
	.align		4
.L_1146:
        /*0088*/ 	.byte	0x04, 0x1c
        /*008a*/ 	.short	(.L_1148 - .L_1147)


	//   ....[0]....
.L_1147:
        /*008c*/ 	.word	0x000007a0


	//   ....[1]....
        /*0090*/ 	.word	0x00005e60


	//   ....[2]....
        /*0094*/ 	.word	0x00006b60


	//   ....[3]....
        /*0098*/ 	.word	0x00006c00


	//----- nvinfo : EIATTR_MAX_THREADS
	.align		4
.L_1148:
        /*009c*/ 	.byte	0x04, 0x05
        /*009e*/ 	.short	(.L_1150 - .L_1149)
.L_1149:
        /*00a0*/ 	.word	0x00000100
        /*00a4*/ 	.word	0x00000001
        /*00a8*/ 	.word	0x00000001


	//----- nvinfo : EIATTR_CRS_STACK_SIZE
	.align		4
.L_1150:
        /*00ac*/ 	.byte	0x04, 0x1e
        /*00ae*/ 	.short	(.L_1152 - .L_1151)
.L_1151:
        /*00b0*/ 	.word	0x00000000
.L_1152:


//--------------------- .nv.info._ZN7cutlass13device_kernelIN5flash22FlashAttnBwdPreprocessIN4cute5tupleIJNS3_1CILi64EEENS5_ILi96EEEEEENS_6half_tEfNS_4arch4Sm80ELb1ELb1EEEEEvNT_6ParamsE --------------------------
	.section	.nv.info._ZN7cutlass13device_kernelIN5flash22FlashAttnBwdPreprocessIN4cute5tupleIJNS3_1CILi64EEENS5_ILi96EEEEEENS_6half_tEfNS_4arch4Sm80ELb1ELb1EEEEEvNT_6ParamsE,"",@"SHT_CUDA_INFO"
	.sectionflags	@""
	.align	4


	//----- nvinfo : EIATTR_CUDA_API_VERSION
	.align		4
        /*0000*/ 	.byte	0x04, 0x37
        /*0002*/ 	.short	(.L_1154 - .L_1153)
.L_1153:
        /*0004*/ 	.word	0x00000082


	//----- nvinfo : EIATTR_SW2861232_WAR
	.align		4
.L_1154:
        /*0008*/ 	.byte	0x01, 0x35
	.zero		2


	//----- nvinfo : EIATTR_PARAM_CBANK
	.align		4
        /*000c*/ 	.byte	0x04, 0x0a
        /*000e*/ 	.short	(.L_1156 - .L_1155)
	.align		4
.L_1155:
        /*0010*/ 	.word	index@(.nv.constant0._ZN7cutlass13device_kernelIN5flash22FlashAttnBwdPreprocessIN4cute5tupleIJNS3_1CILi64EEENS5_ILi96EEEEEENS_6half_tEfNS_4arch4Sm80ELb1ELb1EEEEEvNT_6ParamsE)
        /*0014*/ 	.short	0x0160
        /*0016*/ 	.short	0x00f0


	//----- nvinfo : EIATTR_CBANK_PARAM_SIZE
	.align		4
.L_1156:
        /*0018*/ 	.byte	0x03, 0x19
        /*001a*/ 	.short	0x00f0


	//----- nvinfo : EIATTR_KPARAM_INFO
	.align		4
        /*001c*/ 	.byte	0x04, 0x17
        /*001e*/ 	.short	(.L_1158 - .L_1157)
.L_1157:
        /*0020*/ 	.word	0x00000000
        /*0024*/ 	.short	0x0000
        /*0026*/ 	.short	0x0000
        /*0028*/ 	.byte	0x00, 0xf0, 0xc1, 0x03


	//----- nvinfo : EIATTR_MAXREG_COUNT
	.align		4
.L_1158:
        /*002c*/ 	.byte	0x03, 0x1b
        /*002e*/ 	.short	0x0080


	//----- nvinfo : EIATTR_MERCURY_ISA_VERSION
	.align		4
        /*0030*/ 	.byte	0x03, 0x5f
        /*0032*/ 	.short	0x0000


	//----- nvinfo : EIATTR_COOP_GROUP_MASK_REGIDS
	.align		4
        /*0034*/ 	.byte	0x04, 0x29
        /*0036*/ 	.short	(.L_1160 - .L_1159)


	//   ....[0]....
.L_1159:
        /*0038*/ 	.word	0xffffffff


	//   ....[1]....
        /*003c*/ 	.word	0xffffffff


	//----- nvinfo : EIATTR_COOP_GROUP_INSTR_OFFSETS
	.align		4
.L_1160:
        /*0040*/ 	.byte	0x04, 0x28
        /*0042*/ 	.short	(.L_1162 - .L_1161)


	//   ....[0]....
.L_1161:
        /*0044*/ 	.word	0x00000d70


	//   ....[1]....
        /*0048*/ 	.word	0x00000e30


	//----- nvinfo : EIATTR_EXIT_INSTR_OFFSETS
	.align		4
.L_1162:
        /*004c*/ 	.byte	0x04, 0x1c
        /*004e*/ 	.short	(.L_1164 - .L_1163)


	//   ....[0]....
.L_1163:
        /*0050*/ 	.word	0x00000180


	//   ....[1]....
        /*0054*/ 	.word	0x00001260


	//   ....[2]....
        /*0058*/ 	.word	0x000012b0


	//----- nvinfo : EIATTR_CTAIDZ_USED
	.align		4
.L_1164:
        /*005c*/ 	.byte	0x01, 0x04
	.zero		2


	//----- nvinfo : EIATTR_MAX_THREADS
	.align		4
        /*0060*/ 	.byte	0x04, 0x05
        /*0062*/ 	.short	(.L_1166 - .L_1165)
.L_1165:
        /*0064*/ 	.word	0x00000100
        /*0068*/ 	.word	0x00000001
        /*006c*/ 	.word	0x00000001


	//----- nvinfo : EIATTR_CRS_STACK_SIZE
	.align		4
.L_1166:
        /*0070*/ 	.byte	0x04, 0x1e
        /*0072*/ 	.short	(.L_1168 - .L_1167)
.L_1167:
        /*0074*/ 	.word	0x00000000
.L_1168:


//--------------------- .nv.callgraph             --------------------------
	.section	.nv.callgraph,"",@"SHT_CUDA_CALLGRAPH"
	.align	4
	.sectionentsize	8
	.align		4
        /*0000*/ 	.word	0x00000000
	.align		4
        /*0004*/ 	.word	0xffffffff
	.align		4
        /*0008*/ 	.word	0x00000000
	.align		4
        /*000c*/ 	.word	0xfffffffe
	.align		4
        /*0010*/ 	.word	0x00000000
	.align		4
        /*0014*/ 	.word	0xfffffffd
	.align		4
        /*0018*/ 	.word	0x00000000
	.align		4
        /*001c*/ 	.word	0xfffffffc


//--------------------- .nv.rel.action            --------------------------
	.section	.nv.rel.action,"",@"SHT_CUDA_RELOCINFO"
	.align	8
	.sectionentsize	8
        /*0000*/ 	.byte	0x73, 0x00, 0x00, 0x00, 0x00, 0x00, 0x00, 0x00, 0x00, 0x00, 0x00, 0x11, 0x25, 0x00, 0x05, 0x36


//--------------------- .nv.constant4             --------------------------
	.section	.nv.constant4,"a",@progbits
	.align	8
	.align		8
.nv.constant4:
        /*0000*/ 	.dword	_ZN65_INTERNAL_1b1d66f1_29_flash_bwd_hdim96_fp16_sm80_cu_1f2e7571_31394cuda3std3__45__cpo5beginE
	.align		8
        /*0008*/ 	.dword	_ZN65_INTERNAL_1b1d66f1_29_flash_bwd_hdim96_fp16_sm80_cu_1f2e7571_31394cuda3std3__45__cpo3endE
	.align		8
        /*0010*/ 	.dword	_ZN65_INTERNAL_1b1d66f1_29_flash_bwd_hdim96_fp16_sm80_cu_1f2e7571_31394cuda3std3__45__cpo6cbeginE
	.align		8
        /*0018*/ 	.dword	_ZN65_INTERNAL_1b1d66f1_29_flash_bwd_hdim96_fp16_sm80_cu_1f2e7571_31394cuda3std3__45__cpo4cendE
	.align		8
        /*0020*/ 	.dword	_ZN65_INTERNAL_1b1d66f1_29_flash_bwd_hdim96_fp16_sm80_cu_1f2e7571_31394cuda3std3__467_GLOBAL__N__1b1d66f1_29_flash_bwd_hdim96_fp16_sm80_cu_1f2e7571_31396ignoreE
	.align		8
        /*0028*/ 	.dword	_ZN65_INTERNAL_1b1d66f1_29_flash_bwd_hdim96_fp16_sm80_cu_1f2e7571_31394cuda3std3__419piecewise_constructE
	.align		8
        /*0030*/ 	.dword	_ZN65_INTERNAL_1b1d66f1_29_flash_bwd_hdim96_fp16_sm80_cu_1f2e7571_31394cuda3std3__48in_placeE
	.align		8
        /*0038*/ 	.dword	_ZN65_INTERNAL_1b1d66f1_29_flash_bwd_hdim96_fp16_sm80_cu_1f2e7571_31394cuda3std6ranges3__45__cpo4swapE
	.align		8
        /*0040*/ 	.dword	_ZN65_INTERNAL_1b1d66f1_29_flash_bwd_hdim96_fp16_sm80_cu_1f2e7571_31394cuda3std6ranges3__45__cpo9iter_moveE
	.align		8
        /*0048*/ 	.dword	_ZN65_INTERNAL_1b1d66f1_29_flash_bwd_hdim96_fp16_sm80_cu_1f2e7571_31394cute7productE
	.align		8
        /*0050*/ 	.dword	_ZN65_INTERNAL_1b1d66f1_29_flash_bwd_hdim96_fp16_sm80_cu_1f2e7571_31394cute1_E


//--------------------- .nv.constant0._ZN7cutlass13device_kernelIN5flash19enable_sm80_to_sm89INS1_16FlashAttnBwdSm80INS1_25CollectiveMainloopBwdSm80ILi2ELi1EN4cute5tupleIJNS5_1CILi64EEENS7_ILi128EEENS7_ILi96EEEEEENS_6half_tEfNS_4arch4Sm80ELb0ELb0ELb0ELb0ELb0ELb0ELb0ELb0ELi2ELi2ELi4ELi2ELb1EEENS1_21CollectiveEpilogueBwdISB_SC_SE_Li256ELb0ELb0ELi2EEENS1_19SingleTileSchedulerILb0ELb0ELb0ELi128EEEEEEEEEvNT_6ParamsE --------------------------
	.section	.nv.constant0._ZN7cutlass13device_kernelIN5flash19enable_sm80_to_sm89INS1_16FlashAttnBwdSm80INS1_25CollectiveMainloopBwdSm80ILi2ELi1EN4cute5tupleIJNS5_1CILi64EEENS7_ILi128EEENS7_ILi96EEEEEENS_6half_tEfNS_4arch4Sm80ELb0ELb0ELb0ELb0ELb0ELb0ELb0ELb0ELi2ELi2ELi4ELi2ELb1EEENS1_21CollectiveEpilogueBwdISB_SC_SE_Li256ELb0ELb0ELi2EEENS1_19SingleTileSchedulerILb0ELb0ELb0ELi128EEEEEEEEEvNT_6ParamsE,"a",@progbits
	.sectionflags	@""
	.align	4
.nv.constant0._ZN7cutlass13device_kernelIN5flash19enable_sm80_to_sm89INS1_16FlashAttnBwdSm80INS1_25CollectiveMainloopBwdSm80ILi2ELi1EN4cute5tupleIJNS5_1CILi64EEENS7_ILi128EEENS7_ILi96EEEEEENS_6half_tEfNS_4arch4Sm80ELb0ELb0ELb0ELb0ELb0ELb0ELb0ELb0ELi2ELi2ELi4ELi2ELb1EEENS1_21CollectiveEpilogueBwdISB_SC_SE_Li256ELb0ELb0ELi2EEENS1_19SingleTileSchedulerILb0ELb0ELb0ELi128EEEEEEEEEvNT_6ParamsE:
	.zero		976


//--------------------- .nv.constant0._ZN7cutlass13device_kernelIN5flash19enable_sm80_to_sm89INS1_16FlashAttnBwdSm80INS1_25CollectiveMainloopBwdSm80ILi2ELi1EN4cute5tupleIJNS5_1CILi64EEENS7_ILi128EEENS7_ILi96EEEEEENS_6half_tEfNS_4arch4Sm80ELb0ELb0ELb0ELb0ELb1ELb0ELb0ELb0ELi2ELi2ELi4ELi2ELb1EEENS1_21CollectiveEpilogueBwdISB_SC_SE_Li256ELb0ELb0ELi2EEENS1_19SingleTileSchedulerILb0ELb0ELb0ELi128EEEEEEEEEvNT_6ParamsE --------------------------
	.section	.nv.constant0._ZN7cutlass13device_kernelIN5flash19enable_sm80_to_sm89INS1_16FlashAttnBwdSm80INS1_25CollectiveMainloopBwdSm80ILi2ELi1EN4cute5tupleIJNS5_1CILi64EEENS7_ILi128EEENS7_ILi96EEEEEENS_6half_tEfNS_4arch4Sm80ELb0ELb0ELb0ELb0ELb1ELb0ELb0ELb0ELi2ELi2ELi4ELi2ELb1EEENS1_21CollectiveEpilogueBwdISB_SC_SE_Li256ELb0ELb0ELi2EEENS1_19SingleTileSchedulerILb0ELb0ELb0ELi128EEEEEEEEEvNT_6ParamsE,"a",@progbits
	.sectionflags	@""
	.align	4
.nv.constant0._ZN7cutlass13device_kernelIN5flash19enable_sm80_to_sm89INS1_16FlashAttnBwdSm80INS1_25CollectiveMainloopBwdSm80ILi2ELi1EN4cute5tupleIJNS5_1CILi64EEENS7_ILi128EEENS7_ILi96EEEEEENS_6half_tEfNS_4arch4Sm80ELb0ELb0ELb0ELb0ELb1ELb0ELb0ELb0ELi2ELi2ELi4ELi2ELb1EEENS1_21CollectiveEpilogueBwdISB_SC_SE_Li256ELb0ELb0ELi2EEENS1_19SingleTileSchedulerILb0ELb0ELb0ELi128EEEEEEEEEvNT_6ParamsE:
	.zero		976


//--------------------- .nv.constant0._ZN7cutlass13device_kernelIN5flash19enable_sm80_to_sm89INS1_16FlashAttnBwdSm80INS1_25CollectiveMainloopBwdSm80ILi2ELi1EN4cute5tupleIJNS5_1CILi64EEENS7_ILi128EEENS7_ILi96EEEEEENS_6half_tEfNS_4arch4Sm80ELb0ELb0ELb0ELb0ELb0ELb0ELb0ELb0ELi2ELi2ELi4ELi2ELb1EEENS1_24CollectiveEpilogueBwdGQAISB_fSE_Li256ELb0ELb0EEENS1_19SingleTileSchedulerILb0ELb0ELb0ELi128EEEEEEEEEvNT_6ParamsE --------------------------
	.section	.nv.constant0._ZN7cutlass13device_kernelIN5flash19enable_sm80_to_sm89INS1_16FlashAttnBwdSm80INS1_25CollectiveMainloopBwdSm80ILi2ELi1EN4cute5tupleIJNS5_1CILi64EEENS7_ILi128EEENS7_ILi96EEEEEENS_6half_tEfNS_4arch4Sm80ELb0ELb0ELb0ELb0ELb0ELb0ELb0ELb0ELi2ELi2ELi4ELi2ELb1EEENS1_24CollectiveEpilogueBwdGQAISB_fSE_Li256ELb0ELb0EEENS1_19SingleTileSchedulerILb0ELb0ELb0ELi128EEEEEEEEEvNT_6ParamsE,"a",@progbits
	.sectionflags	@""
	.align	4
.nv.constant0._ZN7cutlass13device_kernelIN5flash19enable_sm80_to_sm89INS1_16FlashAttnBwdSm80INS1_25CollectiveMainloopBwdSm80ILi2ELi1EN4cute5tupleIJNS5_1CILi64EEENS7_ILi128EEENS7_ILi96EEEEEENS_6half_tEfNS_4arch4Sm80ELb0ELb0ELb0ELb0ELb0ELb0ELb0ELb0ELi2ELi2ELi4ELi2ELb1EEENS1_24CollectiveEpilogueBwdGQAISB_fSE_Li256ELb0ELb0EEENS1_19SingleTileSchedulerILb0ELb0ELb0ELi128EEEEEEEEEvNT_6ParamsE:
	.zero		984


//--------------------- .nv.constant0._ZN7cutlass13device_kernelIN5flash19enable_sm80_to_sm89INS1_16FlashAttnBwdSm80INS1_25CollectiveMainloopBwdSm80ILi2ELi1EN4cute5tupleIJNS5_1CILi64EEENS7_ILi128EEENS7_ILi96EEEEEENS_6half_tEfNS_4arch4Sm80ELb0ELb0ELb0ELb0ELb1ELb0ELb0ELb0ELi2ELi2ELi4ELi2ELb1EEENS1_24CollectiveEpilogueBwdGQAISB_fSE_Li256ELb0ELb1EEENS1_19SingleTileSchedulerILb0ELb0ELb0ELi128EEEEEEEEEvNT_6ParamsE --------------------------
	.section	.nv.constant0._ZN7cutlass13device_kernelIN5flash19enable_sm80_to_sm89INS1_16FlashAttnBwdSm80INS1_25CollectiveMainloopBwdSm80ILi2ELi1EN4cute5tupleIJNS5_1CILi64EEENS7_ILi128EEENS7_ILi96EEEEEENS_6half_tEfNS_4arch4Sm80ELb0ELb0ELb0ELb0ELb1ELb0ELb0ELb0ELi2ELi2ELi4ELi2ELb1EEENS1_24CollectiveEpilogueBwdGQAISB_fSE_Li256ELb0ELb1EEENS1_19SingleTileSchedulerILb0ELb0ELb0ELi128EEEEEEEEEvNT_6ParamsE,"a",@progbits
	.sectionflags	@""
	.align	4
.nv.constant0._ZN7cutlass13device_kernelIN5flash19enable_sm80_to_sm89INS1_16FlashAttnBwdSm80INS1_25CollectiveMainloopBwdSm80ILi2ELi1EN4cute5tupleIJNS5_1CILi64EEENS7_ILi128EEENS7_ILi96EEEEEENS_6half_tEfNS_4arch4Sm80ELb0ELb0ELb0ELb0ELb1ELb0ELb0ELb0ELi2ELi2ELi4ELi2ELb1EEENS1_24CollectiveEpilogueBwdGQAISB_fSE_Li256ELb0ELb1EEENS1_19SingleTileSchedulerILb0ELb0ELb0ELi128EEEEEEEEEvNT_6ParamsE:
	.zero		984


//--------------------- .nv.constant0._ZN7cutlass13device_kernelIN5flash19enable_sm80_to_sm89INS1_16FlashAttnBwdSm80INS1_25CollectiveMainloopBwdSm80ILi2ELi1EN4cute5tupleIJNS5_1CILi64EEENS7_ILi128EEENS7_ILi96EEEEEENS_6half_tEfNS_4arch4Sm80ELb0ELb0ELb0ELb1ELb0ELb0ELb0ELb0ELi2ELi2ELi4ELi2ELb1EEENS1_21CollectiveEpilogueBwdISB_SC_SE_Li256ELb1ELb0ELi2EEENS1_19SingleTileSchedulerILb1ELb0ELb0ELi128EEEEEEEEEvNT_6ParamsE --------------------------
	.section	.nv.constant0._ZN7cutlass13device_kernelIN5flash19enable_sm80_to_sm89INS1_16FlashAttnBwdSm80INS1_25CollectiveMainloopBwdSm80ILi2ELi1EN4cute5tupleIJNS5_1CILi64EEENS7_ILi128EEENS7_ILi96EEEEEENS_6half_tEfNS_4arch4Sm80ELb0ELb0ELb0ELb1ELb0ELb0ELb0ELb0ELi2ELi2ELi4ELi2ELb1EEENS1_21CollectiveEpilogueBwdISB_SC_SE_Li256ELb1ELb0ELi2EEENS1_19SingleTileSchedulerILb1ELb0ELb0ELi128EEEEEEEEEvNT_6ParamsE,"a",@progbits
	.sectionflags	@""
	.align	4
.nv.constant0._ZN7cutlass13device_kernelIN5flash19enable_sm80_to_sm89INS1_16FlashAttnBwdSm80INS1_25CollectiveMainloopBwdSm80ILi2ELi1EN4cute5tupleIJNS5_1CILi64EEENS7_ILi128EEENS7_ILi96EEEEEENS_6half_tEfNS_4arch4Sm80ELb0ELb0ELb0ELb1ELb0ELb0ELb0ELb0ELi2ELi2ELi4ELi2ELb1EEENS1_21CollectiveEpilogueBwdISB_SC_SE_Li256ELb1ELb0ELi2EEENS1_19SingleTileSchedulerILb1ELb0ELb0ELi128EEEEEEEEEvNT_6ParamsE:
	.zero		976


//--------------------- .nv.constant0._ZN7cutlass13device_kernelIN5flash19enable_sm80_to_sm89INS1_16FlashAttnBwdSm80INS1_25CollectiveMainloopBwdSm80ILi2ELi1EN4cute5tupleIJNS5_1CILi64EEENS7_ILi128EEENS7_ILi96EEEEEENS_6half_tEfNS_4arch4Sm80ELb0ELb0ELb0ELb1ELb1ELb0ELb0ELb0ELi2ELi2ELi4ELi2ELb1EEENS1_21CollectiveEpilogueBwdISB_SC_SE_Li256ELb1ELb0ELi2EEENS1_19SingleTileSchedulerILb1ELb0ELb0ELi128EEEEEEEEEvNT_6ParamsE --------------------------
	.section	.nv.constant0._ZN7cutlass13device_kernelIN5flash19enable_sm80_to_sm89INS1_16FlashAttnBwdSm80INS1_25CollectiveMainloopBwdSm80ILi2ELi1EN4cute5tupleIJNS5_1CILi64EEENS7_ILi128EEENS7_ILi96EEEEEENS_6half_tEfNS_4arch4Sm80ELb0ELb0ELb0ELb1ELb1ELb0ELb0ELb0ELi2ELi2ELi4ELi2ELb1EEENS1_21CollectiveEpilogueBwdISB_SC_SE_Li256ELb1ELb0ELi2EEENS1_19SingleTileSchedulerILb1ELb0ELb0ELi128EEEEEEEEEvNT_6ParamsE,"a",@progbits
	.sectionflags	@""
	.align	4
.nv.constant0._ZN7cutlass13device_kernelIN5flash19enable_sm80_to_sm89INS1_16FlashAttnBwdSm80INS1_25CollectiveMainloopBwdSm80ILi2ELi1EN4cute5tupleIJNS5_1CILi64EEENS7_ILi128EEENS7_ILi96EEEEEENS_6half_tEfNS_4arch4Sm80ELb0ELb0ELb0ELb1ELb1ELb0ELb0ELb0ELi2ELi2ELi4ELi2ELb1EEENS1_21CollectiveEpilogueBwdISB_SC_SE_Li256ELb1ELb0ELi2EEENS1_19SingleTileSchedulerILb1ELb0ELb0ELi128EEEEEEEEEvNT_6ParamsE:
	.zero		976


//--------------------- .nv.constant0._ZN7cutlass13device_kernelIN5flash19enable_sm80_to_sm89INS1_16FlashAttnBwdSm80INS1_25CollectiveMainloopBwdSm80ILi2ELi1EN4cute5tupleIJNS5_1CILi64EEENS7_ILi128EEENS7_ILi96EEEEEENS_6half_tEfNS_4arch4Sm80ELb0ELb0ELb0ELb1ELb0ELb0ELb0ELb0ELi2ELi2ELi4ELi2ELb1EEENS1_24CollectiveEpilogueBwdGQAISB_fSE_Li256ELb1ELb0EEENS1_19SingleTileSchedulerILb1ELb0ELb0ELi128EEEEEEEEEvNT_6ParamsE --------------------------
	.section	.nv.constant0._ZN7cutlass13device_kernelIN5flash19enable_sm80_to_sm89INS1_16FlashAttnBwdSm80INS1_25CollectiveMainloopBwdSm80ILi2ELi1EN4cute5tupleIJNS5_1CILi64EEENS7_ILi128EEENS7_ILi96EEEEEENS_6half_tEfNS_4arch4Sm80ELb0ELb0ELb0ELb1ELb0ELb0ELb0ELb0ELi2ELi2ELi4ELi2ELb1EEENS1_24CollectiveEpilogueBwdGQAISB_fSE_Li256ELb1ELb0EEENS1_19SingleTileSchedulerILb1ELb0ELb0ELi128EEEEEEEEEvNT_6ParamsE,"a",@progbits
	.sectionflags	@""
	.align	4
.nv.constant0._ZN7cutlass13device_kernelIN5flash19enable_sm80_to_sm89INS1_16FlashAttnBwdSm80INS1_25CollectiveMainloopBwdSm80ILi2ELi1EN4cute5tupleIJNS5_1CILi64EEENS7_ILi128EEENS7_ILi96EEEEEENS_6half_tEfNS_4arch4Sm80ELb0ELb0ELb0ELb1ELb0ELb0ELb0ELb0ELi2ELi2ELi4ELi2ELb1EEENS1_24CollectiveEpilogueBwdGQAISB_fSE_Li256ELb1ELb0EEENS1_19SingleTileSchedulerILb1ELb0ELb0ELi128EEEEEEEEEvNT_6ParamsE:
	.zero		984


//--------------------- .nv.constant0._ZN7cutlass13device_kernelIN5flash19enable_sm80_to_sm89INS1_16FlashAttnBwdSm80INS1_25CollectiveMainloopBwdSm80ILi2ELi1EN4cute5tupleIJNS5_1CILi64EEENS7_ILi128EEENS7_ILi96EEEEEENS_6half_tEfNS_4arch4Sm80ELb0ELb0ELb0ELb1ELb1ELb0ELb0ELb0ELi2ELi2ELi4ELi2ELb1EEENS1_24CollectiveEpilogueBwdGQAISB_fSE_Li256ELb1ELb1EEENS1_19SingleTileSchedulerILb1ELb0ELb0ELi128EEEEEEEEEvNT_6ParamsE --------------------------
	.section	.nv.constant0._ZN7cutlass13device_kernelIN5flash19enable_sm80_to_sm89INS1_16FlashAttnBwdSm80INS1_25CollectiveMainloopBwdSm80ILi2ELi1EN4cute5tupleIJNS5_1CILi64EEENS7_ILi128EEENS7_ILi96EEEEEENS_6half_tEfNS_4arch4Sm80ELb0ELb0ELb0ELb1ELb1ELb0ELb0ELb0ELi2ELi2ELi4ELi2ELb1EEENS1_24CollectiveEpilogueBwdGQAISB_fSE_Li256ELb1ELb1EEENS1_19SingleTileSchedulerILb1ELb0ELb0ELi128EEEEEEEEEvNT_6ParamsE,"a",@progbits
	.sectionflags	@""
	.align	4
.nv.constant0._ZN7cutlass13device_kernelIN5flash19enable_sm80_to_sm89INS1_16FlashAttnBwdSm80INS1_25CollectiveMainloopBwdSm80ILi2ELi1EN4cute5tupleIJNS5_1CILi64EEENS7_ILi128EEENS7_ILi96EEEEEENS_6half_tEfNS_4arch4Sm80ELb0ELb0ELb0ELb1ELb1ELb0ELb0ELb0ELi2ELi2ELi4ELi2ELb1EEENS1_24CollectiveEpilogueBwdGQAISB_fSE_Li256ELb1ELb1EEENS1_19SingleTileSchedulerILb1ELb0ELb0ELi128EEEEEEEEEvNT_6ParamsE:
	.zero		984


//--------------------- .nv.constant0._ZN7cutlass13device_kernelIN5flash19enable_sm80_to_sm89INS1_16FlashAttnBwdSm80INS1_25CollectiveMainloopBwdSm80ILi2ELi1EN4cute5tupleIJNS5_1CILi64EEENS7_ILi128EEENS7_ILi96EEEEEENS_6half_tEfNS_4arch4Sm80ELb0ELb1ELb0ELb0ELb0ELb0ELb0ELb0ELi2ELi2ELi4ELi2ELb1EEENS1_21CollectiveEpilogueBwdISB_SC_SE_Li256ELb0ELb0ELi2EEENS1_19SingleTileSchedulerILb0ELb0ELb0ELi128EEEEEEEEEvNT_6ParamsE --------------------------
	.section	.nv.constant0._ZN7cutlass13device_kernelIN5flash19enable_sm80_to_sm89INS1_16FlashAttnBwdSm80INS1_25CollectiveMainloopBwdSm80ILi2ELi1EN4cute5tupleIJNS5_1CILi64EEENS7_ILi128EEENS7_ILi96EEEEEENS_6half_tEfNS_4arch4Sm80ELb0ELb1ELb0ELb0ELb0ELb0ELb0ELb0ELi2ELi2ELi4ELi2ELb1EEENS1_21CollectiveEpilogueBwdISB_SC_SE_Li256ELb0ELb0ELi2EEENS1_19SingleTileSchedulerILb0ELb0ELb0ELi128EEEEEEEEEvNT_6ParamsE,"a",@progbits
	.sectionflags	@""
	.align	4
.nv.constant0._ZN7cutlass13device_kernelIN5flash19enable_sm80_to_sm89INS1_16FlashAttnBwdSm80INS1_25CollectiveMainloopBwdSm80ILi2ELi1EN4cute5tupleIJNS5_1CILi64EEENS7_ILi128EEENS7_ILi96EEEEEENS_6half_tEfNS_4arch4Sm80ELb0ELb1ELb0ELb0ELb0ELb0ELb0ELb0ELi2ELi2ELi4ELi2ELb1EEENS1_21CollectiveEpilogueBwdISB_SC_SE_Li256ELb0ELb0ELi2EEENS1_19SingleTileSchedulerILb0ELb0ELb0ELi128EEEEEEEEEvNT_6ParamsE:
	.zero		976


//--------------------- .nv.constant0._ZN7cutlass13device_kernelIN5flash19enable_sm80_to_sm89INS1_16FlashAttnBwdSm80INS1_25CollectiveMainloopBwdSm80ILi2ELi1EN4cute5tupleIJNS5_1CILi64EEENS7_ILi128EEENS7_ILi96EEEEEENS_6half_tEfNS_4arch4Sm80ELb0ELb1ELb0ELb0ELb1ELb0ELb0ELb0ELi2ELi2ELi4ELi2ELb1EEENS1_21CollectiveEpilogueBwdISB_SC_SE_Li256ELb0ELb0ELi2EEENS1_19SingleTileSchedulerILb0ELb0ELb0ELi128EEEEEEEEEvNT_6ParamsE --------------------------
	.section	.nv.constant0._ZN7cutlass13device_kernelIN5flash19enable_sm80_to_sm89INS1_16FlashAttnBwdSm80INS1_25CollectiveMainloopBwdSm80ILi2ELi1EN4cute5tupleIJNS5_1CILi64EEENS7_ILi128EEENS7_ILi96EEEEEENS_6half_tEfNS_4arch4Sm80ELb0ELb1ELb0ELb0ELb1ELb0ELb0ELb0ELi2ELi2ELi4ELi2ELb1EEENS1_21CollectiveEpilogueBwdISB_SC_SE_Li256ELb0ELb0ELi2EEENS1_19SingleTileSchedulerILb0ELb0ELb0ELi128EEEEEEEEEvNT_6ParamsE,"a",@progbits
	.sectionflags	@""
	.align	4
.nv.constant0._ZN7cutlass13device_kernelIN5flash19enable_sm80_to_sm89INS1_16FlashAttnBwdSm80INS1_25CollectiveMainloopBwdSm80ILi2ELi1EN4cute5tupleIJNS5_1CILi64EEENS7_ILi128EEENS7_ILi96EEEEEENS_6half_tEfNS_4arch4Sm80ELb0ELb1ELb0ELb0ELb1ELb0ELb0ELb0ELi2ELi2ELi4ELi2ELb1EEENS1_21CollectiveEpilogueBwdISB_SC_SE_Li256ELb0ELb0ELi2EEENS1_19SingleTileSchedulerILb0ELb0ELb0ELi128EEEEEEEEEvNT_6ParamsE:
	.zero		976


//--------------------- .nv.constant0._ZN7cutlass13device_kernelIN5flash19enable_sm80_to_sm89INS1_16FlashAttnBwdSm80INS1_25CollectiveMainloopBwdSm80ILi2ELi1EN4cute5tupleIJNS5_1CILi64EEENS7_ILi128EEENS7_ILi96EEEEEENS_6half_tEfNS_4arch4Sm80ELb0ELb1ELb0ELb0ELb0ELb0ELb0ELb0ELi2ELi2ELi4ELi2ELb1EEENS1_24CollectiveEpilogueBwdGQAISB_fSE_Li256ELb0ELb0EEENS1_19SingleTileSchedulerILb0ELb0ELb0ELi128EEEEEEEEEvNT_6ParamsE --------------------------
	.section	.nv.constant0._ZN7cutlass13device_kernelIN5flash19enable_sm80_to_sm89INS1_16FlashAttnBwdSm80INS1_25CollectiveMainloopBwdSm80ILi2ELi1EN4cute5tupleIJNS5_1CILi64EEENS7_ILi128EEENS7_ILi96EEEEEENS_6half_tEfNS_4arch4Sm80ELb0ELb1ELb0ELb0ELb0ELb0ELb0ELb0ELi2ELi2ELi4ELi2ELb1EEENS1_24CollectiveEpilogueBwdGQAISB_fSE_Li256ELb0ELb0EEENS1_19SingleTileSchedulerILb0ELb0ELb0ELi128EEEEEEEEEvNT_6ParamsE,"a",@progbits
	.sectionflags	@""
	.align	4
.nv.constant0._ZN7cutlass13device_kernelIN5flash19enable_sm80_to_sm89INS1_16FlashAttnBwdSm80INS1_25CollectiveMainloopBwdSm80ILi2ELi1EN4cute5tupleIJNS5_1CILi64EEENS7_ILi128EEENS7_ILi96EEEEEENS_6half_tEfNS_4arch4Sm80ELb0ELb1ELb0ELb0ELb0ELb0ELb0ELb0ELi2ELi2ELi4ELi2ELb1EEENS1_24CollectiveEpilogueBwdGQAISB_fSE_Li256ELb0ELb0EEENS1_19SingleTileSchedulerILb0ELb0ELb0ELi128EEEEEEEEEvNT_6ParamsE:
	.zero		984


//--------------------- .nv.constant0._ZN7cutlass13device_kernelIN5flash19enable_sm80_to_sm89INS1_16FlashAttnBwdSm80INS1_25CollectiveMainloopBwdSm80ILi2ELi1EN4cute5tupleIJNS5_1CILi64EEENS7_ILi128EEENS7_ILi96EEEEEENS_6half_tEfNS_4arch4Sm80ELb0ELb1ELb0ELb0ELb1ELb0ELb0ELb0ELi2ELi2ELi4ELi2ELb1EEENS1_24CollectiveEpilogueBwdGQAISB_fSE_Li256ELb0ELb1EEENS1_19SingleTileSchedulerILb0ELb0ELb0ELi128EEEEEEEEEvNT_6ParamsE --------------------------
	.section	.nv.constant0._ZN7cutlass13device_kernelIN5flash19enable_sm80_to_sm89INS1_16FlashAttnBwdSm80INS1_25CollectiveMainloopBwdSm80ILi2ELi1EN4cute5tupleIJNS5_1CILi64EEENS7_ILi128EEENS7_ILi96EEEEEENS_6half_tEfNS_4arch4Sm80ELb0ELb1ELb0ELb0ELb1ELb0ELb0ELb0ELi2ELi2ELi4ELi2ELb1EEENS1_24CollectiveEpilogueBwdGQAISB_fSE_Li256ELb0ELb1EEENS1_19SingleTileSchedulerILb0ELb0ELb0ELi128EEEEEEEEEvNT_6ParamsE,"a",@progbits
	.sectionflags	@""
	.align	4
.nv.constant0._ZN7cutlass13device_kernelIN5flash19enable_sm80_to_sm89INS1_16FlashAttnBwdSm80INS1_25CollectiveMainloopBwdSm80ILi2ELi1EN4cute5tupleIJNS5_1CILi64EEENS7_ILi128EEENS7_ILi96EEEEEENS_6half_tEfNS_4arch4Sm80ELb0ELb1ELb0ELb0ELb1ELb0ELb0ELb0ELi2ELi2ELi4ELi2ELb1EEENS1_24CollectiveEpilogueBwdGQAISB_fSE_Li256ELb0ELb1EEENS1_19SingleTileSchedulerILb0ELb0ELb0ELi128EEEEEEEEEvNT_6ParamsE:
	.zero		984


//--------------------- .nv.constant0._ZN7cutlass13device_kernelIN5flash19enable_sm80_to_sm89INS1_16FlashAttnBwdSm80INS1_25CollectiveMainloopBwdSm80ILi2ELi1EN4cute5tupleIJNS5_1CILi64EEENS7_ILi128EEENS7_ILi96EEEEEENS_6half_tEfNS_4arch4Sm80ELb0ELb1ELb0ELb1ELb0ELb0ELb0ELb0ELi2ELi2ELi4ELi2ELb1EEENS1_21CollectiveEpilogueBwdISB_SC_SE_Li256ELb1ELb0ELi2EEENS1_19SingleTileSchedulerILb1ELb0ELb0ELi128EEEEEEEEEvNT_6ParamsE --------------------------
	.section	.nv.constant0._ZN7cutlass13device_kernelIN5flash19enable_sm80_to_sm89INS1_16FlashAttnBwdSm80INS1_25CollectiveMainloopBwdSm80ILi2ELi1EN4cute5tupleIJNS5_1CILi64EEENS7_ILi128EEENS7_ILi96EEEEEENS_6half_tEfNS_4arch4Sm80ELb0ELb1ELb0ELb1ELb0ELb0ELb0ELb0ELi2ELi2ELi4ELi2ELb1EEENS1_21CollectiveEpilogueBwdISB_SC_SE_Li256ELb1ELb0ELi2EEENS1_19SingleTileSchedulerILb1ELb0ELb0ELi128EEEEEEEEEvNT_6ParamsE,"a",@progbits
	.sectionflags	@""
	.align	4
.nv.constant0._ZN7cutlass13device_kernelIN5flash19enable_sm80_to_sm89INS1_16FlashAttnBwdSm80INS1_25CollectiveMainloopBwdSm80ILi2ELi1EN4cute5tupleIJNS5_1CILi64EEENS7_ILi128EEENS7_ILi96EEEEEENS_6half_tEfNS_4arch4Sm80ELb0ELb1ELb0ELb1ELb0ELb0ELb0ELb0ELi2ELi2ELi4ELi2ELb1EEENS1_21CollectiveEpilogueBwdISB_SC_SE_Li256ELb1ELb0ELi2EEENS1_19SingleTileSchedulerILb1ELb0ELb0ELi128EEEEEEEEEvNT_6ParamsE:
	.zero		976


//--------------------- .nv.constant0._ZN7cutlass13device_kernelIN5flash19enable_sm80_to_sm89INS1_16FlashAttnBwdSm80INS1_25CollectiveMainloopBwdSm80ILi2ELi1EN4cute5tupleIJNS5_1CILi64EEENS7_ILi128EEENS7_ILi96EEEEEENS_6half_tEfNS_4arch4Sm80ELb0ELb1ELb0ELb1ELb1ELb0ELb0ELb0ELi2ELi2ELi4ELi2ELb1EEENS1_21CollectiveEpilogueBwdISB_SC_SE_Li256ELb1ELb0ELi2EEENS1_19SingleTileSchedulerILb1ELb0ELb0ELi128EEEEEEEEEvNT_6ParamsE --------------------------
	.section	.nv.constant0._ZN7cutlass13device_kernelIN5flash19enable_sm80_to_sm89INS1_16FlashAttnBwdSm80INS1_25CollectiveMainloopBwdSm80ILi2ELi1EN4cute5tupleIJNS5_1CILi64EEENS7_ILi128EEENS7_ILi96EEEEEENS_6half_tEfNS_4arch4Sm80ELb0ELb1ELb0ELb1ELb1ELb0ELb0ELb0ELi2ELi2ELi4ELi2ELb1EEENS1_21CollectiveEpilogueBwdISB_SC_SE_Li256ELb1ELb0ELi2EEENS1_19SingleTileSchedulerILb1ELb0ELb0ELi128EEEEEEEEEvNT_6ParamsE,"a",@progbits
	.sectionflags	@""
	.align	4
.nv.constant0._ZN7cutlass13device_kernelIN5flash19enable_sm80_to_sm89INS1_16FlashAttnBwdSm80INS1_25CollectiveMainloopBwdSm80ILi2ELi1EN4cute5tupleIJNS5_1CILi64EEENS7_ILi128EEENS7_ILi96EEEEEENS_6half_tEfNS_4arch4Sm80ELb0ELb1ELb0ELb1ELb1ELb0ELb0ELb0ELi2ELi2ELi4ELi2ELb1EEENS1_21CollectiveEpilogueBwdISB_SC_SE_Li256ELb1ELb0ELi2EEENS1_19SingleTileSchedulerILb1ELb0ELb0ELi128EEEEEEEEEvNT_6ParamsE:
	.zero		976


//--------------------- .nv.constant0._ZN7cutlass13device_kernelIN5flash19enable_sm80_to_sm89INS1_16FlashAttnBwdSm80INS1_25CollectiveMainloopBwdSm80ILi2ELi1EN4cute5tupleIJNS5_1CILi64EEENS7_ILi128EEENS7_ILi96EEEEEENS_6half_tEfNS_4arch4Sm80ELb0ELb1ELb0ELb1ELb0ELb0ELb0ELb0ELi2ELi2ELi4ELi2ELb1EEENS1_24CollectiveEpilogueBwdGQAISB_fSE_Li256ELb1ELb0EEENS1_19SingleTileSchedulerILb1ELb0ELb0ELi128EEEEEEEEEvNT_6ParamsE --------------------------
	.section	.nv.constant0._ZN7cutlass13device_kernelIN5flash19enable_sm80_to_sm89INS1_16FlashAttnBwdSm80INS1_25CollectiveMainloopBwdSm80ILi2ELi1EN4cute5tupleIJNS5_1CILi64EEENS7_ILi128EEENS7_ILi96EEEEEENS_6half_tEfNS_4arch4Sm80ELb0ELb1ELb0ELb1ELb0ELb0ELb0ELb0ELi2ELi2ELi4ELi2ELb1EEENS1_24CollectiveEpilogueBwdGQAISB_fSE_Li256ELb1ELb0EEENS1_19SingleTileSchedulerILb1ELb0ELb0ELi128EEEEEEEEEvNT_6ParamsE,"a",@progbits
	.sectionflags	@""
	.align	4
.nv.constant0._ZN7cutlass13device_kernelIN5flash19enable_sm80_to_sm89INS1_16FlashAttnBwdSm80INS1_25CollectiveMainloopBwdSm80ILi2ELi1EN4cute5tupleIJNS5_1CILi64EEENS7_ILi128EEENS7_ILi96EEEEEENS_6half_tEfNS_4arch4Sm80ELb0ELb1ELb0ELb1ELb0ELb0ELb0ELb0ELi2ELi2ELi4ELi2ELb1EEENS1_24CollectiveEpilogueBwdGQAISB_fSE_Li256ELb1ELb0EEENS1_19SingleTileSchedulerILb1ELb0ELb0ELi128EEEEEEEEEvNT_6ParamsE:
	.zero		984


//--------------------- .nv.constant0._ZN7cutlass13device_kernelIN5flash19enable_sm80_to_sm89INS1_16FlashAttnBwdSm80INS1_25CollectiveMainloopBwdSm80ILi2ELi1EN4cute5tupleIJNS5_1CILi64EEENS7_ILi128EEENS7_ILi96EEEEEENS_6half_tEfNS_4arch4Sm80ELb0ELb1ELb0ELb1ELb1ELb0ELb0ELb0ELi2ELi2ELi4ELi2ELb1EEENS1_24CollectiveEpilogueBwdGQAISB_fSE_Li256ELb1ELb1EEENS1_19SingleTileSchedulerILb1ELb0ELb0ELi128EEEEEEEEEvNT_6ParamsE --------------------------
	.section	.nv.constant0._ZN7cutlass13device_kernelIN5flash19enable_sm80_to_sm89INS1_16FlashAttnBwdSm80INS1_25CollectiveMainloopBwdSm80ILi2ELi1EN4cute5tupleIJNS5_1CILi64EEENS7_ILi128EEENS7_ILi96EEEEEENS_6half_tEfNS_4arch4Sm80ELb0ELb1ELb0ELb1ELb1ELb0ELb0ELb0ELi2ELi2ELi4ELi2ELb1EEENS1_24CollectiveEpilogueBwdGQAISB_fSE_Li256ELb1ELb1EEENS1_19SingleTileSchedulerILb1ELb0ELb0ELi128EEEEEEEEEvNT_6ParamsE,"a",@progbits
	.sectionflags	@""
	.align	4
.nv.constant0._ZN7cutlass13device_kernelIN5flash19enable_sm80_to_sm89INS1_16FlashAttnBwdSm80INS1_25CollectiveMainloopBwdSm80ILi2ELi1EN4cute5tupleIJNS5_1CILi64EEENS7_ILi128EEENS7_ILi96EEEEEENS_6half_tEfNS_4arch4Sm80ELb0ELb1ELb0ELb1ELb1ELb0ELb0ELb0ELi2ELi2ELi4ELi2ELb1EEENS1_24CollectiveEpilogueBwdGQAISB_fSE_Li256ELb1ELb1EEENS1_19SingleTileSchedulerILb1ELb0ELb0ELi128EEEEEEEEEvNT_6ParamsE:
	.zero		984


//--------------------- .nv.constant0._ZN7cutlass13device_kernelIN5flash19enable_sm80_to_sm89INS1_16FlashAttnBwdSm80INS1_25CollectiveMainloopBwdSm80ILi2ELi1EN4cute5tupleIJNS5_1CILi64EEENS7_ILi128EEENS7_ILi96EEEEEENS_6half_tEfNS_4arch4Sm80ELb1ELb0ELb0ELb0ELb0ELb0ELb0ELb0ELi2ELi2ELi4ELi2ELb1EEENS1_21CollectiveEpilogueBwdISB_SC_SE_Li256ELb0ELb0ELi2EEENS1_25SingleTileBwdLPTSchedulerILb0ELi128ELb0EEEEEEEEEvNT_6ParamsE --------------------------
	.section	.nv.constant0._ZN7cutlass13device_kernelIN5flash19enable_sm80_to_sm89INS1_16FlashAttnBwdSm80INS1_25CollectiveMainloopBwdSm80ILi2ELi1EN4cute5tupleIJNS5_1CILi64EEENS7_ILi128EEENS7_ILi96EEEEEENS_6half_tEfNS_4arch4Sm80ELb1ELb0ELb0ELb0ELb0ELb0ELb0ELb0ELi2ELi2ELi4ELi2ELb1EEENS1_21CollectiveEpilogueBwdISB_SC_SE_Li256ELb0ELb0ELi2EEENS1_25SingleTileBwdLPTSchedulerILb0ELi128ELb0EEEEEEEEEvNT_6ParamsE,"a",@progbits
	.sectionflags	@""
	.align	4
.nv.constant0._ZN7cutlass13device_kernelIN5flash19enable_sm80_to_sm89INS1_16FlashAttnBwdSm80INS1_25CollectiveMainloopBwdSm80ILi2ELi1EN4cute5tupleIJNS5_1CILi64EEENS7_ILi128EEENS7_ILi96EEEEEENS_6half_tEfNS_4arch4Sm80ELb1ELb0ELb0ELb0ELb0ELb0ELb0ELb0ELi2ELi2ELi4ELi2ELb1EEENS1_21CollectiveEpilogueBwdISB_SC_SE_Li256ELb0ELb0ELi2EEENS1_25SingleTileBwdLPTSchedulerILb0ELi128ELb0EEEEEEEEEvNT_6ParamsE:
	.zero		1000


//--------------------- .nv.constant0._ZN7cutlass13device_kernelIN5flash19enable_sm80_to_sm89INS1_16FlashAttnBwdSm80INS1_25CollectiveMainloopBwdSm80ILi2ELi1EN4cute5tupleIJNS5_1CILi64EEENS7_ILi128EEENS7_ILi96EEEEEENS_6half_tEfNS_4arch4Sm80ELb1ELb0ELb0ELb0ELb1ELb0ELb0ELb0ELi2ELi2ELi4ELi2ELb1EEENS1_21CollectiveEpilogueBwdISB_SC_SE_Li256ELb0ELb0ELi2EEENS1_25SingleTileBwdLPTSchedulerILb0ELi128ELb1EEEEEEEEEvNT_6ParamsE --------------------------
	.section	.nv.constant0._ZN7cutlass13device_kernelIN5flash19enable_sm80_to_sm89INS1_16FlashAttnBwdSm80INS1_25CollectiveMainloopBwdSm80ILi2ELi1EN4cute5tupleIJNS5_1CILi64EEENS7_ILi128EEENS7_ILi96EEEEEENS_6half_tEfNS_4arch4Sm80ELb1ELb0ELb0ELb0ELb1ELb0ELb0ELb0ELi2ELi2ELi4ELi2ELb1EEENS1_21CollectiveEpilogueBwdISB_SC_SE_Li256ELb0ELb0ELi2EEENS1_25SingleTileBwdLPTSchedulerILb0ELi128ELb1EEEEEEEEEvNT_6ParamsE,"a",@progbits
	.sectionflags	@""
	.align	4
.nv.constant0._ZN7cutlass13device_kernelIN5flash19enable_sm80_to_sm89INS1_16FlashAttnBwdSm80INS1_25CollectiveMainloopBwdSm80ILi2ELi1EN4cute5tupleIJNS5_1CILi64EEENS7_ILi128EEENS7_ILi96EEEEEENS_6half_tEfNS_4arch4Sm80ELb1ELb0ELb0ELb0ELb1ELb0ELb0ELb0ELi2ELi2ELi4ELi2ELb1EEENS1_21CollectiveEpilogueBwdISB_SC_SE_Li256ELb0ELb0ELi2EEENS1_25SingleTileBwdLPTSchedulerILb0ELi128ELb1EEEEEEEEEvNT_6ParamsE:
	.zero		1000


//--------------------- .nv.constant0._ZN7cutlass13device_kernelIN5flash19enable_sm80_to_sm89INS1_16FlashAttnBwdSm80INS1_25CollectiveMainloopBwdSm80ILi2ELi1EN4cute5tupleIJNS5_1CILi64EEENS7_ILi128EEENS7_ILi96EEEEEENS_6half_tEfNS_4arch4Sm80ELb1ELb0ELb0ELb0ELb0ELb0ELb0ELb0ELi2ELi2ELi4ELi2ELb1EEENS1_24CollectiveEpilogueBwdGQAISB_fSE_Li256ELb0ELb0EEENS1_25SingleTileBwdLPTSchedulerILb0ELi128ELb0EEEEEEEEEvNT_6ParamsE --------------------------
	.section	.nv.constant0._ZN7cutlass13device_kernelIN5flash19enable_sm80_to_sm89INS1_16FlashAttnBwdSm80INS1_25CollectiveMainloopBwdSm80ILi2ELi1EN4cute5tupleIJNS5_1CILi64EEENS7_ILi128EEENS7_ILi96EEEEEENS_6half_tEfNS_4arch4Sm80ELb1ELb0ELb0ELb0ELb0ELb0ELb0ELb0ELi2ELi2ELi4ELi2ELb1EEENS1_24CollectiveEpilogueBwdGQAISB_fSE_Li256ELb0ELb0EEENS1_25SingleTileBwdLPTSchedulerILb0ELi128ELb0EEEEEEEEEvNT_6ParamsE,"a",@progbits
	.sectionflags	@""
	.align	4
.nv.constant0._ZN7cutlass13device_kernelIN5flash19enable_sm80_to_sm89INS1_16FlashAttnBwdSm80INS1_25CollectiveMainloopBwdSm80ILi2ELi1EN4cute5tupleIJNS5_1CILi64EEENS7_ILi128EEENS7_ILi96EEEEEENS_6half_tEfNS_4arch4Sm80ELb1ELb0ELb0ELb0ELb0ELb0ELb0ELb0ELi2ELi2ELi4ELi2ELb1EEENS1_24CollectiveEpilogueBwdGQAISB_fSE_Li256ELb0ELb0EEENS1_25SingleTileBwdLPTSchedulerILb0ELi128ELb0EEEEEEEEEvNT_6ParamsE:
	.zero		1008


//--------------------- .nv.constant0._ZN7cutlass13device_kernelIN5flash19enable_sm80_to_sm89INS1_16FlashAttnBwdSm80INS1_25CollectiveMainloopBwdSm80ILi2ELi1EN4cute5tupleIJNS5_1CILi64EEENS7_ILi128EEENS7_ILi96EEEEEENS_6half_tEfNS_4arch4Sm80ELb1ELb0ELb0ELb0ELb1ELb0ELb0ELb0ELi2ELi2ELi4ELi2ELb1EEENS1_24CollectiveEpilogueBwdGQAISB_fSE_Li256ELb0ELb1EEENS1_25SingleTileBwdLPTSchedulerILb0ELi128ELb1EEEEEEEEEvNT_6ParamsE --------------------------
	.section	.nv.constant0._ZN7cutlass13device_kernelIN5flash19enable_sm80_to_sm89INS1_16FlashAttnBwdSm80INS1_25CollectiveMainloopBwdSm80ILi2ELi1EN4cute5tupleIJNS5_1CILi64EEENS7_ILi128EEENS7_ILi96EEEEEENS_6half_tEfNS_4arch4Sm80ELb1ELb0ELb0ELb0ELb1ELb0ELb0ELb0ELi2ELi2ELi4ELi2ELb1EEENS1_24CollectiveEpilogueBwdGQAISB_fSE_Li256ELb0ELb1EEENS1_25SingleTileBwdLPTSchedulerILb0ELi128ELb1EEEEEEEEEvNT_6ParamsE,"a",@progbits
	.sectionflags	@""
	.align	4
.nv.constant0._ZN7cutlass13device_kernelIN5flash19enable_sm80_to_sm89INS1_16FlashAttnBwdSm80INS1_25CollectiveMainloopBwdSm80ILi2ELi1EN4cute5tupleIJNS5_1CILi64EEENS7_ILi128EEENS7_ILi96EEEEEENS_6half_tEfNS_4arch4Sm80ELb1ELb0ELb0ELb0ELb1ELb0ELb0ELb0ELi2ELi2ELi4ELi2ELb1EEENS1_24CollectiveEpilogueBwdGQAISB_fSE_Li256ELb0ELb1EEENS1_25SingleTileBwdLPTSchedulerILb0ELi128ELb1EEEEEEEEEvNT_6ParamsE:
	.zero		1008


//--------------------- .nv.constant0._ZN7cutlass13device_kernelIN5flash19enable_sm80_to_sm89INS1_16FlashAttnBwdSm80INS1_25CollectiveMainloopBwdSm80ILi2ELi1EN4cute5tupleIJNS5_1CILi64EEENS7_ILi128EEENS7_ILi96EEEEEENS_6half_tEfNS_4arch4Sm80ELb1ELb0ELb0ELb1ELb0ELb0ELb0ELb0ELi2ELi2ELi4ELi2ELb1EEENS1_21CollectiveEpilogueBwdISB_SC_SE_Li256ELb1ELb0ELi2EEENS1_25SingleTileBwdLPTSchedulerILb1ELi128ELb0EEEEEEEEEvNT_6ParamsE --------------------------
	.section	.nv.constant0._ZN7cutlass13device_kernelIN5flash19enable_sm80_to_sm89INS1_16FlashAttnBwdSm80INS1_25CollectiveMainloopBwdSm80ILi2ELi1EN4cute5tupleIJNS5_1CILi64EEENS7_ILi128EEENS7_ILi96EEEEEENS_6half_tEfNS_4arch4Sm80ELb1ELb0ELb0ELb1ELb0ELb0ELb0ELb0ELi2ELi2ELi4ELi2ELb1EEENS1_21CollectiveEpilogueBwdISB_SC_SE_Li256ELb1ELb0ELi2EEENS1_25SingleTileBwdLPTSchedulerILb1ELi128ELb0EEEEEEEEEvNT_6ParamsE,"a",@progbits
	.sectionflags	@""
	.align	4
.nv.constant0._ZN7cutlass13device_kernelIN5flash19enable_sm80_to_sm89INS1_16FlashAttnBwdSm80INS1_25CollectiveMainloopBwdSm80ILi2ELi1EN4cute5tupleIJNS5_1CILi64EEENS7_ILi128EEENS7_ILi96EEEEEENS_6half_tEfNS_4arch4Sm80ELb1ELb0ELb0ELb1ELb0ELb0ELb0ELb0ELi2ELi2ELi4ELi2ELb1EEENS1_21CollectiveEpilogueBwdISB_SC_SE_Li256ELb1ELb0ELi2EEENS1_25SingleTileBwdLPTSchedulerILb1ELi128ELb0EEEEEEEEEvNT_6ParamsE:
	.zero		1000


//--------------------- .nv.constant0._ZN7cutlass13device_kernelIN5flash19enable_sm80_to_sm89INS1_16FlashAttnBwdSm80INS1_25CollectiveMainloopBwdSm80ILi2ELi1EN4cute5tupleIJNS5_1CILi64EEENS7_ILi128EEENS7_ILi96EEEEEENS_6half_tEfNS_4arch4Sm80ELb1ELb0ELb0ELb1ELb1ELb0ELb0ELb0ELi2ELi2ELi4ELi2ELb1EEENS1_21CollectiveEpilogueBwdISB_SC_SE_Li256ELb1ELb0ELi2EEENS1_25SingleTileBwdLPTSchedulerILb1ELi128ELb1EEEEEEEEEvNT_6ParamsE --------------------------
	.section	.nv.constant0._ZN7cutlass13device_kernelIN5flash19enable_sm80_to_sm89INS1_16FlashAttnBwdSm80INS1_25CollectiveMainloopBwdSm80ILi2ELi1EN4cute5tupleIJNS5_1CILi64EEENS7_ILi128EEENS7_ILi96EEEEEENS_6half_tEfNS_4arch4Sm80ELb1ELb0ELb0ELb1ELb1ELb0ELb0ELb0ELi2ELi2ELi4ELi2ELb1EEENS1_21CollectiveEpilogueBwdISB_SC_SE_Li256ELb1ELb0ELi2EEENS1_25SingleTileBwdLPTSchedulerILb1ELi128ELb1EEEEEEEEEvNT_6ParamsE,"a",@progbits
	.sectionflags	@""
	.align	4
.nv.constant0._ZN7cutlass13device_kernelIN5flash19enable_sm80_to_sm89INS1_16FlashAttnBwdSm80INS1_25CollectiveMainloopBwdSm80ILi2ELi1EN4cute5tupleIJNS5_1CILi64EEENS7_ILi128EEENS7_ILi96EEEEEENS_6half_tEfNS_4arch4Sm80ELb1ELb0ELb0ELb1ELb1ELb0ELb0ELb0ELi2ELi2ELi4ELi2ELb1EEENS1_21CollectiveEpilogueBwdISB_SC_SE_Li256ELb1ELb0ELi2EEENS1_25SingleTileBwdLPTSchedulerILb1ELi128ELb1EEEEEEEEEvNT_6ParamsE:
	.zero		1000


//--------------------- .nv.constant0._ZN7cutlass13device_kernelIN5flash19enable_sm80_to_sm89INS1_16FlashAttnBwdSm80INS1_25CollectiveMainloopBwdSm80ILi2ELi1EN4cute5tupleIJNS5_1CILi64EEENS7_ILi128EEENS7_ILi96EEEEEENS_6half_tEfNS_4arch4Sm80ELb1ELb0ELb0ELb1ELb0ELb0ELb0ELb0ELi2ELi2ELi4ELi2ELb1EEENS1_24CollectiveEpilogueBwdGQAISB_fSE_Li256ELb1ELb0EEENS1_25SingleTileBwdLPTSchedulerILb1ELi128ELb0EEEEEEEEEvNT_6ParamsE --------------------------
	.section	.nv.constant0._ZN7cutlass13device_kernelIN5flash19enable_sm80_to_sm89INS1_16FlashAttnBwdSm80INS1_25CollectiveMainloopBwdSm80ILi2ELi1EN4cute5tupleIJNS5_1CILi64EEENS7_ILi128EEENS7_ILi96EEEEEENS_6half_tEfNS_4arch4Sm80ELb1ELb0ELb0ELb1ELb0ELb0ELb0ELb0ELi2ELi2ELi4ELi2ELb1EEENS1_24CollectiveEpilogueBwdGQAISB_fSE_Li256ELb1ELb0EEENS1_25SingleTileBwdLPTSchedulerILb1ELi128ELb0EEEEEEEEEvNT_6ParamsE,"a",@progbits
	.sectionflags	@""
	.align	4
.nv.constant0._ZN7cutlass13device_kernelIN5flash19enable_sm80_to_sm89INS1_16FlashAttnBwdSm80INS1_25CollectiveMainloopBwdSm80ILi2ELi1EN4cute5tupleIJNS5_1CILi64EEENS7_ILi128EEENS7_ILi96EEEEEENS_6half_tEfNS_4arch4Sm80ELb1ELb0ELb0ELb1ELb0ELb0ELb0ELb0ELi2ELi2ELi4ELi2ELb1EEENS1_24CollectiveEpilogueBwdGQAISB_fSE_Li256ELb1ELb0EEENS1_25SingleTileBwdLPTSchedulerILb1ELi128ELb0EEEEEEEEEvNT_6ParamsE:
	.zero		1008


//--------------------- .nv.constant0._ZN7cutlass13device_kernelIN5flash19enable_sm80_to_sm89INS1_16FlashAttnBwdSm80INS1_25CollectiveMainloopBwdSm80ILi2ELi1EN4cute5tupleIJNS5_1CILi64EEENS7_ILi128EEENS7_ILi96EEEEEENS_6half_tEfNS_4arch4Sm80ELb1ELb0ELb0ELb1ELb1ELb0ELb0ELb0ELi2ELi2ELi4ELi2ELb1EEENS1_24CollectiveEpilogueBwdGQAISB_fSE_Li256ELb1ELb1EEENS1_25SingleTileBwdLPTSchedulerILb1ELi128ELb1EEEEEEEEEvNT_6ParamsE --------------------------
	.section	.nv.constant0._ZN7cutlass13device_kernelIN5flash19enable_sm80_to_sm89INS1_16FlashAttnBwdSm80INS1_25CollectiveMainloopBwdSm80ILi2ELi1EN4cute5tupleIJNS5_1CILi64EEENS7_ILi128EEENS7_ILi96EEEEEENS_6half_tEfNS_4arch4Sm80ELb1ELb0ELb0ELb1ELb1ELb0ELb0ELb0ELi2ELi2ELi4ELi2ELb1EEENS1_24CollectiveEpilogueBwdGQAISB_fSE_Li256ELb1ELb1EEENS1_25SingleTileBwdLPTSchedulerILb1ELi128ELb1EEEEEEEEEvNT_6ParamsE,"a",@progbits
	.sectionflags	@""
	.align	4
.nv.constant0._ZN7cutlass13device_kernelIN5flash19enable_sm80_to_sm89INS1_16FlashAttnBwdSm80INS1_25CollectiveMainloopBwdSm80ILi2ELi1EN4cute5tupleIJNS5_1CILi64EEENS7_ILi128EEENS7_ILi96EEEEEENS_6half_tEfNS_4arch4Sm80ELb1ELb0ELb0ELb1ELb1ELb0ELb0ELb0ELi2ELi2ELi4ELi2ELb1EEENS1_24CollectiveEpilogueBwdGQAISB_fSE_Li256ELb1ELb1EEENS1_25SingleTileBwdLPTSchedulerILb1ELi128ELb1EEEEEEEEEvNT_6ParamsE:
	.zero		1008


//--------------------- .nv.constant0._ZN7cutlass13device_kernelIN5flash19enable_sm80_to_sm89INS1_16FlashAttnBwdSm80INS1_25CollectiveMainloopBwdSm80ILi2ELi2EN4cute5tupleIJNS5_1CILi64EEENS7_ILi128EEENS7_ILi96EEEEEENS_6half_tEfNS_4arch4Sm80ELb0ELb0ELb0ELb0ELb0ELb0ELb0ELb0ELi2ELi2ELi4ELi2ELb0EEENS1_21CollectiveEpilogueBwdISB_SC_SE_Li256ELb0ELb0ELi2EEENS1_19SingleTileSchedulerILb0ELb0ELb0ELi128EEEEEEEEEvNT_6ParamsE --------------------------
	.section	.nv.constant0._ZN7cutlass13device_kernelIN5flash19enable_sm80_to_sm89INS1_16FlashAttnBwdSm80INS1_25CollectiveMainloopBwdSm80ILi2ELi2EN4cute5tupleIJNS5_1CILi64EEENS7_ILi128EEENS7_ILi96EEEEEENS_6half_tEfNS_4arch4Sm80ELb0ELb0ELb0ELb0ELb0ELb0ELb0ELb0ELi2ELi2ELi4ELi2ELb0EEENS1_21CollectiveEpilogueBwdISB_SC_SE_Li256ELb0ELb0ELi2EEENS1_19SingleTileSchedulerILb0ELb0ELb0ELi128EEEEEEEEEvNT_6ParamsE,"a",@progbits
	.sectionflags	@""
	.align	4
.nv.constant0._ZN7cutlass13device_kernelIN5flash19enable_sm80_to_sm89INS1_16FlashAttnBwdSm80INS1_25CollectiveMainloopBwdSm80ILi2ELi2EN4cute5tupleIJNS5_1CILi64EEENS7_ILi128EEENS7_ILi96EEEEEENS_6half_tEfNS_4arch4Sm80ELb0ELb0ELb0ELb0ELb0ELb0ELb0ELb0ELi2ELi2ELi4ELi2ELb0EEENS1_21CollectiveEpilogueBwdISB_SC_SE_Li256ELb0ELb0ELi2EEENS1_19SingleTileSchedulerILb0ELb0ELb0ELi128EEEEEEEEEvNT_6ParamsE:
	.zero		976


//--------------------- .nv.constant0._ZN7cutlass13device_kernelIN5flash19enable_sm80_to_sm89INS1_16FlashAttnBwdSm80INS1_25CollectiveMainloopBwdSm80ILi2ELi2EN4cute5tupleIJNS5_1CILi64EEENS7_ILi128EEENS7_ILi96EEEEEENS_6half_tEfNS_4arch4Sm80ELb0ELb0ELb0ELb0ELb1ELb0ELb0ELb0ELi2ELi2ELi4ELi2ELb0EEENS1_21CollectiveEpilogueBwdISB_SC_SE_Li256ELb0ELb0ELi2EEENS1_19SingleTileSchedulerILb0ELb0ELb0ELi128EEEEEEEEEvNT_6ParamsE --------------------------
	.section	.nv.constant0._ZN7cutlass13device_kernelIN5flash19enable_sm80_to_sm89INS1_16FlashAttnBwdSm80INS1_25CollectiveMainloopBwdSm80ILi2ELi2EN4cute5tupleIJNS5_1CILi64EEENS7_ILi128EEENS7_ILi96EEEEEENS_6half_tEfNS_4arch4Sm80ELb0ELb0ELb0ELb0ELb1ELb0ELb0ELb0ELi2ELi2ELi4ELi2ELb0EEENS1_21CollectiveEpilogueBwdISB_SC_SE_Li256ELb0ELb0ELi2EEENS1_19SingleTileSchedulerILb0ELb0ELb0ELi128EEEEEEEEEvNT_6ParamsE,"a",@progbits
	.sectionflags	@""
	.align	4
.nv.constant0._ZN7cutlass13device_kernelIN5flash19enable_sm80_to_sm89INS1_16FlashAttnBwdSm80INS1_25CollectiveMainloopBwdSm80ILi2ELi2EN4cute5tupleIJNS5_1CILi64EEENS7_ILi128EEENS7_ILi96EEEEEENS_6half_tEfNS_4arch4Sm80ELb0ELb0ELb0ELb0ELb1ELb0ELb0ELb0ELi2ELi2ELi4ELi2ELb0EEENS1_21CollectiveEpilogueBwdISB_SC_SE_Li256ELb0ELb0ELi2EEENS1_19SingleTileSchedulerILb0ELb0ELb0ELi128EEEEEEEEEvNT_6ParamsE:
	.zero		976


//--------------------- .nv.constant0._ZN7cutlass13device_kernelIN5flash19enable_sm80_to_sm89INS1_16FlashAttnBwdSm80INS1_25CollectiveMainloopBwdSm80ILi2ELi2EN4cute5tupleIJNS5_1CILi64EEENS7_ILi128EEENS7_ILi96EEEEEENS_6half_tEfNS_4arch4Sm80ELb0ELb0ELb0ELb0ELb0ELb0ELb0ELb0ELi2ELi2ELi4ELi2ELb0EEENS1_24CollectiveEpilogueBwdGQAISB_fSE_Li256ELb0ELb0EEENS1_19SingleTileSchedulerILb0ELb0ELb0ELi128EEEEEEEEEvNT_6ParamsE --------------------------
	.section	.nv.constant0._ZN7cutlass13device_kernelIN5flash19enable_sm80_to_sm89INS1_16FlashAttnBwdSm80INS1_25CollectiveMainloopBwdSm80ILi2ELi2EN4cute5tupleIJNS5_1CILi64EEENS7_ILi128EEENS7_ILi96EEEEEENS_6half_tEfNS_4arch4Sm80ELb0ELb0ELb0ELb0ELb0ELb0ELb0ELb0ELi2ELi2ELi4ELi2ELb0EEENS1_24CollectiveEpilogueBwdGQAISB_fSE_Li256ELb0ELb0EEENS1_19SingleTileSchedulerILb0ELb0ELb0ELi128EEEEEEEEEvNT_6ParamsE,"a",@progbits
	.sectionflags	@""
	.align	4
.nv.constant0._ZN7cutlass13device_kernelIN5flash19enable_sm80_to_sm89INS1_16FlashAttnBwdSm80INS1_25CollectiveMainloopBwdSm80ILi2ELi2EN4cute5tupleIJNS5_1CILi64EEENS7_ILi128EEENS7_ILi96EEEEEENS_6half_tEfNS_4arch4Sm80ELb0ELb0ELb0ELb0ELb0ELb0ELb0ELb0ELi2ELi2ELi4ELi2ELb0EEENS1_24CollectiveEpilogueBwdGQAISB_fSE_Li256ELb0ELb0EEENS1_19SingleTileSchedulerILb0ELb0ELb0ELi128EEEEEEEEEvNT_6ParamsE:
	.zero		984


//--------------------- .nv.constant0._ZN7cutlass13device_kernelIN5flash19enable_sm80_to_sm89INS1_16FlashAttnBwdSm80INS1_25CollectiveMainloopBwdSm80ILi2ELi2EN4cute5tupleIJNS5_1CILi64EEENS7_ILi128EEENS7_ILi96EEEEEENS_6half_tEfNS_4arch4Sm80ELb0ELb0ELb0ELb0ELb1ELb0ELb0ELb0ELi2ELi2ELi4ELi2ELb0EEENS1_24CollectiveEpilogueBwdGQAISB_fSE_Li256ELb0ELb1EEENS1_19SingleTileSchedulerILb0ELb0ELb0ELi128EEEEEEEEEvNT_6ParamsE --------------------------
	.section	.nv.constant0._ZN7cutlass13device_kernelIN5flash19enable_sm80_to_sm89INS1_16FlashAttnBwdSm80INS1_25CollectiveMainloopBwdSm80ILi2ELi2EN4cute5tupleIJNS5_1CILi64EEENS7_ILi128EEENS7_ILi96EEEEEENS_6half_tEfNS_4arch4Sm80ELb0ELb0ELb0ELb0ELb1ELb0ELb0ELb0ELi2ELi2ELi4ELi2ELb0EEENS1_24CollectiveEpilogueBwdGQAISB_fSE_Li256ELb0ELb1EEENS1_19SingleTileSchedulerILb0ELb0ELb0ELi128EEEEEEEEEvNT_6ParamsE,"a",@progbits
	.sectionflags	@""
	.align	4
.nv.constant0._ZN7cutlass13device_kernelIN5flash19enable_sm80_to_sm89INS1_16FlashAttnBwdSm80INS1_25CollectiveMainloopBwdSm80ILi2ELi2EN4cute5tupleIJNS5_1CILi64EEENS7_ILi128EEENS7_ILi96EEEEEENS_6half_tEfNS_4arch4Sm80ELb0ELb0ELb0ELb0ELb1ELb0ELb0ELb0ELi2ELi2ELi4ELi2ELb0EEENS1_24CollectiveEpilogueBwdGQAISB_fSE_Li256ELb0ELb1EEENS1_19SingleTileSchedulerILb0ELb0ELb0ELi128EEEEEEEEEvNT_6ParamsE:
	.zero		984


//--------------------- .nv.constant0._ZN7cutlass13device_kernelIN5flash19enable_sm80_to_sm89INS1_16FlashAttnBwdSm80INS1_25CollectiveMainloopBwdSm80ILi2ELi2EN4cute5tupleIJNS5_1CILi64EEENS7_ILi128EEENS7_ILi96EEEEEENS_6half_tEfNS_4arch4Sm80ELb0ELb0ELb0ELb1ELb0ELb0ELb0ELb0ELi2ELi2ELi4ELi2ELb0EEENS1_21CollectiveEpilogueBwdISB_SC_SE_Li256ELb1ELb0ELi2EEENS1_19SingleTileSchedulerILb1ELb0ELb0ELi128EEEEEEEEEvNT_6ParamsE --------------------------
	.section	.nv.constant0._ZN7cutlass13device_kernelIN5flash19enable_sm80_to_sm89INS1_16FlashAttnBwdSm80INS1_25CollectiveMainloopBwdSm80ILi2ELi2EN4cute5tupleIJNS5_1CILi64EEENS7_ILi128EEENS7_ILi96EEEEEENS_6half_tEfNS_4arch4Sm80ELb0ELb0ELb0ELb1ELb0ELb0ELb0ELb0ELi2ELi2ELi4ELi2ELb0EEENS1_21CollectiveEpilogueBwdISB_SC_SE_Li256ELb1ELb0ELi2EEENS1_19SingleTileSchedulerILb1ELb0ELb0ELi128EEEEEEEEEvNT_6ParamsE,"a",@progbits
	.sectionflags	@""
	.align	4
.nv.constant0._ZN7cutlass13device_kernelIN5flash19enable_sm80_to_sm89INS1_16FlashAttnBwdSm80INS1_25CollectiveMainloopBwdSm80ILi2ELi2EN4cute5tupleIJNS5_1CILi64EEENS7_ILi128EEENS7_ILi96EEEEEENS_6half_tEfNS_4arch4Sm80ELb0ELb0ELb0ELb1ELb0ELb0ELb0ELb0ELi2ELi2ELi4ELi2ELb0EEENS1_21CollectiveEpilogueBwdISB_SC_SE_Li256ELb1ELb0ELi2EEENS1_19SingleTileSchedulerILb1ELb0ELb0ELi128EEEEEEEEEvNT_6ParamsE:
	.zero		976


//--------------------- .nv.constant0._ZN7cutlass13device_kernelIN5flash19enable_sm80_to_sm89INS1_16FlashAttnBwdSm80INS1_25CollectiveMainloopBwdSm80ILi2ELi2EN4cute5tupleIJNS5_1CILi64EEENS7_ILi128EEENS7_ILi96EEEEEENS_6half_tEfNS_4arch4Sm80ELb0ELb0ELb0ELb1ELb1ELb0ELb0ELb0ELi2ELi2ELi4ELi2ELb0EEENS1_21CollectiveEpilogueBwdISB_SC_SE_Li256ELb1ELb0ELi2EEENS1_19SingleTileSchedulerILb1ELb0ELb0ELi128EEEEEEEEEvNT_6ParamsE --------------------------
	.section	.nv.constant0._ZN7cutlass13device_kernelIN5flash19enable_sm80_to_sm89INS1_16FlashAttnBwdSm80INS1_25CollectiveMainloopBwdSm80ILi2ELi2EN4cute5tupleIJNS5_1CILi64EEENS7_ILi128EEENS7_ILi96EEEEEENS_6half_tEfNS_4arch4Sm80ELb0ELb0ELb0ELb1ELb1ELb0ELb0ELb0ELi2ELi2ELi4ELi2ELb0EEENS1_21CollectiveEpilogueBwdISB_SC_SE_Li256ELb1ELb0ELi2EEENS1_19SingleTileSchedulerILb1ELb0ELb0ELi128EEEEEEEEEvNT_6ParamsE,"a",@progbits
	.sectionflags	@""
	.align	4
.nv.constant0._ZN7cutlass13device_kernelIN5flash19enable_sm80_to_sm89INS1_16FlashAttnBwdSm80INS1_25CollectiveMainloopBwdSm80ILi2ELi2EN4cute5tupleIJNS5_1CILi64EEENS7_ILi128EEENS7_ILi96EEEEEENS_6half_tEfNS_4arch4Sm80ELb0ELb0ELb0ELb1ELb1ELb0ELb0ELb0ELi2ELi2ELi4ELi2ELb0EEENS1_21CollectiveEpilogueBwdISB_SC_SE_Li256ELb1ELb0ELi2EEENS1_19SingleTileSchedulerILb1ELb0ELb0ELi128EEEEEEEEEvNT_6ParamsE:
	.zero		976


//--------------------- .nv.constant0._ZN7cutlass13device_kernelIN5flash19enable_sm80_to_sm89INS1_16FlashAttnBwdSm80INS1_25CollectiveMainloopBwdSm80ILi2ELi2EN4cute5tupleIJNS5_1CILi64EEENS7_ILi128EEENS7_ILi96EEEEEENS_6half_tEfNS_4arch4Sm80ELb0ELb0ELb0ELb1ELb0ELb0ELb0ELb0ELi2ELi2ELi4ELi2ELb0EEENS1_24CollectiveEpilogueBwdGQAISB_fSE_Li256ELb1ELb0EEENS1_19SingleTileSchedulerILb1ELb0ELb0ELi128EEEEEEEEEvNT_6ParamsE --------------------------
	.section	.nv.constant0._ZN7cutlass13device_kernelIN5flash19enable_sm80_to_sm89INS1_16FlashAttnBwdSm80INS1_25CollectiveMainloopBwdSm80ILi2ELi2EN4cute5tupleIJNS5_1CILi64EEENS7_ILi128EEENS7_ILi96EEEEEENS_6half_tEfNS_4arch4Sm80ELb0ELb0ELb0ELb1ELb0ELb0ELb0ELb0ELi2ELi2ELi4ELi2ELb0EEENS1_24CollectiveEpilogueBwdGQAISB_fSE_Li256ELb1ELb0EEENS1_19SingleTileSchedulerILb1ELb0ELb0ELi128EEEEEEEEEvNT_6ParamsE,"a",@progbits
	.sectionflags	@""
	.align	4
.nv.constant0._ZN7cutlass13device_kernelIN5flash19enable_sm80_to_sm89INS1_16FlashAttnBwdSm80INS1_25CollectiveMainloopBwdSm80ILi2ELi2EN4cute5tupleIJNS5_1CILi64EEENS7_ILi128EEENS7_ILi96EEEEEENS_6half_tEfNS_4arch4Sm80ELb0ELb0ELb0ELb1ELb0ELb0ELb0ELb0ELi2ELi2ELi4ELi2ELb0EEENS1_24CollectiveEpilogueBwdGQAISB_fSE_Li256ELb1ELb0EEENS1_19SingleTileSchedulerILb1ELb0ELb0ELi128EEEEEEEEEvNT_6ParamsE:
	.zero		984


//--------------------- .nv.constant0._ZN7cutlass13device_kernelIN5flash19enable_sm80_to_sm89INS1_16FlashAttnBwdSm80INS1_25CollectiveMainloopBwdSm80ILi2ELi2EN4cute5tupleIJNS5_1CILi64EEENS7_ILi128EEENS7_ILi96EEEEEENS_6half_tEfNS_4arch4Sm80ELb0ELb0ELb0ELb1ELb1ELb0ELb0ELb0ELi2ELi2ELi4ELi2ELb0EEENS1_24CollectiveEpilogueBwdGQAISB_fSE_Li256ELb1ELb1EEENS1_19SingleTileSchedulerILb1ELb0ELb0ELi128EEEEEEEEEvNT_6ParamsE --------------------------
	.section	.nv.constant0._ZN7cutlass13device_kernelIN5flash19enable_sm80_to_sm89INS1_16FlashAttnBwdSm80INS1_25CollectiveMainloopBwdSm80ILi2ELi2EN4cute5tupleIJNS5_1CILi64EEENS7_ILi128EEENS7_ILi96EEEEEENS_6half_tEfNS_4arch4Sm80ELb0ELb0ELb0ELb1ELb1ELb0ELb0ELb0ELi2ELi2ELi4ELi2ELb0EEENS1_24CollectiveEpilogueBwdGQAISB_fSE_Li256ELb1ELb1EEENS1_19SingleTileSchedulerILb1ELb0ELb0ELi128EEEEEEEEEvNT_6ParamsE,"a",@progbits
	.sectionflags	@""
	.align	4
.nv.constant0._ZN7cutlass13device_kernelIN5flash19enable_sm80_to_sm89INS1_16FlashAttnBwdSm80INS1_25CollectiveMainloopBwdSm80ILi2ELi2EN4cute5tupleIJNS5_1CILi64EEENS7_ILi128EEENS7_ILi96EEEEEENS_6half_tEfNS_4arch4Sm80ELb0ELb0ELb0ELb1ELb1ELb0ELb0ELb0ELi2ELi2ELi4ELi2ELb0EEENS1_24CollectiveEpilogueBwdGQAISB_fSE_Li256ELb1ELb1EEENS1_19SingleTileSchedulerILb1ELb0ELb0ELi128EEEEEEEEEvNT_6ParamsE:
	.zero		984


//--------------------- .nv.constant0._ZN7cutlass13device_kernelIN5flash19enable_sm80_to_sm89INS1_16FlashAttnBwdSm80INS1_25CollectiveMainloopBwdSm80ILi2ELi2EN4cute5tupleIJNS5_1CILi64EEENS7_ILi128EEENS7_ILi96EEEEEENS_6half_tEfNS_4arch4Sm80ELb0ELb1ELb0ELb0ELb0ELb0ELb0ELb0ELi2ELi2ELi4ELi2ELb0EEENS1_21CollectiveEpilogueBwdISB_SC_SE_Li256ELb0ELb0ELi2EEENS1_19SingleTileSchedulerILb0ELb0ELb0ELi128EEEEEEEEEvNT_6ParamsE --------------------------
	.section	.nv.constant0._ZN7cutlass13device_kernelIN5flash19enable_sm80_to_sm89INS1_16FlashAttnBwdSm80INS1_25CollectiveMainloopBwdSm80ILi2ELi2EN4cute5tupleIJNS5_1CILi64EEENS7_ILi128EEENS7_ILi96EEEEEENS_6half_tEfNS_4arch4Sm80ELb0ELb1ELb0ELb0ELb0ELb0ELb0ELb0ELi2ELi2ELi4ELi2ELb0EEENS1_21CollectiveEpilogueBwdISB_SC_SE_Li256ELb0ELb0ELi2EEENS1_19SingleTileSchedulerILb0ELb0ELb0ELi128EEEEEEEEEvNT_6ParamsE,"a",@progbits
	.sectionflags	@""
	.align	4
.nv.constant0._ZN7cutlass13device_kernelIN5flash19enable_sm80_to_sm89INS1_16FlashAttnBwdSm80INS1_25CollectiveMainloopBwdSm80ILi2ELi2EN4cute5tupleIJNS5_1CILi64EEENS7_ILi128EEENS7_ILi96EEEEEENS_6half_tEfNS_4arch4Sm80ELb0ELb1ELb0ELb0ELb0ELb0ELb0ELb0ELi2ELi2ELi4ELi2ELb0EEENS1_21CollectiveEpilogueBwdISB_SC_SE_Li256ELb0ELb0ELi2EEENS1_19SingleTileSchedulerILb0ELb0ELb0ELi128EEEEEEEEEvNT_6ParamsE:
	.zero		976


//--------------------- .nv.constant0._ZN7cutlass13device_kernelIN5flash19enable_sm80_to_sm89INS1_16FlashAttnBwdSm80INS1_25CollectiveMainloopBwdSm80ILi2ELi2EN4cute5tupleIJNS5_1CILi64EEENS7_ILi128EEENS7_ILi96EEEEEENS_6half_tEfNS_4arch4Sm80ELb0ELb1ELb0ELb0ELb1ELb0ELb0ELb0ELi2ELi2ELi4ELi2ELb0EEENS1_21CollectiveEpilogueBwdISB_SC_SE_Li256ELb0ELb0ELi2EEENS1_19SingleTileSchedulerILb0ELb0ELb0ELi128EEEEEEEEEvNT_6ParamsE --------------------------
	.section	.nv.constant0._ZN7cutlass13device_kernelIN5flash19enable_sm80_to_sm89INS1_16FlashAttnBwdSm80INS1_25CollectiveMainloopBwdSm80ILi2ELi2EN4cute5tupleIJNS5_1CILi64EEENS7_ILi128EEENS7_ILi96EEEEEENS_6half_tEfNS_4arch4Sm80ELb0ELb1ELb0ELb0ELb1ELb0ELb0ELb0ELi2ELi2ELi4ELi2ELb0EEENS1_21CollectiveEpilogueBwdISB_SC_SE_Li256ELb0ELb0ELi2EEENS1_19SingleTileSchedulerILb0ELb0ELb0ELi128EEEEEEEEEvNT_6ParamsE,"a",@progbits
	.sectionflags	@""
	.align	4
.nv.constant0._ZN7cutlass13device_kernelIN5flash19enable_sm80_to_sm89INS1_16FlashAttnBwdSm80INS1_25CollectiveMainloopBwdSm80ILi2ELi2EN4cute5tupleIJNS5_1CILi64EEENS7_ILi128EEENS7_ILi96EEEEEENS_6half_tEfNS_4arch4Sm80ELb0ELb1ELb0ELb0ELb1ELb0ELb0ELb0ELi2ELi2ELi4ELi2ELb0EEENS1_21CollectiveEpilogueBwdISB_SC_SE_Li256ELb0ELb0ELi2EEENS1_19SingleTileSchedulerILb0ELb0ELb0ELi128EEEEEEEEEvNT_6ParamsE:
	.zero		976


//--------------------- .nv.constant0._ZN7cutlass13device_kernelIN5flash19enable_sm80_to_sm89INS1_16FlashAttnBwdSm80INS1_25CollectiveMainloopBwdSm80ILi2ELi2EN4cute5tupleIJNS5_1CILi64EEENS7_ILi128EEENS7_ILi96EEEEEENS_6half_tEfNS_4arch4Sm80ELb0ELb1ELb0ELb0ELb0ELb0ELb0ELb0ELi2ELi2ELi4ELi2ELb0EEENS1_24CollectiveEpilogueBwdGQAISB_fSE_Li256ELb0ELb0EEENS1_19SingleTileSchedulerILb0ELb0ELb0ELi128EEEEEEEEEvNT_6ParamsE --------------------------
	.section	.nv.constant0._ZN7cutlass13device_kernelIN5flash19enable_sm80_to_sm89INS1_16FlashAttnBwdSm80INS1_25CollectiveMainloopBwdSm80ILi2ELi2EN4cute5tupleIJNS5_1CILi64EEENS7_ILi128EEENS7_ILi96EEEEEENS_6half_tEfNS_4arch4Sm80ELb0ELb1ELb0ELb0ELb0ELb0ELb0ELb0ELi2ELi2ELi4ELi2ELb0EEENS1_24CollectiveEpilogueBwdGQAISB_fSE_Li256ELb0ELb0EEENS1_19SingleTileSchedulerILb0ELb0ELb0ELi128EEEEEEEEEvNT_6ParamsE,"a",@progbits
	.sectionflags	@""
	.align	4
.nv.constant0._ZN7cutlass13device_kernelIN5flash19enable_sm80_to_sm89INS1_16FlashAttnBwdSm80INS1_25CollectiveMainloopBwdSm80ILi2ELi2EN4cute5tupleIJNS5_1CILi64EEENS7_ILi128EEENS7_ILi96EEEEEENS_6half_tEfNS_4arch4Sm80ELb0ELb1ELb0ELb0ELb0ELb0ELb0ELb0ELi2ELi2ELi4ELi2ELb0EEENS1_24CollectiveEpilogueBwdGQAISB_fSE_Li256ELb0ELb0EEENS1_19SingleTileSchedulerILb0ELb0ELb0ELi128EEEEEEEEEvNT_6ParamsE:
	.zero		984


//--------------------- .nv.constant0._ZN7cutlass13device_kernelIN5flash19enable_sm80_to_sm89INS1_16FlashAttnBwdSm80INS1_25CollectiveMainloopBwdSm80ILi2ELi2EN4cute5tupleIJNS5_1CILi64EEENS7_ILi128EEENS7_ILi96EEEEEENS_6half_tEfNS_4arch4Sm80ELb0ELb1ELb0ELb0ELb1ELb0ELb0ELb0ELi2ELi2ELi4ELi2ELb0EEENS1_24CollectiveEpilogueBwdGQAISB_fSE_Li256ELb0ELb1EEENS1_19SingleTileSchedulerILb0ELb0ELb0ELi128EEEEEEEEEvNT_6ParamsE --------------------------
	.section	.nv.constant0._ZN7cutlass13device_kernelIN5flash19enable_sm80_to_sm89INS1_16FlashAttnBwdSm80INS1_25CollectiveMainloopBwdSm80ILi2ELi2EN4cute5tupleIJNS5_1CILi64EEENS7_ILi128EEENS7_ILi96EEEEEENS_6half_tEfNS_4arch4Sm80ELb0ELb1ELb0ELb0ELb1ELb0ELb0ELb0ELi2ELi2ELi4ELi2ELb0EEENS1_24CollectiveEpilogueBwdGQAISB_fSE_Li256ELb0ELb1EEENS1_19SingleTileSchedulerILb0ELb0ELb0ELi128EEEEEEEEEvNT_6ParamsE,"a",@progbits
	.sectionflags	@""
	.align	4
.nv.constant0._ZN7cutlass13device_kernelIN5flash19enable_sm80_to_sm89INS1_16FlashAttnBwdSm80INS1_25CollectiveMainloopBwdSm80ILi2ELi2EN4cute5tupleIJNS5_1CILi64EEENS7_ILi128EEENS7_ILi96EEEEEENS_6half_tEfNS_4arch4Sm80ELb0ELb1ELb0ELb0ELb1ELb0ELb0ELb0ELi2ELi2ELi4ELi2ELb0EEENS1_24CollectiveEpilogueBwdGQAISB_fSE_Li256ELb0ELb1EEENS1_19SingleTileSchedulerILb0ELb0ELb0ELi128EEEEEEEEEvNT_6ParamsE:
	.zero		984


//--------------------- .nv.constant0._ZN7cutlass13device_kernelIN5flash19enable_sm80_to_sm89INS1_16FlashAttnBwdSm80INS1_25CollectiveMainloopBwdSm80ILi2ELi2EN4cute5tupleIJNS5_1CILi64EEENS7_ILi128EEENS7_ILi96EEEEEENS_6half_tEfNS_4arch4Sm80ELb0ELb1ELb0ELb1ELb0ELb0ELb0ELb0ELi2ELi2ELi4ELi2ELb0EEENS1_21CollectiveEpilogueBwdISB_SC_SE_Li256ELb1ELb0ELi2EEENS1_19SingleTileSchedulerILb1ELb0ELb0ELi128EEEEEEEEEvNT_6ParamsE --------------------------
	.section	.nv.constant0._ZN7cutlass13device_kernelIN5flash19enable_sm80_to_sm89INS1_16FlashAttnBwdSm80INS1_25CollectiveMainloopBwdSm80ILi2ELi2EN4cute5tupleIJNS5_1CILi64EEENS7_ILi128EEENS7_ILi96EEEEEENS_6half_tEfNS_4arch4Sm80ELb0ELb1ELb0ELb1ELb0ELb0ELb0ELb0ELi2ELi2ELi4ELi2ELb0EEENS1_21CollectiveEpilogueBwdISB_SC_SE_Li256ELb1ELb0ELi2EEENS1_19SingleTileSchedulerILb1ELb0ELb0ELi128EEEEEEEEEvNT_6ParamsE,"a",@progbits
	.sectionflags	@""
	.align	4
.nv.constant0._ZN7cutlass13device_kernelIN5flash19enable_sm80_to_sm89INS1_16FlashAttnBwdSm80INS1_25CollectiveMainloopBwdSm80ILi2ELi2EN4cute5tupleIJNS5_1CILi64EEENS7_ILi128EEENS7_ILi96EEEEEENS_6half_tEfNS_4arch4Sm80ELb0ELb1ELb0ELb1ELb0ELb0ELb0ELb0ELi2ELi2ELi4ELi2ELb0EEENS1_21CollectiveEpilogueBwdISB_SC_SE_Li256ELb1ELb0ELi2EEENS1_19SingleTileSchedulerILb1ELb0ELb0ELi128EEEEEEEEEvNT_6ParamsE:
	.zero		976


//--------------------- .nv.constant0._ZN7cutlass13device_kernelIN5flash19enable_sm80_to_sm89INS1_16FlashAttnBwdSm80INS1_25CollectiveMainloopBwdSm80ILi2ELi2EN4cute5tupleIJNS5_1CILi64EEENS7_ILi128EEENS7_ILi96EEEEEENS_6half_tEfNS_4arch4Sm80ELb0ELb1ELb0ELb1ELb1ELb0ELb0ELb0ELi2ELi2ELi4ELi2ELb0EEENS1_21CollectiveEpilogueBwdISB_SC_SE_Li256ELb1ELb0ELi2EEENS1_19SingleTileSchedulerILb1ELb0ELb0ELi128EEEEEEEEEvNT_6ParamsE --------------------------
	.section	.nv.constant0._ZN7cutlass13device_kernelIN5flash19enable_sm80_to_sm89INS1_16FlashAttnBwdSm80INS1_25CollectiveMainloopBwdSm80ILi2ELi2EN4cute5tupleIJNS5_1CILi64EEENS7_ILi128EEENS7_ILi96EEEEEENS_6half_tEfNS_4arch4Sm80ELb0ELb1ELb0ELb1ELb1ELb0ELb0ELb0ELi2ELi2ELi4ELi2ELb0EEENS1_21CollectiveEpilogueBwdISB_SC_SE_Li256ELb1ELb0ELi2EEENS1_19SingleTileSchedulerILb1ELb0ELb0ELi128EEEEEEEEEvNT_6ParamsE,"a",@progbits
	.sectionflags	@""
	.align	4
.nv.constant0._ZN7cutlass13device_kernelIN5flash19enable_sm80_to_sm89INS1_16FlashAttnBwdSm80INS1_25CollectiveMainloopBwdSm80ILi2ELi2EN4cute5tupleIJNS5_1CILi64EEENS7_ILi128EEENS7_ILi96EEEEEENS_6half_tEfNS_4arch4Sm80ELb0ELb1ELb0ELb1ELb1ELb0ELb0ELb0ELi2ELi2ELi4ELi2ELb0EEENS1_21CollectiveEpilogueBwdISB_SC_SE_Li256ELb1ELb0ELi2EEENS1_19SingleTileSchedulerILb1ELb0ELb0ELi128EEEEEEEEEvNT_6ParamsE:
	.zero		976


//--------------------- .nv.constant0._ZN7cutlass13device_kernelIN5flash19enable_sm80_to_sm89INS1_16FlashAttnBwdSm80INS1_25CollectiveMainloopBwdSm80ILi2ELi2EN4cute5tupleIJNS5_1CILi64EEENS7_ILi128EEENS7_ILi96EEEEEENS_6half_tEfNS_4arch4Sm80ELb0ELb1ELb0ELb1ELb0ELb0ELb0ELb0ELi2ELi2ELi4ELi2ELb0EEENS1_24CollectiveEpilogueBwdGQAISB_fSE_Li256ELb1ELb0EEENS1_19SingleTileSchedulerILb1ELb0ELb0ELi128EEEEEEEEEvNT_6ParamsE --------------------------
	.section	.nv.constant0._ZN7cutlass13device_kernelIN5flash19enable_sm80_to_sm89INS1_16FlashAttnBwdSm80INS1_25CollectiveMainloopBwdSm80ILi2ELi2EN4cute5tupleIJNS5_1CILi64EEENS7_ILi128EEENS7_ILi96EEEEEENS_6half_tEfNS_4arch4Sm80ELb0ELb1ELb0ELb1ELb0ELb0ELb0ELb0ELi2ELi2ELi4ELi2ELb0EEENS1_24CollectiveEpilogueBwdGQAISB_fSE_Li256ELb1ELb0EEENS1_19SingleTileSchedulerILb1ELb0ELb0ELi128EEEEEEEEEvNT_6ParamsE,"a",@progbits
	.sectionflags	@""
	.align	4
.nv.constant0._ZN7cutlass13device_kernelIN5flash19enable_sm80_to_sm89INS1_16FlashAttnBwdSm80INS1_25CollectiveMainloopBwdSm80ILi2ELi2EN4cute5tupleIJNS5_1CILi64EEENS7_ILi128EEENS7_ILi96EEEEEENS_6half_tEfNS_4arch4Sm80ELb0ELb1ELb0ELb1ELb0ELb0ELb0ELb0ELi2ELi2ELi4ELi2ELb0EEENS1_24CollectiveEpilogueBwdGQAISB_fSE_Li256ELb1ELb0EEENS1_19SingleTileSchedulerILb1ELb0ELb0ELi128EEEEEEEEEvNT_6ParamsE:
	.zero		984


//--------------------- .nv.constant0._ZN7cutlass13device_kernelIN5flash19enable_sm80_to_sm89INS1_16FlashAttnBwdSm80INS1_25CollectiveMainloopBwdSm80ILi2ELi2EN4cute5tupleIJNS5_1CILi64EEENS7_ILi128EEENS7_ILi96EEEEEENS_6half_tEfNS_4arch4Sm80ELb0ELb1ELb0ELb1ELb1ELb0ELb0ELb0ELi2ELi2ELi4ELi2ELb0EEENS1_24CollectiveEpilogueBwdGQAISB_fSE_Li256ELb1ELb1EEENS1_19SingleTileSchedulerILb1ELb0ELb0ELi128EEEEEEEEEvNT_6ParamsE --------------------------
	.section	.nv.constant0._ZN7cutlass13device_kernelIN5flash19enable_sm80_to_sm89INS1_16FlashAttnBwdSm80INS1_25CollectiveMainloopBwdSm80ILi2ELi2EN4cute5tupleIJNS5_1CILi64EEENS7_ILi128EEENS7_ILi96EEEEEENS_6half_tEfNS_4arch4Sm80ELb0ELb1ELb0ELb1ELb1ELb0ELb0ELb0ELi2ELi2ELi4ELi2ELb0EEENS1_24CollectiveEpilogueBwdGQAISB_fSE_Li256ELb1ELb1EEENS1_19SingleTileSchedulerILb1ELb0ELb0ELi128EEEEEEEEEvNT_6ParamsE,"a",@progbits
	.sectionflags	@""
	.align	4
.nv.constant0._ZN7cutlass13device_kernelIN5flash19enable_sm80_to_sm89INS1_16FlashAttnBwdSm80INS1_25CollectiveMainloopBwdSm80ILi2ELi2EN4cute5tupleIJNS5_1CILi64EEENS7_ILi128EEENS7_ILi96EEEEEENS_6half_tEfNS_4arch4Sm80ELb0ELb1ELb0ELb1ELb1ELb0ELb0ELb0ELi2ELi2ELi4ELi2ELb0EEENS1_24CollectiveEpilogueBwdGQAISB_fSE_Li256ELb1ELb1EEENS1_19SingleTileSchedulerILb1ELb0ELb0ELi128EEEEEEEEEvNT_6ParamsE:
	.zero		984


//--------------------- .nv.constant0._ZN7cutlass13device_kernelIN5flash19enable_sm80_to_sm89INS1_16FlashAttnBwdSm80INS1_25CollectiveMainloopBwdSm80ILi2ELi2EN4cute5tupleIJNS5_1CILi64EEENS7_ILi128EEENS7_ILi96EEEEEENS_6half_tEfNS_4arch4Sm80ELb1ELb0ELb0ELb0ELb0ELb0ELb0ELb0ELi2ELi2ELi4ELi2ELb0EEENS1_21CollectiveEpilogueBwdISB_SC_SE_Li256ELb0ELb0ELi2EEENS1_25SingleTileBwdLPTSchedulerILb0ELi128ELb0EEEEEEEEEvNT_6ParamsE --------------------------
	.section	.nv.constant0._ZN7cutlass13device_kernelIN5flash19enable_sm80_to_sm89INS1_16FlashAttnBwdSm80INS1_25CollectiveMainloopBwdSm80ILi2ELi2EN4cute5tupleIJNS5_1CILi64EEENS7_ILi128EEENS7_ILi96EEEEEENS_6half_tEfNS_4arch4Sm80ELb1ELb0ELb0ELb0ELb0ELb0ELb0ELb0ELi2ELi2ELi4ELi2ELb0EEENS1_21CollectiveEpilogueBwdISB_SC_SE_Li256ELb0ELb0ELi2EEENS1_25SingleTileBwdLPTSchedulerILb0ELi128ELb0EEEEEEEEEvNT_6ParamsE,"a",@progbits
	.sectionflags	@""
	.align	4
.nv.constant0._ZN7cutlass13device_kernelIN5flash19enable_sm80_to_sm89INS1_16FlashAttnBwdSm80INS1_25CollectiveMainloopBwdSm80ILi2ELi2EN4cute5tupleIJNS5_1CILi64EEENS7_ILi128EEENS7_ILi96EEEEEENS_6half_tEfNS_4arch4Sm80ELb1ELb0ELb0ELb0ELb0ELb0ELb0ELb0ELi2ELi2ELi4ELi2ELb0EEENS1_21CollectiveEpilogueBwdISB_SC_SE_Li256ELb0ELb0ELi2EEENS1_25SingleTileBwdLPTSchedulerILb0ELi128ELb0EEEEEEEEEvNT_6ParamsE:
	.zero		1000


//--------------------- .nv.constant0._ZN7cutlass13device_kernelIN5flash19enable_sm80_to_sm89INS1_16FlashAttnBwdSm80INS1_25CollectiveMainloopBwdSm80ILi2ELi2EN4cute5tupleIJNS5_1CILi64EEENS7_ILi128EEENS7_ILi96EEEEEENS_6half_tEfNS_4arch4Sm80ELb1ELb0ELb0ELb0ELb1ELb0ELb0ELb0ELi2ELi2ELi4ELi2ELb0EEENS1_21CollectiveEpilogueBwdISB_SC_SE_Li256ELb0ELb0ELi2EEENS1_25SingleTileBwdLPTSchedulerILb0ELi128ELb1EEEEEEEEEvNT_6ParamsE --------------------------
	.section	.nv.constant0._ZN7cutlass13device_kernelIN5flash19enable_sm80_to_sm89INS1_16FlashAttnBwdSm80INS1_25CollectiveMainloopBwdSm80ILi2ELi2EN4cute5tupleIJNS5_1CILi64EEENS7_ILi128EEENS7_ILi96EEEEEENS_6half_tEfNS_4arch4Sm80ELb1ELb0ELb0ELb0ELb1ELb0ELb0ELb0ELi2ELi2ELi4ELi2ELb0EEENS1_21CollectiveEpilogueBwdISB_SC_SE_Li256ELb0ELb0ELi2EEENS1_25SingleTileBwdLPTSchedulerILb0ELi128ELb1EEEEEEEEEvNT_6ParamsE,"a",@progbits
	.sectionflags	@""
	.align	4
.nv.constant0._ZN7cutlass13device_kernelIN5flash19enable_sm80_to_sm89INS1_16FlashAttnBwdSm80INS1_25CollectiveMainloopBwdSm80ILi2ELi2EN4cute5tupleIJNS5_1CILi64EEENS7_ILi128EEENS7_ILi96EEEEEENS_6half_tEfNS_4arch4Sm80ELb1ELb0ELb0ELb0ELb1ELb0ELb0ELb0ELi2ELi2ELi4ELi2ELb0EEENS1_21CollectiveEpilogueBwdISB_SC_SE_Li256ELb0ELb0ELi2EEENS1_25SingleTileBwdLPTSchedulerILb0ELi128ELb1EEEEEEEEEvNT_6ParamsE:
	.zero		1000


//--------------------- .nv.constant0._ZN7cutlass13device_kernelIN5flash19enable_sm80_to_sm89INS1_16FlashAttnBwdSm80INS1_25CollectiveMainloopBwdSm80ILi2ELi2EN4cute5tupleIJNS5_1CILi64EEENS7_ILi128EEENS7_ILi96EEEEEENS_6half_tEfNS_4arch4Sm80ELb1ELb0ELb0ELb0ELb0ELb0ELb0ELb0ELi2ELi2ELi4ELi2ELb0EEENS1_24CollectiveEpilogueBwdGQAISB_fSE_Li256ELb0ELb0EEENS1_25SingleTileBwdLPTSchedulerILb0ELi128ELb0EEEEEEEEEvNT_6ParamsE --------------------------
	.section	.nv.constant0._ZN7cutlass13device_kernelIN5flash19enable_sm80_to_sm89INS1_16FlashAttnBwdSm80INS1_25CollectiveMainloopBwdSm80ILi2ELi2EN4cute5tupleIJNS5_1CILi64EEENS7_ILi128EEENS7_ILi96EEEEEENS_6half_tEfNS_4arch4Sm80ELb1ELb0ELb0ELb0ELb0ELb0ELb0ELb0ELi2ELi2ELi4ELi2ELb0EEENS1_24CollectiveEpilogueBwdGQAISB_fSE_Li256ELb0ELb0EEENS1_25SingleTileBwdLPTSchedulerILb0ELi128ELb0EEEEEEEEEvNT_6ParamsE,"a",@progbits
	.sectionflags	@""
	.align	4
.nv.constant0._ZN7cutlass13device_kernelIN5flash19enable_sm80_to_sm89INS1_16FlashAttnBwdSm80INS1_25CollectiveMainloopBwdSm80ILi2ELi2EN4cute5tupleIJNS5_1CILi64EEENS7_ILi128EEENS7_ILi96EEEEEENS_6half_tEfNS_4arch4Sm80ELb1ELb0ELb0ELb0ELb0ELb0ELb0ELb0ELi2ELi2ELi4ELi2ELb0EEENS1_24CollectiveEpilogueBwdGQAISB_fSE_Li256ELb0ELb0EEENS1_25SingleTileBwdLPTSchedulerILb0ELi128ELb0EEEEEEEEEvNT_6ParamsE:
	.zero		1008


//--------------------- .nv.constant0._ZN7cutlass13device_kernelIN5flash19enable_sm80_to_sm89INS1_16FlashAttnBwdSm80INS1_25CollectiveMainloopBwdSm80ILi2ELi2EN4cute5tupleIJNS5_1CILi64EEENS7_ILi128EEENS7_ILi96EEEEEENS_6half_tEfNS_4arch4Sm80ELb1ELb0ELb0ELb0ELb1ELb0ELb0ELb0ELi2ELi2ELi4ELi2ELb0EEENS1_24CollectiveEpilogueBwdGQAISB_fSE_Li256ELb0ELb1EEENS1_25SingleTileBwdLPTSchedulerILb0ELi128ELb1EEEEEEEEEvNT_6ParamsE --------------------------
	.section	.nv.constant0._ZN7cutlass13device_kernelIN5flash19enable_sm80_to_sm89INS1_16FlashAttnBwdSm80INS1_25CollectiveMainloopBwdSm80ILi2ELi2EN4cute5tupleIJNS5_1CILi64EEENS7_ILi128EEENS7_ILi96EEEEEENS_6half_tEfNS_4arch4Sm80ELb1ELb0ELb0ELb0ELb1ELb0ELb0ELb0ELi2ELi2ELi4ELi2ELb0EEENS1_24CollectiveEpilogueBwdGQAISB_fSE_Li256ELb0ELb1EEENS1_25SingleTileBwdLPTSchedulerILb0ELi128ELb1EEEEEEEEEvNT_6ParamsE,"a",@progbits
	.sectionflags	@""
	.align	4
.nv.constant0._ZN7cutlass13device_kernelIN5flash19enable_sm80_to_sm89INS1_16FlashAttnBwdSm80INS1_25CollectiveMainloopBwdSm80ILi2ELi2EN4cute5tupleIJNS5_1CILi64EEENS7_ILi128EEENS7_ILi96EEEEEENS_6half_tEfNS_4arch4Sm80ELb1ELb0ELb0ELb0ELb1ELb0ELb0ELb0ELi2ELi2ELi4ELi2ELb0EEENS1_24CollectiveEpilogueBwdGQAISB_fSE_Li256ELb0ELb1EEENS1_25SingleTileBwdLPTSchedulerILb0ELi128ELb1EEEEEEEEEvNT_6ParamsE:
	.zero		1008


//--------------------- .nv.constant0._ZN7cutlass13device_kernelIN5flash22FlashAttnBwdPreprocessIN4cute5tupleIJNS3_1CILi64EEENS5_ILi96EEEEEENS_6half_tEfNS_4arch4Sm80ELb1ELb0EEEEEvNT_6ParamsE --------------------------
	.section	.nv.constant0._ZN7cutlass13device_kernelIN5flash22FlashAttnBwdPreprocessIN4cute5tupleIJNS3_1CILi64EEENS5_ILi96EEEEEENS_6half_tEfNS_4arch4Sm80ELb1ELb0EEEEEvNT_6ParamsE,"a",@progbits
	.sectionflags	@""
	.align	4
.nv.constant0._ZN7cutlass13device_kernelIN5flash22FlashAttnBwdPreprocessIN4cute5tupleIJNS3_1CILi64EEENS5_ILi96EEEEEENS_6half_tEfNS_4arch4Sm80ELb1ELb0EEEEEvNT_6ParamsE:
	.zero		592


//--------------------- .nv.constant0._ZN7cutlass13device_kernelIN5flash19enable_sm80_to_sm89INS1_16FlashAttnBwdSm80INS1_25CollectiveMainloopBwdSm80ILi2ELi2EN4cute5tupleIJNS5_1CILi64EEENS7_ILi128EEENS7_ILi96EEEEEENS_6half_tEfNS_4arch4Sm80ELb1ELb0ELb0ELb1ELb0ELb0ELb0ELb0ELi2ELi2ELi4ELi2ELb0EEENS1_21CollectiveEpilogueBwdISB_SC_SE_Li256ELb1ELb0ELi2EEENS1_25SingleTileBwdLPTSchedulerILb1ELi128ELb0EEEEEEEEEvNT_6ParamsE --------------------------
	.section	.nv.constant0._ZN7cutlass13device_kernelIN5flash19enable_sm80_to_sm89INS1_16FlashAttnBwdSm80INS1_25CollectiveMainloopBwdSm80ILi2ELi2EN4cute5tupleIJNS5_1CILi64EEENS7_ILi128EEENS7_ILi96EEEEEENS_6half_tEfNS_4arch4Sm80ELb1ELb0ELb0ELb1ELb0ELb0ELb0ELb0ELi2ELi2ELi4ELi2ELb0EEENS1_21CollectiveEpilogueBwdISB_SC_SE_Li256ELb1ELb0ELi2EEENS1_25SingleTileBwdLPTSchedulerILb1ELi128ELb0EEEEEEEEEvNT_6ParamsE,"a",@progbits
	.sectionflags	@""
	.align	4
.nv.constant0._ZN7cutlass13device_kernelIN5flash19enable_sm80_to_sm89INS1_16FlashAttnBwdSm80INS1_25CollectiveMainloopBwdSm80ILi2ELi2EN4cute5tupleIJNS5_1CILi64EEENS7_ILi128EEENS7_ILi96EEEEEENS_6half_tEfNS_4arch4Sm80ELb1ELb0ELb0ELb1ELb0ELb0ELb0ELb0ELi2ELi2ELi4ELi2ELb0EEENS1_21CollectiveEpilogueBwdISB_SC_SE_Li256ELb1ELb0ELi2EEENS1_25SingleTileBwdLPTSchedulerILb1ELi128ELb0EEEEEEEEEvNT_6ParamsE:
	.zero		1000


//--------------------- .nv.constant0._ZN7cutlass13device_kernelIN5flash19enable_sm80_to_sm89INS1_16FlashAttnBwdSm80INS1_25CollectiveMainloopBwdSm80ILi2ELi2EN4cute5tupleIJNS5_1CILi64EEENS7_ILi128EEENS7_ILi96EEEEEENS_6half_tEfNS_4arch4Sm80ELb1ELb0ELb0ELb1ELb1ELb0ELb0ELb0ELi2ELi2ELi4ELi2ELb0EEENS1_21CollectiveEpilogueBwdISB_SC_SE_Li256ELb1ELb0ELi2EEENS1_25SingleTileBwdLPTSchedulerILb1ELi128ELb1EEEEEEEEEvNT_6ParamsE --------------------------
	.section	.nv.constant0._ZN7cutlass13device_kernelIN5flash19enable_sm80_to_sm89INS1_16FlashAttnBwdSm80INS1_25CollectiveMainloopBwdSm80ILi2ELi2EN4cute5tupleIJNS5_1CILi64EEENS7_ILi128EEENS7_ILi96EEEEEENS_6half_tEfNS_4arch4Sm80ELb1ELb0ELb0ELb1ELb1ELb0ELb0ELb0ELi2ELi2ELi4ELi2ELb0EEENS1_21CollectiveEpilogueBwdISB_SC_SE_Li256ELb1ELb0ELi2EEENS1_25SingleTileBwdLPTSchedulerILb1ELi128ELb1EEEEEEEEEvNT_6ParamsE,"a",@progbits
	.sectionflags	@""
	.align	4
.nv.constant0._ZN7cutlass13device_kernelIN5flash19enable_sm80_to_sm89INS1_16FlashAttnBwdSm80INS1_25CollectiveMainloopBwdSm80ILi2ELi2EN4cute5tupleIJNS5_1CILi64EEENS7_ILi128EEENS7_ILi96EEEEEENS_6half_tEfNS_4arch4Sm80ELb1ELb0ELb0ELb1ELb1ELb0ELb0ELb0ELi2ELi2ELi4ELi2ELb0EEENS1_21CollectiveEpilogueBwdISB_SC_SE_Li256ELb1ELb0ELi2EEENS1_25SingleTileBwdLPTSchedulerILb1ELi128ELb1EEEEEEEEEvNT_6ParamsE:
	.zero		1000


//--------------------- .nv.constant0._ZN7cutlass13device_kernelIN5flash19enable_sm80_to_sm89INS1_16FlashAttnBwdSm80INS1_25CollectiveMainloopBwdSm80ILi2ELi2EN4cute5tupleIJNS5_1CILi64EEENS7_ILi128EEENS7_ILi96EEEEEENS_6half_tEfNS_4arch4Sm80ELb1ELb0ELb0ELb1ELb0ELb0ELb0ELb0ELi2ELi2ELi4ELi2ELb0EEENS1_24CollectiveEpilogueBwdGQAISB_fSE_Li256ELb1ELb0EEENS1_25SingleTileBwdLPTSchedulerILb1ELi128ELb0EEEEEEEEEvNT_6ParamsE --------------------------
	.section	.nv.constant0._ZN7cutlass13device_kernelIN5flash19enable_sm80_to_sm89INS1_16FlashAttnBwdSm80INS1_25CollectiveMainloopBwdSm80ILi2ELi2EN4cute5tupleIJNS5_1CILi64EEENS7_ILi128EEENS7_ILi96EEEEEENS_6half_tEfNS_4arch4Sm80ELb1ELb0ELb0ELb1ELb0ELb0ELb0ELb0ELi2ELi2ELi4ELi2ELb0EEENS1_24CollectiveEpilogueBwdGQAISB_fSE_Li256ELb1ELb0EEENS1_25SingleTileBwdLPTSchedulerILb1ELi128ELb0EEEEEEEEEvNT_6ParamsE,"a",@progbits
	.sectionflags	@""
	.align	4
.nv.constant0._ZN7cutlass13device_kernelIN5flash19enable_sm80_to_sm89INS1_16FlashAttnBwdSm80INS1_25CollectiveMainloopBwdSm80ILi2ELi2EN4cute5tupleIJNS5_1CILi64EEENS7_ILi128EEENS7_ILi96EEEEEENS_6half_tEfNS_4arch4Sm80ELb1ELb0ELb0ELb1ELb0ELb0ELb0ELb0ELi2ELi2ELi4ELi2ELb0EEENS1_24CollectiveEpilogueBwdGQAISB_fSE_Li256ELb1ELb0EEENS1_25SingleTileBwdLPTSchedulerILb1ELi128ELb0EEEEEEEEEvNT_6ParamsE:
	.zero		1008


//--------------------- .nv.constant0._ZN7cutlass13device_kernelIN5flash32FlashAttnBwdPostprocessConvertdQIN4cute5tupleIJNS3_1CILi128EEENS5_ILi96EEEEEENS_6half_tEfNS_4arch4Sm80ELi256ENS3_8TiledMMAINS3_8MMA_AtomIJNS3_28SM80_16x8x16_F32F16F16F32_TNEEEENS3_6LayoutINS4_IJNS5_ILi4EEENS5_ILi2EEENS5_ILi1EEEEEENS4_IJSJ_SH_NS5_ILi0EEEEEEEENS4_IJNS5_ILi64EEENS5_ILi32EEENS5_ILi16EEEEEEEELb0EEEEEvNT_6ParamsE --------------------------
	.section	.nv.constant0._ZN7cutlass13device_kernelIN5flash32FlashAttnBwdPostprocessConvertdQIN4cute5tupleIJNS3_1CILi128EEENS5_ILi96EEEEEENS_6half_tEfNS_4arch4Sm80ELi256ENS3_8TiledMMAINS3_8MMA_AtomIJNS3_28SM80_16x8x16_F32F16F16F32_TNEEEENS3_6LayoutINS4_IJNS5_ILi4EEENS5_ILi2EEENS5_ILi1EEEEEENS4_IJSJ_SH_NS5_ILi0EEEEEEEENS4_IJNS5_ILi64EEENS5_ILi32EEENS5_ILi16EEEEEEEELb0EEEEEvNT_6ParamsE,"a",@progbits
	.sectionflags	@""
	.align	4
.nv.constant0._ZN7cutlass13device_kernelIN5flash32FlashAttnBwdPostprocessConvertdQIN4cute5tupleIJNS3_1CILi128EEENS5_ILi96EEEEEENS_6half_tEfNS_4arch4Sm80ELi256ENS3_8TiledMMAINS3_8MMA_AtomIJNS3_28SM80_16x8x16_F32F16F16F32_TNEEEENS3_6LayoutINS4_IJNS5_ILi4EEENS5_ILi2EEENS5_ILi1EEEEEENS4_IJSJ_SH_NS5_ILi0EEEEEEEENS4_IJNS5_ILi64EEENS5_ILi32EEENS5_ILi16EEEEEEEELb0EEEEEvNT_6ParamsE:
	.zero		464


//--------------------- .nv.constant0._ZN7cutlass13device_kernelIN5flash32FlashAttnBwdPostprocessConvertdQIN4cute5tupleIJNS3_1CILi64EEENS5_ILi96EEEEEENS_6half_tEfNS_4arch4Sm80ELi256ENS3_8TiledMMAINS3_8MMA_AtomIJNS3_28SM80_16x8x16_F32F16F16F32_TNEEEENS3_6LayoutINS4_IJNS5_ILi2EEENS5_ILi4EEENS5_ILi1EEEEEENS4_IJSJ_SH_NS5_ILi0EEEEEEEENS4_IJNS5_ILi32EEESO_NS5_ILi16EEEEEEEELb0EEEEEvNT_6ParamsE --------------------------
	.section	.nv.constant0._ZN7cutlass13device_kernelIN5flash32FlashAttnBwdPostprocessConvertdQIN4cute5tupleIJNS3_1CILi64EEENS5_ILi96EEEEEENS_6half_tEfNS_4arch4Sm80ELi256ENS3_8TiledMMAINS3_8MMA_AtomIJNS3_28SM80_16x8x16_F32F16F16F32_TNEEEENS3_6LayoutINS4_IJNS5_ILi2EEENS5_ILi4EEENS5_ILi1EEEEEENS4_IJSJ_SH_NS5_ILi0EEEEEEEENS4_IJNS5_ILi32EEESO_NS5_ILi16EEEEEEEELb0EEEEEvNT_6ParamsE,"a",@progbits
	.sectionflags	@""
	.align	4
.nv.constant0._ZN7cutlass13device_kernelIN5flash32FlashAttnBwdPostprocessConvertdQIN4cute5tupleIJNS3_1CILi64EEENS5_ILi96EEEEEENS_6half_tEfNS_4arch4Sm80ELi256ENS3_8TiledMMAINS3_8MMA_AtomIJNS3_28SM80_16x8x16_F32F16F16F32_TNEEEENS3_6LayoutINS4_IJNS5_ILi2EEENS5_ILi4EEENS5_ILi1EEEEEENS4_IJSJ_SH_NS5_ILi0EEEEEEEENS4_IJNS5_ILi32EEESO_NS5_ILi16EEEEEEEELb0EEEEEvNT_6ParamsE:
	.zero		464


//--------------------- .nv.constant0._ZN7cutlass13device_kernelIN5flash19enable_sm80_to_sm89INS1_16FlashAttnBwdSm80INS1_25CollectiveMainloopBwdSm80ILi2ELi2EN4cute5tupleIJNS5_1CILi64EEENS7_ILi128EEENS7_ILi96EEEEEENS_6half_tEfNS_4arch4Sm80ELb1ELb0ELb0ELb1ELb1ELb0ELb0ELb0ELi2ELi2ELi4ELi2ELb0EEENS1_24CollectiveEpilogueBwdGQAISB_fSE_Li256ELb1ELb1EEENS1_25SingleTileBwdLPTSchedulerILb1ELi128ELb1EEEEEEEEEvNT_6ParamsE --------------------------
	.section	.nv.constant0._ZN7cutlass13device_kernelIN5flash19enable_sm80_to_sm89INS1_16FlashAttnBwdSm80INS1_25CollectiveMainloopBwdSm80ILi2ELi2EN4cute5tupleIJNS5_1CILi64EEENS7_ILi128EEENS7_ILi96EEEEEENS_6half_tEfNS_4arch4Sm80ELb1ELb0ELb0ELb1ELb1ELb0ELb0ELb0ELi2ELi2ELi4ELi2ELb0EEENS1_24CollectiveEpilogueBwdGQAISB_fSE_Li256ELb1ELb1EEENS1_25SingleTileBwdLPTSchedulerILb1ELi128ELb1EEEEEEEEEvNT_6ParamsE,"a",@progbits
	.sectionflags	@""
	.align	4
.nv.constant0._ZN7cutlass13device_kernelIN5flash19enable_sm80_to_sm89INS1_16FlashAttnBwdSm80INS1_25CollectiveMainloopBwdSm80ILi2ELi2EN4cute5tupleIJNS5_1CILi64EEENS7_ILi128EEENS7_ILi96EEEEEENS_6half_tEfNS_4arch4Sm80ELb1ELb0ELb0ELb1ELb1ELb0ELb0ELb0ELi2ELi2ELi4ELi2ELb0EEENS1_24CollectiveEpilogueBwdGQAISB_fSE_Li256ELb1ELb1EEENS1_25SingleTileBwdLPTSchedulerILb1ELi128ELb1EEEEEEEEEvNT_6ParamsE:
	.zero		1008


//--------------------- .nv.constant0._ZN7cutlass13device_kernelIN5flash22FlashAttnBwdPreprocessIN4cute5tupleIJNS3_1CILi64EEENS5_ILi96EEEEEENS_6half_tEfNS_4arch4Sm80ELb1ELb1EEEEEvNT_6ParamsE --------------------------
	.section	.nv.constant0._ZN7cutlass13device_kernelIN5flash22FlashAttnBwdPreprocessIN4cute5tupleIJNS3_1CILi64EEENS5_ILi96EEEEEENS_6half_tEfNS_4arch4Sm80ELb1ELb1EEEEEvNT_6ParamsE,"a",@progbits
	.sectionflags	@""
	.align	4
.nv.constant0._ZN7cutlass13device_kernelIN5flash22FlashAttnBwdPreprocessIN4cute5tupleIJNS3_1CILi64EEENS5_ILi96EEEEEENS_6half_tEfNS_4arch4Sm80ELb1ELb1EEEEEvNT_6ParamsE:
	.zero		592


//--------------------- .text._ZN7cutlass13device_kernelIN5flash19enable_sm80_to_sm89INS1_16FlashAttnBwdSm80INS1_25CollectiveMainloopBwdSm80ILi2ELi1EN4cute5tupleIJNS5_1CILi64EEENS7_ILi128EEENS7_ILi96EEEEEENS_6half_tEfNS_4arch4Sm80ELb0ELb0ELb0ELb0ELb0ELb0ELb0ELb0ELi2ELi2ELi4ELi2ELb1EEENS1_21CollectiveEpilogueBwdISB_SC_SE_Li256ELb0ELb0ELi2EEENS1_19SingleTileSchedulerILb0ELb0ELb0ELi128EEEEEEEEEvNT_6ParamsE --------------------------
	.section	.text._ZN7cutlass13device_kernelIN5flash19enable_sm80_to_sm89INS1_16FlashAttnBwdSm80INS1_25CollectiveMainloopBwdSm80ILi2ELi1EN4cute5tupleIJNS5_1CILi64EEENS7_ILi128EEENS7_ILi96EEEEEENS_6half_tEfNS_4arch4Sm80ELb0ELb0ELb0ELb0ELb0ELb0ELb0ELb0ELi2ELi2ELi4ELi2ELb1EEENS1_21CollectiveEpilogueBwdISB_SC_SE_Li256ELb0ELb0ELi2EEENS1_19SingleTileSchedulerILb0ELb0ELb0ELi128EEEEEEEEEvNT_6ParamsE,"ax",@progbits
	.sectioninfo	@"SHI_REGISTERS=255"
	.align	128
.text._ZN7cutlass13device_kernelIN5flash19enable_sm80_to_sm89INS1_16FlashAttnBwdSm80INS1_25CollectiveMainloopBwdSm80ILi2ELi1EN4cute5tupleIJNS5_1CILi64EEENS7_ILi128EEENS7_ILi96EEEEEENS_6half_tEfNS_4arch4Sm80ELb0ELb0ELb0ELb0ELb0ELb0ELb0ELb0ELi2ELi2ELi4ELi2ELb1EEENS1_21CollectiveEpilogueBwdISB_SC_SE_Li256ELb0ELb0ELi2EEENS1_19SingleTileSchedulerILb0ELb0ELb0ELi128EEEEEEEEEvNT_6ParamsE:
        .type           _ZN7cutlass13device_kernelIN5flash19enable_sm80_to_sm89INS1_16FlashAttnBwdSm80INS1_25CollectiveMainloopBwdSm80ILi2ELi1EN4cute5tupleIJNS5_1CILi64EEENS7_ILi128EEENS7_ILi96EEEEEENS_6half_tEfNS_4arch4Sm80ELb0ELb0ELb0ELb0ELb0ELb0ELb0ELb0ELi2ELi2ELi4ELi2ELb1EEENS1_21CollectiveEpilogueBwdISB_SC_SE_Li256ELb0ELb0ELi2EEENS1_19SingleTileSchedulerILb0ELb0ELb0ELi128EEEEEEEEEvNT_6ParamsE,@function
        .size           _ZN7cutlass13device_kernelIN5flash19enable_sm80_to_sm89INS1_16FlashAttnBwdSm80INS1_25CollectiveMainloopBwdSm80ILi2ELi1EN4cute5tupleIJNS5_1CILi64EEENS7_ILi128EEENS7_ILi96EEEEEENS_6half_tEfNS_4arch4Sm80ELb0ELb0ELb0ELb0ELb0ELb0ELb0ELb0ELi2ELi2ELi4ELi2ELb1EEENS1_21CollectiveEpilogueBwdISB_SC_SE_Li256ELb0ELb0ELi2EEENS1_19SingleTileSchedulerILb0ELb0ELb0ELi128EEEEEEEEEvNT_6ParamsE,(.L_x_1381 - _ZN7cutlass13device_kernelIN5flash19enable_sm80_to_sm89INS1_16FlashAttnBwdSm80INS1_25CollectiveMainloopBwdSm80ILi2ELi1EN4cute5tupleIJNS5_1CILi64EEENS7_ILi128EEENS7_ILi96EEEEEENS_6half_tEfNS_4arch4Sm80ELb0ELb0ELb0ELb0ELb0ELb0ELb0ELb0ELi2ELi2ELi4ELi2ELb1EEENS1_21CollectiveEpilogueBwdISB_SC_SE_Li256ELb0ELb0ELi2EEENS1_19SingleTileSchedulerILb0ELb0ELb0ELi128EEEEEEEEEvNT_6ParamsE)
        .other          _ZN7cutlass13device_kernelIN5flash19enable_sm80_to_sm89INS1_16FlashAttnBwdSm80INS1_25CollectiveMainloopBwdSm80ILi2ELi1EN4cute5tupleIJNS5_1CILi64EEENS7_ILi128EEENS7_ILi96EEEEEENS_6half_tEfNS_4arch4Sm80ELb0ELb0ELb0ELb0ELb0ELb0ELb0ELb0ELi2ELi2ELi4ELi2ELb1EEENS1_21CollectiveEpilogueBwdISB_SC_SE_Li256ELb0ELb0ELi2EEENS1_19SingleTileSchedulerILb0ELb0ELb0ELi128EEEEEEEEEvNT_6ParamsE,@"STO_CUDA_ENTRY STV_DEFAULT"
_ZN7cutlass13device_kernelIN5flash19enable_sm80_to_sm89INS1_16FlashAttnBwdSm80INS1_25CollectiveMainloopBwdSm80ILi2ELi1EN4cute5tupleIJNS5_1CILi64EEENS7_ILi128EEENS7_ILi96EEEEEENS_6half_tEfNS_4arch4Sm80ELb0ELb0ELb0ELb0ELb0ELb0ELb0ELb0ELi2ELi2ELi4ELi2ELb1EEENS1_21CollectiveEpilogueBwdISB_SC_SE_Li256ELb0ELb0ELi2EEENS1_19SingleTileSchedulerILb0ELb0ELb0ELi128EEEEEEEEEvNT_6ParamsE:
[----:B------:R-:W-:-:S03]  /*0000*/  MOV R1, c[0x0][0x28] ;  /* 0x00000a0000017a02 */ /* 0x000fc60000000f00 */
[----:B------:R-:W1:Y:S01]  /*0010*/  S2UR UR11, SR_CTAID.Z ;  /* 0x00000000000b79c3 */ /* 0x000e620000002700 */
[----:B------:R-:W-:Y:S02]  /*0020*/  IADD3 R1, R1, -0x58, RZ ;  /* 0xffffffa801017810 */ /* 0x000fe40007ffe0ff */
[----:B-1----:R-:W-:-:S13]  /*0030*/  ISETP.LE.AND P0, PT, RZ, UR11, PT ;  /* 0x0000000bff007c0c */ /* 0x002fda000bf03270 */
[----:B------:R-:W-:Y:S05]  /*0040*/  @!P0 EXIT ;  /* 0x000000000000894d */ /* 0x000fea0003800000 */
[----:B------:R-:W1:Y:S01]  /*0050*/  S2UR UR20, SR_CTAID.Y ;  /* 0x00000000001479c3 */ /* 0x000e620000002600 */
[----:B------:R-:W2:Y:S01]  /*0060*/  S2R R2, SR_TID.X ;  /* 0x0000000000027919 */ /* 0x000ea20000002100 */
[----:B------:R-:W-:Y:S01]  /*0070*/  ULDC.64 UR22, c[0x0][0x248] ;  /* 0x0000920000167ab9 */ /* 0x000fe20000000a00 */
[----:B------:R-:W-:Y:S01]  /*0080*/  IMAD.MOV.U32 R37, RZ, RZ, R3 ;  /* 0x000000ffff257224 */ /* 0x000fe200078e0003 */
[----:B------:R-:W-:Y:S01]  /*0090*/  USHF.R.S32.HI UR18, URZ, 0x1f, UR11 ;  /* 0x0000001f3f127899 */ /* 0x000fe2000801140b */
[----:B------:R-:W3:Y:S01]  /*00a0*/  S2R R19, SR_CTAID.X ;  /* 0x0000000000137919 */ /* 0x000ee20000002500 */
[----:B------:R-:W-:Y:S01]  /*00b0*/  UISETP.NE.AND UP0, UPT, UR22, 0x1, UPT ;  /* 0x000000011600788c */ /* 0x000fe2000bf05270 */
[----:B------:R-:W-:Y:S01]  /*00c0*/  IMAD.U32 R8, RZ, RZ, UR11 ;  /* 0x0000000bff087e24 */ /* 0x000fe2000f8e00ff */
[----:B------:R-:W-:Y:S01]  /*00d0*/  ULDC.64 UR6, c[0x0][0x270] ;  /* 0x00009c0000067ab9 */ /* 0x000fe20000000a00 */
[----:B------:R-:W-:Y:S01]  /*00e0*/  IMAD.MOV.U32 R34, RZ, RZ, -0x80 ;  /* 0xffffff80ff227424 */ /* 0x000fe200078e00ff */
[----:B------:R-:W-:Y:S01]  /*00f0*/  ULDC.64 UR4, c[0x0][0x278] ;  /* 0x00009e0000047ab9 */ /* 0x000fe20000000a00 */
[----:B------:R-:W-:Y:S01]  /*0100*/  IMAD.MOV.U32 R231, RZ, RZ, 0x20 ;  /* 0x00000020ffe77424 */ /* 0x000fe200078e00ff */
[----:B------:R-:W-:Y:S01]  /*0110*/  UIMAD UR16, UR18, UR4, URZ ;  /* 0x00000004121072a4 */ /* 0x000fe2000f8e023f */
[----:B------:R-:W-:Y:S01]  /*0120*/  IMAD.MOV.U32 R233, RZ, RZ, 0x10 ;  /* 0x00000010ffe97424 */ /* 0x000fe200078e00ff */
[----:B------:R-:W-:Y:S01]  /*0130*/  UIMAD.WIDE.U32 UR12, UR11, UR4, URZ ;  /* 0x000000040b0c72a5 */ /* 0x000fe2000f8e003f */
[----:B------:R-:W-:Y:S01]  /*0140*/  CS2R R158, SRZ ;  /* 0x00000000009e7805 */ /* 0x000fe2000001ff00 */
[----:B------:R-:W-:Y:S01]  /*0150*/  UIMAD UR16, UR11, UR5, UR16 ;  /* 0x000000050b1072a4 */ /* 0x000fe2000f8e0210 */
[----:B------:R-:W-:Y:S01]  /*0160*/  CS2R R156, SRZ ;  /* 0x00000000009c7805 */ /* 0x000fe2000001ff00 */
[----:B------:R-:W-:Y:S01]  /*0170*/  ULDC.64 UR8, c[0x0][0x290] ;  /* 0x0000a40000087ab9 */ /* 0x000fe20000000a00 */
[----:B------:R-:W-:Y:S01]  /*0180*/  CS2R R162, SRZ ;  /* 0x0000000000a27805 */ /* 0x000fe2000001ff00 */
[----:B------:R-:W-:Y:S01]  /*0190*/  ULDC.64 UR4, c[0x0][0x288] ;  /* 0x0000a20000047ab9 */ /* 0x000fe20000000a00 */
[----:B------:R-:W-:Y:S01]  /*01a0*/  CS2R R160, SRZ ;  /* 0x0000000000a07805 */ /* 0x000fe2000001ff00 */
[----:B------:R-:W-:Y:S01]  /*01b0*/  UIMAD UR10, UR18, UR8, URZ ;  /* 0x00000008120a72a4 */ /* 0x000fe2000f8e023f */
[----:B------:R-:W-:Y:S01]  /*01c0*/  CS2R R154, SRZ ;  /* 0x00000000009a7805 */ /* 0x000fe2000001ff00 */
[----:B-1----:R-:W-:Y:S01]  /*01d0*/  USHF.R.S32.HI UR19, URZ, 0x1f, UR20 ;  /* 0x0000001f3f137899 */ /* 0x002fe20008011414 */
[--C-:B--2---:R-:W-:Y:S01]  /*01e0*/  IMAD.MOV.U32 R36, RZ, RZ, R2.reuse ;  /* 0x000000ffff247224 */ /* 0x104fe200078e0002 */
[----:B------:R-:W-:Y:S01]  /*01f0*/  UIMAD.WIDE.U32 UR22, UR20, UR23, URZ ;  /* 0x00000017141672a5 */ /* 0x000fe2000f8e003f */
[----:B------:R-:W-:Y:S01]  /*0200*/  IMAD.MOV.U32 R36, RZ, RZ, R2 ;  /* 0x000000ffff247224 */ /* 0x000fe200078e0002 */
[----:B------:R-:W-:Y:S01]  /*0210*/  UIMAD UR6, UR19, UR6, URZ ;  /* 0x00000006130672a4 */ /* 0x000fe2000f8e023f */
[----:B------:R1:W-:Y:S01]  /*0220*/  STL [R1+0x10], R2 ;  /* 0x0000100201007387 */ /* 0x0003e20000100800 */
[----:B------:R-:W-:Y:S01]  /*0230*/  UIMAD UR4, UR19, UR4, URZ ;  /* 0x00000004130472a4 */ /* 0x000fe2000f8e023f */
[----:B------:R-:W-:Y:S01]  /*0240*/  IMAD.SHL.U32 R4, R36, 0x4, RZ ;  /* 0x0000000424047824 */ /* 0x000fe200078e00ff */
[----:B------:R-:W-:Y:S01]  /*0250*/  SHF.R.S32.HI R33, RZ, 0x1f, R36 ;  /* 0x0000001fff217819 */ /* 0x000fe20000011424 */
[----:B------:R-:W-:Y:S01]  /*0260*/  UIMAD UR7, UR20, UR7, UR6 ;  /* 0x00000007140772a4 */ /* 0x000fe2000f8e0206 */
[----:B------:R-:W-:Y:S01]  /*0270*/  IMAD.U32 R6, RZ, RZ, UR20 ;  /* 0x00000014ff067e24 */ /* 0x000fe2000f8e00ff */
[----:B------:R-:W-:Y:S01]  /*0280*/  UMOV UR21, UR20 ;  /* 0x0000001400157c82 */ /* 0x000fe20008000000 */
[CC--:B------:R-:W-:Y:S01]  /*0290*/  LEA.HI R26, R33.reuse, R36.reuse, RZ, 0x2 ;  /* 0x00000024211a7211 */ /* 0x0c0fe200078f10ff */
[----:B------:R-:W-:Y:S01]  /*02a0*/  ULDC UR6, c[0x0][0x250] ;  /* 0x0000940000067ab9 */ /* 0x000fe20000000800 */
[--C-:B------:R-:W-:Y:S01]  /*02b0*/  SHF.R.S32.HI R5, RZ, 0x1f, R4.reuse ;  /* 0x0000001fff057819 */ /* 0x100fe20000011404 */
[----:B------:R-:W-:Y:S01]  /*02c0*/  @UP0 USHF.R.U32.HI UR21, URZ, UR6, UR23 ;  /* 0x000000063f150299 */ /* 0x000fe20008011617 */
[----:B------:R-:W-:Y:S01]  /*02d0*/  LOP3.LUT R0, R26, 0xfffffffc, RZ, 0xc0, !PT ;  /* 0xfffffffc1a007812 */ /* 0x000fe200078ec0ff */
[----:B------:R-:W-:Y:S01]  /*02e0*/  UIMAD.WIDE.U32 UR14, UR11, UR8, URZ ;  /* 0x000000080b0e72a5 */ /* 0x000fe2000f8e003f */
[CC--:B------:R-:W-:Y:S01]  /*02f0*/  LEA.HI R23, R33.reuse, R36.reuse, RZ, 0x3 ;  /* 0x0000002421177211 */ /* 0x0c0fe200078f18ff */
[----:B------:R-:W-:Y:S01]  /*0300*/  USHF.R.S32.HI UR17, URZ, 0x1f, UR21 ;  /* 0x0000001f3f117899 */ /* 0x000fe20008011415 */
[----:B------:R-:W-:Y:S01]  /*0310*/  IMAD.WIDE.U32 R6, R6, c[0x0][0x288], R4 ;  /* 0x0000a20006067a25 */ /* 0x000fe200078e0004 */
[----:B------:R-:W-:Y:S01]  /*0320*/  UIMAD UR10, UR11, UR9, UR10 ;  /* 0x000000090b0a72a4 */ /* 0x000fe2000f8e020a */
[----:B------:R2:W-:Y:S01]  /*0330*/  STL.64 [R1], R4 ;  /* 0x0000000401007387 */ /* 0x0005e20000100a00 */
[----:B------:R-:W-:Y:S01]  /*0340*/  UIMAD UR8, UR20, UR5, UR4 ;  /* 0x00000005140872a4 */ /* 0x000fe2000f8e0204 */
[----:B------:R-:W-:Y:S01]  /*0350*/  IMAD.IADD R20, R36, 0x1, -R0 ;  /* 0x0000000124147824 */ /* 0x000fe200078e0a00 */
[----:B------:R-:W-:Y:S01]  /*0360*/  UIADD3 UR9, UR13, UR16, URZ ;  /* 0x000000100d097290 */ /* 0x000fe2000fffe03f */
[----:B------:R-:W-:Y:S01]  /*0370*/  IMAD.U32 R0, RZ, RZ, UR7 ;  /* 0x00000007ff007e24 */ /* 0x000fe2000f8e00ff */
[----:B------:R-:W-:Y:S01]  /*0380*/  ULDC.64 UR4, c[0x0][0x1e0] ;  /* 0x0000780000047ab9 */ /* 0x000fe20000000a00 */
[----:B------:R-:W-:Y:S01]  /*0390*/  IMAD.SHL.U32 R38, R20, 0x8, RZ ;  /* 0x0000000814267824 */ /* 0x000fe200078e00ff */
[----:B------:R-:W-:Y:S01]  /*03a0*/  UIMAD UR4, UR17, UR4, URZ ;  /* 0x00000004110472a4 */ /* 0x000fe2000f8e023f */
[----:B-1----:R-:W-:Y:S01]  /*03b0*/  IMAD.U32 R2, RZ, RZ, UR20 ;  /* 0x00000014ff027e24 */ /* 0x002fe2000f8e00ff */
[----:B------:R-:W-:Y:S01]  /*03c0*/  UIADD3 UR10, UR15, UR10, URZ ;  /* 0x0000000a0f0a7290 */ /* 0x000fe2000fffe03f */
[----:B------:R-:W-:Y:S01]  /*03d0*/  SHF.R.S32.HI R248, RZ, 0x2, R26 ;  /* 0x00000002fff87819 */ /* 0x000fe2000001141a */
[----:B------:R-:W-:Y:S01]  /*03e0*/  UIMAD UR22, UR21, UR5, UR4 ;  /* 0x00000005151672a4 */ /* 0x000fe2000f8e0204 */
[----:B------:R-:W-:Y:S01]  /*03f0*/  IMAD.WIDE.U32 R2, R2, c[0x0][0x270], R4 ;  /* 0x00009c0002027a25 */ /* 0x000fe200078e0004 */
[----:B------:R-:W-:Y:S01]  /*0400*/  SHF.R.S32.HI R39, RZ, 0x1f, R38 ;  /* 0x0000001fff277819 */ /* 0x000fe20000011426 */
[----:B------:R-:W-:Y:S01]  /*0410*/  ULDC.64 UR4, c[0x0][0x1b0] ;  /* 0x00006c0000047ab9 */ /* 0x000fe20000000a00 */
[----:B------:R-:W-:Y:S01]  /*0420*/  LEA.HI R27, R33, R36, RZ, 0x5 ;  /* 0x00000024211b7211 */ /* 0x000fe200078f28ff */
[----:B------:R-:W-:Y:S01]  /*0430*/  UIMAD UR4, UR17, UR4, URZ ;  /* 0x00000004110472a4 */ /* 0x000fe2000f8e023f */
[----:B------:R-:W-:Y:S01]  /*0440*/  IADD3 R15, P0, R2, UR12, RZ ;  /* 0x0000000c020f7c10 */ /* 0x000fe2000ff1e0ff */
[----:B------:R-:W-:Y:S01]  /*0450*/  ULDC.64 UR6, c[0x0][0x1e8] ;  /* 0x00007a0000067ab9 */ /* 0x000fe20000000a00 */
[----:B------:R-:W-:Y:S01]  /*0460*/  SHF.R.S32.HI R249, RZ, 0x1f, R248 ;  /* 0x0000001ffff97819 */ /* 0x000fe200000114f8 */
[----:B------:R-:W-:Y:S01]  /*0470*/  UIMAD UR4, UR21, UR5, UR4 ;  /* 0x00000005150472a4 */ /* 0x000fe2000f8e0204 */
[----:B------:R-:W-:Y:S01]  /*0480*/  IADD3.X R17, R3, UR9, R0, P0, !PT ;  /* 0x0000000903117c10 */ /* 0x000fe200087fe400 */
[----:B------:R-:W-:Y:S01]  /*0490*/  IMAD.U32 R0, RZ, RZ, UR8 ;  /* 0x00000008ff007e24 */ /* 0x000fe2000f8e00ff */
[----:B------:R-:W-:Y:S01]  /*04a0*/  IADD3 R16, P0, R6, UR14, RZ ;  /* 0x0000000e06107c10 */ /* 0x000fe2000ff1e0ff */
[----:B------:R-:W-:Y:S01]  /*04b0*/  UIMAD UR6, UR18, UR6, URZ ;  /* 0x00000006120672a4 */ /* 0x000fe2000f8e023f */
[----:B------:R-:W-:Y:S01]  /*04c0*/  SHF.R.S32.HI R9, RZ, 0x1f, R27 ;  /* 0x0000001fff097819 */ /* 0x000fe2000001141b */
[----:B---3--:R-:W-:Y:S01]  /*04d0*/  IMAD R34, R19, R34, c[0x0][0x198] ;  /* 0x0000660013227624 */ /* 0x008fe200078e0222 */
[----:B------:R-:W-:Y:S01]  /*04e0*/  IADD3.X R18, R7, UR10, R0, P0, !PT ;  /* 0x0000000a07127c10 */ /* 0x000fe200087fe400 */
[----:B--2---:R-:W-:Y:S01]  /*04f0*/  IMAD.U32 R4, RZ, RZ, UR21 ;  /* 0x00000015ff047e24 */ /* 0x004fe2000f8e00ff */
[----:B------:R-:W-:Y:S01]  /*0500*/  UIMAD UR6, UR11, UR7, UR6 ;  /* 0x000000070b0672a4 */ /* 0x000fe2000f8e0206 */
[----:B------:R-:W-:Y:S01]  /*0510*/  IMAD.SHL.U32 R0, R23, 0x8, RZ ;  /* 0x0000000817007824 */ /* 0x000fe200078e00ff */
[----:B------:R-:W-:Y:S01]  /*0520*/  LEA R24, P2, R15, c[0x0][0x258], 0x2 ;  /* 0x000096000f187a11 */ /* 0x000fe200078410ff */
[--C-:B------:R-:W-:Y:S01]  /*0530*/  IMAD.WIDE.U32 R2, R4, c[0x0][0x1e0], R38.reuse ;  /* 0x0000780004027a25 */ /* 0x100fe200078e0026 */
[----:B------:R-:W-:Y:S01]  /*0540*/  IADD3 R252, R38, 0x20, RZ ;  /* 0x0000002026fc7810 */ /* 0x000fe20007ffe0ff */
[----:B------:R-:W-:Y:S01]  /*0550*/  ULDC.64 UR16, c[0x0][0x118] ;  /* 0x0000460000107ab9 */ /* 0x000fe20000000a00 */
[----:B------:R-:W-:Y:S01]  /*0560*/  LOP3.LUT R0, R0, 0xc0, RZ, 0xc0, !PT ;  /* 0x000000c000007812 */ /* 0x000fe200078ec0ff */
[----:B------:R-:W-:Y:S01]  /*0570*/  IMAD.WIDE.U32 R6, R4, c[0x0][0x1b0], R38 ;  /* 0x00006c0004067a25 */ /* 0x000fe200078e0026 */
[----:B------:R-:W-:Y:S01]  /*0580*/  IADD3 R5, R3, UR22, RZ ;  /* 0x0000001603057c10 */ /* 0x000fe2000fffe0ff */
[----:B------:R-:W-:Y:S01]  /*0590*/  STL.64 [R1+0x8], R38 ;  /* 0x0000082601007387 */ /* 0x000fe20000100a00 */
[----:B------:R-:W-:Y:S01]  /*05a0*/  IADD3 R35, R38, 0x40, RZ ;  /* 0x0000004026237810 */ /* 0x000fe20007ffe0ff */
[----:B------:R-:W-:Y:S01]  /*05b0*/  IMAD.MOV.U32 R4, RZ, RZ, R2 ;  /* 0x000000ffff047224 */ /* 0x000fe200078e0002 */
[----:B------:R-:W-:Y:S01]  /*05c0*/  IADD3 R3, R7, UR4, RZ ;  /* 0x0000000407037c10 */ /* 0x000fe2000fffe0ff */
[----:B------:R-:W-:Y:S01]  /*05d0*/  IMAD.MOV.U32 R2, RZ, RZ, R6 ;  /* 0x000000ffff027224 */ /* 0x000fe200078e0006 */
[----:B------:R-:W-:Y:S01]  /*05e0*/  ULDC.64 UR4, c[0x0][0x1b8] ;  /* 0x00006e0000047ab9 */ /* 0x000fe20000000a00 */
[----:B------:R-:W-:Y:S01]  /*05f0*/  SHF.R.U32.HI R6, RZ, 0x3, R0 ;  /* 0x00000003ff067819 */ /* 0x000fe20000011600 */
[----:B------:R-:W-:Y:S01]  /*0600*/  UIMAD UR4, UR18, UR4, URZ ;  /* 0x00000004120472a4 */ /* 0x000fe2000f8e023f */
[----:B------:R-:W-:Y:S01]  /*0610*/  LOP3.LUT R0, R0, 0x18, R38, 0xf8, !PT ;  /* 0x0000001800007812 */ /* 0x000fe200078ef826 */
[----:B------:R-:W-:Y:S01]  /*0620*/  IMAD.U32 R7, RZ, RZ, UR11 ;  /* 0x0000000bff077e24 */ /* 0x000fe2000f8e00ff */
[----:B------:R-:W-:Y:S01]  /*0630*/  LEA.HI.X R25, R15, c[0x0][0x25c], R17, 0x2, P2 ;  /* 0x000097000f197a11 */ /* 0x000fe200010f1411 */
[----:B------:R-:W-:Y:S01]  /*0640*/  IMAD.WIDE.U32 R4, R8, c[0x0][0x1e8], R4 ;  /* 0x00007a0008047a25 */ /* 0x000fe200078e0004 */
[----:B------:R-:W-:Y:S01]  /*0650*/  LOP3.LUT R14, R0, R6, RZ, 0x3c, !PT ;  /* 0x00000006000e7212 */ /* 0x000fe200078e3cff */
[----:B------:R-:W-:Y:S01]  /*0660*/  UIMAD UR4, UR11, UR5, UR4 ;  /* 0x000000050b0472a4 */ /* 0x000fe2000f8e0204 */
[----:B------:R-:W-:Y:S01]  /*0670*/  SHF.R.S32.HI R0, RZ, 0x5, R27 ;  /* 0x00000005ff007819 */ /* 0x000fe2000001141b */
[----:B------:R-:W-:Y:S01]  /*0680*/  IMAD.WIDE.U32 R2, R7, c[0x0][0x1b8], R2 ;  /* 0x00006e0007027a25 */ /* 0x000fe200078e0002 */
[----:B------:R-:W-:Y:S01]  /*0690*/  LEA.HI R8, R26, R248, RZ, 0x1 ;  /* 0x000000f81a087211 */ /* 0x000fe200078f08ff */
[----:B------:R-:W-:Y:S01]  /*06a0*/  STL [R1+0x18], R35 ;  /* 0x0000182301007387 */ /* 0x000fe20000100800 */
[-C--:B------:R-:W-:Y:S01]  /*06b0*/  LEA.HI R10, R27, R0.reuse, RZ, 0x1 ;  /* 0x000000001b0a7211 */ /* 0x080fe200078f08ff */
[----:B------:R-:W-:Y:S01]  /*06c0*/  IMAD.WIDE R6, R19, 0x80, R248 ;  /* 0x0000008013067825 */ /* 0x000fe200078e02f8 */
[----:B------:R-:W-:Y:S01]  /*06d0*/  LOP3.LUT R8, R8, 0x7fffffe, RZ, 0xc0, !PT ;  /* 0x07fffffe08087812 */ /* 0x000fe200078ec0ff */
[----:B------:R-:W-:Y:S01]  /*06e0*/  ULDC UR21, c[0x0][0x168] ;  /* 0x00005a0000157ab9 */ /* 0x000fe20000000800 */
[----:B------:R-:W-:Y:S01]  /*06f0*/  IADD3 R5, R5, UR6, RZ ;  /* 0x0000000605057c10 */ /* 0x000fe2000fffe0ff */
[----:B------:R-:W-:Y:S01]  /*0700*/  IMAD R13, R7, c[0x0][0x1a8], RZ ;  /* 0x00006a00070d7a24 */ /* 0x000fe200078e02ff */
[----:B------:R-:W-:Y:S01]  /*0710*/  LEA.HI R9, R9, R0, RZ, 0x2 ;  /* 0x0000000009097211 */ /* 0x000fe200078f10ff */
[----:B------:R-:W-:Y:S01]  /*0720*/  IMAD R12, R7, c[0x0][0x1d8], RZ ;  /* 0x00007600070c7a24 */ /* 0x000fe200078e02ff */
[----:B------:R-:W-:Y:S01]  /*0730*/  IADD3 R3, R3, UR4, RZ ;  /* 0x0000000403037c10 */ /* 0x000fe2000fffe0ff */
[----:B------:R-:W-:Y:S01]  /*0740*/  IMAD.IADD R7, R248, 0x1, -R8 ;  /* 0x00000001f8077824 */ /* 0x000fe200078e0a08 */
[----:B------:R-:W-:Y:S01]  /*0750*/  LOP3.LUT R11, R10, 0xfffffffe, RZ, 0xc0, !PT ;  /* 0xfffffffe0a0b7812 */ /* 0x000fe200078ec0ff */
[C---:B------:R-:W-:Y:S01]  /*0760*/  IMAD R13, R6.reuse, c[0x0][0x1ac], R13 ;  /* 0x00006b00060d7a24 */ /* 0x040fe200078e020d */
[----:B------:R-:W-:Y:S01]  /*0770*/  LOP3.LUT R10, R9, 0xfffffffc, RZ, 0xc0, !PT ;  /* 0xfffffffc090a7812 */ /* 0x000fe200078ec0ff */
[----:B------:R-:W-:Y:S01]  /*0780*/  IMAD.WIDE.U32 R8, R6, c[0x0][0x1d8], R4 ;  /* 0x0000760006087a25 */ /* 0x000fe200078e0004 */
[----:B------:R-:W-:Y:S01]  /*0790*/  ISETP.GE.AND P3, PT, R38, c[0x0][0x1cc], PT ;  /* 0x0000730026007a0c */ /* 0x000fe20003f66270 */
[----:B------:R-:W-:Y:S01]  /*07a0*/  ULDC.64 UR4, c[0x0][0x188] ;  /* 0x0000620000047ab9 */ /* 0x000fe20000000a00 */
[----:B------:R-:W-:Y:S01]  /*07b0*/  ISETP.GE.AND P2, PT, R252, c[0x0][0x1cc], PT ;  /* 0x00007300fc007a0c */ /* 0x000fe20003f46270 */
[----:B------:R-:W-:Y:S01]  /*07c0*/  IMAD.WIDE.U32 R4, R6, c[0x0][0x1a8], R2 ;  /* 0x00006a0006047a25 */ /* 0x000fe200078e0002 */
[----:B------:R-:W-:Y:S01]  /*07d0*/  LEA R2, P1, R8, c[0x0][0x1c0], 0x1 ;  /* 0x0000700008027a11 */ /* 0x000fe200078208ff */
[----:B------:R-:W-:Y:S01]  /*07e0*/  UIMAD UR6, UR18, UR4, URZ ;  /* 0x00000004120672a4 */ /* 0x000fe2000f8e023f */
[----:B------:R-:W-:Y:S01]  /*07f0*/  CS2R R152, SRZ ;  /* 0x0000000000987805 */ /* 0x000fe2000001ff00 */
[----:B------:R-:W-:Y:S01]  /*0800*/  IMAD R12, R6, c[0x0][0x1dc], R12 ;  /* 0x00007700060c7a24 */ /* 0x000fe200078e020c */
[----:B------:R-:W-:Y:S01]  /*0810*/  UIMAD.WIDE.U32 UR14, UR11, UR4, URZ ;  /* 0x000000040b0e72a5 */ /* 0x000fe2000f8e003f */
[C---:B------:R-:W-:Y:S01]  /*0820*/  IMAD.IADD R22, R0.reuse, 0x1, -R11 ;  /* 0x0000000100167824 */ /* 0x040fe200078e0a0b */
[----:B------:R-:W-:Y:S01]  /*0830*/  UIMAD UR6, UR11, UR5, UR6 ;  /* 0x000000050b0672a4 */ /* 0x000fe2000f8e0206 */
[----:B------:R-:W-:Y:S01]  /*0840*/  IMAD.IADD R32, R0, 0x1, -R10 ;  /* 0x0000000100207824 */ /* 0x000fe200078e0a0a */
[----:B------:R-:W-:Y:S01]  /*0850*/  LEA R10, P0, R4, c[0x0][0x190], 0x1 ;  /* 0x00006400040a7a11 */ /* 0x000fe200078008ff */
[----:B------:R-:W-:Y:S01]  /*0860*/  IMAD R3, R0, 0x8, R7 ;  /* 0x0000000800037824 */ /* 0x000fe200078e0207 */
[----:B------:R-:W-:Y:S01]  /*0870*/  ULDC.64 UR4, c[0x0][0x218] ;  /* 0x0000860000047ab9 */ /* 0x000fe20000000a00 */
[----:B------:R-:W-:Y:S01]  /*0880*/  IMAD.IADD R5, R5, 0x1, R13 ;  /* 0x0000000105057824 */ /* 0x000fe200078e020d */
[----:B------:R-:W-:Y:S01]  /*0890*/  UIMAD UR8, UR18, UR4, URZ ;  /* 0x00000004120872a4 */ /* 0x000fe2000f8e023f */
[----:B------:R-:W-:Y:S01]  /*08a0*/  IMAD.IADD R0, R9, 0x1, R12 ;  /* 0x0000000109007824 */ /* 0x000fe200078e020c */
[----:B------:R-:W-:Y:S01]  /*08b0*/  UIMAD.WIDE.U32 UR22, UR11, UR4, URZ ;  /* 0x000000040b1672a5 */ /* 0x000fe2000f8e003f */
[----:B------:R-:W-:Y:S01]  /*08c0*/  IMAD.MOV.U32 R6, RZ, RZ, c[0x0][0x1a8] ;  /* 0x00006a00ff067624 */ /* 0x000fe200078e00ff */
[----:B------:R-:W-:Y:S01]  /*08d0*/  LEA.HI.X R11, R4, c[0x0][0x194], R5, 0x1, P0 ;  /* 0x00006500040b7a11 */ /* 0x000fe200000f0c05 */
[----:B------:R-:W-:Y:S01]  /*08e0*/  IMAD.U32 R9, R3, 0x20, R14 ;  /* 0x0000002003097824 */ /* 0x000fe200078e000e */
[----:B------:R-:W-:Y:S01]  /*08f0*/  LEA.HI.X R3, R8, c[0x0][0x1c4], R0, 0x1, P1 ;  /* 0x0000710008037a11 */ /* 0x000fe200008f0c00 */
[----:B------:R-:W-:Y:S01]  /*0900*/  IMAD.MOV.U32 R5, RZ, RZ, c[0x0][0x1d8] ;  /* 0x00007600ff057624 */ /* 0x000fe200078e00ff */
[C---:B------:R-:W-:Y:S01]  /*0910*/  LEA R12, P0, R6.reuse, R10, 0x7 ;  /* 0x0000000a060c7211 */ /* 0x040fe200078038ff */
[----:B------:R-:W-:Y:S01]  /*0920*/  IMAD.MOV.U32 R8, RZ, RZ, c[0x0][0x1ac] ;  /* 0x00006b00ff087624 */ /* 0x000fe200078e00ff */
[----:B------:R-:W-:Y:S01]  /*0930*/  LEA.HI R0, R33, R36, RZ, 0x4 ;  /* 0x0000002421007211 */ /* 0x000fe200078f20ff */
[----:B------:R-:W-:Y:S01]  /*0940*/  IMAD.MOV.U32 R7, RZ, RZ, c[0x0][0x1dc] ;  /* 0x00007700ff077624 */ /* 0x000fe200078e00ff */
[----:B------:R-:W-:Y:S01]  /*0950*/  LEA R4, P1, R5, R2, 0x7 ;  /* 0x0000000205047211 */ /* 0x000fe200078238ff */
[----:B------:R-:W-:Y:S01]  /*0960*/  IMAD.SHL.U32 R251, R9, 0x2, RZ ;  /* 0x0000000209fb7824 */ /* 0x000fe200078e00ff */
[----:B------:R-:W-:Y:S01]  /*0970*/  LEA.HI.X R13, R6, R11, R8, 0x7, P0 ;  /* 0x0000000b060d7211 */ /* 0x000fe200000f3c08 */
[----:B------:R-:W-:Y:S01]  /*0980*/  IMAD.IADD R6, R34, 0x1, -R248 ;  /* 0x0000000122067824 */ /* 0x000fe200078e0af8 */
[----:B------:R-:W-:Y:S01]  /*0990*/  LEA.HI.X R5, R5, R3, R7, 0x7, P1 ;  /* 0x0000000305057211 */ /* 0x000fe200008f3c07 */
[----:B------:R-:W-:Y:S01]  /*09a0*/  UIMAD UR8, UR11, UR5, UR8 ;  /* 0x000000050b0872a4 */ /* 0x000fe2000f8e0208 */
[----:B------:R-:W-:Y:S01]  /*09b0*/  ISETP.GE.AND P1, PT, R35, c[0x0][0x1cc], PT ;  /* 0x0000730023007a0c */ /* 0x000fe20003f26270 */
[--C-:B------:R-:W-:Y:S01]  /*09c0*/  IMAD.WIDE.U32 R46, R248, c[0x0][0x178], R38.reuse ;  /* 0x00005e00f82e7a25 */ /* 0x100fe200078e0026 */
[C---:B------:R-:W-:Y:S01]  /*09d0*/  ISETP.LT.OR P6, PT, R6.reuse, 0x1, P3 ;  /* 0x000000010600780c */ /* 0x040fe20001fc1670 */
[----:B------:R-:W-:Y:S01]  /*09e0*/  ULDC.64 UR4, c[0x0][0x180] ;  /* 0x0000600000047ab9 */ /* 0x000fe20000000a00 */
[C---:B------:R-:W-:Y:S01]  /*09f0*/  ISETP.LT.OR P5, PT, R6.reuse, 0x1, P2 ;  /* 0x000000010600780c */ /* 0x040fe200017a1670 */
[----:B------:R-:W-:Y:S01]  /*0a00*/  UIMAD UR4, UR19, UR4, URZ ;  /* 0x00000004130472a4 */ /* 0x000fe2000f8e023f */
[----:B------:R-:W-:Y:S01]  /*0a10*/  ISETP.LT.OR P4, PT, R6, 0x1, P1 ;  /* 0x000000010600780c */ /* 0x000fe20000f81670 */
[----:B------:R-:W-:Y:S01]  /*0a20*/  IMAD.WIDE.U32 R42, R248, c[0x0][0x208], R38 ;  /* 0x00008200f82a7a25 */ /* 0x000fe200078e0026 */
[C---:B------:R-:W-:Y:S01]  /*0a30*/  ISETP.LT.OR P3, PT, R6.reuse, 0x41, P3 ;  /* 0x000000410600780c */ /* 0x040fe20001f61670 */
[----:B------:R-:W-:Y:S01]  /*0a40*/  UIMAD UR7, UR20, UR5, UR4 ;  /* 0x00000005140772a4 */ /* 0x000fe2000f8e0204 */
[C---:B------:R-:W-:Y:S01]  /*0a50*/  ISETP.LT.OR P2, PT, R6.reuse, 0x41, P2 ;  /* 0x000000410600780c */ /* 0x040fe20001741670 */
[----:B------:R-:W-:Y:S01]  /*0a60*/  IMAD.MOV.U32 R44, RZ, RZ, R46 ;  /* 0x000000ffff2c7224 */ /* 0x000fe200078e002e */
[----:B------:R-:W-:Y:S01]  /*0a70*/  SHF.R.S32.HI R7, RZ, 0x4, R0 ;  /* 0x00000004ff077819 */ /* 0x000fe20000011400 */
[----:B------:R-:W-:Y:S01]  /*0a80*/  ULDC.64 UR4, c[0x0][0x210] ;  /* 0x0000840000047ab9 */ /* 0x000fe20000000a00 */
[----:B------:R-:W-:Y:S01]  /*0a90*/  ISETP.LT.OR P1, PT, R6, 0x41, P1 ;  /* 0x000000410600780c */ /* 0x000fe20000f21670 */
[----:B------:R1:W-:Y:S01]  /*0aa0*/  LDGSTS.E.BYPASS.LTC128B.128 [R251+0x6080], [R2.64], !P6 ;  /* 0x0608000002fb7fae */ /* 0x0003e2000f101d50 */
[C---:B------:R-:W-:Y:S01]  /*0ab0*/  LEA.HI R8, R0.reuse, R7, RZ, 0x1 ;  /* 0x0000000700087211 */ /* 0x040fe200078f08ff */
[----:B------:R-:W-:Y:S01]  /*0ac0*/  UIMAD UR4, UR19, UR4, URZ ;  /* 0x00000004130472a4 */ /* 0x000fe2000f8e023f */
[----:B------:R-:W-:Y:S01]  /*0ad0*/  LOP3.LUT R0, R0, 0xfffffff0, RZ, 0xc0, !PT ;  /* 0xfffffff000007812 */ /* 0x000fe200078ec0ff */
[----:B------:R1:W-:Y:S01]  /*0ae0*/  LDGSTS.E.BYPASS.LTC128B.128 [R251+0x8080], [R2.64+0x40], !P5 ;  /* 0x0808004002fb7fae */ /* 0x0003e2000e901d50 */
[----:B------:R-:W-:Y:S01]  /*0af0*/  LOP3.LUT R8, R8, 0xfffffffe, RZ, 0xc0, !PT ;  /* 0xfffffffe08087812 */ /* 0x000fe200078ec0ff */
[----:B------:R-:W-:Y:S01]  /*0b00*/  IMAD.MOV.U32 R40, RZ, RZ, R42 ;  /* 0x000000ffff287224 */ /* 0x000fe200078e002a */
[----:B------:R-:W-:Y:S01]  /*0b10*/  LEA R28, P0, R16, c[0x0][0x280], 0x2 ;  /* 0x0000a000101c7a11 */ /* 0x000fe200078010ff */
[----:B------:R1:W-:Y:S01]  /*0b20*/  LDGSTS.E.BYPASS.LTC128B.128 [R251+0xa080], [R2.64+0x80], !P4 ;  /* 0x0a08008002fb7fae */ /* 0x0003e2000e101d50 */
[----:B------:R-:W-:Y:S01]  /*0b30*/  IMAD.IADD R0, R36, 0x1, -R0 ;  /* 0x0000000124007824 */ /* 0x000fe200078e0a00 */
[----:B------:R-:W-:Y:S01]  /*0b40*/  ISETP.GE.AND P5, PT, R38, c[0x0][0x19c], PT ;  /* 0x0000670026007a0c */ /* 0x000fe20003fa6270 */
[----:B------:R-:W-:Y:S01]  /*0b50*/  IMAD.IADD R17, R7, 0x1, -R8 ;  /* 0x0000000107117824 */ /* 0x000fe200078e0a08 */
[----:B------:R2:W-:Y:S01]  /*0b60*/  LDGSTS.E.BYPASS.LTC128B.128 [R251+0x7080], [R4.64], !P3 ;  /* 0x0708000004fb7fae */ /* 0x0005e2000d901d50 */
[C---:B------:R-:W-:Y:S01]  /*0b70*/  ISETP.GE.AND P3, PT, R252.reuse, c[0x0][0x16c], PT ;  /* 0x00005b00fc007a0c */ /* 0x040fe20003f66270 */
[----:B------:R-:W-:Y:S01]  /*0b80*/  UIMAD UR4, UR20, UR5, UR4 ;  /* 0x00000005140472a4 */ /* 0x000fe2000f8e0204 */
[----:B------:R-:W-:Y:S01]  /*0b90*/  ISETP.GE.AND P4, PT, R252, c[0x0][0x19c], PT ;  /* 0x00006700fc007a0c */ /* 0x000fe20003f86270 */
[----:B------:R2:W-:Y:S01]  /*0ba0*/  LDGSTS.E.BYPASS.LTC128B.128 [R251+0x9080], [R4.64+0x40], !P2 ;  /* 0x0908004004fb7fae */ /* 0x0005e2000d101d50 */
[----:B------:R-:W-:Y:S01]  /*0bb0*/  ISETP.GE.AND P2, PT, R38, c[0x0][0x16c], PT ;  /* 0x00005b0026007a0c */ /* 0x000fe20003f46270 */
[----:B------:R-:W-:Y:S01]  /*0bc0*/  UIADD3 UR5, UR15, UR6, URZ ;  /* 0x000000060f057290 */ /* 0x000fe2000fffe03f */
[----:B------:R-:W-:Y:S01]  /*0bd0*/  LEA.HI.X R29, R16, c[0x0][0x284], R18, 0x2, P0 ;  /* 0x0000a100101d7a11 */ /* 0x000fe200000f1412 */
[----:B------:R2:W-:Y:S01]  /*0be0*/  LDGSTS.E.BYPASS.LTC128B.128 [R251+0xb080], [R4.64+0x80], !P1 ;  /* 0x0b08008004fb7fae */ /* 0x0005e2000c901d50 */
[----:B------:R-:W-:Y:S01]  /*0bf0*/  SEL R8, RZ, 0x1, P2 ;  /* 0x00000001ff087807 */ /* 0x000fe20001000000 */
[----:B------:R-:W-:Y:S01]  /*0c00*/  UIADD3 UR8, UR23, UR8, URZ ;  /* 0x0000000817087290 */ /* 0x000fe2000fffe03f */
[C---:B------:R-:W-:Y:S01]  /*0c10*/  ISETP.GE.AND P2, PT, R35.reuse, c[0x0][0x16c], PT ;  /* 0x00005b0023007a0c */ /* 0x040fe20003f46270 */
[----:B------:R-:W0:Y:S01]  /*0c20*/  LDGDEPBAR ;  /* 0x00000000000079af */ /* 0x000e220000000000 */
[----:B------:R-:W-:Y:S01]  /*0c30*/  ISETP.GE.AND P1, PT, R35, c[0x0][0x19c], PT ;  /* 0x0000670023007a0c */ /* 0x000fe20003f26270 */
[----:B------:R-:W-:Y:S01]  /*0c40*/  UISETP.GE.AND UP0, UPT, UR21, 0x1, UPT ;  /* 0x000000011500788c */ /* 0x000fe2000bf06270 */
[C---:B------:R-:W-:Y:S01]  /*0c50*/  ISETP.LT.OR P0, PT, R6.reuse, 0x1, P5 ;  /* 0x000000010600780c */ /* 0x040fe20002f01670 */
[----:B------:R-:W-:Y:S01]  /*0c60*/  STL.64 [R1+0x38], R46 ;  /* 0x0000382e01007387 */ /* 0x000fe20000100a00 */
[----:B------:R-:W-:Y:S01]  /*0c70*/  SEL R14, RZ, 0x2, P3 ;  /* 0x00000002ff0e7807 */ /* 0x000fe20001800000 */
[----:B------:R-:W-:Y:S01]  /*0c80*/  CS2R R150, SRZ ;  /* 0x0000000000967805 */ /* 0x000fe2000001ff00 */
[----:B------:R-:W-:Y:S01]  /*0c90*/  ISETP.LT.OR P3, PT, R6, 0x1, P4 ;  /* 0x000000010600780c */ /* 0x000fe20002761670 */
[----:B------:R-:W-:Y:S01]  /*0ca0*/  STL.64 [R1+0x30], R42 ;  /* 0x0000302a01007387 */ /* 0x000fe20000100a00 */
[----:B------:R-:W-:Y:S01]  /*0cb0*/  SEL R9, RZ, 0x4, P2 ;  /* 0x00000004ff097807 */ /* 0x000fe20001000000 */
[----:B------:R-:W-:Y:S01]  /*0cc0*/  CS2R R148, SRZ ;  /* 0x0000000000947805 */ /* 0x000fe2000001ff00 */
[----:B-1----:R-:W-:Y:S01]  /*0cd0*/  LOP3.LUT R2, R23, 0xfffffff8, RZ, 0xc0, !PT ;  /* 0xfffffff817027812 */ /* 0x002fe200078ec0ff */
[----:B------:R-:W-:Y:S01]  /*0ce0*/  CS2R R142, SRZ ;  /* 0x00000000008e7805 */ /* 0x000fe2000001ff00 */
[----:B------:R-:W-:Y:S01]  /*0cf0*/  SHF.R.S32.HI R3, RZ, 0x1f, R0 ;  /* 0x0000001fff037819 */ /* 0x000fe20000011400 */
[----:B------:R-:W-:Y:S01]  /*0d00*/  CS2R R140, SRZ ;  /* 0x00000000008c7805 */ /* 0x000fe2000001ff00 */
[-C--:B------:R-:W-:Y:S01]  /*0d10*/  LEA.HI R18, R0, R0.reuse, RZ, 0x1 ;  /* 0x0000000000127211 */ /* 0x080fe200078f08ff */
[----:B------:R-:W-:Y:S01]  /*0d20*/  IMAD.IADD R19, R36, 0x1, -R2 ;  /* 0x0000000124137824 */ /* 0x000fe200078e0a02 */
[----:B------:R-:W-:Y:S01]  /*0d30*/  LEA.HI R3, R3, R0, RZ, 0x3 ;  /* 0x0000000003037211 */ /* 0x000fe200078f18ff */
[----:B------:R1:W-:Y:S01]  /*0d40*/  LDGSTS.E.BYPASS.LTC128B.128 [R251+0x80], [R10.64], !P0 ;  /* 0x000800000afb7fae */ /* 0x0003e2000c101d50 */
[C---:B------:R-:W-:Y:S01]  /*0d50*/  ISETP.LT.OR P2, PT, R6.reuse, 0x1, P1 ;  /* 0x000000010600780c */ /* 0x040fe20000f41670 */
[----:B------:R-:W-:Y:S01]  /*0d60*/  CS2R R146, SRZ ;  /* 0x0000000000927805 */ /* 0x000fe2000001ff00 */
[C---:B------:R-:W-:Y:S01]  /*0d70*/  ISETP.LT.OR P5, PT, R6.reuse, 0x41, P5 ;  /* 0x000000410600780c */ /* 0x040fe20002fa1670 */
[----:B------:R1:W-:Y:S01]  /*0d80*/  LDGSTS.E.BYPASS.LTC128B.128 [R251+0x2080], [R10.64+0x40], !P3 ;  /* 0x020800400afb7fae */ /* 0x0003e2000d901d50 */
[----:B--2---:R-:W-:Y:S01]  /*0d90*/  LEA.HI R5, R33, R36, RZ, 0x6 ;  /* 0x0000002421057211 */ /* 0x004fe200078f30ff */
[----:B------:R-:W-:Y:S01]  /*0da0*/  CS2R R144, SRZ ;  /* 0x0000000000907805 */ /* 0x000fe2000001ff00 */
[C---:B------:R-:W-:Y:S01]  /*0db0*/  ISETP.LT.OR P4, PT, R6.reuse, 0x41, P4 ;  /* 0x000000410600780c */ /* 0x040fe20002781670 */
[----:B------:R-:W-:Y:S01]  /*0dc0*/  CS2R R138, SRZ ;  /* 0x00000000008a7805 */ /* 0x000fe2000001ff00 */
[----:B------:R-:W-:Y:S01]  /*0dd0*/  SHF.R.S32.HI R21, RZ, 0x6, R5 ;  /* 0x00000006ff157819 */ /* 0x000fe20000011405 */
[----:B------:R-:W-:Y:S01]  /*0de0*/  CS2R R136, SRZ ;  /* 0x0000000000887805 */ /* 0x000fe2000001ff00 */
[----:B------:R-:W-:Y:S01]  /*0df0*/  ISETP.LT.OR P1, PT, R6, 0x41, P1 ;  /* 0x000000410600780c */ /* 0x000fe20000f21670 */
[----:B------:R-:W-:Y:S01]  /*0e00*/  CS2R R134, SRZ ;  /* 0x0000000000867805 */ /* 0x000fe2000001ff00 */
[----:B------:R-:W-:Y:S01]  /*0e10*/  LOP3.LUT R7, R18, 0x7fffffe, RZ, 0xc0, !PT ;  /* 0x07fffffe12077812 */ /* 0x000fe200078ec0ff */
[----:B------:R1:W-:Y:S01]  /*0e20*/  LDGSTS.E.BYPASS.LTC128B.128 [R251+0x4080], [R10.64+0x80], !P2 ;  /* 0x040800800afb7fae */ /* 0x0003e2000d101d50 */
[----:B------:R-:W-:Y:S01]  /*0e30*/  LOP3.LUT R5, R3, 0xfffffff8, RZ, 0xc0, !PT ;  /* 0xfffffff803057812 */ /* 0x000fe200078ec0ff */
[----:B------:R-:W-:Y:S01]  /*0e40*/  CS2R R132, SRZ ;  /* 0x0000000000847805 */ /* 0x000fe2000001ff00 */
[C---:B------:R-:W-:Y:S01]  /*0e50*/  LEA.HI R2, R19.reuse, R19, RZ, 0x1 ;  /* 0x0000001313027211 */ /* 0x040fe200078f08ff */
[C---:B------:R-:W-:Y:S01]  /*0e60*/  IMAD.IADD R7, R0.reuse, 0x1, -R7 ;  /* 0x0000000100077824 */ /* 0x040fe200078e0a07 */
[----:B------:R2:W-:Y:S01]  /*0e70*/  LDGSTS.E.BYPASS.LTC128B.128 [R251+0x1080], [R12.64], !P5 ;  /* 0x010800000cfb7fae */ /* 0x0005e2000e901d50 */
[----:B------:R-:W-:Y:S01]  /*0e80*/  IMAD.IADD R16, R0, 0x1, -R5 ;  /* 0x0000000100107824 */ /* 0x000fe200078e0a05 */
[----:B------:R-:W-:Y:S01]  /*0e90*/  SHF.R.S32.HI R0, RZ, 0x1, R2 ;  /* 0x00000001ff007819 */ /* 0x000fe20000011402 */
[----:B------:R-:W-:Y:S01]  /*0ea0*/  CS2R R126, SRZ ;  /* 0x00000000007e7805 */ /* 0x000fe2000001ff00 */
[----:B------:R-:W-:Y:S01]  /*0eb0*/  LOP3.LUT R4, R2, 0x7fffffe, RZ, 0xc0, !PT ;  /* 0x07fffffe02047812 */ /* 0x000fe200078ec0ff */
[----:B------:R2:W-:Y:S01]  /*0ec0*/  LDGSTS.E.BYPASS.LTC128B.128 [R251+0x3080], [R12.64+0x40], !P4 ;  /* 0x030800400cfb7fae */ /* 0x0005e2000e101d50 */
[C---:B------:R-:W-:Y:S01]  /*0ed0*/  LOP3.LUT P0, RZ, R0.reuse, 0x2, RZ, 0xc0, !PT ;  /* 0x0000000200ff7812 */ /* 0x040fe2000780c0ff */
[----:B------:R-:W-:Y:S01]  /*0ee0*/  IMAD.SHL.U32 R2, R0, 0x40, RZ ;  /* 0x0000004000027824 */ /* 0x000fe200078e00ff */
[----:B------:R-:W-:Y:S01]  /*0ef0*/  SHF.R.S32.HI R3, RZ, 0x3, R3 ;  /* 0x00000003ff037819 */ /* 0x000fe20000011403 */
[----:B------:R2:W-:Y:S01]  /*0f00*/  LDGSTS.E.BYPASS.LTC128B.128 [R251+0x5080], [R12.64+0x80], !P1 ;  /* 0x050800800cfb7fae */ /* 0x0005e2000c901d50 */
[----:B------:R-:W-:Y:S01]  /*0f10*/  IMAD.SHL.U32 R0, R22, 0x400, RZ ;  /* 0x0000040016007824 */ /* 0x000fe200078e00ff */
[----:B------:R-:W-:Y:S01]  /*0f20*/  LOP3.LUT P6, RZ, R16, 0x2, RZ, 0xc0, !PT ;  /* 0x0000000210ff7812 */ /* 0x000fe200078cc0ff */
[----:B------:R-:W-:Y:S01]  /*0f30*/  IMAD.IADD R6, R19, 0x1, -R4 ;  /* 0x0000000113067824 */ /* 0x000fe200078e0a04 */
[----:B------:R-:W0:Y:S01]  /*0f40*/  LDGDEPBAR ;  /* 0x00000000000079af */ /* 0x000e220000000000 */
[----:B------:R-:W-:Y:S01]  /*0f50*/  LOP3.LUT R2, R2, 0xc0, RZ, 0xc0, !PT ;  /* 0x000000c002027812 */ /* 0x000fe200078ec0ff */
[----:B------:R-:W-:Y:S01]  /*0f60*/  IMAD R30, R3, 0x8, R7 ;  /* 0x00000008031e7824 */ /* 0x000fe200078e0207 */
[----:B------:R-:W-:Y:S01]  /*0f70*/  SEL R232, R233, 0xfffffff0, !P6 ;  /* 0xfffffff0e9e87807 */ /* 0x000fe20007000000 */
[--C-:B------:R-:W-:Y:S01]  /*0f80*/  IMAD R31, R3, 0x200, R0.reuse ;  /* 0x00000200031f7824 */ /* 0x100fe200078e0200 */
[----:B------:R-:W-:Y:S01]  /*0f90*/  LOP3.LUT R3, R2, 0x8, R23, 0xf8, !PT ;  /* 0x0000000802037812 */ /* 0x000fe200078ef817 */
[----:B------:R-:W-:Y:S01]  /*0fa0*/  IMAD R20, R20, 0x2, R0 ;  /* 0x0000000214147824 */ /* 0x000fe200078e0200 */
[----:B------:R-:W-:Y:S01]  /*0fb0*/  SHF.R.U32.HI R2, RZ, 0x3, R2 ;  /* 0x00000003ff027819 */ /* 0x000fe20000011602 */
[----:B------:R-:W-:Y:S01]  /*0fc0*/  IMAD R4, R17, 0x4, R21 ;  /* 0x0000000411047824 */ /* 0x000fe200078e0215 */
[----:B------:R-:W-:Y:S01]  /*0fd0*/  IADD3 R0, R9, R14, R8 ;  /* 0x0000000e09007210 */ /* 0x000fe20007ffe008 */
[----:B------:R-:W-:Y:S01]  /*0fe0*/  IMAD.U32 R7, RZ, RZ, UR4 ;  /* 0x00000004ff077e24 */ /* 0x000fe2000f8e00ff */
[----:B------:R-:W-:Y:S01]  /*0ff0*/  LOP3.LUT R8, R3, R2, RZ, 0x3c, !PT ;  /* 0x0000000203087212 */ /* 0x000fe200078e3cff */
[C---:B------:R-:W-:Y:S01]  /*1000*/  IMAD R2, R249.reuse, c[0x0][0x178], RZ ;  /* 0x00005e00f9027a24 */ /* 0x040fe200078e02ff */
[----:B------:R-:W-:Y:S01]  /*1010*/  LOP3.LUT P3, RZ, R0, 0x2, RZ, 0xc0, !PT ;  /* 0x0000000200ff7812 */ /* 0x000fe2000786c0ff */
[----:B------:R-:W-:Y:S01]  /*1020*/  IMAD R15, R4, 0x8, R6 ;  /* 0x00000008040f7824 */ /* 0x000fe200078e0206 */
[----:B------:R-:W-:Y:S01]  /*1030*/  LOP3.LUT P2, RZ, R0, 0x4, RZ, 0xc0, !PT ;  /* 0x0000000400ff7812 */ /* 0x000fe2000784c0ff */
[----:B------:R-:W-:Y:S01]  /*1040*/  IMAD R0, R249, c[0x0][0x208], RZ ;  /* 0x00008200f9007a24 */ /* 0x000fe200078e02ff */
[----:B------:R-:W-:Y:S01]  /*1050*/  CS2R R124, SRZ ;  /* 0x00000000007c7805 */ /* 0x000fe2000001ff00 */
[C---:B------:R-:W-:Y:S01]  /*1060*/  IMAD R2, R248.reuse, c[0x0][0x17c], R2 ;  /* 0x00005f00f8027a24 */ /* 0x040fe200078e0202 */
[----:B------:R-:W-:Y:S01]  /*1070*/  CS2R R130, SRZ ;  /* 0x0000000000827805 */ /* 0x000fe2000001ff00 */
[----:B------:R-:W-:Y:S01]  /*1080*/  IMAD R0, R248, c[0x0][0x20c], R0 ;  /* 0x00008300f8007a24 */ /* 0x000fe200078e0200 */
[----:B------:R-:W-:Y:S01]  /*1090*/  CS2R R128, SRZ ;  /* 0x0000000000807805 */ /* 0x000fe2000001ff00 */
[----:B------:R-:W-:Y:S01]  /*10a0*/  IMAD.IADD R45, R47, 0x1, R2 ;  /* 0x000000012f2d7824 */ /* 0x000fe200078e0202 */
[----:B------:R-:W-:Y:S01]  /*10b0*/  CS2R R122, SRZ ;  /* 0x00000000007a7805 */ /* 0x000fe2000001ff00 */
[----:B------:R-:W-:Y:S01]  /*10c0*/  IMAD.U32 R4, RZ, RZ, UR20 ;  /* 0x00000014ff047e24 */ /* 0x000fe2000f8e00ff */
[----:B------:R-:W-:-:S04]  /*10d0*/  DEPBAR.LE SB0, 0x1 ;  /* 0x000080400000791a */ /* 0x000fc80000000000 */
[----:B------:R-:W-:Y:S01]  /*10e0*/  IMAD.IADD R41, R43, 0x1, R0 ;  /* 0x000000012b297824 */ /* 0x000fe200078e0200 */
[----:B------:R-:W-:Y:S01]  /*10f0*/  STL.64 [R1+0x28], R44 ;  /* 0x0000282c01007387 */ /* 0x000fe20000100a00 */
[----:B------:R-:W-:Y:S01]  /*1100*/  IMAD.U32 R2, RZ, RZ, UR20 ;  /* 0x00000014ff027e24 */ /* 0x000fe2000f8e00ff */
[----:B------:R-:W-:Y:S01]  /*1110*/  CS2R R120, SRZ ;  /* 0x0000000000787805 */ /* 0x000fe2000001ff00 */
[----:B------:R-:W-:Y:S01]  /*1120*/  IMAD.WIDE.U32 R4, R4, c[0x0][0x180], R44 ;  /* 0x0000600004047a25 */ /* 0x000fe200078e002c */
[----:B------:R-:W-:Y:S01]  /*1130*/  STL.64 [R1+0x20], R40 ;  /* 0x0000202801007387 */ /* 0x000fe20000100a00 */
[----:B------:R-:W-:Y:S01]  /*1140*/  CS2R R118, SRZ ;  /* 0x0000000000767805 */ /* 0x000fe2000001ff00 */
[----:B------:R-:W-:Y:S01]  /*1150*/  CS2R R116, SRZ ;  /* 0x0000000000747805 */ /* 0x000fe2000001ff00 */
[----:B------:R-:W-:Y:S01]  /*1160*/  IMAD.WIDE.U32 R2, R2, c[0x0][0x210], R40 ;  /* 0x0000840002027a25 */ /* 0x000fe200078e0028 */
[----:B------:R-:W-:Y:S01]  /*1170*/  IADD3 R0, P4, R4, UR14, RZ ;  /* 0x0000000e04007c10 */ /* 0x000fe2000ff9e0ff */
[----:B------:R-:W-:Y:S01]  /*1180*/  CS2R R110, SRZ ;  /* 0x00000000006e7805 */ /* 0x000fe2000001ff00 */
[----:B------:R-:W-:Y:S01]  /*1190*/  CS2R R108, SRZ ;  /* 0x00000000006c7805 */ /* 0x000fe2000001ff00 */
[----:B------:R-:W-:Y:S01]  /*11a0*/  IMAD.U32 R6, RZ, RZ, UR7 ;  /* 0x00000007ff067e24 */ /* 0x000fe2000f8e00ff */
[----:B------:R-:W-:Y:S01]  /*11b0*/  IADD3 R4, P1, R2, UR22, RZ ;  /* 0x0000001602047c10 */ /* 0x000fe2000ff3e0ff */
[----:B------:R-:W-:Y:S01]  /*11c0*/  IMAD.U32 R2, R15, 0x20, R8 ;  /* 0x000000200f027824 */ /* 0x000fe200078e0008 */
[----:B------:R-:W-:Y:S01]  /*11d0*/  CS2R R114, SRZ ;  /* 0x0000000000727805 */ /* 0x000fe2000001ff00 */
[----:B------:R-:W-:Y:S01]  /*11e0*/  CS2R R112, SRZ ;  /* 0x0000000000707805 */ /* 0x000fe2000001ff00 */
[----:B------:R-:W-:Y:S01]  /*11f0*/  IADD3.X R5, R5, UR5, R6, P4, !PT ;  /* 0x0000000505057c10 */ /* 0x000fe2000a7fe406 */
[----:B------:R-:W-:Y:S01]  /*1200*/  IMAD.SHL.U32 R222, R2, 0x2, RZ ;  /* 0x0000000202de7824 */ /* 0x000fe200078e00ff */
[----:B------:R-:W-:Y:S01]  /*1210*/  BAR.SYNC.DEFER_BLOCKING 0x0 ;  /* 0x0000000000007b1d */ /* 0x000fe20000010000 */
[C---:B------:R-:W-:Y:S01]  /*1220*/  LEA R8, P4, R0.reuse, c[0x0][0x160], 0x1 ;  /* 0x0000580000087a11 */ /* 0x040fe200078808ff */
[----:B------:R-:W-:Y:S01]  /*1230*/  IMAD.SHL.U32 R2, R19, 0x40, RZ ;  /* 0x0000004013027824 */ /* 0x000fe200078e00ff */
[----:B------:R-:W-:Y:S01]  /*1240*/  IADD3.X R3, R3, UR8, R7, P1, !PT ;  /* 0x0000000803037c10 */ /* 0x000fe20008ffe407 */
[----:B------:R-:W-:Y:S01]  /*1250*/  CS2R R106, SRZ ;  /* 0x00000000006a7805 */ /* 0x000fe2000001ff00 */
[----:B------:R-:W-:Y:S01]  /*1260*/  LEA.HI.X R9, R0, c[0x0][0x164], R5, 0x1, P4 ;  /* 0x0000590000097a11 */ /* 0x000fe200020f0c05 */
[----:B------:R-:W-:Y:S01]  /*1270*/  CS2R R104, SRZ ;  /* 0x0000000000687805 */ /* 0x000fe2000001ff00 */
[----:B------:R-:W-:Y:S01]  /*1280*/  SEL R0, R231, 0xffffffe0, !P0 ;  /* 0xffffffe0e7007807 */ /* 0x000fe20004000000 */
[----:B------:R-:W-:Y:S01]  /*1290*/  CS2R R102, SRZ ;  /* 0x0000000000667805 */ /* 0x000fe2000001ff00 */
[----:B------:R-:W-:Y:S01]  /*12a0*/  LEA R6, P1, R4, c[0x0][0x1f0], 0x1 ;  /* 0x00007c0004067a11 */ /* 0x000fe200078208ff */
[----:B------:R-:W-:Y:S01]  /*12b0*/  CS2R R100, SRZ ;  /* 0x0000000000647805 */ /* 0x000fe2000001ff00 */
[----:B------:R-:W-:Y:S01]  /*12c0*/  ISETP.GE.AND P4, PT, R38, c[0x0][0x16c], PT ;  /* 0x00005b0026007a0c */ /* 0x000fe20003f86270 */
[----:B------:R-:W-:Y:S01]  /*12d0*/  IMAD.IADD R223, R222, 0x1, R0 ;  /* 0x00000001dedf7824 */ /* 0x000fe200078e0200 */
[----:B------:R-:W-:Y:S01]  /*12e0*/  LEA.HI.X R7, R4, c[0x0][0x1f4], R3, 0x1, P1 ;  /* 0x00007d0004077a11 */ /* 0x000fe200008f0c03 */
[----:B------:R-:W-:Y:S01]  /*12f0*/  IMAD.SHL.U32 R3, R32, 0x10, RZ ;  /* 0x0000001020037824 */ /* 0x000fe200078e00ff */
[C---:B------:R-:W-:Y:S01]  /*1300*/  ISETP.GE.OR P5, PT, R248.reuse, c[0x0][0x168], P4 ;  /* 0x00005a00f8007a0c */ /* 0x040fe200027a6670 */
[----:B------:R-:W-:Y:S01]  /*1310*/  CS2R R94, SRZ ;  /* 0x00000000005e7805 */ /* 0x000fe2000001ff00 */
[C---:B------:R-:W-:Y:S01]  /*1320*/  ISETP.GE.OR P1, PT, R248.reuse, c[0x0][0x168], !P3 ;  /* 0x00005a00f8007a0c */ /* 0x040fe20005f26670 */
[----:B------:R-:W-:Y:S01]  /*1330*/  CS2R R92, SRZ ;  /* 0x00000000005c7805 */ /* 0x000fe2000001ff00 */
[----:B------:R-:W-:Y:S01]  /*1340*/  ISETP.GE.OR P0, PT, R248, c[0x0][0x168], !P2 ;  /* 0x00005a00f8007a0c */ /* 0x000fe20005706670 */
[----:B------:R-:W-:Y:S01]  /*1350*/  CS2R R98, SRZ ;  /* 0x0000000000627805 */ /* 0x000fe2000001ff00 */
[--C-:B------:R-:W-:Y:S01]  /*1360*/  SHF.R.S32.HI R0, RZ, 0x1, R18.reuse ;  /* 0x00000001ff007819 */ /* 0x100fe20000011412 */
[----:B------:R-:W-:Y:S01]  /*1370*/  CS2R R96, SRZ ;  /* 0x0000000000607805 */ /* 0x000fe2000001ff00 */
[----:B------:R-:W-:Y:S01]  /*1380*/  SHF.R.S32.HI R4, RZ, 0x1f, R18 ;  /* 0x0000001fff047819 */ /* 0x000fe20000011412 */
[----:B------:R-:W3:Y:S01]  /*1390*/  LDSM.16.M88.4 R164, [R222+0x6080] ;  /* 0x00608000dea4783b */ /* 0x000ee20000000200 */
[----:B------:R-:W-:Y:S01]  /*13a0*/  LOP3.LUT R2, R2, 0x1c0, RZ, 0xc0, !PT ;  /* 0x000001c002027812 */ /* 0x000fe200078ec0ff */
[----:B------:R-:W-:Y:S01]  /*13b0*/  CS2R R90, SRZ ;  /* 0x00000000005a7805 */ /* 0x000fe2000001ff00 */
[----:B------:R-:W-:Y:S01]  /*13c0*/  LEA.HI R4, R4, R0, RZ, 0x2 ;  /* 0x0000000004047211 */ /* 0x000fe200078f10ff */
[----:B------:R-:W4:Y:S01]  /*13d0*/  LDSM.16.M88.4 R168, [R222+0x7080] ;  /* 0x00708000dea8783b */ /* 0x000f220000000200 */
[----:B------:R-:W-:Y:S01]  /*13e0*/  LOP3.LUT R5, R2, 0x30, R3, 0xf8, !PT ;  /* 0x0000003002057812 */ /* 0x000fe200078ef803 */
[----:B------:R-:W-:Y:S01]  /*13f0*/  CS2R R88, SRZ ;  /* 0x0000000000587805 */ /* 0x000fe2000001ff00 */
[----:B------:R-:W-:Y:S01]  /*1400*/  LOP3.LUT R3, R4, 0xfffffffc, RZ, 0xc0, !PT ;  /* 0xfffffffc04037812 */ /* 0x000fe200078ec0ff */
[----:B------:R-:W1:Y:S01]  /*1410*/  LDSM.16.M88.4 R176, [R223+0x6080] ;  /* 0x00608000dfb0783b */ /* 0x000e620000000200 */
[----:B------:R-:W-:Y:S01]  /*1420*/  SHF.R.U32.HI R221, RZ, 0x3, R2 ;  /* 0x00000003ffdd7819 */ /* 0x000fe20000011602 */
[----:B------:R-:W-:Y:S01]  /*1430*/  CS2R R86, SRZ ;  /* 0x0000000000567805 */ /* 0x000fe2000001ff00 */
[----:B------:R-:W-:Y:S01]  /*1440*/  LOP3.LUT R2, R27, 0xffffffe0, RZ, 0xc0, !PT ;  /* 0xffffffe01b027812 */ /* 0x000fe200078ec0ff */
[----:B------:R-:W1:Y:S01]  /*1450*/  LDSM.16.M88.4 R184, [R223+0x7080] ;  /* 0x00708000dfb8783b */ /* 0x000e620000000200 */
[----:B------:R-:W-:Y:S01]  /*1460*/  IMAD.IADD R3, R0, 0x1, -R3 ;  /* 0x0000000100037824 */ /* 0x000fe200078e0a03 */
[----:B------:R-:W-:Y:S01]  /*1470*/  CS2R R84, SRZ ;  /* 0x0000000000547805 */ /* 0x000fe2000001ff00 */
[----:B------:R-:W-:Y:S01]  /*1480*/  CS2R R78, SRZ ;  /* 0x00000000004e7805 */ /* 0x000fe2000001ff00 */
[----:B------:R-:W1:Y:S01]  /*1490*/  LDSM.16.M88.4 R188, [R222+0x8080] ;  /* 0x00808000debc783b */ /* 0x000e620000000200 */
[----:B------:R-:W-:Y:S01]  /*14a0*/  CS2R R76, SRZ ;  /* 0x00000000004c7805 */ /* 0x000fe2000001ff00 */
[----:B------:R-:W-:Y:S01]  /*14b0*/  CS2R R82, SRZ ;  /* 0x0000000000527805 */ /* 0x000fe2000001ff00 */
[----:B------:R-:W-:Y:S01]  /*14c0*/  CS2R R80, SRZ ;  /* 0x0000000000507805 */ /* 0x000fe2000001ff00 */
[----:B------:R-:W1:Y:S01]  /*14d0*/  LDSM.16.M88.4 R192, [R222+0x9080] ;  /* 0x00908000dec0783b */ /* 0x000e620000000200 */
[----:B------:R-:W-:Y:S01]  /*14e0*/  CS2R R74, SRZ ;  /* 0x00000000004a7805 */ /* 0x000fe2000001ff00 */
[----:B------:R-:W-:Y:S01]  /*14f0*/  CS2R R72, SRZ ;  /* 0x0000000000487805 */ /* 0x000fe2000001ff00 */
[----:B------:R-:W-:Y:S01]  /*1500*/  CS2R R70, SRZ ;  /* 0x0000000000467805 */ /* 0x000fe2000001ff00 */
[----:B------:R-:W1:Y:S01]  /*1510*/  LDSM.16.M88.4 R196, [R223+0x8080] ;  /* 0x00808000dfc4783b */ /* 0x000e620000000200 */
[----:B------:R-:W-:-:S03]  /*1520*/  CS2R R68, SRZ ;  /* 0x0000000000447805 */ /* 0x000fc6000001ff00 */
[----:B------:R-:W1:Y:S04]  /*1530*/  LDSM.16.M88.4 R200, [R223+0x9080] ;  /* 0x00908000dfc8783b */ /* 0x000e680000000200 */
[----:B------:R-:W1:Y:S04]  /*1540*/  LDSM.16.M88.4 R204, [R222+0xa080] ;  /* 0x00a08000decc783b */ /* 0x000e680000000200 */
[----:B------:R-:W1:Y:S04]  /*1550*/  LDSM.16.M88.4 R208, [R222+0xb080] ;  /* 0x00b08000ded0783b */ /* 0x000e680000000200 */
[----:B------:R-:W1:Y:S04]  /*1560*/  LDSM.16.M88.4 R212, [R223+0xa080] ;  /* 0x00a08000dfd4783b */ /* 0x000e680000000200 */
[----:B------:R-:W1:Y:S04]  /*1570*/  LDSM.16.M88.4 R216, [R223+0xb080] ;  /* 0x00b08000dfd8783b */ /* 0x000e680000000200 */
[----:B------:R-:W-:Y:S06]  /*1580*/  BAR.SYNC.DEFER_BLOCKING 0x0 ;  /* 0x0000000000007b1d */ /* 0x000fec0000010000 */
[----:B------:R-:W-:Y:S01]  /*1590*/  @!PT LDS RZ, [RZ] ;  /* 0x00000000fffff984 */ /* 0x000fe20000000800 */
[----:B------:R-:W-:Y:S01]  /*15a0*/  @!PT LDS RZ, [RZ] ;  /* 0x00000000fffff984 */ /* 0x000fe20000000800 */
[----:B------:R-:W-:Y:S01]  /*15b0*/  @!PT LDS RZ, [RZ] ;  /* 0x00000000fffff984 */ /* 0x000fe20000000800 */
[----:B------:R5:W-:Y:S04]  /*15c0*/  LDGSTS.E.BYPASS.LTC128B.128 [R251+0x6080], [R8.64], !P5 ;  /* 0x0608000008fb7fae */ /* 0x000be8000e901d50 */
[----:B------:R5:W-:Y:S01]  /*15d0*/  LDGSTS.E.BYPASS.LTC128B.128 [R251+0x7080], [R8.64+0x40], !P1 ;  /* 0x0708004008fb7fae */ /* 0x000be2000c901d50 */
[----:B------:R-:W-:-:S03]  /*15e0*/  ISETP.GT.AND P1, PT, R36, 0xf, PT ;  /* 0x0000000f2400780c */ /* 0x000fc60003f24270 */
[----:B------:R5:W-:Y:S01]  /*15f0*/  LDGSTS.E.BYPASS.LTC128B.128 [R251+0x8080], [R8.64+0x80], !P0 ;  /* 0x0808008008fb7fae */ /* 0x000be2000c101d50 */
[----:B------:R-:W-:-:S04]  /*1600*/  ISETP.GE.AND P0, PT, R248, c[0x0][0x168], PT ;  /* 0x00005a00f8007a0c */ /* 0x000fc80003f06270 */
[----:B------:R-:W-:-:S05]  /*1610*/  ISETP.GE.OR P5, PT, R38, c[0x0][0x1fc], P0 ;  /* 0x00007f0026007a0c */ /* 0x000fca00007a6670 */
[----:B------:R-:W-:-:S05]  /*1620*/  @!P1 IMAD.SHL.U32 R4, R36, 0x10, RZ ;  /* 0x0000001024049824 */ /* 0x000fca00078e00ff */
[----:B------:R2:W-:Y:S04]  /*1630*/  @!P1 LDGSTS.E.BYPASS.LTC128B.128 [R4+0xf080], [R24.64] ;  /* 0x0f08000018049fae */ /* 0x0005e8000b901d50 */
[----:B------:R-:W0:Y:S04]  /*1640*/  LDGDEPBAR ;  /* 0x00000000000079af */ /* 0x000e280000000000 */
[----:B------:R3:W-:Y:S01]  /*1650*/  LDGSTS.E.BYPASS.LTC128B.128 [R251+0xc080], [R6.64], !P5 ;  /* 0x0c08000006fb7fae */ /* 0x0007e2000e901d50 */
[----:B------:R-:W-:Y:S02]  /*1660*/  ISETP.GE.OR P5, PT, R252, c[0x0][0x1fc], P0 ;  /* 0x00007f00fc007a0c */ /* 0x000fe400007a6670 */
[----:B------:R-:W-:-:S02]  /*1670*/  ISETP.GE.OR P0, PT, R35, c[0x0][0x1fc], P0 ;  /* 0x00007f0023007a0c */ /* 0x000fc40000706670 */
[----:B-----5:R-:W-:Y:S02]  /*1680*/  SHF.R.S32.HI R8, RZ, 0x1f, R26 ;  /* 0x0000001fff087819 */ /* 0x020fe4000001141a */
[----:B------:R-:W-:Y:S01]  /*1690*/  LOP3.LUT R9, R5, 0x8, R23, 0xf8, !PT ;  /* 0x0000000805097812 */ /* 0x000fe200078ef817 */
[----:B------:R-:W-:Y:S01]  /*16a0*/  IMAD.SHL.U32 R5, R17, 0x10, RZ ;  /* 0x0000001011057824 */ /* 0x000fe200078e00ff */
[----:B------:R-:W-:Y:S02]  /*16b0*/  LEA.HI R8, R8, R248, RZ, 0x3 ;  /* 0x000000f808087211 */ /* 0x000fe400078f18ff */
[----:B------:R-:W-:Y:S01]  /*16c0*/  LOP3.LUT R221, R9, R221, RZ, 0x3c, !PT ;  /* 0x000000dd09dd7212 */ /* 0x000fe200078e3cff */
[----:B------:R-:W-:Y:S01]  /*16d0*/  IMAD.IADD R9, R36, 0x1, -R2 ;  /* 0x0000000124097824 */ /* 0x000fe200078e0a02 */
[----:B------:R-:W-:Y:S01]  /*16e0*/  LOP3.LUT R8, R8, 0xfffffff8, RZ, 0xc0, !PT ;  /* 0xfffffff808087812 */ /* 0x000fe200078ec0ff */
[----:B------:R-:W-:Y:S01]  /*16f0*/  IMAD.SHL.U32 R2, R16, 0x40, RZ ;  /* 0x0000004010027824 */ /* 0x000fe200078e00ff */
[----:B------:R-:W-:Y:S01]  /*1700*/  LOP3.LUT R5, R5, 0x10, RZ, 0xc0, !PT ;  /* 0x0000001005057812 */ /* 0x000fe200078ec0ff */
[----:B------:R-:W-:Y:S01]  /*1710*/  IMAD R221, R17, 0x200, R221 ;  /* 0x0000020011dd7824 */ /* 0x000fe200078e02dd */
[----:B------:R3:W-:Y:S01]  /*1720*/  LDGSTS.E.BYPASS.LTC128B.128 [R251+0xd080], [R6.64+0x40], !P5 ;  /* 0x0d08004006fb7fae */ /* 0x0007e2000e901d50 */
[----:B-1----:R-:W-:Y:S01]  /*1730*/  IMAD.IADD R10, R248, 0x1, -R8 ;  /* 0x00000001f80a7824 */ /* 0x002fe200078e0a08 */
[----:B--2---:R-:W-:Y:S01]  /*1740*/  LEA.HI R4, R33, R36, RZ, 0x7 ;  /* 0x0000002421047211 */ /* 0x004fe200078f38ff */
[----:B------:R-:W-:Y:S01]  /*1750*/  IMAD.SHL.U32 R8, R21, 0x8, RZ ;  /* 0x0000000815087824 */ /* 0x000fe200078e00ff */
[----:B------:R-:W-:Y:S01]  /*1760*/  LOP3.LUT P5, RZ, R16, 0x4, RZ, 0xc0, !PT ;  /* 0x0000000410ff7812 */ /* 0x000fe200078ac0ff */
[----:B------:R-:W-:Y:S01]  /*1770*/  IMAD.SHL.U32 R0, R10, 0x40, RZ ;  /* 0x000000400a007824 */ /* 0x000fe200078e00ff */
[----:B------:R1:W-:Y:S01]  /*1780*/  STL [R1+0x1c], R10 ;  /* 0x00001c0a01007387 */ /* 0x0003e20000100800 */
[----:B------:R-:W-:Y:S01]  /*1790*/  IMAD.SHL.U32 R17, R17, 0x8, RZ ;  /* 0x0000000811117824 */ /* 0x000fe200078e00ff */
[----:B------:R-:W-:-:S02]  /*17a0*/  LOP3.LUT R8, R8, 0x18, RZ, 0xc0, !PT ;  /* 0x0000001808087812 */ /* 0x000fc400078ec0ff */
[----:B------:R-:W-:Y:S01]  /*17b0*/  LOP3.LUT R0, R0, 0x1c0, RZ, 0xc0, !PT ;  /* 0x000001c000007812 */ /* 0x000fe200078ec0ff */
[----:B------:R3:W-:Y:S01]  /*17c0*/  LDGSTS.E.BYPASS.LTC128B.128 [R251+0xe080], [R6.64+0x80], !P0 ;  /* 0x0e08008006fb7fae */ /* 0x0007e2000c101d50 */
[----:B------:R-:W-:Y:S02]  /*17d0*/  LOP3.LUT R2, R2, 0x1c0, RZ, 0xc0, !PT ;  /* 0x000001c002027812 */ /* 0x000fe400078ec0ff */
[----:B------:R-:W-:Y:S02]  /*17e0*/  LOP3.LUT P0, RZ, R3, 0x2, RZ, 0xc0, !PT ;  /* 0x0000000203ff7812 */ /* 0x000fe4000780c0ff */
[----:B------:R-:W-:Y:S02]  /*17f0*/  SEL R231, R231, 0xffffffe0, !P5 ;  /* 0xffffffe0e7e77807 */ /* 0x000fe40006800000 */
[----:B------:R-:W-:Y:S02]  /*1800*/  PLOP3.LUT P5, PT, PT, PT, UP0, 0x80, 0x0 ;  /* 0x000000000000781c */ /* 0x000fe40003faf008 */
[----:B------:R-:W-:-:S02]  /*1810*/  SEL R233, R233, 0xfffffff0, !P0 ;  /* 0xfffffff0e9e97807 */ /* 0x000fc40004000000 */
[----:B-1----:R-:W-:Y:S02]  /*1820*/  SHF.R.U32.HI R10, RZ, 0x4, R4 ;  /* 0x00000004ff0a7819 */ /* 0x002fe40000011604 */
[----:B------:R-:W-:Y:S02]  /*1830*/  SHF.R.U32.HI R4, RZ, 0x3, R0 ;  /* 0x00000003ff047819 */ /* 0x000fe40000011600 */
[----:B------:R-:W-:Y:S01]  /*1840*/  LOP3.LUT R10, R5, 0x8, R10, 0xf8, !PT ;  /* 0x00000008050a7812 */ /* 0x000fe200078ef80a */
[----:B------:R-:W-:Y:S01]  /*1850*/  IMAD.SHL.U32 R5, R3, 0x40, RZ ;  /* 0x0000004003057824 */ /* 0x000fe200078e00ff */
[----:B------:R-:W-:Y:S02]  /*1860*/  LOP3.LUT R0, R4, R0, R8, 0x1e, !PT ;  /* 0x0000000004007212 */ /* 0x000fe400078e1e08 */
[----:B------:R-:W-:Y:S02]  /*1870*/  LOP3.LUT R3, R17, 0x8, RZ, 0xc0, !PT ;  /* 0x0000000811037812 */ /* 0x000fe400078ec0ff */
[----:B------:R-:W-:Y:S01]  /*1880*/  LOP3.LUT R5, R5, 0xc0, RZ, 0xc0, !PT ;  /* 0x000000c005057812 */ /* 0x000fe200078ec0ff */
[----:B------:R-:W-:Y:S01]  /*1890*/  IMAD.IADD R20, R20, 0x1, R0 ;  /* 0x0000000114147824 */ /* 0x000fe200078e0200 */
[----:B------:R-:W-:-:S02]  /*18a0*/  SHF.R.U32.HI R4, RZ, 0x3, R2 ;  /* 0x00000003ff047819 */ /* 0x000fc40000011602 */
[----:B---3--:R-:W-:Y:S02]  /*18b0*/  SHF.R.U32.HI R6, RZ, 0x3, R5 ;  /* 0x00000003ff067819 */ /* 0x008fe40000011605 */
[----:B------:R-:W-:Y:S02]  /*18c0*/  SHF.R.S32.HI R0, RZ, 0x1f, R9 ;  /* 0x0000001fff007819 */ /* 0x000fe40000011409 */
[----:B------:R-:W-:Y:S02]  /*18d0*/  LOP3.LUT R226, R4, R2, R3, 0x1e, !PT ;  /* 0x0000000204e27212 */ /* 0x000fe400078e1e03 */
[C---:B------:R-:W-:Y:S02]  /*18e0*/  LOP3.LUT R2, R6.reuse, R10, R5, 0x1e, !PT ;  /* 0x0000000a06027212 */ /* 0x040fe400078e1e05 */
[CC--:B------:R-:W-:Y:S01]  /*18f0*/  LOP3.LUT R3, R6.reuse, R5.reuse, R3, 0x1e, !PT ;  /* 0x0000000506037212 */ /* 0x0c0fe200078e1e03 */
[----:B------:R-:W-:Y:S01]  /*1900*/  IMAD.IADD R226, R31, 0x1, R226 ;  /* 0x000000011fe27824 */ /* 0x000fe200078e02e2 */
[----:B------:R-:W-:Y:S01]  /*1910*/  LOP3.LUT R220, R6, R5, R8, 0x1e, !PT ;  /* 0x0000000506dc7212 */ /* 0x000fe200078e1e08 */
[----:B------:R-:W-:Y:S01]  /*1920*/  @!P1 IMAD.SHL.U32 R5, R36, 0x10, RZ ;  /* 0x0000001024059824 */ /* 0x000fe200078e00ff */
[----:B------:R-:W-:Y:S01]  /*1930*/  LEA.HI R247, R0, R9, RZ, 0x2 ;  /* 0x0000000900f77211 */ /* 0x000fe200078f10ff */
[----:B------:R-:W-:-:S03]  /*1940*/  IMAD.SHL.U32 R0, R30, 0x20, RZ ;  /* 0x000000201e007824 */ /* 0x000fc600078e00ff */
[----:B------:R-:W-:Y:S01]  /*1950*/  SHF.R.S32.HI R250, RZ, 0x2, R247 ;  /* 0x00000002fffa7819 */ /* 0x000fe200000114f7 */
[----:B------:R1:W-:Y:S01]  /*1960*/  @!P1 LDGSTS.E.BYPASS.LTC128B.128 [R5+0xf280], [R28.64] ;  /* 0x0f2800001c059fae */ /* 0x0003e2000b901d50 */
[----:B------:R-:W-:Y:S02]  /*1970*/  IMAD R4, R22, 0x200, R0 ;  /* 0x0000020016047824 */ /* 0x000fe400078e0200 */
[----:B------:R-:W-:Y:S01]  /*1980*/  IMAD.IADD R229, R0, 0x1, R2 ;  /* 0x0000000100e57824 */ /* 0x000fe200078e0202 */
[----:B------:R-:W0:Y:S01]  /*1990*/  LDGDEPBAR ;  /* 0x00000000000079af */ /* 0x000e220000000000 */
[----:B------:R-:W-:Y:S02]  /*19a0*/  IMAD R250, R22, 0x10, R250 ;  /* 0x0000001016fa7824 */ /* 0x000fe400078e02fa */
[----:B------:R-:W-:Y:S01]  /*19b0*/  IMAD.IADD R230, R4, 0x1, R3 ;  /* 0x0000000104e67824 */ /* 0x000fe200078e0203 */
[----:B------:R-:W0:Y:S01]  /*19c0*/  LDGDEPBAR ;  /* 0x00000000000079af */ /* 0x000e220000000000 */
[----:B------:R-:W-:Y:S01]  /*19d0*/  IMAD.IADD R220, R0, 0x1, R220 ;  /* 0x0000000100dc7824 */ /* 0x000fe200078e02dc */
[----:B------:R-:W-:Y:S05]  /*19e0*/  @!P5 BRA `(.L_x_0) ;  /* 0x000037a00000d947 */ /* 0x000fea0003800000 */
[----:B----4-:R-:W-:Y:S01]  /*19f0*/  SHF.R.S32.HI R0, RZ, 0x1f, R21 ;  /* 0x0000001fff007819 */ /* 0x010fe20000011415 */
[----:B------:R-:W-:Y:S01]  /*1a00*/  ULDC.64 UR6, c[0x0][0x238] ;  /* 0x00008e0000067ab9 */ /* 0x000fe20000000a00 */
[--C-:B------:R-:W-:Y:S01]  /*1a10*/  SHF.R.S32.HI R37, RZ, 0x1f, R36.reuse ;  /* 0x0000001fff257819 */ /* 0x100fe20000011424 */
[----:B------:R-:W-:Y:S01]  /*1a20*/  UIMAD UR6, UR19, UR6, URZ ;  /* 0x00000006130672a4 */ /* 0x000fe2000f8e023f */
[----:B------:R-:W-:Y:S01]  /*1a30*/  LEA.HI R0, R0, R21, RZ, 0x2 ;  /* 0x0000001500007211 */ /* 0x000fe200078f10ff */
[----:B------:R-:W-:Y:S01]  /*1a40*/  IMAD.U32 R2, RZ, RZ, UR20 ;  /* 0x00000014ff027e24 */ /* 0x000fe2000f8e00ff */
[----:B------:R-:W-:Y:S01]  /*1a50*/  LOP3.LUT R247, R247, 0xfffffffc, RZ, 0xc0, !PT ;  /* 0xfffffffcf7f77812 */ /* 0x000fe200078ec0ff */
[----:B------:R-:W-:Y:S01]  /*1a60*/  UIMAD UR20, UR20, UR7, UR6 ;  /* 0x00000007141472a4 */ /* 0x000fe2000f8e0206 */
[----:B------:R-:W-:Y:S01]  /*1a70*/  LOP3.LUT R0, R0, 0xfffffffc, RZ, 0xc0, !PT ;  /* 0xfffffffc00007812 */ /* 0x000fe200078ec0ff */
[----:B------:R-:W-:Y:S01]  /*1a80*/  IMAD.WIDE.U32 R2, R2, c[0x0][0x238], R36 ;  /* 0x00008e0002027a25 */ /* 0x000fe200078e0024 */
[----:B------:R-:W-:Y:S01]  /*1a90*/  MOV R4, UR11 ;  /* 0x0000000b00047c02 */ /* 0x000fe20008000f00 */
[----:B------:R-:W-:Y:S01]  /*1aa0*/  ULDC.64 UR6, c[0x0][0x240] ;  /* 0x0000900000067ab9 */ /* 0x000fe20000000a00 */
[----:B------:R-:W-:Y:S01]  /*1ab0*/  STL [R1+0x14], R37 ;  /* 0x0000142501007387 */ /* 0x000fe20000100800 */
[----:B------:R-:W-:Y:S01]  /*1ac0*/  IMAD.IADD R0, R21, 0x1, -R0 ;  /* 0x0000000115007824 */ /* 0x000fe200078e0a00 */
[----:B------:R-:W-:Y:S01]  /*1ad0*/  IADD3 R3, R3, UR20, RZ ;  /* 0x0000001403037c10 */ /* 0x000fe2000fffe0ff */
[----:B------:R-:W-:Y:S01]  /*1ae0*/  IMAD.IADD R247, R9, 0x1, -R247 ;  /* 0x0000000109f77824 */ /* 0x000fe200078e0af7 */
[----:B------:R-:W-:Y:S01]  /*1af0*/  UIMAD UR6, UR18, UR6, URZ ;  /* 0x00000006120672a4 */ /* 0x000fe2000f8e023f */
[----:B------:R-:W-:Y:S01]  /*1b00*/  IMAD R0, R0, -0x8, R34 ;  /* 0xfffffff800007824 */ /* 0x000fe200078e0222 */
[----:B------:R-:W-:Y:S01]  /*1b10*/  LEA R226, R226, 0x13480, 0x1 ;  /* 0x00013480e2e27811 */ /* 0x000fe200078e08ff */
[----:B------:R-:W-:Y:S01]  /*1b20*/  IMAD.WIDE.U32 R6, R4, c[0x0][0x240], R2 ;  /* 0x0000900004067a25 */ /* 0x000fe200078e0002 */
[----:B------:R-:W-:Y:S01]  /*1b30*/  UIMAD UR7, UR11, UR7, UR6 ;  /* 0x000000070b0772a4 */ /* 0x000fe2000f8e0206 */
[----:B------:R-:W-:Y:S01]  /*1b40*/  SHF.L.U32 R224, R230, 0x1, RZ ;  /* 0x00000001e6e07819 */ /* 0x000fe200000006ff */
[----:B------:R-:W-:Y:S01]  /*1b50*/  UIADD3 UR18, UR21, 0x3f, URZ ;  /* 0x0000003f15127890 */ /* 0x000fe2000fffe03f */
[----:B------:R-:W-:Y:S01]  /*1b60*/  IMAD R247, R247, -0x2, R0 ;  /* 0xfffffffef7f77824 */ /* 0x000fe200078e0200 */
[----:B------:R-:W-:Y:S01]  /*1b70*/  IADD3 R0, R251, 0x6080, RZ ;  /* 0x00006080fb007810 */ /* 0x000fe20007ffe0ff */
[----:B------:R-:W-:Y:S01]  /*1b80*/  IMAD.SHL.U32 R239, R20, 0x2, RZ ;  /* 0x0000000214ef7824 */ /* 0x000fe200078e00ff */
[----:B------:R-:W-:Y:S01]  /*1b90*/  STL.64 [R1+0x40], R6 ;  /* 0x0000400601007387 */ /* 0x000fe20000100a00 */
[----:B------:R-:W-:Y:S01]  /*1ba0*/  USHF.R.S32.HI UR6, URZ, 0x1f, UR18 ;  /* 0x0000001f3f067899 */ /* 0x000fe20008011412 */
[--C-:B------:R-:W-:Y:S01]  /*1bb0*/  IMAD R227, R231, 0x2, R226.reuse ;  /* 0x00000002e7e37824 */ /* 0x100fe200078e02e2 */
[----:B------:R-:W-:Y:S01]  /*1bc0*/  IADD3 R225, R224, 0xc080, RZ ;  /* 0x0000c080e0e17810 */ /* 0x000fe20007ffe0ff */
[----:B------:R2:W-:Y:S01]  /*1bd0*/  STL [R1+0x50], R0 ;  /* 0x0000500001007387 */ /* 0x0005e20000100800 */
[----:B------:R-:W-:Y:S01]  /*1be0*/  IMAD R228, R232, 0x2, R226 ;  /* 0x00000002e8e47824 */ /* 0x000fe200078e02e2 */
[----:B------:R-:W-:Y:S01]  /*1bf0*/  ULEA.HI UR6, UR6, UR18, URZ, 0x6 ;  /* 0x0000001206067291 */ /* 0x000fe2000f8f303f */
[----:B------:R-:W-:Y:S01]  /*1c00*/  IMAD.SHL.U32 R221, R221, 0x2, RZ ;  /* 0x00000002dddd7824 */ /* 0x000fe200078e00ff */
[----:B------:R-:W-:Y:S01]  /*1c10*/  LEA R220, R220, 0x80, 0x1 ;  /* 0x00000080dcdc7811 */ /* 0x000fe200078e08ff */
[----:B------:R-:W-:Y:S01]  /*1c20*/  CS2R R162, SRZ ;  /* 0x0000000000a27805 */ /* 0x000fe2000001ff00 */
        /* <DEDUP_REMOVED lines=19> */
[----:B--2---:R-:W-:Y:S01]  /*1d60*/  IADD3 R0, R239, 0xf480, RZ ;  /* 0x0000f480ef007810 */ /* 0x004fe20007ffe0ff */
[----:B------:R-:W-:Y:S01]  /*1d70*/  CS2R R122, SRZ ;  /* 0x00000000007a7805 */ /* 0x000fe2000001ff00 */
[----:B------:R-:W-:Y:S01]  /*1d80*/  CS2R R120, SRZ ;  /* 0x0000000000787805 */ /* 0x000fe2000001ff00 */
[----:B------:R-:W-:Y:S01]  /*1d90*/  CS2R R118, SRZ ;  /* 0x0000000000767805 */ /* 0x000fe2000001ff00 */
[----:B------:R-:W-:Y:S01]  /*1da0*/  CS2R R116, SRZ ;  /* 0x0000000000747805 */ /* 0x000fe2000001ff00 */
[----:B------:R2:W-:Y:S01]  /*1db0*/  STL [R1+0x4c], R0 ;  /* 0x00004c0001007387 */ /* 0x0005e20000100800 */
        /* <DEDUP_REMOVED lines=24> */
[----:B--2---:R-:W-:Y:S01]  /*1f40*/  IADD3 R0, R7, UR7, RZ ;  /* 0x0000000707007c10 */ /* 0x004fe2000fffe0ff */
[----:B------:R-:W-:Y:S01]  /*1f50*/  IMAD R231, R231, 0x2, R228 ;  /* 0x00000002e7e77824 */ /* 0x000fe200078e02e4 */
[----:B------:R-:W-:Y:S01]  /*1f60*/  LEA R232, R232, R227, 0x1 ;  /* 0x000000e3e8e87211 */ /* 0x000fe200078e08ff */
[----:B------:R-:W-:Y:S01]  /*1f70*/  IMAD R225, R233, 0x2, R225 ;  /* 0x00000002e9e17824 */ /* 0x000fe200078e02e1 */
[----:B------:R-:W-:Y:S01]  /*1f80*/  IADD3 R234, R230, R233, RZ ;  /* 0x000000e9e6ea7210 */ /* 0x000fe20007ffe0ff */
[----:B------:R2:W-:Y:S01]  /*1f90*/  STL [R1+0x48], R0 ;  /* 0x0000480001007387 */ /* 0x0005e20000100800 */
[----:B------:R-:W-:-:S02]  /*1fa0*/  ULDC UR20, c[0x0][0x218] ;  /* 0x0000860000147ab9 */ /* 0x000fc40000000800 */
[----:B------:R-:W-:Y:S02]  /*1fb0*/  ULDC UR19, c[0x0][0x290] ;  /* 0x0000a40000137ab9 */ /* 0x000fe40000000800 */
[----:B------:R-:W-:Y:S02]  /*1fc0*/  UMOV UR25, 0x1 ;  /* 0x0000000100197882 */ /* 0x000fe40000000000 */
[----:B------:R-:W-:Y:S02]  /*1fd0*/  UMOV UR4, URZ ;  /* 0x0000003f00047c82 */ /* 0x000fe40008000000 */
[----:B------:R-:W-:Y:S02]  /*1fe0*/  UMOV UR22, URZ ;  /* 0x0000003f00167c82 */ /* 0x000fe40008000000 */
[----:B------:R-:W-:Y:S02]  /*1ff0*/  ULDC UR21, c[0x0][0x168] ;  /* 0x00005a0000157ab9 */ /* 0x000fe40000000800 */
[----:B------:R-:W-:-:S02]  /*2000*/  UIMAD UR20, UR11, UR20, URZ ;  /* 0x000000140b1472a4 */ /* 0x000fc4000f8e023f */
[----:B------:R-:W-:Y:S02]  /*2010*/  UIMAD UR19, UR11, UR19, URZ ;  /* 0x000000130b1372a4 */ /* 0x000fe4000f8e023f */
[----:B------:R-:W-:Y:S02]  /*2020*/  USHF.R.S32.HI UR23, URZ, 0x6, UR6 ;  /* 0x000000063f177899 */ /* 0x000fe40008011406 */
[----:B------:R-:W-:Y:S02]  /*2030*/  ULDC UR18, c[0x0][0x168] ;  /* 0x00005a0000127ab9 */ /* 0x000fe40000000800 */
.L_x_3:
[----:B------:R-:W-:Y:S04]  /*2040*/  DEPBAR.LE SB0, 0x1 ;  /* 0x000080400000791a */ /* 0x000fe80000000000 */
[----:B------:R-:W-:Y:S01]  /*2050*/  BAR.SYNC.DEFER_BLOCKING 0x0 ;  /* 0x0000000000007b1d */ /* 0x000fe20000010000 */
[----:B--2---:R-:W-:Y:S01]  /*2060*/  MOV R0, UR4 ;  /* 0x0000000400007c02 */ /* 0x004fe20008000f00 */
[----:B------:R-:W-:Y:S01]  /*2070*/  IMAD.U32 R2, RZ, RZ, UR4 ;  /* 0x00000004ff027e24 */ /* 0x000fe2000f8e00ff */
[----:B------:R-:W-:Y:S03]  /*2080*/  UIADD3 UR24, UR22, 0x1, URZ ;  /* 0x0000000116187890 */ /* 0x000fe6000fffe03f */
[----:B------:R-:W-:Y:S01]  /*2090*/  IMAD R0, R0, 0x1800, R230 ;  /* 0x0000180000007824 */ /* 0x000fe200078e02e6 */
[----:B------:R-:W-:Y:S01]  /*20a0*/  UISETP.GE.AND UP0, UPT, UR24, UR23, UPT ;  /* 0x000000171800728c */ /* 0x000fe2000bf06270 */
[----:B------:R-:W-:Y:S03]  /*20b0*/  IMAD R2, R2, 0x1800, R233 ;  /* 0x0000180002027824 */ /* 0x000fe600078e02e9 */
[----:B------:R-:W-:Y:S02]  /*20c0*/  SHF.L.U32 R0, R0, 0x1, RZ ;  /* 0x0000000100007819 */ /* 0x000fe400000006ff */
[----:B------:R-:W-:Y:S02]  /*20d0*/  IADD3 R2, R230, R2, RZ ;  /* 0x00000002e6027210 */ /* 0x000fe40007ffe0ff */
[----:B------:R-:W-:Y:S03]  /*20e0*/  PLOP3.LUT P0, PT, PT, PT, UP0, 0x80, 0x0 ;  /* 0x000000000000781c */ /* 0x000fe60003f0f008 */
[----:B------:R-:W-:Y:S01]  /*20f0*/  IMAD.SHL.U32 R3, R2, 0x2, RZ ;  /* 0x0000000202037824 */ /* 0x000fe200078e00ff */
[----:B------:R-:W-:Y:S01]  /*2100*/  MOV R2, UR4 ;  /* 0x0000000400027c02 */ /* 0x000fe20008000f00 */
[----:B------:R-:W-:Y:S04]  /*2110*/  LDSM.16.M88.4 R16, [R222+0x80] ;  /* 0x00008000de10783b */ /* 0x000fe80000000200 */
[----:B------:R-:W-:Y:S01]  /*2120*/  IMAD R2, R2, 0x1800, R234 ;  /* 0x0000180002027824 */ /* 0x000fe200078e02ea */
[----:B------:R-:W2:Y:S03]  /*2130*/  LDSM.16.M88.4 R32, [R0+0x6080] ;  /* 0x006080000020783b */ /* 0x000ea60000000200 */
[----:B------:R-:W-:Y:S02]  /*2140*/  IMAD.SHL.U32 R2, R2, 0x2, RZ ;  /* 0x0000000202027824 */ /* 0x000fe400078e00ff */
[----:B-1----:R-:W1:Y:S05]  /*2150*/  LDSM.16.M88.4 R28, [R0+0x6880] ;  /* 0x00688000001c783b */ /* 0x002e6a0000000200 */
[----:B------:R-:W3:Y:S05]  /*2160*/  LDSM.16.M88.4 R36, [R222+0x1080] ;  /* 0x00108000de24783b */ /* 0x000eea0000000200 */
[----:B------:R-:W-:Y:S05]  /*2170*/  LDSM.16.M88.4 R44, [R223+0x80] ;  /* 0x00008000df2c783b */ /* 0x000fea0000000200 */
[----:B------:R-:W4:Y:S05]  /*2180*/  LDSM.16.M88.4 R40, [R3+0x6080] ;  /* 0x006080000328783b */ /* 0x000f2a0000000200 */
[----:B------:R-:W5:Y:S05]  /*2190*/  LDSM.16.M88.4 R48, [R3+0x6880] ;  /* 0x006880000330783b */ /* 0x000f6a0000000200 */
[----:B------:R-:W3:Y:S05]  /*21a0*/  LDSM.16.M88.4 R52, [R223+0x1080] ;  /* 0x00108000df34783b */ /* 0x000eea0000000200 */
[----:B------:R-:W-:Y:S01]  /*21b0*/  LDSM.16.M88.4 R60, [R222+0x2080] ;  /* 0x00208000de3c783b */ /* 0x000fe20000000200 */
[-C--:B--2---:R-:W-:Y:S04]  /*21c0*/  HMMA.16816.F32 R4, R32, R16.reuse, RZ ;  /* 0x000000102004723c */ /* 0x084fe800000018ff */
[----:B------:R-:W2:Y:S05]  /*21d0*/  LDSM.16.M88.4 R56, [R0+0x7080] ;  /* 0x007080000038783b */ /* 0x000eaa0000000200 */
[----:B------:R-:W2:Y:S01]  /*21e0*/  LDSM.16.M88.4 R64, [R0+0x7880] ;  /* 0x007880000040783b */ /* 0x000ea20000000200 */
[C---:B-1----:R-:W-:Y:S08]  /*21f0*/  HMMA.16816.F32 R8, R28.reuse, R16, RZ ;  /* 0x000000101c08723c */ /* 0x042ff000000018ff */
[-C--:B------:R-:W-:Y:S08]  /*2200*/  HMMA.16816.F32 R12, R28, R18.reuse, RZ ;  /* 0x000000121c0c723c */ /* 0x080ff000000018ff */
[C---:B------:R-:W-:Y:S08]  /*2210*/  HMMA.16816.F32 R16, R32.reuse, R18, RZ ;  /* 0x000000122010723c */ /* 0x040ff000000018ff */
[-C--:B---3--:R-:W-:Y:S08]  /*2220*/  HMMA.16816.F32 R20, R32, R36.reuse, RZ ;  /* 0x000000242014723c */ /* 0x088ff000000018ff */
[C---:B------:R-:W-:Y:S08]  /*2230*/  HMMA.16816.F32 R24, R28.reuse, R36, RZ ;  /* 0x000000241c18723c */ /* 0x040ff000000018ff */
[-C--:B------:R-:W-:Y:S08]  /*2240*/  HMMA.16816.F32 R28, R28, R38.reuse, RZ ;  /* 0x000000261c1c723c */ /* 0x080ff000000018ff */
[----:B------:R-:W-:Y:S01]  /*2250*/  HMMA.16816.F32 R32, R32, R38, RZ ;  /* 0x000000262020723c */ /* 0x000fe200000018ff */
[----:B------:R-:W1:Y:S07]  /*2260*/  LDSM.16.M88.4 R36, [R222+0x3080] ;  /* 0x00308000de24783b */ /* 0x000e6e0000000200 */
[-C--:B----4-:R-:W-:Y:S08]  /*2270*/  HMMA.16816.F32 R4, R40, R44.reuse, R4 ;  /* 0x0000002c2804723c */ /* 0x090ff00000001804 */
[C---:B-----5:R-:W-:Y:S08]  /*2280*/  HMMA.16816.F32 R8, R48.reuse, R44, R8 ;  /* 0x0000002c3008723c */ /* 0x060ff00000001808 */
[-C--:B------:R-:W-:Y:S08]  /*2290*/  HMMA.16816.F32 R12, R48, R46.reuse, R12 ;  /* 0x0000002e300c723c */ /* 0x080ff0000000180c */
[C---:B------:R-:W-:Y:S01]  /*22a0*/  HMMA.16816.F32 R16, R40.reuse, R46, R16 ;  /* 0x0000002e2810723c */ /* 0x040fe20000001810 */
[----:B------:R-:W-:Y:S07]  /*22b0*/  LDSM.16.M88.4 R44, [R223+0x2080] ;  /* 0x00208000df2c783b */ /* 0x000fee0000000200 */
[-C--:B------:R-:W-:Y:S08]  /*22c0*/  HMMA.16816.F32 R20, R40, R52.reuse, R20 ;  /* 0x000000342814723c */ /* 0x080ff00000001814 */
[C---:B------:R-:W-:Y:S08]  /*22d0*/  HMMA.16816.F32 R24, R48.reuse, R52, R24 ;  /* 0x000000343018723c */ /* 0x040ff00000001818 */
[-C--:B------:R-:W-:Y:S01]  /*22e0*/  HMMA.16816.F32 R28, R48, R54.reuse, R28 ;  /* 0x00000036301c723c */ /* 0x080fe2000000181c */
[----:B------:R-:W-:Y:S07]  /*22f0*/  LDSM.16.M88.4 R48, [R3+0x7880] ;  /* 0x007880000330783b */ /* 0x000fee0000000200 */
[----:B------:R-:W-:Y:S01]  /*2300*/  HMMA.16816.F32 R32, R40, R54, R32 ;  /* 0x000000362820723c */ /* 0x000fe20000001820 */
[----:B------:R-:W3:Y:S05]  /*2310*/  LDSM.16.M88.4 R40, [R2+0x7080] ;  /* 0x007080000228783b */ /* 0x000eea0000000200 */
[----:B------:R-:W4:Y:S02]  /*2320*/  LDSM.16.M88.4 R52, [R223+0x3080] ;  /* 0x00308000df34783b */ /* 0x000f240000000200 */
[-C--:B--2---:R-:W-:Y:S08]  /*2330*/  HMMA.16816.F32 R4, R56, R60.reuse, R4 ;  /* 0x0000003c3804723c */ /* 0x084ff00000001804 */
[C---:B------:R-:W-:Y:S08]  /*2340*/  HMMA.16816.F32 R8, R64.reuse, R60, R8 ;  /* 0x0000003c4008723c */ /* 0x040ff00000001808 */
[-C--:B------:R-:W-:Y:S08]  /*2350*/  HMMA.16816.F32 R12, R64, R62.reuse, R12 ;  /* 0x0000003e400c723c */ /* 0x080ff0000000180c */
[C---:B------:R-:W-:Y:S01]  /*2360*/  HMMA.16816.F32 R16, R56.reuse, R62, R16 ;  /* 0x0000003e3810723c */ /* 0x040fe20000001810 */
[----:B------:R-:W-:Y:S07]  /*2370*/  LDSM.16.M88.4 R60, [R0+0x8080] ;  /* 0x00808000003c783b */ /* 0x000fee0000000200 */
[-C--:B-1----:R-:W-:Y:S08]  /*2380*/  HMMA.16816.F32 R20, R56, R36.reuse, R20 ;  /* 0x000000243814723c */ /* 0x082ff00000001814 */
[C---:B------:R-:W-:Y:S08]  /*2390*/  HMMA.16816.F32 R24, R64.reuse, R36, R24 ;  /* 0x000000244018723c */ /* 0x040ff00000001818 */
[-C--:B------:R-:W-:Y:S01]  /*23a0*/  HMMA.16816.F32 R28, R64, R38.reuse, R28 ;  /* 0x00000026401c723c */ /* 0x080fe2000000181c */
[----:B------:R-:W1:Y:S07]  /*23b0*/  LDSM.16.M88.4 R64, [R222+0x4080] ;  /* 0x00408000de40783b */ /* 0x000e6e0000000200 */
[----:B------:R-:W-:Y:S01]  /*23c0*/  HMMA.16816.F32 R32, R56, R38, R32 ;  /* 0x000000263820723c */ /* 0x000fe20000001820 */
[----:B------:R2:W5:Y:S05]  /*23d0*/  LDSM.16.M88.4 R36, [R0+0x8880] ;  /* 0x008880000024783b */ /* 0x00056a0000000200 */
[----:B------:R-:W1:Y:S02]  /*23e0*/  LDSM.16.M88.4 R56, [R222+0x5080] ;  /* 0x00508000de38783b */ /* 0x000e640000000200 */
[-C--:B---3--:R-:W-:Y:S08]  /*23f0*/  HMMA.16816.F32 R4, R40, R44.reuse, R4 ;  /* 0x0000002c2804723c */ /* 0x088ff00000001804 */
[C---:B------:R-:W-:Y:S08]  /*2400*/  HMMA.16816.F32 R8, R48.reuse, R44, R8 ;  /* 0x0000002c3008723c */ /* 0x040ff00000001808 */
[-C--:B------:R-:W-:Y:S01]  /*2410*/  HMMA.16816.F32 R12, R48, R46.reuse, R12 ;  /* 0x0000002e300c723c */ /* 0x080fe2000000180c */
[----:B--2---:R-:W-:Y:S04]  /*2420*/  MOV R0, UR4 ;  /* 0x0000000400007c02 */ /* 0x004fe80008000f00 */
[----:B------:R-:W-:Y:S03]  /*2430*/  LEA R0, R0, R250, 0x6 ;  /* 0x000000fa00007211 */ /* 0x000fe600078e30ff */
[C---:B------:R-:W-:Y:S01]  /*2440*/  HMMA.16816.F32 R16, R40.reuse, R46, R16 ;  /* 0x0000002e2810723c */ /* 0x040fe20000001810 */
[----:B------:R-:W-:Y:S05]  /*2450*/  LDSM.16.M88.4 R44, [R2+0x8080] ;  /* 0x00808000022c783b */ /* 0x000fea0000000200 */
[----:B------:R-:W-:Y:S02]  /*2460*/  LDS R236, [R0.X4+0xf080] ;  /* 0x00f0800000ec7984 */ /* 0x000fe40000004800 */
[-C--:B----4-:R-:W-:Y:S03]  /*2470*/  HMMA.16816.F32 R20, R40, R52.reuse, R20 ;  /* 0x000000342814723c */ /* 0x090fe60000001814 */
[----:B------:R-:W-:Y:S05]  /*2480*/  LDS R235, [R0.X4+0xf0a0] ;  /* 0x00f0a00000eb7984 */ /* 0x000fea0000004800 */
[C---:B------:R-:W-:Y:S01]  /*2490*/  HMMA.16816.F32 R24, R48.reuse, R52, R24 ;  /* 0x000000343018723c */ /* 0x040fe20000001818 */
[----:B------:R-:W-:Y:S05]  /*24a0*/  LDS R237, [R0.X4+0xf100] ;  /* 0x00f1000000ed7984 */ /* 0x000fea0000004800 */
[----:B------:R-:W-:Y:S02]  /*24b0*/  LDS R238, [R0.X4+0xf120] ;  /* 0x00f1200000ee7984 */ /* 0x000fe40000004800 */
[-C--:B------:R-:W-:Y:S03]  /*24c0*/  HMMA.16816.F32 R28, R48, R54.reuse, R28 ;  /* 0x00000036301c723c */ /* 0x080fe6000000181c */
[----:B------:R-:W2:Y:S05]  /*24d0*/  LDSM.16.M88.4 R48, [R223+0x4080] ;  /* 0x00408000df30783b */ /* 0x000eaa0000000200 */
[----:B------:R-:W-:Y:S01]  /*24e0*/  HMMA.16816.F32 R32, R40, R54, R32 ;  /* 0x000000362820723c */ /* 0x000fe20000001820 */
[----:B------:R-:W3:Y:S05]  /*24f0*/  LDSM.16.M88.4 R40, [R3+0x8880] ;  /* 0x008880000328783b */ /* 0x000eea0000000200 */
[----:B------:R-:W4:Y:S02]  /*2500*/  LDSM.16.M88.4 R52, [R223+0x5080] ;  /* 0x00508000df34783b */ /* 0x000f240000000200 */
[-C--:B-1----:R-:W-:Y:S01]  /*2510*/  HMMA.16816.F32 R4, R60, R64.reuse, R4 ;  /* 0x000000403c04723c */ /* 0x082fe20000001804 */
[----:B------:R-:W-:Y:S04]  /*2520*/  DEPBAR.LE SB0, 0x0 ;  /* 0x000080000000791a */ /* 0x000fe80000000000 */
[----:B------:R-:W-:Y:S03]  /*2530*/  BAR.SYNC.DEFER_BLOCKING 0x0 ;  /* 0x0000000000007b1d */ /* 0x000fe60000010000 */
[C---:B-----5:R-:W-:Y:S08]  /*2540*/  HMMA.16816.F32 R8, R36.reuse, R64, R8 ;  /* 0x000000402408723c */ /* 0x060ff00000001808 */
[-C--:B------:R-:W-:Y:S08]  /*2550*/  HMMA.16816.F32 R12, R36, R66.reuse, R12 ;  /* 0x00000042240c723c */ /* 0x080ff0000000180c */
[C---:B------:R-:W-:Y:S08]  /*2560*/  HMMA.16816.F32 R16, R60.reuse, R66, R16 ;  /* 0x000000423c10723c */ /* 0x040ff00000001810 */
[-C--:B------:R-:W-:Y:S08]  /*2570*/  HMMA.16816.F32 R20, R60, R56.reuse, R20 ;  /* 0x000000383c14723c */ /* 0x080ff00000001814 */
[C---:B------:R-:W-:Y:S01]  /*2580*/  HMMA.16816.F32 R24, R36.reuse, R56, R24 ;  /* 0x000000382418723c */ /* 0x040fe20000001818 */
[----:B------:R1:W1:Y:S05]  /*2590*/  LDSM.16.M88.4 R64, [R224+0xc080] ;  /* 0x00c08000e040783b */ /* 0x00026a0000000200 */
[----:B------:R1:W1:Y:S02]  /*25a0*/  LDSM.16.M88.4 R172, [R225] ;  /* 0x00000000e1ac783b */ /* 0x0002640000000200 */
[-C--:B------:R-:W-:Y:S03]  /*25b0*/  HMMA.16816.F32 R28, R36, R58.reuse, R28 ;  /* 0x0000003a241c723c */ /* 0x080fe6000000181c */
[----:B------:R1:W1:Y:S05]  /*25c0*/  LDSM.16.M88.4 R180, [R225+0x800] ;  /* 0x00080000e1b4783b */ /* 0x00026a0000000200 */
[----:B------:R-:W-:Y:S01]  /*25d0*/  HMMA.16816.F32 R32, R60, R58, R32 ;  /* 0x0000003a3c20723c */ /* 0x000fe20000001820 */
[----:B------:R1:W1:Y:S07]  /*25e0*/  LDSM.16.M88.4 R60, [R224+0xc880] ;  /* 0x00c88000e03c783b */ /* 0x00026e0000000200 */
[-C--:B--2---:R-:W-:Y:S08]  /*25f0*/  HMMA.16816.F32 R4, R44, R48.reuse, R4 ;  /* 0x000000302c04723c */ /* 0x084ff00000001804 */
[C---:B---3--:R-:W-:Y:S08]  /*2600*/  HMMA.16816.F32 R8, R40.reuse, R48, R8 ;  /* 0x000000302808723c */ /* 0x048ff00000001808 */
[-C--:B------:R-:W-:Y:S08]  /*2610*/  HMMA.16816.F32 R12, R40, R50.reuse, R12 ;  /* 0x00000032280c723c */ /* 0x080ff0000000180c */
[C---:B------:R-:W-:Y:S08]  /*2620*/  HMMA.16816.F32 R16, R44.reuse, R50, R16 ;  /* 0x000000322c10723c */ /* 0x040ff00000001810 */
[-C--:B----4-:R-:W-:Y:S08]  /*2630*/  HMMA.16816.F32 R20, R44, R52.reuse, R20 ;  /* 0x000000342c14723c */ /* 0x090ff00000001814 */
[C---:B------:R-:W-:Y:S08]  /*2640*/  HMMA.16816.F32 R24, R40.reuse, R52, R24 ;  /* 0x000000342818723c */ /* 0x040ff00000001818 */
[-C--:B------:R-:W-:Y:S08]  /*2650*/  HMMA.16816.F32 R28, R40, R54.reuse, R28 ;  /* 0x00000036281c723c */ /* 0x080ff0000000181c */
[----:B------:R-:W-:Y:S01]  /*2660*/  HMMA.16816.F32 R32, R44, R54, R32 ;  /* 0x000000362c20723c */ /* 0x000fe20000001820 */
[----:B------:R-:W-:-:S07]  /*2670*/  @P0 BRA `(.L_x_1) ;  /* 0x0000035000000947 */ /* 0x000fce0003800000 */
[----:B-1----:R-:W2:Y:S01]  /*2680*/  LDL.64 R244, [R1+0x28] ;  /* 0x0000280001f47983 */ /* 0x002ea20000100a00 */
[----:B------:R-:W-:Y:S02]  /*2690*/  USHF.R.S32.HI UR26, URZ, 0x1f, UR24 ;  /* 0x0000001f3f1a7899 */ /* 0x000fe40008011418 */
[----:B------:R-:W-:Y:S01]  /*26a0*/  ULDC.64 UR6, c[0x0][0x178] ;  /* 0x00005e0000067ab9 */ /* 0x000fe20000000a00 */
[----:B------:R-:W3:Y:S01]  /*26b0*/  LDL.64 R242, [R1+0x38] ;  /* 0x0000380001f27983 */ /* 0x000ee20000100a00 */
[----:B------:R-:W-:Y:S02]  /*26c0*/  UIMAD UR26, UR26, UR6, URZ ;  /* 0x000000061a1a72a4 */ /* 0x000fe4000f8e023f */
[----:B------:R-:W-:Y:S01]  /*26d0*/  UIMAD.WIDE.U32 UR28, UR24, UR6, URZ ;  /* 0x00000006181c72a5 */ /* 0x000fe2000f8e003f */
[----:B------:R-:W4:Y:S01]  /*26e0*/  LDL.64 R240, [R1] ;  /* 0x0000000001f07983 */ /* 0x000f220000100a00 */
[----:B------:R-:W-:Y:S02]  /*26f0*/  UIMAD UR6, UR24, -0x40, UR21 ;  /* 0xffffffc0180678a4 */ /* 0x000fe4000f8e0215 */
[----:B------:R-:W-:Y:S01]  /*2700*/  UIMAD UR26, UR24, UR7, UR26 ;  /* 0x00000007181a72a4 */ /* 0x000fe2000f8e021a */
[----:B------:R-:W5:Y:S03]  /*2710*/  LDL R41, [R1+0x50] ;  /* 0x0000500001297983 */ /* 0x000f660000100800 */
[----:B------:R-:W-:Y:S01]  /*2720*/  UIADD3 UR26, UR29, UR26, URZ ;  /* 0x0000001a1d1a7290 */ /* 0x000fe2000fffe03f */
[----:B------:R-:W1:Y:S01]  /*2730*/  S2R R40, SR_CTAID.Y ;  /* 0x0000000000287919 */ /* 0x000e620000002600 */
[----:B--2---:R-:W-:Y:S01]  /*2740*/  IMAD.MOV.U32 R37, RZ, RZ, R245 ;  /* 0x000000ffff257224 */ /* 0x004fe200078e00f5 */
[----:B-1----:R-:W-:Y:S01]  /*2750*/  SHF.R.S32.HI R38, RZ, 0x1f, R40 ;  /* 0x0000001fff267819 */ /* 0x002fe20000011428 */
[----:B---3--:R-:W-:Y:S04]  /*2760*/  IMAD.MOV.U32 R36, RZ, RZ, R242 ;  /* 0x000000ffff247224 */ /* 0x008fe800078e00f2 */
[----:B------:R-:W-:Y:S01]  /*2770*/  IMAD R39, R38, c[0x0][0x180], RZ ;  /* 0x0000600026277a24 */ /* 0x000fe200078e02ff */
[----:B----4-:R-:W-:Y:S01]  /*2780*/  @!P1 MOV R3, R241 ;  /* 0x000000f100039202 */ /* 0x010fe20000000f00 */
[----:B------:R-:W-:Y:S04]  /*2790*/  IMAD.WIDE.U32 R36, R40, c[0x0][0x180], R36 ;  /* 0x0000600028247a25 */ /* 0x000fe800078e0024 */
[----:B------:R-:W-:Y:S01]  /*27a0*/  @!P1 IMAD.MOV.U32 R2, RZ, RZ, R240 ;  /* 0x000000ffff029224 */ /* 0x000fe200078e00f0 */
[----:B------:R-:W-:Y:S01]  /*27b0*/  IADD3 R0, P6, R36, UR14, RZ ;  /* 0x0000000e24007c10 */ /* 0x000fe2000ffde0ff */
[----:B------:R-:W-:Y:S02]  /*27c0*/  @!P1 IMAD R38, R38, c[0x0][0x270], RZ ;  /* 0x00009c0026269a24 */ /* 0x000fe400078e02ff */
[C---:B------:R-:W-:Y:S04]  /*27d0*/  @!P1 IMAD.WIDE.U32 R2, R40.reuse, c[0x0][0x270], R2 ;  /* 0x00009c0028029a25 */ /* 0x040fe800078e0002 */
[C---:B------:R-:W-:Y:S02]  /*27e0*/  IMAD R39, R40.reuse, c[0x0][0x184], R39 ;  /* 0x0000610028277a24 */ /* 0x040fe400078e0227 */
[----:B------:R-:W-:Y:S01]  /*27f0*/  @!P1 IMAD R36, R40, c[0x0][0x274], R38 ;  /* 0x00009d0028249a24 */ /* 0x000fe200078e0226 */
[----:B------:R-:W-:Y:S01]  /*2800*/  @!P1 IADD3 R38, P0, R2, UR12, RZ ;  /* 0x0000000c02269c10 */ /* 0x000fe2000ff1e0ff */
[----:B------:R-:W-:Y:S01]  /*2810*/  IMAD.U32 R40, RZ, RZ, UR28 ;  /* 0x0000001cff287e24 */ /* 0x000fe2000f8e00ff */
[----:B------:R-:W-:Y:S02]  /*2820*/  LEA R2, P5, R0, c[0x0][0x160], 0x1 ;  /* 0x0000580000027a11 */ /* 0x000fe400078a08ff */
[----:B------:R-:W-:Y:S01]  /*2830*/  IADD3.X R37, R37, UR5, R39, P6, !PT ;  /* 0x0000000525257c10 */ /* 0x000fe2000b7fe427 */
[----:B------:R-:W-:Y:S01]  /*2840*/  IMAD.U32 R39, RZ, RZ, UR26 ;  /* 0x0000001aff277e24 */ /* 0x000fe2000f8e00ff */
[----:B------:R-:W-:Y:S02]  /*2850*/  @!P1 IADD3.X R3, R3, UR9, R36, P0, !PT ;  /* 0x0000000903039c10 */ /* 0x000fe400087fe424 */
[----:B------:R-:W-:Y:S02]  /*2860*/  LEA R2, P0, R40, R2, 0x7 ;  /* 0x0000000228027211 */ /* 0x000fe400078038ff */
[----:B------:R-:W-:Y:S02]  /*2870*/  LEA.HI.X R0, R0, c[0x0][0x164], R37, 0x1, P5 ;  /* 0x0000590000007a11 */ /* 0x000fe400028f0c25 */
[----:B------:R-:W-:Y:S02]  /*2880*/  @!P1 LEA R36, P5, R38, c[0x0][0x258], 0x2 ;  /* 0x0000960026249a11 */ /* 0x000fe400078a10ff */
[----:B------:R-:W-:Y:S02]  /*2890*/  ISETP.GE.OR P6, PT, R248, UR6, P4 ;  /* 0x00000006f8007c0c */ /* 0x000fe4000a7c6670 */
[----:B------:R-:W-:Y:S02]  /*28a0*/  @!P1 LEA.HI.X R37, R38, c[0x0][0x25c], R3, 0x2, P5 ;  /* 0x0000970026259a11 */ /* 0x000fe400028f1403 */
[----:B------:R-:W-:Y:S01]  /*28b0*/  LEA.HI.X R3, R40, R0, R39, 0x7, P0 ;  /* 0x0000000028037211 */ /* 0x000fe200000f3c27 */
[----:B------:R-:W-:Y:S01]  /*28c0*/  IMAD.U32 R0, RZ, RZ, UR25 ;  /* 0x00000019ff007e24 */ /* 0x000fe2000f8e00ff */
[C---:B------:R-:W-:Y:S01]  /*28d0*/  ISETP.GE.OR P5, PT, R248.reuse, UR6, !P3 ;  /* 0x00000006f8007c0c */ /* 0x040fe2000dfa6670 */
[----:B------:R-:W-:Y:S01]  /*28e0*/  IMAD.U32 R39, RZ, RZ, UR25 ;  /* 0x00000019ff277e24 */ /* 0x000fe2000f8e00ff */
[----:B------:R-:W-:Y:S02]  /*28f0*/  ISETP.GE.OR P0, PT, R248, UR6, !P2 ;  /* 0x00000006f8007c0c */ /* 0x000fe4000d706670 */
[----:B------:R-:W-:Y:S01]  /*2900*/  @!P1 LEA R40, R0, R240, 0x6 ;  /* 0x000000f000289211 */ /* 0x000fe200078e30ff */
[----:B-----5:R-:W-:Y:S01]  /*2910*/  IMAD R0, R39, 0x3000, R41 ;  /* 0x0000300027007824 */ /* 0x020fe200078e0229 */
[----:B------:R-:W-:Y:S04]  /*2920*/  MOV R38, UR22 ;  /* 0x0000001600267c02 */ /* 0x000fe80008000f00 */
[----:B------:R-:W-:Y:S01]  /*2930*/  @!PT LDS RZ, [RZ] ;  /* 0x00000000fffff984 */ /* 0x000fe20000000800 */
[----:B------:R-:W-:Y:S01]  /*2940*/  @!PT LDS RZ, [RZ] ;  /* 0x00000000fffff984 */ /* 0x000fe20000000800 */
[----:B------:R-:W-:Y:S01]  /*2950*/  @!PT LDS RZ, [RZ] ;  /* 0x00000000fffff984 */ /* 0x000fe20000000800 */
[----:B------:R1:W-:Y:S01]  /*2960*/  LDGSTS.E.BYPASS.LTC128B.128 [R0], [R2.64], !P6 ;  /* 0x0000000002007fae */ /* 0x0003e2000f101d50 */
[----:B------:R-:W-:Y:S03]  /*2970*/  @!P1 LEA R38, R38, 0x40, 0x6 ;  /* 0x0000004026269811 */ /* 0x000fe600078e30ff */
[----:B------:R1:W-:Y:S02]  /*2980*/  LDGSTS.E.BYPASS.LTC128B.128 [R0+0x1000], [R2.64+0x40], !P5 ;  /* 0x0100004002007fae */ /* 0x0003e4000e901d50 */
[----:B------:R-:W-:Y:S02]  /*2990*/  @!P1 IMAD.WIDE R36, R38, 0x4, R36 ;  /* 0x0000000426249825 */ /* 0x000fe400078e0224 */
[----:B------:R1:W-:Y:S02]  /*29a0*/  LDGSTS.E.BYPASS.LTC128B.128 [R0+0x2000], [R2.64+0x80], !P0 ;  /* 0x0200008002007fae */ /* 0x0003e4000c101d50 */
[----:B------:R-:W-:Y:S05]  /*29b0*/  @!P1 IMAD.SHL.U32 R38, R40, 0x4, RZ ;  /* 0x0000000428269824 */ /* 0x000fea00078e00ff */
[----:B------:R1:W-:Y:S02]  /*29c0*/  @!P1 LDGSTS.E.BYPASS.LTC128B.128 [R38+0xf080], [R36.64] ;  /* 0x0f08000024269fae */ /* 0x0003e4000b901d50 */
.L_x_1:
[-C--:B-1----:R-:W-:Y:S01]  /*29d0*/  HMMA.16816.F32 R36, R64, R164.reuse, RZ ;  /* 0x000000a44024723c */ /* 0x082fe200000018ff */
[----:B------:R-:W0:Y:S02]  /*29e0*/  LDGDEPBAR ;  /* 0x00000000000079af */ /* 0x000e240000000000 */
[C---:B------:R-:W-:Y:S02]  /*29f0*/  ISETP.GT.AND P0, PT, R247.reuse, RZ, PT ;  /* 0x000000fff700720c */ /* 0x040fe40003f04270 */
[C---:B------:R-:W-:Y:S02]  /*2a00*/  ISETP.GT.AND P5, PT, R247.reuse, 0x1, PT ;  /* 0x00000001f700780c */ /* 0x040fe40003fa4270 */
[----:B------:R-:W-:Y:S01]  /*2a10*/  FSEL R3, R8, -INF , P0 ;  /* 0xff80000008037808 */ /* 0x000fe20000000000 */
[C---:B------:R-:W-:Y:S02]  /*2a20*/  HMMA.16816.F32 R40, R60.reuse, R164, RZ ;  /* 0x000000a43c28723c */ /* 0x040fe400000018ff */
[----:B------:R-:W-:Y:S02]  /*2a30*/  ISETP.GT.AND P6, PT, R247, 0x20, PT ;  /* 0x00000020f700780c */ /* 0x000fe40003fc4270 */
[----:B------:R-:W-:Y:S02]  /*2a40*/  FSEL R246, R11, -INF , P5 ;  /* 0xff8000000bf67808 */ /* 0x000fe40002800000 */
[----:B------:R-:W-:Y:S02]  /*2a50*/  FSEL R12, R12, -INF , P6 ;  /* 0xff8000000c0c7808 */ /* 0x000fe40003000000 */
[-C--:B------:R-:W-:Y:S01]  /*2a60*/  HMMA.16816.F32 R44, R60, R166.reuse, RZ ;  /* 0x000000a63c2c723c */ /* 0x080fe200000018ff */
[----:B------:R-:W-:Y:S03]  /*2a70*/  FSEL R6, R6, -INF , P0 ;  /* 0xff80000006067808 */ /* 0x000fe60000000000 */
[----:B------:R-:W-:Y:S02]  /*2a80*/  FSEL R245, R10, -INF , P0 ;  /* 0xff8000000af57808 */ /* 0x000fe40000000000 */
[----:B------:R-:W-:Y:S02]  /*2a90*/  FSEL R243, R14, -INF , P6 ;  /* 0xff8000000ef37808 */ /* 0x000fe40003000000 */
[C---:B------:R-:W-:Y:S04]  /*2aa0*/  HMMA.16816.F32 R48, R64.reuse, R166, RZ ;  /* 0x000000a64030723c */ /* 0x040fe800000018ff */
[----:B------:R-:W-:Y:S02]  /*2ab0*/  FSEL R18, R18, -INF , P6 ;  /* 0xff80000012127808 */ /* 0x000fe40003000000 */
[----:B------:R-:W-:Y:S02]  /*2ac0*/  FSEL R0, R4, -INF , P0 ;  /* 0xff80000004007808 */ /* 0x000fe40000000000 */
[-C--:B------:R-:W-:Y:S01]  /*2ad0*/  HMMA.16816.F32 R52, R64, R168.reuse, RZ ;  /* 0x000000a84034723c */ /* 0x080fe200000018ff */
[----:B------:R-:W-:Y:S03]  /*2ae0*/  ISETP.GT.AND P0, PT, R247, 0x40, PT ;  /* 0x00000040f700780c */ /* 0x000fe60003f04270 */
[--C-:B------:R-:W-:Y:S01]  /*2af0*/  FFMA.FTZ R0, R0, c[0x0][0x29c], -R236.reuse ;  /* 0x0000a70000007a23 */ /* 0x100fe200000108ec */
[----:B------:R-:W-:Y:S02]  /*2b00*/  FSEL R22, R22, -INF , P0 ;  /* 0xff80000016167808 */ /* 0x000fe40000000000 */
[----:B------:R-:W-:Y:S01]  /*2b10*/  FSEL R24, R24, -INF , P0 ;  /* 0xff80000018187808 */ /* 0x000fe20000000000 */
[C---:B------:R-:W-:Y:S01]  /*2b20*/  HMMA.16816.F32 R56, R60.reuse, R168, RZ ;  /* 0x000000a83c38723c */ /* 0x040fe200000018ff */
[----:B------:R1:W-:Y:S03]  /*2b30*/  MUFU.EX2 R242, R0 ;  /* 0x0000000000f27308 */ /* 0x0003e60000000800 */
[----:B------:R-:W-:Y:S02]  /*2b40*/  FSEL R26, R26, -INF , P0 ;  /* 0xff8000001a1a7808 */ /* 0x000fe40000000000 */
[----:B------:R-:W-:Y:S02]  /*2b50*/  FSEL R2, R7, -INF , P5 ;  /* 0xff80000007027808 */ /* 0x000fe40002800000 */
[-C--:B------:R-:W-:Y:S04]  /*2b60*/  HMMA.16816.F32 R60, R60, R170.reuse, RZ ;  /* 0x000000aa3c3c723c */ /* 0x080fe800000018ff */
[----:B------:R-:W-:Y:S04]  /*2b70*/  FFMA.FTZ R2, R2, c[0x0][0x29c], -R235 ;  /* 0x0000a70002027a23 */ /* 0x000fe800000108eb */
[----:B------:R-:W-:Y:S08]  /*2b80*/  HMMA.16816.F32 R64, R64, R170, RZ ;  /* 0x000000aa4040723c */ /* 0x000ff000000018ff */
[-C--:B------:R-:W-:Y:S05]  /*2b90*/  HMMA.16816.F32 R36, R172, R176.reuse, R36 ;  /* 0x000000b0ac24723c */ /* 0x080fea0000001824 */
[----:B-1----:R-:W-:Y:S02]  /*2ba0*/  FSEL R0, R5, -INF , P5 ;  /* 0xff80000005007808 */ /* 0x002fe40002800000 */
[----:B------:R-:W-:Y:S01]  /*2bb0*/  FSEL R5, R9, -INF , P5 ;  /* 0xff80000009057808 */ /* 0x000fe20002800000 */
[C---:B------:R-:W-:Y:S04]  /*2bc0*/  HMMA.16816.F32 R40, R180.reuse, R176, R40 ;  /* 0x000000b0b428723c */ /* 0x040fe80000001828 */
[----:B------:R-:W-:Y:S01]  /*2bd0*/  FFMA.FTZ R0, R0, c[0x0][0x29c], -R236 ;  /* 0x0000a70000007a23 */ /* 0x000fe200000108ec */
[----:B------:R-:W-:Y:S03]  /*2be0*/  ISETP.GT.AND P5, PT, R247, 0x21, PT ;  /* 0x00000021f700780c */ /* 0x000fe60003fa4270 */
[-C--:B------:R-:W-:Y:S01]  /*2bf0*/  HMMA.16816.F32 R44, R180, R178.reuse, R44 ;  /* 0x000000b2b42c723c */ /* 0x080fe2000000182c */
[----:B------:R1:W2:Y:S03]  /*2c00*/  MUFU.EX2 R240, R0 ;  /* 0x0000000000f07308 */ /* 0x0002a60000000800 */
[----:B------:R-:W-:Y:S02]  /*2c10*/  FSEL R19, R19, -INF , P5 ;  /* 0xff80000013137808 */ /* 0x000fe40002800000 */
[----:B------:R-:W-:Y:S02]  /*2c20*/  FSEL R4, R13, -INF , P5 ;  /* 0xff8000000d047808 */ /* 0x000fe40002800000 */
[C---:B------:R-:W-:Y:S04]  /*2c30*/  HMMA.16816.F32 R48, R172.reuse, R178, R48 ;  /* 0x000000b2ac30723c */ /* 0x040fe80000001830 */
[--C-:B------:R-:W-:Y:S01]  /*2c40*/  FFMA.FTZ R4, R4, c[0x0][0x29c], -R237.reuse ;  /* 0x0000a70004047a23 */ /* 0x100fe200000108ed */
[----:B------:R-:W-:Y:S03]  /*2c50*/  FSEL R7, R15, -INF , P5 ;  /* 0xff8000000f077808 */ /* 0x000fe60002800000 */
[-C--:B------:R-:W-:Y:S04]  /*2c60*/  HMMA.16816.F32 R52, R172, R184.reuse, R52 ;  /* 0x000000b8ac34723c */ /* 0x080fe80000001834 */
[----:B------:R-:W-:Y:S04]  /*2c70*/  FFMA.FTZ R7, R7, c[0x0][0x29c], -R238 ;  /* 0x0000a70007077a23 */ /* 0x000fe800000108ee */
[C---:B------:R-:W-:Y:S04]  /*2c80*/  HMMA.16816.F32 R56, R180.reuse, R184, R56 ;  /* 0x000000b8b438723c */ /* 0x040fe80000001838 */
[----:B-1----:R-:W-:Y:S02]  /*2c90*/  FSEL R0, R16, -INF , P6 ;  /* 0xff80000010007808 */ /* 0x002fe40003000000 */
[----:B------:R-:W-:Y:S02]  /*2ca0*/  ISETP.GT.AND P6, PT, R247, 0x41, PT ;  /* 0x00000041f700780c */ /* 0x000fe40003fc4270 */
[-C--:B------:R-:W-:Y:S01]  /*2cb0*/  HMMA.16816.F32 R60, R180, R186.reuse, R60 ;  /* 0x000000bab43c723c */ /* 0x080fe2000000183c */
[----:B------:R-:W-:Y:S03]  /*2cc0*/  LDSM.16.M88.4 R180, [R224+0xd880] ;  /* 0x00d88000e0b4783b */ /* 0x000fe60000000200 */
[----:B------:R-:W-:Y:S01]  /*2cd0*/  FFMA.FTZ R0, R0, c[0x0][0x29c], -R236 ;  /* 0x0000a70000007a23 */ /* 0x000fe200000108ec */
[----:B------:R-:W-:Y:S03]  /*2ce0*/  FSEL R27, R27, -INF , P6 ;  /* 0xff8000001b1b7808 */ /* 0x000fe60003000000 */
[----:B------:R-:W-:Y:S01]  /*2cf0*/  HMMA.16816.F32 R64, R172, R186, R64 ;  /* 0x000000baac40723c */ /* 0x000fe20000001840 */
[----:B------:R-:W1:Y:S03]  /*2d00*/  LDSM.16.M88.4 R172, [R224+0xd080] ;  /* 0x00d08000e0ac783b */ /* 0x000e660000000200 */
[----:B------:R-:W-:Y:S04]  /*2d10*/  FFMA.FTZ R27, R27, c[0x0][0x29c], -R238 ;  /* 0x0000a7001b1b7a23 */ /* 0x000fe800000108ee */
[-C--:B-1----:R-:W-:Y:S08]  /*2d20*/  HMMA.16816.F32 R36, R172, R188.reuse, R36 ;  /* 0x000000bcac24723c */ /* 0x082ff00000001824 */
[C---:B------:R-:W-:Y:S08]  /*2d30*/  HMMA.16816.F32 R40, R180.reuse, R188, R40 ;  /* 0x000000bcb428723c */ /* 0x040ff00000001828 */
[-C--:B------:R-:W-:Y:S08]  /*2d40*/  HMMA.16816.F32 R44, R180, R190.reuse, R44 ;  /* 0x000000beb42c723c */ /* 0x080ff0000000182c */
[C---:B------:R-:W-:Y:S08]  /*2d50*/  HMMA.16816.F32 R48, R172.reuse, R190, R48 ;  /* 0x000000beac30723c */ /* 0x040ff00000001830 */
[-C--:B------:R-:W-:Y:S08]  /*2d60*/  HMMA.16816.F32 R52, R172, R192.reuse, R52 ;  /* 0x000000c0ac34723c */ /* 0x080ff00000001834 */
[C---:B------:R-:W-:Y:S08]  /*2d70*/  HMMA.16816.F32 R56, R180.reuse, R192, R56 ;  /* 0x000000c0b438723c */ /* 0x040ff00000001838 */
[-C--:B------:R-:W-:Y:S01]  /*2d80*/  HMMA.16816.F32 R60, R180, R194.reuse, R60 ;  /* 0x000000c2b43c723c */ /* 0x080fe2000000183c */
[----:B------:R-:W-:Y:S07]  /*2d90*/  LDSM.16.M88.4 R180, [R225+0x1800] ;  /* 0x00180000e1b4783b */ /* 0x000fee0000000200 */
[----:B------:R-:W-:Y:S01]  /*2da0*/  HMMA.16816.F32 R64, R172, R194, R64 ;  /* 0x000000c2ac40723c */ /* 0x000fe20000001840 */
[----:B------:R-:W1:Y:S07]  /*2db0*/  LDSM.16.M88.4 R172, [R225+0x1000] ;  /* 0x00100000e1ac783b */ /* 0x000e6e0000000200 */
        /* <DEDUP_REMOVED lines=27> */
[----:B------:R1:W-:Y:S07]  /*2f70*/  MUFU.EX2 R181, R0 ;  /* 0x0000000000b57308 */ /* 0x0003ee0000000800 */
[----:B------:R-:W-:Y:S01]  /*2f80*/  HMMA.16816.F32 R64, R172, R218, R64 ;  /* 0x000000daac40723c */ /* 0x000fe20000001840 */
[----:B------:R-:W3:Y:S02]  /*2f90*/  LDL R174, [R1+0x1c] ;  /* 0x00001c0001ae7983 */ /* 0x000ee40000100800 */
[----:B------:R2:W-:Y:S02]  /*2fa0*/  MUFU.EX2 R182, R4 ;  /* 0x0000000400b67308 */ /* 0x0005e40000000800 */
[----:B------:R-:W4:Y:S01]  /*2fb0*/  LDL R175, [R1+0x4c] ;  /* 0x00004c0001af7983 */ /* 0x000f220000100800 */
[----:B-1----:R-:W-:Y:S02]  /*2fc0*/  FSEL R0, R17, -INF , P5 ;  /* 0xff80000011007808 */ /* 0x002fe40002800000 */
[C---:B------:R-:W-:Y:S04]  /*2fd0*/  ISETP.GT.AND P5, PT, R247.reuse, 0x60, PT ;  /* 0x00000060f700780c */ /* 0x040fe80003fa4270 */
[----:B------:R-:W-:Y:S01]  /*2fe0*/  FFMA.FTZ R0, R0, c[0x0][0x29c], -R236 ;  /* 0x0000a70000007a23 */ /* 0x000fe200000108ec */
[----:B------:R-:W-:Y:S02]  /*2ff0*/  FSEL R30, R30, -INF , P5 ;  /* 0xff8000001e1e7808 */ /* 0x000fe40002800000 */
[----:B------:R-:W-:Y:S01]  /*3000*/  FSEL R28, R28, -INF , P5 ;  /* 0xff8000001c1c7808 */ /* 0x000fe20002800000 */
[----:B------:R1:W5:Y:S01]  /*3010*/  MUFU.EX2 R17, R0 ;  /* 0x0000000000117308 */ /* 0x0003620000000800 */
[----:B--2---:R-:W-:Y:S01]  /*3020*/  F2FP.PACK_AB R4, R240, R242 ;  /* 0x000000f2f004723e */ /* 0x004fe200000000ff */
[----:B------:R-:W-:Y:S02]  /*3030*/  FFMA.FTZ R172, R30, c[0x0][0x29c], -R238 ;  /* 0x0000a7001eac7a23 */ /* 0x000fe400000108ee */
[--C-:B------:R-:W-:Y:S06]  /*3040*/  FFMA.FTZ R28, R28, c[0x0][0x29c], -R237.reuse ;  /* 0x0000a7001c1c7a23 */ /* 0x100fec00000108ed */
[----:B------:R-:W-:Y:S10]  /*3050*/  MUFU.EX2 R30, R7 ;  /* 0x00000007001e7308 */ /* 0x000ff40000000800 */
[----:B------:R-:W-:Y:S01]  /*3060*/  MUFU.EX2 R10, R28 ;  /* 0x0000001c000a7308 */ /* 0x000fe20000000800 */
[----:B-1----:R-:W-:Y:S02]  /*3070*/  FSEL R0, R20, -INF , P0 ;  /* 0xff80000014007808 */ /* 0x002fe40000000000 */
[----:B------:R-:W-:Y:S03]  /*3080*/  ISETP.GT.AND P0, PT, R247, 0x61, PT ;  /* 0x00000061f700780c */ /* 0x000fe60003f04270 */
[--C-:B------:R-:W-:Y:S01]  /*3090*/  FFMA.FTZ R0, R0, c[0x0][0x29c], -R236.reuse ;  /* 0x0000a70000007a23 */ /* 0x100fe200000108ec */
[----:B------:R-:W-:Y:S03]  /*30a0*/  FSEL R35, R35, -INF , P0 ;  /* 0xff80000023237808 */ /* 0x000fe60000000000 */
[----:B------:R1:W-:Y:S01]  /*30b0*/  MUFU.EX2 R20, R2 ;  /* 0x0000000200147308 */ /* 0x0003e20000000800 */
[----:B------:R-:W-:Y:S02]  /*30c0*/  FSEL R33, R33, -INF , P0 ;  /* 0xff80000021217808 */ /* 0x000fe40000000000 */
[----:B------:R-:W-:Y:S02]  /*30d0*/  FSEL R31, R31, -INF , P0 ;  /* 0xff8000001f1f7808 */ /* 0x000fe40000000000 */
[----:B------:R-:W-:Y:S05]  /*30e0*/  FSEL R29, R29, -INF , P0 ;  /* 0xff8000001d1d7808 */ /* 0x000fea0000000000 */
[----:B------:R2:W-:Y:S10]  /*30f0*/  MUFU.EX2 R14, R0 ;  /* 0x00000000000e7308 */ /* 0x0005f40000000800 */
[----:B------:R-:W-:Y:S01]  /*3100*/  MUFU.EX2 R28, R27 ;  /* 0x0000001b001c7308 */ /* 0x000fe20000000800 */
[----:B-1----:R-:W-:Y:S01]  /*3110*/  FFMA.FTZ R2, R24, c[0x0][0x29c], -R237 ;  /* 0x0000a70018027a23 */ /* 0x002fe200000108ed */
[----:B-----5:R-:W-:Y:S08]  /*3120*/  F2FP.PACK_AB R24, R17, R181 ;  /* 0x000000b51118723e */ /* 0x020ff000000000ff */
[----:B------:R1:W-:Y:S01]  /*3130*/  MUFU.EX2 R244, R2 ;  /* 0x0000000200f47308 */ /* 0x0003e20000000800 */
[----:B--2---:R-:W-:Y:S05]  /*3140*/  FSEL R0, R21, -INF , P6 ;  /* 0xff80000015007808 */ /* 0x004fea0003000000 */
[----:B------:R-:W-:Y:S04]  /*3150*/  FFMA.FTZ R0, R0, c[0x0][0x29c], -R236 ;  /* 0x0000a70000007a23 */ /* 0x000fe800000108ec */
[----:B------:R-:W-:Y:S10]  /*3160*/  MUFU.EX2 R27, R172 ;  /* 0x000000ac001b7308 */ /* 0x000ff40000000800 */
[----:B------:R2:W-:Y:S01]  /*3170*/  MUFU.EX2 R9, R0 ;  /* 0x0000000000097308 */ /* 0x0005e20000000800 */
[----:B-1----:R-:W-:Y:S01]  /*3180*/  FFMA.FTZ R2, R246, c[0x0][0x29c], -R238 ;  /* 0x0000a700f6027a23 */ /* 0x002fe200000108ee */
[----:B--2---:R-:W-:Y:S05]  /*3190*/  FSEL R0, R32, -INF , P5 ;  /* 0xff80000020007808 */ /* 0x004fea0002800000 */
[--C-:B------:R-:W-:Y:S02]  /*31a0*/  FFMA.FTZ R0, R0, c[0x0][0x29c], -R236.reuse ;  /* 0x0000a70000007a23 */ /* 0x100fe400000108ec */
[----:B------:R-:W-:Y:S02]  /*31b0*/  FFMA.FTZ R236, R33, c[0x0][0x29c], -R236 ;  /* 0x0000a70021ec7a23 */ /* 0x000fe400000108ec */
[----:B------:R1:W-:Y:S10]  /*31c0*/  MUFU.EX2 R11, R0 ;  /* 0x00000000000b7308 */ /* 0x0003f40000000800 */
[----:B------:R2:W-:Y:S10]  /*31d0*/  MUFU.EX2 R33, R2 ;  /* 0x0000000200217308 */ /* 0x0005f40000000800 */
[----:B------:R-:W5:Y:S01]  /*31e0*/  MUFU.EX2 R236, R236 ;  /* 0x000000ec00ec7308 */ /* 0x000f620000000800 */
[--C-:B-1----:R-:W-:Y:S02]  /*31f0*/  FFMA.FTZ R0, R6, c[0x0][0x29c], -R235.reuse ;  /* 0x0000a70006007a23 */ /* 0x102fe400000108eb */
[----:B------:R-:W-:Y:S07]  /*3200*/  FFMA.FTZ R6, R243, c[0x0][0x29c], -R238 ;  /* 0x0000a700f3067a23 */ /* 0x000fee00000108ee */
[----:B------:R1:W-:Y:S01]  /*3210*/  MUFU.EX2 R8, R0 ;  /* 0x0000000000087308 */ /* 0x0003e20000000800 */
[----:B--2---:R-:W2:Y:S01]  /*3220*/  LDS R2, [R250.X4+0xf300] ;  /* 0x00f30000fa027984 */ /* 0x004ea20000004800 */
[--C-:B-1----:R-:W-:Y:S08]  /*3230*/  FFMA.FTZ R0, R18, c[0x0][0x29c], -R235.reuse ;  /* 0x0000a70012007a23 */ /* 0x102ff000000108eb */
[----:B------:R1:W-:Y:S01]  /*3240*/  MUFU.EX2 R18, R0 ;  /* 0x0000000000127308 */ /* 0x0003e20000000800 */
[--C-:B--2---:R-:W-:Y:S02]  /*3250*/  FADD.FTZ R41, R41, -R2.reuse ;  /* 0x8000000229297221 */ /* 0x104fe40000010000 */
[--C-:B------:R-:W-:Y:S02]  /*3260*/  FADD.FTZ R45, R45, -R2.reuse ;  /* 0x800000022d2d7221 */ /* 0x100fe40000010000 */
[--C-:B------:R-:W-:Y:S02]  /*3270*/  FADD.FTZ R40, R40, -R2.reuse ;  /* 0x8000000228287221 */ /* 0x100fe40000010000 */
[--C-:B------:R-:W-:Y:S02]  /*3280*/  FADD.FTZ R44, R44, -R2.reuse ;  /* 0x800000022c2c7221 */ /* 0x100fe40000010000 */
[--C-:B-1----:R-:W-:Y:S01]  /*3290*/  FFMA.FTZ R0, R19, c[0x0][0x29c], -R235.reuse ;  /* 0x0000a70013007a23 */ /* 0x102fe200000108eb */
[----:B-----5:R-:W-:Y:S01]  /*32a0*/  F2FP.PACK_AB R19, R236, R11 ;  /* 0x0000000bec13723e */ /* 0x020fe200000000ff */
[--C-:B------:R-:W-:Y:S02]  /*32b0*/  FADD.FTZ R56, R56, -R2.reuse ;  /* 0x8000000238387221 */ /* 0x100fe40000010000 */
[----:B------:R1:W-:Y:S01]  /*32c0*/  MUFU.EX2 R16, R0 ;  /* 0x0000000000107308 */ /* 0x0003e20000000800 */
[--C-:B------:R-:W-:Y:S02]  /*32d0*/  FADD.FTZ R57, R57, -R2.reuse ;  /* 0x8000000239397221 */ /* 0x100fe40000010000 */
[--C-:B------:R-:W-:Y:S02]  /*32e0*/  FADD.FTZ R60, R60, -R2.reuse ;  /* 0x800000023c3c7221 */ /* 0x100fe40000010000 */
[----:B------:R-:W-:Y:S01]  /*32f0*/  FADD.FTZ R61, R61, -R2 ;  /* 0x800000023d3d7221 */ /* 0x000fe20000010000 */
[----:B------:R-:W-:Y:S01]  /*3300*/  IADD3 R2, R239, 0xf4c0, RZ ;  /* 0x0000f4c0ef027810 */ /* 0x000fe20007ffe0ff */
[----:B------:R-:W-:Y:S02]  /*3310*/  FMUL.FTZ R56, R244, R56 ;  /* 0x00000038f4387220 */ /* 0x000fe40000410000 */
[----:B------:R-:W-:Y:S02]  /*3320*/  FMUL.FTZ R60, R10, R60 ;  /* 0x0000003c0a3c7220 */ /* 0x000fe40000410000 */
[--C-:B-1----:R-:W-:Y:S01]  /*3330*/  FFMA.FTZ R0, R22, c[0x0][0x29c], -R235.reuse ;  /* 0x0000a70016007a23 */ /* 0x102fe200000108eb */
[----:B------:R-:W-:Y:S03]  /*3340*/  F2FP.PACK_AB R22, R9, R14 ;  /* 0x0000000e0916723e */ /* 0x000fe600000000ff */
[----:B------:R1:W-:Y:S02]  /*3350*/  MUFU.EX2 R180, R0 ;  /* 0x0000000000b47308 */ /* 0x0003e40000000800 */
[----:B-1----:R-:W-:Y:S05]  /*3360*/  FSEL R0, R23, -INF , P6 ;  /* 0xff80000017007808 */ /* 0x002fea0003000000 */
[--C-:B------:R-:W-:Y:S04]  /*3370*/  FFMA.FTZ R0, R0, c[0x0][0x29c], -R235.reuse ;  /* 0x0000a70000007a23 */ /* 0x100fe800000108eb */
[----:B------:R1:W-:Y:S01]  /*3380*/  MUFU.EX2 R13, R0 ;  /* 0x00000000000d7308 */ /* 0x0003e20000000800 */
[----:B---3--:R-:W-:Y:S02]  /*3390*/  LOP3.LUT P0, RZ, R174, 0x4, RZ, 0xc0, !PT ;  /* 0x00000004aeff7812 */ /* 0x008fe4000780c0ff */
[----:B-1----:R-:W-:Y:S11]  /*33a0*/  FSEL R0, R34, -INF , P5 ;  /* 0xff80000022007808 */ /* 0x002ff60002800000 */
[----:B----4-:R-:W-:Y:S01]  /*33b0*/  @P0 IADD3 R2, R175, -0x40, RZ ;  /* 0xffffffc0af020810 */ /* 0x010fe20007ffe0ff */
[--C-:B------:R-:W-:Y:S01]  /*33c0*/  FFMA.FTZ R0, R0, c[0x0][0x29c], -R235.reuse ;  /* 0x0000a70000007a23 */ /* 0x100fe200000108eb */
[----:B------:R-:W-:Y:S01]  /*33d0*/  PLOP3.LUT P0, PT, PT, PT, UP0, 0x80, 0x0 ;  /* 0x000000000000781c */ /* 0x000fe20003f0f008 */
[----:B------:R-:W-:Y:S02]  /*33e0*/  FFMA.FTZ R235, R35, c[0x0][0x29c], -R235 ;  /* 0x0000a70023eb7a23 */ /* 0x000fe400000108eb */
[----:B------:R1:W-:Y:S10]  /*33f0*/  MUFU.EX2 R15, R0 ;  /* 0x00000000000f7308 */ /* 0x0003f40000000800 */
[----:B------:R-:W-:Y:S01]  /*3400*/  MUFU.EX2 R235, R235 ;  /* 0x000000eb00eb7308 */ /* 0x000fe20000000800 */
[--C-:B-1----:R-:W-:Y:S02]  /*3410*/  FFMA.FTZ R0, R3, c[0x0][0x29c], -R237.reuse ;  /* 0x0000a70003007a23 */ /* 0x102fe400000108ed */
[----:B------:R-:W1:Y:S07]  /*3420*/  LDS R3, [R250.X4+0xf280] ;  /* 0x00f28000fa037984 */ /* 0x000e6e0000004800 */
[----:B------:R2:W3:Y:S02]  /*3430*/  MUFU.EX2 R35, R0 ;  /* 0x0000000000237308 */ /* 0x0004e40000000800 */
[----:B--2---:R-:W-:Y:S02]  /*3440*/  FFMA.FTZ R0, R5, c[0x0][0x29c], -R237 ;  /* 0x0000a70005007a23 */ /* 0x004fe400000108ed */
[--C-:B------:R-:W-:Y:S06]  /*3450*/  FFMA.FTZ R5, R245, c[0x0][0x29c], -R238.reuse ;  /* 0x0000a700f5057a23 */ /* 0x100fec00000108ee */
[----:B------:R2:W4:Y:S01]  /*3460*/  MUFU.EX2 R34, R0 ;  /* 0x0000000000227308 */ /* 0x0005220000000800 */
[----:B---3--:R-:W-:Y:S02]  /*3470*/  FMUL.FTZ R40, R35, R40 ;  /* 0x0000002823287220 */ /* 0x008fe40000410000 */
[--C-:B-1----:R-:W-:Y:S07]  /*3480*/  FADD.FTZ R37, R37, -R3.reuse ;  /* 0x8000000325257221 */ /* 0x102fee0000010000 */
[----:B------:R-:W-:Y:S01]  /*3490*/  MUFU.EX2 R32, R5 ;  /* 0x0000000500207308 */ /* 0x000fe20000000800 */
[--C-:B------:R-:W-:Y:S02]  /*34a0*/  FADD.FTZ R49, R49, -R3.reuse ;  /* 0x8000000331317221 */ /* 0x100fe40000010000 */
[--C-:B------:R-:W-:Y:S02]  /*34b0*/  FADD.FTZ R53, R53, -R3.reuse ;  /* 0x8000000335357221 */ /* 0x100fe40000010000 */
[--C-:B------:R-:W-:Y:S02]  /*34c0*/  FADD.FTZ R36, R36, -R3.reuse ;  /* 0x8000000324247221 */ /* 0x100fe40000010000 */
[--C-:B------:R-:W-:Y:S02]  /*34d0*/  FADD.FTZ R48, R48, -R3.reuse ;  /* 0x8000000330307221 */ /* 0x100fe40000010000 */
[--C-:B------:R-:W-:Y:S02]  /*34e0*/  FADD.FTZ R52, R52, -R3.reuse ;  /* 0x8000000334347221 */ /* 0x100fe40000010000 */
[----:B------:R-:W-:Y:S02]  /*34f0*/  FADD.FTZ R64, R64, -R3 ;  /* 0x8000000340407221 */ /* 0x000fe40000010000 */
[----:B--2---:R-:W-:Y:S02]  /*3500*/  FFMA.FTZ R0, R12, c[0x0][0x29c], -R237 ;  /* 0x0000a7000c007a23 */ /* 0x004fe400000108ed */
[----:B------:R-:W-:Y:S01]  /*3510*/  FADD.FTZ R65, R65, -R3 ;  /* 0x8000000341417221 */ /* 0x000fe20000010000 */
[----:B------:R-:W-:Y:S01]  /*3520*/  F2FP.PACK_AB R3, R20, R8 ;  /* 0x000000081403723e */ /* 0x000fe200000000ff */
[----:B------:R1:W2:Y:S01]  /*3530*/  MUFU.EX2 R183, R0 ;  /* 0x0000000000b77308 */ /* 0x0002a20000000800 */
[----:B------:R-:W-:Y:S01]  /*3540*/  FMUL.FTZ R64, R11, R64 ;  /* 0x000000400b407220 */ /* 0x000fe20000410000 */
[----:B----4-:R-:W-:Y:S01]  /*3550*/  F2FP.PACK_AB R11, R34, R35 ;  /* 0x00000023220b723e */ /* 0x010fe200000000ff */
[----:B------:R-:W-:Y:S01]  /*3560*/  FMUL.FTZ R52, R14, R52 ;  /* 0x000000340e347220 */ /* 0x000fe20000410000 */
[----:B------:R-:W-:Y:S01]  /*3570*/  F2FP.PACK_AB R14, R13, R180 ;  /* 0x000000b40d0e723e */ /* 0x000fe200000000ff */
[----:B------:R-:W-:Y:S02]  /*3580*/  FMUL.FTZ R36, R242, R36 ;  /* 0x00000024f2247220 */ /* 0x000fe40000410000 */
[----:B------:R-:W-:Y:S02]  /*3590*/  FMUL.FTZ R48, R181, R48 ;  /* 0x00000030b5307220 */ /* 0x000fe40000410000 */
[----:B------:R-:W-:Y:S02]  /*35a0*/  FMUL.FTZ R12, R34, R41 ;  /* 0x00000029220c7220 */ /* 0x000fe40000410000 */
[----:B------:R-:W-:Y:S02]  /*35b0*/  FMUL.FTZ R23, R9, R53 ;  /* 0x0000003509177220 */ /* 0x000fe40000410000 */
[----:B------:R-:W-:Y:S01]  /*35c0*/  FMUL.FTZ R9, R182, R45 ;  /* 0x0000002db6097220 */ /* 0x000fe20000410000 */
[----:B------:R-:W-:Y:S01]  /*35d0*/  F2FP.PACK_AB R12, R12, R40 ;  /* 0x000000280c0c723e */ /* 0x000fe200000000ff */
[----:B------:R-:W-:Y:S01]  /*35e0*/  FMUL.FTZ R21, R236, R65 ;  /* 0x00000041ec157220 */ /* 0x000fe20000410000 */
[----:B------:R-:W-:Y:S04]  /*35f0*/  F2FP.PACK_AB R23, R23, R52 ;  /* 0x000000341717723e */ /* 0x000fe800000000ff */
[----:B------:R-:W-:Y:S02]  /*3600*/  F2FP.PACK_AB R21, R21, R64 ;  /* 0x000000401515723e */ /* 0x000fe400000000ff */
[----:B-1----:R-:W-:Y:S01]  /*3610*/  FSEL R0, R25, -INF , P6 ;  /* 0xff80000019007808 */ /* 0x002fe20003000000 */
[----:B------:R-:W-:Y:S01]  /*3620*/  FMUL.FTZ R25, R240, R37 ;  /* 0x00000025f0197220 */ /* 0x000fe20000410000 */
[----:B--2---:R-:W-:Y:S01]  /*3630*/  F2FP.PACK_AB R7, R182, R183 ;  /* 0x000000b7b607723e */ /* 0x004fe200000000ff */
[----:B------:R-:W-:Y:S02]  /*3640*/  FMUL.FTZ R44, R183, R44 ;  /* 0x0000002cb72c7220 */ /* 0x000fe40000410000 */
[--C-:B------:R-:W-:Y:S01]  /*3650*/  FFMA.FTZ R0, R0, c[0x0][0x29c], -R237.reuse ;  /* 0x0000a70000007a23 */ /* 0x100fe200000108ed */
[----:B------:R-:W-:Y:S01]  /*3660*/  F2FP.PACK_AB R25, R25, R36 ;  /* 0x000000241919723e */ /* 0x000fe200000000ff */
[----:B------:R-:W-:Y:S01]  /*3670*/  FFMA.FTZ R237, R29, c[0x0][0x29c], -R237 ;  /* 0x0000a7001ded7a23 */ /* 0x000fe200000108ed */
[----:B------:R-:W-:Y:S01]  /*3680*/  F2FP.PACK_AB R9, R9, R44 ;  /* 0x0000002c0909723e */ /* 0x000fe200000000ff */
[----:B------:R1:W2:Y:S01]  /*3690*/  MUFU.EX2 R241, R0 ;  /* 0x0000000000f17308 */ /* 0x0002a20000000800 */
[--C-:B------:R-:W-:Y:S02]  /*36a0*/  FFMA.FTZ R29, R26, c[0x0][0x29c], -R238.reuse ;  /* 0x0000a7001a1d7a23 */ /* 0x100fe400000108ee */
[----:B------:R-:W-:Y:S02]  /*36b0*/  FFMA.FTZ R238, R31, c[0x0][0x29c], -R238 ;  /* 0x0000a7001fee7a23 */ /* 0x000fe400000108ee */
[----:B------:R-:W-:Y:S05]  /*36c0*/  FMUL.FTZ R26, R17, R49 ;  /* 0x00000031111a7220 */ /* 0x000fea0000410000 */
[----:B------:R-:W-:Y:S01]  /*36d0*/  MUFU.EX2 R31, R6 ;  /* 0x00000006001f7308 */ /* 0x000fe20000000800 */
[----:B------:R-:W-:Y:S09]  /*36e0*/  F2FP.PACK_AB R26, R26, R48 ;  /* 0x000000301a1a723e */ /* 0x000ff200000000ff */
[----:B------:R-:W-:Y:S01]  /*36f0*/  MUFU.EX2 R29, R29 ;  /* 0x0000001d001d7308 */ /* 0x000fe20000000800 */
[----:B-1----:R-:W1:Y:S01]  /*3700*/  LDS R0, [R250.X4+0xf2a0] ;  /* 0x00f2a000fa007984 */ /* 0x002e620000004800 */
[----:B--2---:R-:W-:Y:S08]  /*3710*/  F2FP.PACK_AB R5, R241, R244 ;  /* 0x000000f4f105723e */ /* 0x004ff000000000ff */
[----:B------:R-:W2:Y:S10]  /*3720*/  MUFU.EX2 R237, R237 ;  /* 0x000000ed00ed7308 */ /* 0x000eb40000000800 */
[----:B------:R-:W3:Y:S01]  /*3730*/  MUFU.EX2 R238, R238 ;  /* 0x000000ee00ee7308 */ /* 0x000ee20000000800 */
[C---:B--2---:R-:W-:Y:S01]  /*3740*/  F2FP.PACK_AB R6, R237.reuse, R10 ;  /* 0x0000000aed06723e */ /* 0x044fe200000000ff */
[----:B------:R-:W-:Y:S05]  /*3750*/  FMUL.FTZ R10, R237, R61 ;  /* 0x0000003ded0a7220 */ /* 0x000fea0000410000 */
[----:B------:R-:W-:Y:S01]  /*3760*/  F2FP.PACK_AB R10, R10, R60 ;  /* 0x0000003c0a0a723e */ /* 0x000fe200000000ff */
[--C-:B-1----:R-:W-:Y:S02]  /*3770*/  FADD.FTZ R38, R38, -R0.reuse ;  /* 0x8000000026267221 */ /* 0x102fe40000010000 */
[--C-:B------:R-:W-:Y:S02]  /*3780*/  FADD.FTZ R39, R39, -R0.reuse ;  /* 0x8000000027277221 */ /* 0x100fe40000010000 */
[--C-:B------:R-:W-:Y:S02]  /*3790*/  FADD.FTZ R50, R50, -R0.reuse ;  /* 0x8000000032327221 */ /* 0x100fe40000010000 */
[--C-:B------:R-:W-:Y:S02]  /*37a0*/  FADD.FTZ R51, R51, -R0.reuse ;  /* 0x8000000033337221 */ /* 0x100fe40000010000 */
[--C-:B------:R-:W-:Y:S02]  /*37b0*/  FADD.FTZ R54, R54, -R0.reuse ;  /* 0x8000000036367221 */ /* 0x100fe40000010000 */
[--C-:B------:R-:W-:Y:S02]  /*37c0*/  FADD.FTZ R55, R55, -R0.reuse ;  /* 0x8000000037377221 */ /* 0x100fe40000010000 */
[--C-:B------:R-:W-:Y:S02]  /*37d0*/  FADD.FTZ R66, R66, -R0.reuse ;  /* 0x8000000042427221 */ /* 0x100fe40000010000 */
[----:B------:R-:W-:Y:S02]  /*37e0*/  FADD.FTZ R67, R67, -R0 ;  /* 0x8000000043437221 */ /* 0x000fe40000010000 */
[----:B------:R-:W1:Y:S01]  /*37f0*/  LDS R0, [R250.X4+0xf320] ;  /* 0x00f32000fa007984 */ /* 0x000e620000004800 */
[----:B------:R-:W-:Y:S01]  /*3800*/  FMUL.FTZ R50, R18, R50 ;  /* 0x0000003212327220 */ /* 0x000fe20000410000 */
[----:B------:R-:W-:Y:S01]  /*3810*/  F2FP.PACK_AB R18, R16, R18 ;  /* 0x000000121012723e */ /* 0x000fe200000000ff */
[----:B------:R-:W-:Y:S01]  /*3820*/  FMUL.FTZ R17, R13, R55 ;  /* 0x000000370d117220 */ /* 0x000fe20000410000 */
[----:B------:R2:W-:Y:S01]  /*3830*/  STS [R239+0xf480], R4 ;  /* 0x00f48004ef007388 */ /* 0x0005e20000000800 */
[----:B------:R-:W-:Y:S01]  /*3840*/  F2FP.PACK_AB R13, R235, R15 ;  /* 0x0000000feb0d723e */ /* 0x000fe200000000ff */
[----:B------:R-:W-:Y:S02]  /*3850*/  FMUL.FTZ R38, R8, R38 ;  /* 0x0000002608267220 */ /* 0x000fe40000410000 */
[----:B------:R4:W-:Y:S01]  /*3860*/  STS [R239+0xf880], R3 ;  /* 0x00f88003ef007388 */ /* 0x0009e20000000800 */
[----:B------:R-:W-:Y:S02]  /*3870*/  FMUL.FTZ R20, R20, R39 ;  /* 0x0000002714147220 */ /* 0x000fe40000410000 */
[----:B------:R-:W-:Y:S01]  /*3880*/  FMUL.FTZ R16, R16, R51 ;  /* 0x0000003310107220 */ /* 0x000fe20000410000 */
[----:B------:R-:W-:Y:S01]  /*3890*/  STS [R2], R24 ;  /* 0x0000001802007388 */ /* 0x000fe20000000800 */
[----:B------:R-:W-:Y:S01]  /*38a0*/  FMUL.FTZ R54, R180, R54 ;  /* 0x00000036b4367220 */ /* 0x000fe20000410000 */
[----:B------:R-:W-:Y:S01]  /*38b0*/  F2FP.PACK_AB R20, R20, R38 ;  /* 0x000000261414723e */ /* 0x000fe200000000ff */
[----:B------:R-:W-:Y:S01]  /*38c0*/  FMUL.FTZ R66, R15, R66 ;  /* 0x000000420f427220 */ /* 0x000fe20000410000 */
[----:B------:R-:W-:Y:S01]  /*38d0*/  STS [R2+0x400], R18 ;  /* 0x0004001202007388 */ /* 0x000fe20000000800 */
[----:B------:R-:W-:Y:S01]  /*38e0*/  F2FP.PACK_AB R16, R16, R50 ;  /* 0x000000321010723e */ /* 0x000fe200000000ff */
[----:B------:R-:W-:Y:S01]  /*38f0*/  FMUL.FTZ R15, R235, R67 ;  /* 0x00000043eb0f7220 */ /* 0x000fe20000410000 */
[----:B------:R-:W-:Y:S01]  /*3900*/  F2FP.PACK_AB R17, R17, R54 ;  /* 0x000000361111723e */ /* 0x000fe200000000ff */
[----:B------:R-:W-:Y:S01]  /*3910*/  STS [R239+0x10480], R11 ;  /* 0x0104800bef007388 */ /* 0x000fe20000000800 */
[----:B------:R-:W-:Y:S02]  /*3920*/  FMUL.FTZ R8, R241, R57 ;  /* 0x00000039f1087220 */ /* 0x000fe40000410000 */
[----:B------:R-:W-:Y:S03]  /*3930*/  F2FP.PACK_AB R15, R15, R66 ;  /* 0x000000420f0f723e */ /* 0x000fe600000000ff */
[----:B------:R-:W-:Y:S02]  /*3940*/  F2FP.PACK_AB R8, R8, R56 ;  /* 0x000000380808723e */ /* 0x000fe400000000ff */
[----:B--2---:R-:W-:Y:S02]  /*3950*/  F2FP.PACK_AB R4, R33, R32 ;  /* 0x000000202104723e */ /* 0x004fe400000000ff */
[----:B----4-:R-:W-:Y:S03]  /*3960*/  F2FP.PACK_AB R3, R30, R31 ;  /* 0x0000001f1e03723e */ /* 0x010fe600000000ff */
[----:B------:R2:W-:Y:S04]  /*3970*/  STS [R239+0x10880], R4 ;  /* 0x01088004ef007388 */ /* 0x0005e80000000800 */
[----:B------:R4:W-:Y:S01]  /*3980*/  STS [R2+0x1400], R3 ;  /* 0x0014000302007388 */ /* 0x0009e20000000800 */
[--C-:B-1----:R-:W-:Y:S03]  /*3990*/  FADD.FTZ R42, R42, -R0.reuse ;  /* 0x800000002a2a7221 */ /* 0x102fe60000010000 */
[----:B------:R-:W-:Y:S01]  /*39a0*/  STS [R2+0x1000], R7 ;  /* 0x0010000702007388 */ /* 0x000fe20000000800 */
[--C-:B------:R-:W-:Y:S02]  /*39b0*/  FADD.FTZ R43, R43, -R0.reuse ;  /* 0x800000002b2b7221 */ /* 0x100fe40000010000 */
[----:B------:R-:W-:Y:S01]  /*39c0*/  FMUL.FTZ R42, R32, R42 ;  /* 0x0000002a202a7220 */ /* 0x000fe20000410000 */
[----:B------:R-:W-:Y:S01]  /*39d0*/  STS [R239+0x11480], R22 ;  /* 0x01148016ef007388 */ /* 0x000fe20000000800 */
[----:B------:R-:W-:Y:S02]  /*39e0*/  FMUL.FTZ R43, R33, R43 ;  /* 0x0000002b212b7220 */ /* 0x000fe40000410000 */
[--C-:B------:R-:W-:Y:S01]  /*39f0*/  FADD.FTZ R47, R47, -R0.reuse ;  /* 0x800000002f2f7221 */ /* 0x100fe20000010000 */
[----:B------:R-:W-:Y:S01]  /*3a00*/  STS [R239+0x11880], R14 ;  /* 0x0118800eef007388 */ /* 0x000fe20000000800 */
[--C-:B------:R-:W-:Y:S02]  /*3a10*/  FADD.FTZ R46, R46, -R0.reuse ;  /* 0x800000002e2e7221 */ /* 0x100fe40000010000 */
[--C-:B------:R-:W-:Y:S01]  /*3a20*/  FADD.FTZ R58, R58, -R0.reuse ;  /* 0x800000003a3a7221 */ /* 0x100fe20000010000 */
[----:B------:R-:W-:Y:S01]  /*3a30*/  STS [R2+0x2000], R19 ;  /* 0x0020001302007388 */ /* 0x000fe20000000800 */
[----:B------:R-:W-:Y:S02]  /*3a40*/  FMUL.FTZ R46, R31, R46 ;  /* 0x0000002e1f2e7220 */ /* 0x000fe40000410000 */
[--C-:B------:R-:W-:Y:S01]  /*3a50*/  FADD.FTZ R59, R59, -R0.reuse ;  /* 0x800000003b3b7221 */ /* 0x100fe20000010000 */
[----:B------:R-:W-:Y:S01]  /*3a60*/  STS [R2+0x2400], R13 ;  /* 0x0024000d02007388 */ /* 0x000fe20000000800 */
[----:B------:R-:W-:Y:S02]  /*3a70*/  FMUL.FTZ R58, R29, R58 ;  /* 0x0000003a1d3a7220 */ /* 0x000fe40000410000 */
[C---:B--2---:R-:W-:Y:S01]  /*3a80*/  FMUL.FTZ R4, R28.reuse, R59 ;  /* 0x0000003b1c047220 */ /* 0x044fe20000410000 */
[----:B------:R1:W-:Y:S01]  /*3a90*/  STS [R239+0x12480], R5 ;  /* 0x01248005ef007388 */ /* 0x0003e20000000800 */
[----:B----4-:R-:W-:Y:S01]  /*3aa0*/  F2FP.PACK_AB R3, R28, R29 ;  /* 0x0000001d1c03723e */ /* 0x010fe200000000ff */
[--C-:B------:R-:W-:Y:S02]  /*3ab0*/  FADD.FTZ R62, R62, -R0.reuse ;  /* 0x800000003e3e7221 */ /* 0x100fe40000010000 */
[----:B------:R-:W-:Y:S01]  /*3ac0*/  FADD.FTZ R63, R63, -R0 ;  /* 0x800000003f3f7221 */ /* 0x000fe20000010000 */
[----:B------:R-:W-:Y:S01]  /*3ad0*/  F2FP.PACK_AB R4, R4, R58 ;  /* 0x0000003a0404723e */ /* 0x000fe200000000ff */
[----:B------:R2:W-:Y:S01]  /*3ae0*/  STS [R239+0x12880], R3 ;  /* 0x01288003ef007388 */ /* 0x0005e20000000800 */
[----:B------:R-:W-:Y:S01]  /*3af0*/  FMUL.FTZ R62, R27, R62 ;  /* 0x0000003e1b3e7220 */ /* 0x000fe20000410000 */
[----:B------:R-:W-:Y:S01]  /*3b00*/  SHF.L.U32 R0, R229, 0x1, RZ ;  /* 0x00000001e5007819 */ /* 0x000fe200000006ff */
[----:B---3--:R-:W-:Y:S01]  /*3b10*/  FMUL.FTZ R63, R238, R63 ;  /* 0x0000003fee3f7220 */ /* 0x008fe20000410000 */
[----:B------:R-:W-:Y:S01]  /*3b20*/  STS [R2+0x3000], R6 ;  /* 0x0030000602007388 */ /* 0x000fe20000000800 */
[----:B-1----:R-:W-:Y:S05]  /*3b30*/  FMUL.FTZ R5, R30, R47 ;  /* 0x0000002f1e057220 */ /* 0x002fea0000410000 */
[----:B------:R-:W-:Y:S02]  /*3b40*/  F2FP.PACK_AB R5, R5, R46 ;  /* 0x0000002e0505723e */ /* 0x000fe400000000ff */
[----:B--2---:R-:W-:Y:S05]  /*3b50*/  F2FP.PACK_AB R3, R238, R27 ;  /* 0x0000001bee03723e */ /* 0x004fea00000000ff */
[----:B------:R1:W-:Y:S04]  /*3b60*/  STS [R2+0x3400], R3 ;  /* 0x0034000302007388 */ /* 0x0003e80000000800 */
[----:B------:R-:W-:Y:S01]  /*3b70*/  BAR.SYNC.DEFER_BLOCKING 0x0 ;  /* 0x0000000000007b1d */ /* 0x000fe20000010000 */
[----:B-1----:R-:W-:Y:S07]  /*3b80*/  F2FP.PACK_AB R3, R43, R42 ;  /* 0x0000002a2b03723e */ /* 0x002fee00000000ff */
[----:B------:R-:W-:Y:S04]  /*3b90*/  STS [R239+0x13480], R25 ;  /* 0x01348019ef007388 */ /* 0x000fe80000000800 */
[----:B------:R-:W-:Y:S04]  /*3ba0*/  STS [R239+0x13880], R20 ;  /* 0x01388014ef007388 */ /* 0x000fe80000000800 */
[----:B------:R-:W-:Y:S04]  /*3bb0*/  STS [R2+0x4000], R26 ;  /* 0x0040001a02007388 */ /* 0x000fe80000000800 */
[----:B------:R-:W-:Y:S04]  /*3bc0*/  STS [R2+0x4400], R16 ;  /* 0x0044001002007388 */ /* 0x000fe80000000800 */
[----:B------:R1:W-:Y:S04]  /*3bd0*/  STS [R239+0x14880], R3 ;  /* 0x01488003ef007388 */ /* 0x0003e80000000800 */
[----:B------:R-:W-:Y:S04]  /*3be0*/  STS [R239+0x14480], R12 ;  /* 0x0144800cef007388 */ /* 0x000fe80000000800 */
[----:B------:R-:W-:Y:S04]  /*3bf0*/  STS [R2+0x5000], R9 ;  /* 0x0050000902007388 */ /* 0x000fe80000000800 */
[----:B------:R-:W-:Y:S04]  /*3c00*/  STS [R2+0x5400], R5 ;  /* 0x0054000502007388 */ /* 0x000fe80000000800 */
[----:B------:R-:W-:Y:S04]  /*3c10*/  STS [R239+0x15480], R23 ;  /* 0x01548017ef007388 */ /* 0x000fe80000000800 */
[----:B------:R-:W-:Y:S04]  /*3c20*/  STS [R239+0x15880], R17 ;  /* 0x01588011ef007388 */ /* 0x000fe80000000800 */
[----:B------:R-:W-:Y:S01]  /*3c30*/  STS [R2+0x6000], R21 ;  /* 0x0060001502007388 */ /* 0x000fe20000000800 */
[----:B-1----:R-:W-:Y:S03]  /*3c40*/  F2FP.PACK_AB R3, R63, R62 ;  /* 0x0000003e3f03723e */ /* 0x002fe600000000ff */
[----:B------:R-:W-:Y:S04]  /*3c50*/  STS [R2+0x6400], R15 ;  /* 0x0064000f02007388 */ /* 0x000fe80000000800 */
[----:B------:R-:W-:Y:S04]  /*3c60*/  STS [R239+0x16480], R8 ;  /* 0x01648008ef007388 */ /* 0x000fe80000000800 */
[----:B------:R-:W-:Y:S04]  /*3c70*/  STS [R239+0x16880], R4 ;  /* 0x01688004ef007388 */ /* 0x000fe80000000800 */
[----:B------:R-:W-:Y:S04]  /*3c80*/  STS [R2+0x7000], R10 ;  /* 0x0070000a02007388 */ /* 0x000fe80000000800 */
[----:B------:R-:W-:Y:S04]  /*3c90*/  STS [R2+0x7400], R3 ;  /* 0x0074000302007388 */ /* 0x000fe80000000800 */
[----:B------:R-:W-:Y:S08]  /*3ca0*/  LDSM.16.MT88.4 R4, [R221+0xf480] ;  /* 0x00f48000dd04783b */ /* 0x000ff00000004200 */
[----:B------:R-:W1:Y:S08]  /*3cb0*/  LDSM.16.MT88.4 R8, [R0+0xc080] ;  /* 0x00c080000008783b */ /* 0x000e700000004200 */
[----:B------:R-:W2:Y:S08]  /*3cc0*/  LDSM.16.MT88.4 R12, [R221+0x11480] ;  /* 0x01148000dd0c783b */ /* 0x000eb00000004200 */
[----:B------:R-:W3:Y:S08]  /*3cd0*/  LDSM.16.MT88.4 R16, [R0+0xd080] ;  /* 0x00d080000010783b */ /* 0x000ef00000004200 */
[----:B------:R-:W4:Y:S08]  /*3ce0*/  LDSM.16.MT88.4 R20, [R0+0xe080] ;  /* 0x00e080000014783b */ /* 0x000f300000004200 */
[----:B------:R-:W-:Y:S01]  /*3cf0*/  LDSM.16.MT88.4 R24, [R221+0xfc80] ;  /* 0x00fc8000dd18783b */ /* 0x000fe20000004200 */
[-C--:B-1----:R-:W-:Y:S07]  /*3d00*/  HMMA.16816.F32 R68, R4, R8.reuse, R68 ;  /* 0x000000080444723c */ /* 0x082fee0000001844 */
[----:B------:R-:W1:Y:S01]  /*3d10*/  LDSM.16.MT88.4 R28, [R0+0xc480] ;  /* 0x00c48000001c783b */ /* 0x000e620000004200 */
[C---:B--2---:R-:W-:Y:S07]  /*3d20*/  HMMA.16816.F32 R72, R12.reuse, R8, R72 ;  /* 0x000000080c48723c */ /* 0x044fee0000001848 */
[----:B------:R-:W2:Y:S01]  /*3d30*/  LDSM.16.MT88.4 R32, [R221+0x11c80] ;  /* 0x011c8000dd20783b */ /* 0x000ea20000004200 */
[-C--:B------:R-:W-:Y:S07]  /*3d40*/  HMMA.16816.F32 R76, R12, R10.reuse, R76 ;  /* 0x0000000a0c4c723c */ /* 0x080fee000000184c */
[----:B------:R-:W5:Y:S01]  /*3d50*/  LDSM.16.MT88.4 R36, [R0+0xd480] ;  /* 0x00d480000024783b */ /* 0x000f620000004200 */
[C---:B------:R-:W-:Y:S07]  /*3d60*/  HMMA.16816.F32 R80, R4.reuse, R10, R80 ;  /* 0x0000000a0450723c */ /* 0x040fee0000001850 */
[----:B------:R-:W1:Y:S01]  /*3d70*/  LDSM.16.MT88.4 R8, [R0+0xe480] ;  /* 0x00e480000008783b */ /* 0x000e620000004200 */
[-C--:B---3--:R-:W-:Y:S07]  /*3d80*/  HMMA.16816.F32 R84, R4, R16.reuse, R84 ;  /* 0x000000100454723c */ /* 0x088fee0000001854 */
[----:B------:R-:W-:Y:S01]  /*3d90*/  LDSM.16.MT88.4 R40, [R221+0x10c80] ;  /* 0x010c8000dd28783b */ /* 0x000fe20000004200 */
[C---:B------:R-:W-:Y:S07]  /*3da0*/  HMMA.16816.F32 R88, R12.reuse, R16, R88 ;  /* 0x000000100c58723c */ /* 0x040fee0000001858 */
[----:B------:R-:W-:Y:S01]  /*3db0*/  LDSM.16.MT88.4 R44, [R0+0xcc80] ;  /* 0x00cc8000002c783b */ /* 0x000fe20000004200 */
[-C--:B------:R-:W-:Y:S08]  /*3dc0*/  HMMA.16816.F32 R92, R12, R18.reuse, R92 ;  /* 0x000000120c5c723c */ /* 0x080ff0000000185c */
[C---:B------:R-:W-:Y:S01]  /*3dd0*/  HMMA.16816.F32 R96, R4.reuse, R18, R96 ;  /* 0x000000120460723c */ /* 0x040fe20000001860 */
[----:B------:R-:W-:Y:S07]  /*3de0*/  LDSM.16.MT88.4 R16, [R0+0xc880] ;  /* 0x00c880000010783b */ /* 0x000fee0000004200 */
[-C--:B----4-:R-:W-:Y:S08]  /*3df0*/  HMMA.16816.F32 R100, R4, R20.reuse, R100 ;  /* 0x000000140464723c */ /* 0x090ff00000001864 */
[C---:B------:R-:W-:Y:S08]  /*3e00*/  HMMA.16816.F32 R104, R12.reuse, R20, R104 ;  /* 0x000000140c68723c */ /* 0x040ff00000001868 */
[-C--:B------:R-:W-:Y:S01]  /*3e10*/  HMMA.16816.F32 R108, R12, R22.reuse, R108 ;  /* 0x000000160c6c723c */ /* 0x080fe2000000186c */
[----:B------:R-:W3:Y:S07]  /*3e20*/  LDSM.16.MT88.4 R12, [R221+0x10480] ;  /* 0x01048000dd0c783b */ /* 0x000eee0000004200 */
[----:B------:R-:W-:Y:S01]  /*3e30*/  HMMA.16816.F32 R112, R4, R22, R112 ;  /* 0x000000160470723c */ /* 0x000fe20000001870 */
[----:B------:R-:W4:Y:S07]  /*3e40*/  LDSM.16.MT88.4 R4, [R221+0x12480] ;  /* 0x01248000dd04783b */ /* 0x000f2e0000004200 */
[-C--:B-1----:R-:W-:Y:S01]  /*3e50*/  HMMA.16816.F32 R68, R24, R28.reuse, R68 ;  /* 0x0000001c1844723c */ /* 0x082fe20000001844 */
[----:B------:R-:W1:Y:S07]  /*3e60*/  LDSM.16.MT88.4 R20, [R0+0xd880] ;  /* 0x00d880000014783b */ /* 0x000e6e0000004200 */
[C---:B--2---:R-:W-:Y:S08]  /*3e70*/  HMMA.16816.F32 R72, R32.reuse, R28, R72 ;  /* 0x0000001c2048723c */ /* 0x044ff00000001848 */
[-C--:B------:R-:W-:Y:S08]  /*3e80*/  HMMA.16816.F32 R76, R32, R30.reuse, R76 ;  /* 0x0000001e204c723c */ /* 0x080ff0000000184c */
[C---:B------:R-:W-:Y:S01]  /*3e90*/  HMMA.16816.F32 R80, R24.reuse, R30, R80 ;  /* 0x0000001e1850723c */ /* 0x040fe20000001850 */
[----:B------:R-:W2:Y:S07]  /*3ea0*/  LDSM.16.MT88.4 R28, [R0+0xe880] ;  /* 0x00e88000001c783b */ /* 0x000eae0000004200 */
[-C--:B-----5:R-:W-:Y:S08]  /*3eb0*/  HMMA.16816.F32 R84, R24, R36.reuse, R84 ;  /* 0x000000241854723c */ /* 0x0a0ff00000001854 */
[C---:B------:R-:W-:Y:S08]  /*3ec0*/  HMMA.16816.F32 R88, R32.reuse, R36, R88 ;  /* 0x000000242058723c */ /* 0x040ff00000001858 */
[-C--:B------:R-:W-:Y:S08]  /*3ed0*/  HMMA.16816.F32 R92, R32, R38.reuse, R92 ;  /* 0x00000026205c723c */ /* 0x080ff0000000185c */
[C---:B------:R-:W-:Y:S01]  /*3ee0*/  HMMA.16816.F32 R96, R24.reuse, R38, R96 ;  /* 0x000000261860723c */ /* 0x040fe20000001860 */
[----:B------:R-:W5:Y:S07]  /*3ef0*/  LDSM.16.MT88.4 R36, [R221+0x12c80] ;  /* 0x012c8000dd24783b */ /* 0x000f6e0000004200 */
[-C--:B------:R-:W-:Y:S08]  /*3f00*/  HMMA.16816.F32 R100, R24, R8.reuse, R100 ;  /* 0x000000081864723c */ /* 0x080ff00000001864 */
[C---:B------:R-:W-:Y:S08]  /*3f10*/  HMMA.16816.F32 R104, R32.reuse, R8, R104 ;  /* 0x000000082068723c */ /* 0x040ff00000001868 */
[-C--:B------:R-:W-:Y:S08]  /*3f20*/  HMMA.16816.F32 R108, R32, R10.reuse, R108 ;  /* 0x0000000a206c723c */ /* 0x080ff0000000186c */
[----:B------:R-:W-:Y:S01]  /*3f30*/  HMMA.16816.F32 R112, R24, R10, R112 ;  /* 0x0000000a1870723c */ /* 0x000fe20000001870 */
[----:B------:R-:W2:Y:S07]  /*3f40*/  LDSM.16.MT88.4 R8, [R0+0xdc80] ;  /* 0x00dc80000008783b */ /* 0x000eae0000004200 */
[-C--:B---3--:R-:W-:Y:S08]  /*3f50*/  HMMA.16816.F32 R68, R12, R16.reuse, R68 ;  /* 0x000000100c44723c */ /* 0x088ff00000001844 */
[C---:B----4-:R-:W-:Y:S08]  /*3f60*/  HMMA.16816.F32 R72, R4.reuse, R16, R72 ;  /* 0x000000100448723c */ /* 0x050ff00000001848 */
[-C--:B------:R-:W-:Y:S08]  /*3f70*/  HMMA.16816.F32 R76, R4, R18.reuse, R76 ;  /* 0x00000012044c723c */ /* 0x080ff0000000184c */
[C---:B------:R-:W-:Y:S01]  /*3f80*/  HMMA.16816.F32 R80, R12.reuse, R18, R80 ;  /* 0x000000120c50723c */ /* 0x040fe20000001850 */
[----:B------:R-:W3:Y:S07]  /*3f90*/  LDSM.16.MT88.4 R16, [R0+0xec80] ;  /* 0x00ec80000010783b */ /* 0x000eee0000004200 */
[-C--:B-1----:R-:W-:Y:S01]  /*3fa0*/  HMMA.16816.F32 R84, R12, R20.reuse, R84 ;  /* 0x000000140c54723c */ /* 0x082fe20000001854 */
[----:B------:R-:W-:Y:S07]  /*3fb0*/  BAR.SYNC.DEFER_BLOCKING 0x0 ;  /* 0x0000000000007b1d */ /* 0x000fee0000010000 */
[C---:B------:R-:W-:Y:S08]  /*3fc0*/  HMMA.16816.F32 R88, R4.reuse, R20, R88 ;  /* 0x000000140458723c */ /* 0x040ff00000001858 */
[-C--:B------:R-:W-:Y:S08]  /*3fd0*/  HMMA.16816.F32 R92, R4, R22.reuse, R92 ;  /* 0x00000016045c723c */ /* 0x080ff0000000185c */
[C---:B------:R-:W-:Y:S01]  /*3fe0*/  HMMA.16816.F32 R96, R12.reuse, R22, R96 ;  /* 0x000000160c60723c */ /* 0x040fe20000001860 */
[----:B------:R1:W4:Y:S06]  /*3ff0*/  LDSM.16.MT88.2 R2, [R220] ;  /* 0x00000000dc02783b */ /* 0x00032c0000004100 */
[----:B------:R1:W1:Y:S01]  /*4000*/  LDSM.16.MT88.2 R52, [R220+0x2400] ;  /* 0x00240000dc34783b */ /* 0x0002620000004100 */
[-C--:B--2---:R-:W-:Y:S05]  /*4010*/  HMMA.16816.F32 R100, R12, R28.reuse, R100 ;  /* 0x0000001c0c64723c */ /* 0x084fea0000001864 */
[----:B------:R2:W1:Y:S03]  /*4020*/  LDSM.16.MT88.2 R54, [R220+0x4400] ;  /* 0x00440000dc36783b */ /* 0x0004660000004100 */
[C---:B------:R-:W-:Y:S03]  /*4030*/  HMMA.16816.F32 R104, R4.reuse, R28, R104 ;  /* 0x0000001c0468723c */ /* 0x040fe60000001868 */
[----:B------:R2:W1:Y:S05]  /*4040*/  LDSM.16.MT88.2 R28, [R220+0x2000] ;  /* 0x00200000dc1c783b */ /* 0x00046a0000004100 */
[-C--:B------:R-:W-:Y:S01]  /*4050*/  HMMA.16816.F32 R108, R4, R30.reuse, R108 ;  /* 0x0000001e046c723c */ /* 0x080fe2000000186c */
[----:B------:R2:W1:Y:S07]  /*4060*/  LDSM.16.M88.4 R20, [R226] ;  /* 0x00000000e214783b */ /* 0x00046e0000000200 */
[----:B------:R-:W-:Y:S01]  /*4070*/  HMMA.16816.F32 R112, R12, R30, R112 ;  /* 0x0000001e0c70723c */ /* 0x000fe20000001870 */
[----:B------:R2:W1:Y:S06]  /*4080*/  LDSM.16.MT88.2 R30, [R220+0x4000] ;  /* 0x00400000dc1e783b */ /* 0x00046c0000004100 */
[----:B------:R2:W1:Y:S01]  /*4090*/  LDSM.16.M88.4 R24, [R226+0x1000] ;  /* 0x00100000e218783b */ /* 0x0004620000000200 */
[-C--:B------:R-:W-:Y:S07]  /*40a0*/  HMMA.16816.F32 R68, R40, R44.reuse, R68 ;  /* 0x0000002c2844723c */ /* 0x080fee0000001844 */
[----:B------:R2:W1:Y:S01]  /*40b0*/  LDSM.16.M88.4 R32, [R228] ;  /* 0x00000000e420783b */ /* 0x0004620000000200 */
[C---:B-----5:R-:W-:Y:S07]  /*40c0*/  HMMA.16816.F32 R72, R36.reuse, R44, R72 ;  /* 0x0000002c2448723c */ /* 0x060fee0000001848 */
[----:B------:R2:W1:Y:S01]  /*40d0*/  LDSM.16.MT88.2 R44, [R220+0x400] ;  /* 0x00040000dc2c783b */ /* 0x0004620000004100 */
[-C--:B------:R-:W-:Y:S05]  /*40e0*/  HMMA.16816.F32 R76, R36, R46.reuse, R76 ;  /* 0x0000002e244c723c */ /* 0x080fea000000184c */
[----:B------:R2:W1:Y:S03]  /*40f0*/  LDSM.16.M88.4 R48, [R228+0x1000] ;  /* 0x00100000e430783b */ /* 0x0004660000000200 */
[C---:B------:R-:W-:Y:S08]  /*4100*/  HMMA.16816.F32 R80, R40.reuse, R46, R80 ;  /* 0x0000002e2850723c */ /* 0x040ff00000001850 */
[-C--:B------:R-:W-:Y:S08]  /*4110*/  HMMA.16816.F32 R84, R40, R8.reuse, R84 ;  /* 0x000000082854723c */ /* 0x080ff00000001854 */
[C---:B------:R-:W-:Y:S08]  /*4120*/  HMMA.16816.F32 R88, R36.reuse, R8, R88 ;  /* 0x000000082458723c */ /* 0x040ff00000001858 */
[-C--:B------:R-:W-:Y:S08]  /*4130*/  HMMA.16816.F32 R92, R36, R10.reuse, R92 ;  /* 0x0000000a245c723c */ /* 0x080ff0000000185c */
[C---:B------:R-:W-:Y:S08]  /*4140*/  HMMA.16816.F32 R96, R40.reuse, R10, R96 ;  /* 0x0000000a2860723c */ /* 0x040ff00000001860 */
[-C--:B---3--:R-:W-:Y:S08]  /*4150*/  HMMA.16816.F32 R100, R40, R16.reuse, R100 ;  /* 0x000000102864723c */ /* 0x088ff00000001864 */
[C---:B------:R-:W-:Y:S08]  /*4160*/  HMMA.16816.F32 R104, R36.reuse, R16, R104 ;  /* 0x000000102468723c */ /* 0x040ff00000001868 */
[-C--:B------:R-:W-:Y:S08]  /*4170*/  HMMA.16816.F32 R108, R36, R18.reuse, R108 ;  /* 0x00000012246c723c */ /* 0x080ff0000000186c */
[----:B------:R-:W-:Y:S01]  /*4180*/  HMMA.16816.F32 R112, R40, R18, R112 ;  /* 0x000000122870723c */ /* 0x000fe20000001870 */
[----:B------:R-:W-:-:S07]  /*4190*/  @P0 BRA `(.L_x_2) ;  /* 0x000003f000000947 */ /* 0x000fce0003800000 */
[----:B-12-4-:R-:W2:Y:S01]  /*41a0*/  LDL.64 R174, [R1] ;  /* 0x0000000001ae7983 */ /* 0x016ea20000100a00 */
[----:B------:R-:W-:Y:S02]  /*41b0*/  USHF.R.S32.HI UR26, URZ, 0x1f, UR24 ;  /* 0x0000001f3f1a7899 */ /* 0x000fe40008011418 */
[----:B------:R-:W-:Y:S01]  /*41c0*/  ULDC.64 UR6, c[0x0][0x208] ;  /* 0x0000820000067ab9 */ /* 0x000fe20000000a00 */
[----:B------:R-:W3:Y:S01]  /*41d0*/  LDL.64 R66, [R1+0x20] ;  /* 0x0000200001427983 */ /* 0x000ee20000100a00 */
[----:B------:R-:W-:Y:S02]  /*41e0*/  UIMAD UR26, UR26, UR6, URZ ;  /* 0x000000061a1a72a4 */ /* 0x000fe4000f8e023f */
[----:B------:R-:W-:Y:S01]  /*41f0*/  UIMAD.WIDE.U32 UR28, UR24, UR6, URZ ;  /* 0x00000006181c72a5 */ /* 0x000fe2000f8e003f */
[----:B------:R-:W4:Y:S01]  /*4200*/  LDL.64 R64, [R1+0x30] ;  /* 0x0000300001407983 */ /* 0x000f220000100a00 */
[----:B------:R-:W-:Y:S02]  /*4210*/  UIMAD UR7, UR24, UR7, UR26 ;  /* 0x00000007180772a4 */ /* 0x000fe4000f8e021a */
[----:B------:R-:W-:Y:S01]  /*4220*/  USHF.L.U32 UR26, UR24, 0x6, URZ ;  /* 0x00000006181a7899 */ /* 0x000fe2000800063f */
[----:B------:R-:W5:Y:S01]  /*4230*/  LDL R60, [R1+0x18] ;  /* 0x00001800013c7983 */ /* 0x000f620000100800 */
[----:B------:R-:W-:Y:S01]  /*4240*/  UIADD3 UR7, UR29, UR7, URZ ;  /* 0x000000071d077290 */ /* 0x000fe2000fffe03f */
[----:B------:R-:W-:Y:S01]  /*4250*/  IMAD.U32 R11, RZ, RZ, UR28 ;  /* 0x0000001cff0b7e24 */ /* 0x000fe2000f8e00ff */
[----:B------:R-:W-:Y:S01]  /*4260*/  UIADD3 UR6, -UR26, UR18, URZ ;  /* 0x000000121a067290 */ /* 0x000fe2000fffe13f */
[----:B------:R-:W5:Y:S01]  /*4270*/  LDL.64 R56, [R1+0x8] ;  /* 0x0000080001387983 */ /* 0x000f620000100a00 */
[----:B------:R-:W-:Y:S02]  /*4280*/  IMAD.U32 R12, RZ, RZ, UR26 ;  /* 0x0000001aff0c7e24 */ /* 0x000fe4000f8e00ff */
[----:B------:R-:W-:Y:S01]  /*4290*/  IMAD.U32 R13, RZ, RZ, UR26 ;  /* 0x0000001aff0d7e24 */ /* 0x000fe2000f8e00ff */
[----:B------:R-:W5:Y:S04]  /*42a0*/  LDL.64 R14, [R1+0x10] ;  /* 0x00001000010e7983 */ /* 0x000f680000100a00 */
[----:B------:R-:W1:Y:S02]  /*42b0*/  S2R R8, SR_CTAID.Y ;  /* 0x0000000000087919 */ /* 0x000e640000002600 */
[----:B-1----:R-:W-:Y:S05]  /*42c0*/  SHF.R.S32.HI R10, RZ, 0x1f, R8 ;  /* 0x0000001fff0a7819 */ /* 0x002fea0000011408 */
[C---:B------:R-:W-:Y:S02]  /*42d0*/  IMAD R9, R10.reuse, c[0x0][0x288], RZ ;  /* 0x0000a2000a097a24 */ /* 0x040fe400078e02ff */
[----:B------:R-:W-:Y:S02]  /*42e0*/  IMAD R10, R10, c[0x0][0x210], RZ ;  /* 0x000084000a0a7a24 */ /* 0x000fe400078e02ff */
[C---:B------:R-:W-:Y:S02]  /*42f0*/  IMAD R9, R8.reuse, c[0x0][0x28c], R9 ;  /* 0x0000a30008097a24 */ /* 0x040fe400078e0209 */
[C---:B------:R-:W-:Y:S02]  /*4300*/  IMAD R10, R8.reuse, c[0x0][0x214], R10 ;  /* 0x00008500080a7a24 */ /* 0x040fe400078e020a */
[----:B--2---:R-:W-:Y:S02]  /*4310*/  IMAD.MOV.U32 R4, RZ, RZ, R174 ;  /* 0x000000ffff047224 */ /* 0x004fe400078e00ae */
[----:B------:R-:W-:Y:S02]  /*4320*/  IMAD.MOV.U32 R5, RZ, RZ, R175 ;  /* 0x000000ffff057224 */ /* 0x000fe400078e00af */
[----:B---3--:R-:W-:Y:S02]  /*4330*/  IMAD.MOV.U32 R7, RZ, RZ, R67 ;  /* 0x000000ffff077224 */ /* 0x008fe400078e0043 */
[----:B------:R-:W-:Y:S04]  /*4340*/  IMAD.WIDE.U32 R4, R8, c[0x0][0x288], R4 ;  /* 0x0000a20008047a25 */ /* 0x000fe800078e0004 */
[----:B----4-:R-:W-:Y:S01]  /*4350*/  IMAD.MOV.U32 R6, RZ, RZ, R64 ;  /* 0x000000ffff067224 */ /* 0x010fe200078e0040 */
[----:B------:R-:W-:Y:S03]  /*4360*/  IADD3 R0, P0, R4, UR19, RZ ;  /* 0x0000001304007c10 */ /* 0x000fe6000ff1e0ff */
[----:B------:R-:W-:Y:S01]  /*4370*/  IMAD.WIDE.U32 R6, R8, c[0x0][0x210], R6 ;  /* 0x0000840008067a25 */ /* 0x000fe200078e0006 */
[----:B------:R-:W-:Y:S04]  /*4380*/  IADD3.X R9, R5, UR10, R9, P0, !PT ;  /* 0x0000000a05097c10 */ /* 0x000fe800087fe409 */
[----:B------:R-:W-:Y:S02]  /*4390*/  IADD3 R8, P6, R6, UR20, RZ ;  /* 0x0000001406087c10 */ /* 0x000fe4000ffde0ff */
[----:B------:R-:W-:Y:S02]  /*43a0*/  LEA R6, P0, R0, c[0x0][0x280], 0x2 ;  /* 0x0000a00000067a11 */ /* 0x000fe400078010ff */
[----:B------:R-:W-:Y:S02]  /*43b0*/  LEA R4, P5, R8, c[0x0][0x1f0], 0x1 ;  /* 0x00007c0008047a11 */ /* 0x000fe400078a08ff */
[----:B------:R-:W-:Y:S01]  /*43c0*/  IADD3.X R5, R7, UR8, R10, P6, !PT ;  /* 0x0000000807057c10 */ /* 0x000fe2000b7fe40a */
[----:B------:R-:W-:Y:S01]  /*43d0*/  IMAD.U32 R10, RZ, RZ, UR7 ;  /* 0x00000007ff0a7e24 */ /* 0x000fe2000f8e00ff */
[----:B------:R-:W-:Y:S02]  /*43e0*/  LEA.HI.X R7, R0, c[0x0][0x284], R9, 0x2, P0 ;  /* 0x0000a10000077a11 */ /* 0x000fe400000f1409 */
[----:B------:R-:W-:Y:S02]  /*43f0*/  ISETP.GE.AND P0, PT, R252, c[0x0][0x1fc], PT ;  /* 0x00007f00fc007a0c */ /* 0x000fe40003f06270 */
[----:B------:R-:W-:Y:S02]  /*4400*/  LEA.HI.X R9, R8, c[0x0][0x1f4], R5, 0x1, P5 ;  /* 0x00007d0008097a11 */ /* 0x000fe400028f0c05 */
[----:B-----5:R-:W-:Y:S02]  /*4410*/  ISETP.GE.AND P5, PT, R60, c[0x0][0x1fc], PT ;  /* 0x00007f003c007a0c */ /* 0x020fe40003fa6270 */
[----:B------:R-:W-:Y:S02]  /*4420*/  SEL R8, RZ, 0x2, P0 ;  /* 0x00000002ff087807 */ /* 0x000fe40000000000 */
[----:B------:R-:W-:Y:S02]  /*4430*/  ISETP.GE.AND P0, PT, R56, c[0x0][0x1fc], PT ;  /* 0x00007f0038007a0c */ /* 0x000fe40003f06270 */
[----:B------:R-:W-:Y:S02]  /*4440*/  SEL R5, RZ, 0x4, P5 ;  /* 0x00000004ff057807 */ /* 0x000fe40002800000 */
[----:B------:R-:W-:Y:S02]  /*4450*/  SEL R0, RZ, 0x1, P0 ;  /* 0x00000001ff007807 */ /* 0x000fe40000000000 */
[----:B------:R-:W-:Y:S02]  /*4460*/  LEA R6, P0, R12, R6, 0x2 ;  /* 0x000000060c067211 */ /* 0x000fe400078010ff */
[----:B------:R-:W-:Y:S02]  /*4470*/  IADD3 R0, R5, R8, R0 ;  /* 0x0000000805007210 */ /* 0x000fe40007ffe000 */
[----:B------:R-:W-:Y:S02]  /*4480*/  ISETP.LT.AND P5, PT, R248, UR6, PT ;  /* 0x00000006f8007c0c */ /* 0x000fe4000bfa1270 */
[----:B------:R-:W-:Y:S02]  /*4490*/  LEA R4, P6, R11, R4, 0x7 ;  /* 0x000000040b047211 */ /* 0x000fe400078c38ff */
[----:B------:R-:W-:Y:S02]  /*44a0*/  LEA.HI.X.SX32 R7, R13, R7, 0x2, P0 ;  /* 0x000000070d077211 */ /* 0x000fe400000f16ff */
[----:B------:R-:W-:Y:S02]  /*44b0*/  ISETP.GE.OR P5, PT, R56, c[0x0][0x1fc], !P5 ;  /* 0x00007f0038007a0c */ /* 0x000fe40006fa6670 */
[----:B------:R-:W-:Y:S02]  /*44c0*/  LOP3.LUT P0, RZ, R0, 0x2, RZ, 0xc0, !PT ;  /* 0x0000000200ff7812 */ /* 0x000fe4000780c0ff */
[----:B------:R-:W-:Y:S02]  /*44d0*/  LEA.HI.X R5, R11, R9, R10, 0x7, P6 ;  /* 0x000000090b057211 */ /* 0x000fe400030f3c0a */
[----:B------:R-:W-:Y:S02]  /*44e0*/  ISETP.GE.OR P0, PT, R248, UR6, !P0 ;  /* 0x00000006f8007c0c */ /* 0x000fe4000c706670 */
[----:B------:R-:W-:Y:S01]  /*44f0*/  LOP3.LUT P6, RZ, R0, 0x4, RZ, 0xc0, !PT ;  /* 0x0000000400ff7812 */ /* 0x000fe200078cc0ff */
[----:B------:R-:W-:Y:S03]  /*4500*/  @!P1 IMAD.SHL.U32 R0, R14, 0x10, RZ ;  /* 0x000000100e009824 */ /* 0x000fe600078e00ff */
[----:B------:R-:W-:Y:S01]  /*4510*/  ISETP.GE.OR P6, PT, R248, UR6, !P6 ;  /* 0x00000006f8007c0c */ /* 0x000fe2000f7c6670 */
[----:B------:R-:W-:Y:S01]  /*4520*/  @!PT LDS RZ, [RZ] ;  /* 0x00000000fffff984 */ /* 0x000fe20000000800 */
[----:B------:R-:W-:Y:S01]  /*4530*/  @!PT LDS RZ, [RZ] ;  /* 0x00000000fffff984 */ /* 0x000fe20000000800 */
[----:B------:R-:W-:Y:S01]  /*4540*/  @!PT LDS RZ, [RZ] ;  /* 0x00000000fffff984 */ /* 0x000fe20000000800 */
[----:B------:R1:W-:Y:S06]  /*4550*/  LDGSTS.E.BYPASS.LTC128B.128 [R251+0xc080], [R4.64], !P5 ;  /* 0x0c08000004fb7fae */ /* 0x0003ec000e901d50 */
[----:B------:R1:W-:Y:S06]  /*4560*/  LDGSTS.E.BYPASS.LTC128B.128 [R251+0xd080], [R4.64+0x40], !P0 ;  /* 0x0d08004004fb7fae */ /* 0x0003ec000c101d50 */
[----:B------:R1:W-:Y:S04]  /*4570*/  LDGSTS.E.BYPASS.LTC128B.128 [R251+0xe080], [R4.64+0x80], !P6 ;  /* 0x0e08008004fb7fae */ /* 0x0003e8000f101d50 */
[----:B------:R1:W-:Y:S02]  /*4580*/  @!P1 LDGSTS.E.BYPASS.LTC128B.128 [R0+0xf280], [R6.64] ;  /* 0x0f28000006009fae */ /* 0x0003e4000b901d50 */
.L_x_2:
[-C--:B-12-4-:R-:W-:Y:S01]  /*4590*/  HMMA.16816.F32 R4, R20, R2.reuse, RZ ;  /* 0x000000021404723c */ /* 0x096fe200000018ff */
[----:B------:R-:W2:Y:S01]  /*45a0*/  LDL.64 R66, [R1+0x40] ;  /* 0x0000400001427983 */ /* 0x000ea20000100a00 */
[----:B------:R-:W-:Y:S02]  /*45b0*/  UIMAD UR22, UR22, 0x1800, URZ ;  /* 0x00001800161678a4 */ /* 0x000fe4000f8e023f */
[----:B------:R-:W-:Y:S01]  /*45c0*/  UISETP.GE.AND UP0, UPT, UR24, UR23, UPT ;  /* 0x000000171800728c */ /* 0x000fe2000bf06270 */
[----:B------:R-:W3:Y:S01]  /*45d0*/  LDL R64, [R1+0x48] ;  /* 0x0000480001407983 */ /* 0x000ee20000100800 */
[----:B------:R-:W-:Y:S02]  /*45e0*/  UIADD3 UR7, UR4, 0x1, URZ ;  /* 0x0000000104077890 */ /* 0x000fe4000fffe03f */
[C---:B------:R-:W-:Y:S01]  /*45f0*/  HMMA.16816.F32 R8, R24.reuse, R2, RZ ;  /* 0x000000021808723c */ /* 0x040fe200000018ff */
[----:B------:R-:W-:Y:S01]  /*4600*/  LDSM.16.MT88.2 R2, [R220+0x800] ;  /* 0x00080000dc02783b */ /* 0x000fe20000004100 */
[----:B------:R-:W-:Y:S02]  /*4610*/  UISETP.GE.AND UP2, UPT, UR4, 0x1, UPT ;  /* 0x000000010400788c */ /* 0x000fe4000bf46270 */
[----:B------:R-:W-:Y:S01]  /*4620*/  UIADD3 UR6, UR25, 0x1, URZ ;  /* 0x0000000119067890 */ /* 0x000fe2000fffe03f */
[----:B------:R-:W1:Y:S01]  /*4630*/  LDSM.16.M88.4 R36, [R227] ;  /* 0x00000000e324783b */ /* 0x000e620000000200 */
[----:B------:R-:W-:Y:S02]  /*4640*/  UISETP.GE.AND UP1, UPT, UR25, 0x1, UPT ;  /* 0x000000011900788c */ /* 0x000fe4000bf26270 */
[-C--:B------:R-:W-:Y:S01]  /*4650*/  HMMA.16816.F32 R12, R24, R28.reuse, RZ ;  /* 0x0000001c180c723c */ /* 0x080fe200000018ff */
[----:B------:R-:W4:Y:S01]  /*4660*/  LDSM.16.M88.4 R40, [R227+0x1000] ;  /* 0x00100000e328783b */ /* 0x000f220000000200 */
[----:B------:R-:W-:Y:S03]  /*4670*/  USEL UR25, UR6, URZ, !UP1 ;  /* 0x0000003f06197287 */ /* 0x000fe6000c800000 */
[----:B------:R-:W-:Y:S03]  /*4680*/  LDSM.16.M88.4 R56, [R232+0x1000] ;  /* 0x00100000e838783b */ /* 0x000fe60000000200 */
[C---:B------:R-:W-:Y:S01]  /*4690*/  HMMA.16816.F32 R16, R20.reuse, R28, RZ ;  /* 0x0000001c1410723c */ /* 0x040fe200000018ff */
[----:B------:R-:W5:Y:S04]  /*46a0*/  LDSM.16.MT88.2 R28, [R220+0x2800] ;  /* 0x00280000dc1c783b */ /* 0x000f680000004100 */
[----:B------:R-:W-:Y:S03]  /*46b0*/  LDSM.16.MT88.2 R60, [R220+0x2c00] ;  /* 0x002c0000dc3c783b */ /* 0x000fe60000004100 */
[-C--:B------:R-:W-:Y:S01]  /*46c0*/  HMMA.16816.F32 R20, R20, R30.reuse, RZ ;  /* 0x0000001e1414723c */ /* 0x080fe200000018ff */
[----:B------:R-:W0:Y:S07]  /*46d0*/  LDGDEPBAR ;  /* 0x00000000000079af */ /* 0x000e2e0000000000 */
[----:B------:R-:W-:Y:S01]  /*46e0*/  HMMA.16816.F32 R24, R24, R30, RZ ;  /* 0x0000001e1818723c */ /* 0x000fe200000018ff */
[----:B------:R-:W1:Y:S07]  /*46f0*/  LDSM.16.MT88.2 R30, [R220+0x4800] ;  /* 0x00480000dc1e783b */ /* 0x000e6e0000004100 */
[-C--:B------:R-:W-:Y:S08]  /*4700*/  HMMA.16816.F32 R4, R32, R44.reuse, R4 ;  /* 0x0000002c2004723c */ /* 0x080ff00000001804 */
[C---:B------:R-:W-:Y:S01]  /*4710*/  HMMA.16816.F32 R8, R48.reuse, R44, R8 ;  /* 0x0000002c3008723c */ /* 0x040fe20000001808 */
[----:B------:R-:W-:Y:S07]  /*4720*/  LDSM.16.M88.4 R44, [R232] ;  /* 0x00000000e82c783b */ /* 0x000fee0000000200 */
[-C--:B------:R-:W-:Y:S08]  /*4730*/  HMMA.16816.F32 R12, R48, R52.reuse, R12 ;  /* 0x00000034300c723c */ /* 0x080ff0000000180c */
[C---:B------:R-:W-:Y:S01]  /*4740*/  HMMA.16816.F32 R16, R32.reuse, R52, R16 ;  /* 0x000000342010723c */ /* 0x040fe20000001810 */
[----:B------:R-:W5:Y:S07]  /*4750*/  LDSM.16.MT88.2 R52, [R220+0xc00] ;  /* 0x000c0000dc34783b */ /* 0x000f6e0000004100 */
[-C--:B------:R-:W-:Y:S01]  /*4760*/  HMMA.16816.F32 R20, R32, R54.reuse, R20 ;  /* 0x000000362014723c */ /* 0x080fe20000001814 */
[----:B------:R-:W-:Y:S07]  /*4770*/  LDSM.16.M88.4 R32, [R226+0x2000] ;  /* 0x00200000e220783b */ /* 0x000fee0000000200 */
[----:B------:R-:W-:Y:S01]  /*4780*/  HMMA.16816.F32 R24, R48, R54, R24 ;  /* 0x000000363018723c */ /* 0x000fe20000001818 */
[----:B------:R-:W-:Y:S04]  /*4790*/  LDSM.16.M88.4 R48, [R226+0x3000] ;  /* 0x00300000e230783b */ /* 0x000fe80000000200 */
[----:B------:R-:W-:Y:S03]  /*47a0*/  LDSM.16.MT88.2 R54, [R220+0x3000] ;  /* 0x00300000dc36783b */ /* 0x000fe60000004100 */
[-C--:B-1----:R-:W-:Y:S08]  /*47b0*/  HMMA.16816.F32 R4, R36, R2.reuse, R4 ;  /* 0x000000022404723c */ /* 0x082ff00000001804 */
[C---:B----4-:R-:W-:Y:S01]  /*47c0*/  HMMA.16816.F32 R8, R40.reuse, R2, R8 ;  /* 0x000000022808723c */ /* 0x050fe20000001808 */
[----:B------:R-:W1:Y:S07]  /*47d0*/  LDSM.16.MT88.2 R2, [R220+0x4c00] ;  /* 0x004c0000dc02783b */ /* 0x000e6e0000004100 */
[-C--:B-----5:R-:W-:Y:S08]  /*47e0*/  HMMA.16816.F32 R12, R40, R28.reuse, R12 ;  /* 0x0000001c280c723c */ /* 0x0a0ff0000000180c */
[C---:B------:R-:W-:Y:S01]  /*47f0*/  HMMA.16816.F32 R16, R36.reuse, R28, R16 ;  /* 0x0000001c2410723c */ /* 0x040fe20000001810 */
[----:B------:R-:W4:Y:S07]  /*4800*/  LDSM.16.MT88.2 R28, [R220+0x1000] ;  /* 0x00100000dc1c783b */ /* 0x000f2e0000004100 */
[-C--:B------:R-:W-:Y:S01]  /*4810*/  HMMA.16816.F32 R20, R36, R30.reuse, R20 ;  /* 0x0000001e2414723c */ /* 0x080fe20000001814 */
[----:B------:R-:W-:Y:S07]  /*4820*/  LDSM.16.M88.4 R36, [R228+0x2000] ;  /* 0x00200000e424783b */ /* 0x000fee0000000200 */
[----:B------:R-:W-:Y:S01]  /*4830*/  HMMA.16816.F32 R24, R40, R30, R24 ;  /* 0x0000001e2818723c */ /* 0x000fe20000001818 */
[----:B------:R-:W5:Y:S04]  /*4840*/  LDSM.16.MT88.2 R30, [R220+0x5000] ;  /* 0x00500000dc1e783b */ /* 0x000f680000004100 */
[----:B------:R-:W4:Y:S03]  /*4850*/  LDSM.16.MT88.2 R40, [R220+0x1400] ;  /* 0x00140000dc28783b */ /* 0x000f260000004100 */
[-C--:B------:R-:W-:Y:S01]  /*4860*/  HMMA.16816.F32 R4, R44, R52.reuse, R4 ;  /* 0x000000342c04723c */ /* 0x080fe20000001804 */
[----:B------:R-:W-:Y:S07]  /*4870*/  LDSM.16.MT88.2 R42, [R220+0x3400] ;  /* 0x00340000dc2a783b */ /* 0x000fee0000004100 */
[C---:B------:R-:W-:Y:S08]  /*4880*/  HMMA.16816.F32 R8, R56.reuse, R52, R8 ;  /* 0x000000343808723c */ /* 0x040ff00000001808 */
[-C--:B------:R-:W-:Y:S08]  /*4890*/  HMMA.16816.F32 R12, R56, R60.reuse, R12 ;  /* 0x0000003c380c723c */ /* 0x080ff0000000180c */
[C---:B------:R-:W-:Y:S01]  /*48a0*/  HMMA.16816.F32 R16, R44.reuse, R60, R16 ;  /* 0x0000003c2c10723c */ /* 0x040fe20000001810 */
[----:B------:R-:W5:Y:S07]  /*48b0*/  LDSM.16.M88.4 R60, [R228+0x3000] ;  /* 0x00300000e43c783b */ /* 0x000f6e0000000200 */
[-C--:B-1----:R-:W-:Y:S01]  /*48c0*/  HMMA.16816.F32 R20, R44, R2.reuse, R20 ;  /* 0x000000022c14723c */ /* 0x082fe20000001814 */
[----:B------:R-:W-:Y:S07]  /*48d0*/  LDSM.16.M88.4 R44, [R227+0x2000] ;  /* 0x00200000e32c783b */ /* 0x000fee0000000200 */
[----:B------:R-:W-:Y:S01]  /*48e0*/  HMMA.16816.F32 R24, R56, R2, R24 ;  /* 0x000000023818723c */ /* 0x000fe20000001818 */
[----:B------:R-:W1:Y:S04]  /*48f0*/  LDSM.16.MT88.2 R2, [R220+0x5400] ;  /* 0x00540000dc02783b */ /* 0x000e680000004100 */
[----:B------:R-:W-:Y:S03]  /*4900*/  LDSM.16.MT88.2 R56, [R220+0x3800] ;  /* 0x00380000dc38783b */ /* 0x000fe60000004100 */
[-C--:B----4-:R-:W-:Y:S08]  /*4910*/  HMMA.16816.F32 R4, R32, R28.reuse, R4 ;  /* 0x0000001c2004723c */ /* 0x090ff00000001804 */
[C---:B------:R-:W-:Y:S01]  /*4920*/  HMMA.16816.F32 R8, R48.reuse, R28, R8 ;  /* 0x0000001c3008723c */ /* 0x040fe20000001808 */
[----:B------:R-:W4:Y:S07]  /*4930*/  LDSM.16.MT88.2 R28, [R220+0x1800] ;  /* 0x00180000dc1c783b */ /* 0x000f2e0000004100 */
[-C--:B------:R-:W-:Y:S08]  /*4940*/  HMMA.16816.F32 R12, R48, R54.reuse, R12 ;  /* 0x00000036300c723c */ /* 0x080ff0000000180c */
[C---:B------:R-:W-:Y:S01]  /*4950*/  HMMA.16816.F32 R16, R32.reuse, R54, R16 ;  /* 0x000000362010723c */ /* 0x040fe20000001810 */
[----:B------:R-:W1:Y:S07]  /*4960*/  LDSM.16.M88.4 R52, [R227+0x3000] ;  /* 0x00300000e334783b */ /* 0x000e6e0000000200 */
[-C--:B-----5:R-:W-:Y:S01]  /*4970*/  HMMA.16816.F32 R20, R32, R30.reuse, R20 ;  /* 0x0000001e2014723c */ /* 0x0a0fe20000001814 */
[----:B------:R-:W-:Y:S07]  /*4980*/  LDSM.16.M88.4 R32, [R231+0x2000] ;  /* 0x00200000e720783b */ /* 0x000fee0000000200 */
[----:B------:R-:W-:Y:S01]  /*4990*/  HMMA.16816.F32 R24, R48, R30, R24 ;  /* 0x0000001e3018723c */ /* 0x000fe20000001818 */
[----:B------:R-:W5:Y:S04]  /*49a0*/  LDSM.16.MT88.2 R30, [R220+0x5800] ;  /* 0x00580000dc1e783b */ /* 0x000f680000004100 */
[----:B------:R-:W-:Y:S03]  /*49b0*/  LDSM.16.M88.4 R48, [R231+0x3000] ;  /* 0x00300000e730783b */ /* 0x000fe60000000200 */
[-C--:B------:R-:W-:Y:S08]  /*49c0*/  HMMA.16816.F32 R4, R36, R40.reuse, R4 ;  /* 0x000000282404723c */ /* 0x080ff00000001804 */
[C---:B------:R-:W-:Y:S01]  /*49d0*/  HMMA.16816.F32 R8, R60.reuse, R40, R8 ;  /* 0x000000283c08723c */ /* 0x040fe20000001808 */
[----:B------:R-:W2:Y:S07]  /*49e0*/  LDSM.16.MT88.2 R40, [R220+0x1c00] ;  /* 0x001c0000dc28783b */ /* 0x000eae0000004100 */
[-C--:B------:R-:W-:Y:S08]  /*49f0*/  HMMA.16816.F32 R12, R60, R42.reuse, R12 ;  /* 0x0000002a3c0c723c */ /* 0x080ff0000000180c */
[C---:B------:R-:W-:Y:S01]  /*4a00*/  HMMA.16816.F32 R16, R36.reuse, R42, R16 ;  /* 0x0000002a2410723c */ /* 0x040fe20000001810 */
[----:B------:R-:W3:Y:S07]  /*4a10*/  LDSM.16.MT88.2 R42, [R220+0x3c00] ;  /* 0x003c0000dc2a783b */ /* 0x000eee0000004100 */
[-C--:B-1----:R-:W-:Y:S08]  /*4a20*/  HMMA.16816.F32 R20, R36, R2.reuse, R20 ;  /* 0x000000022414723c */ /* 0x082ff00000001814 */
[----:B------:R-:W-:Y:S01]  /*4a30*/  HMMA.16816.F32 R24, R60, R2, R24 ;  /* 0x000000023c18723c */ /* 0x000fe20000001818 */
[----:B------:R-:W1:Y:S07]  /*4a40*/  LDSM.16.MT88.2 R2, [R220+0x5c00] ;  /* 0x005c0000dc02783b */ /* 0x000e6e0000004100 */
[-C--:B----4-:R-:W-:Y:S08]  /*4a50*/  HMMA.16816.F32 R4, R44, R28.reuse, R4 ;  /* 0x0000001c2c04723c */ /* 0x090ff00000001804 */
[C---:B------:R-:W-:Y:S04]  /*4a60*/  HMMA.16816.F32 R8, R52.reuse, R28, R8 ;  /* 0x0000001c3408723c */ /* 0x040fe80000001808 */
[----:B--2---:R-:W-:Y:S03]  /*4a70*/  IADD3 R0, P0, R66, UR22, RZ ;  /* 0x0000001642007c10 */ /* 0x004fe6000ff1e0ff */
[----:B------:R-:W-:Y:S01]  /*4a80*/  IMAD.U32 R29, RZ, RZ, UR22 ;  /* 0x00000016ff1d7e24 */ /* 0x000fe2000f8e00ff */
[-C--:B------:R-:W-:Y:S01]  /*4a90*/  HMMA.16816.F32 R12, R52, R56.reuse, R12 ;  /* 0x00000038340c723c */ /* 0x080fe2000000180c */
[----:B------:R-:W-:Y:S03]  /*4aa0*/  UMOV UR22, UR24 ;  /* 0x0000001800167c82 */ /* 0x000fe60008000000 */
[----:B---3--:R-:W-:Y:S02]  /*4ab0*/  LEA.HI.X.SX32 R29, R29, R64, 0x1, P0 ;  /* 0x000000401d1d7211 */ /* 0x008fe400000f0eff */
[C---:B------:R-:W-:Y:S02]  /*4ac0*/  LEA R28, P0, R0.reuse, c[0x0][0x220], 0x2 ;  /* 0x00008800001c7a11 */ /* 0x040fe400078010ff */
[C---:B------:R-:W-:Y:S04]  /*4ad0*/  HMMA.16816.F32 R16, R44.reuse, R56, R16 ;  /* 0x000000382c10723c */ /* 0x040fe80000001810 */
[----:B------:R-:W-:Y:S01]  /*4ae0*/  LEA.HI.X R29, R0, c[0x0][0x224], R29, 0x2, P0 ;  /* 0x00008900001d7a11 */ /* 0x000fe200000f141d */
[----:B------:R-:W-:Y:S01]  /*4af0*/  IMAD.U32 R0, RZ, RZ, UR4 ;  /* 0x00000004ff007e24 */ /* 0x000fe2000f8e00ff */
[----:B------:R-:W-:Y:S01]  /*4b00*/  PLOP3.LUT P0, PT, PT, PT, UP0, 0x80, 0x0 ;  /* 0x000000000000781c */ /* 0x000fe20003f0f008 */
[----:B------:R-:W-:Y:S01]  /*4b10*/  USEL UR4, UR7, URZ, !UP2 ;  /* 0x0000003f07047287 */ /* 0x000fe2000d000000 */
[-C--:B-----5:R-:W-:Y:S04]  /*4b20*/  HMMA.16816.F32 R20, R44, R30.reuse, R20 ;  /* 0x0000001e2c14723c */ /* 0x0a0fe80000001814 */
[----:B------:R-:W-:Y:S04]  /*4b30*/  IMAD R0, R0, 0x1800, R229 ;  /* 0x0000180000007824 */ /* 0x000fe800078e02e5 */
[----:B------:R-:W-:Y:S04]  /*4b40*/  HMMA.16816.F32 R24, R52, R30, R24 ;  /* 0x0000001e3418723c */ /* 0x000fe80000001818 */
[----:B------:R-:W-:Y:S04]  /*4b50*/  IMAD.SHL.U32 R0, R0, 0x2, RZ ;  /* 0x0000000200007824 */ /* 0x000fe800078e00ff */
[-C--:B------:R-:W-:Y:S01]  /*4b60*/  HMMA.16816.F32 R4, R32, R40.reuse, R4 ;  /* 0x000000282004723c */ /* 0x080fe20000001804 */
[----:B------:R-:W-:Y:S07]  /*4b70*/  LDSM.16.MT88.4 R36, [R0+0x7480] ;  /* 0x007480000024783b */ /* 0x000fee0000004200 */
[C---:B------:R-:W-:Y:S08]  /*4b80*/  HMMA.16816.F32 R8, R48.reuse, R40, R8 ;  /* 0x000000283008723c */ /* 0x040ff00000001808 */
[-C--:B------:R-:W-:Y:S07]  /*4b90*/  HMMA.16816.F32 R12, R48, R42.reuse, R12 ;  /* 0x0000002a300c723c */ /* 0x080fee000000180c */
[----:B------:R-:W-:Y:S01]  /*4ba0*/  RED.E.ADD.F32.FTZ.RN.STRONG.GPU [R28.64], R4 ;  /* 0x000000041c00798e */ /* 0x000fe2000c10e790 */
[C---:B------:R-:W-:Y:S03]  /*4bb0*/  HMMA.16816.F32 R16, R32.reuse, R42, R16 ;  /* 0x0000002a2010723c */ /* 0x040fe60000001810 */
[----:B------:R-:W-:Y:S04]  /*4bc0*/  RED.E.ADD.F32.FTZ.RN.STRONG.GPU [R28.64+0x400], R5 ;  /* 0x000400051c00798e */ /* 0x000fe8000c10e790 */
[----:B------:R-:W-:Y:S01]  /*4bd0*/  RED.E.ADD.F32.FTZ.RN.STRONG.GPU [R28.64+0x800], R6 ;  /* 0x000800061c00798e */ /* 0x000fe2000c10e790 */
[-C--:B-1----:R-:W-:Y:S03]  /*4be0*/  HMMA.16816.F32 R20, R32, R2.reuse, R20 ;  /* 0x000000022014723c */ /* 0x082fe60000001814 */
[----:B------:R-:W-:Y:S04]  /*4bf0*/  RED.E.ADD.F32.FTZ.RN.STRONG.GPU [R28.64+0xc00], R7 ;  /* 0x000c00071c00798e */ /* 0x000fe8000c10e790 */
[----:B------:R-:W-:Y:S01]  /*4c00*/  RED.E.ADD.F32.FTZ.RN.STRONG.GPU [R28.64+0x1000], R8 ;  /* 0x001000081c00798e */ /* 0x000fe2000c10e790 */
[----:B------:R-:W-:Y:S03]  /*4c10*/  HMMA.16816.F32 R24, R48, R2, R24 ;  /* 0x000000023018723c */ /* 0x000fe60000001818 */
[----:B------:R-:W-:Y:S04]  /*4c20*/  RED.E.ADD.F32.FTZ.RN.STRONG.GPU [R28.64+0x1400], R9 ;  /* 0x001400091c00798e */ /* 0x000fe8000c10e790 */
[----:B------:R-:W-:Y:S04]  /*4c30*/  RED.E.ADD.F32.FTZ.RN.STRONG.GPU [R28.64+0x1800], R10 ;  /* 0x0018000a1c00798e */ /* 0x000fe8000c10e790 */
[----:B------:R-:W-:Y:S04]  /*4c40*/  RED.E.ADD.F32.FTZ.RN.STRONG.GPU [R28.64+0x1c00], R11 ;  /* 0x001c000b1c00798e */ /* 0x000fe8000c10e790 */
[----:B------:R-:W-:Y:S04]  /*4c50*/  RED.E.ADD.F32.FTZ.RN.STRONG.GPU [R28.64+0x2000], R16 ;  /* 0x002000101c00798e */ /* 0x000fe8000c10e790 */
[----:B------:R-:W-:Y:S04]  /*4c60*/  RED.E.ADD.F32.FTZ.RN.STRONG.GPU [R28.64+0x2400], R17 ;  /* 0x002400111c00798e */ /* 0x000fe8000c10e790 */
[----:B------:R-:W-:Y:S04]  /*4c70*/  RED.E.ADD.F32.FTZ.RN.STRONG.GPU [R28.64+0x2800], R18 ;  /* 0x002800121c00798e */ /* 0x000fe8000c10e790 */
[----:B------:R-:W-:Y:S04]  /*4c80*/  RED.E.ADD.F32.FTZ.RN.STRONG.GPU [R28.64+0x2c00], R19 ;  /* 0x002c00131c00798e */ /* 0x000fe8000c10e790 */
[----:B------:R-:W-:Y:S04]  /*4c90*/  RED.E.ADD.F32.FTZ.RN.STRONG.GPU [R28.64+0x3000], R12 ;  /* 0x0030000c1c00798e */ /* 0x000fe8000c10e790 */
[----:B------:R-:W-:Y:S04]  /*4ca0*/  LDSM.16.MT88.4 R4, [R221+0x13480] ;  /* 0x01348000dd04783b */ /* 0x000fe80000004200 */
[----:B------:R-:W1:Y:S04]  /*4cb0*/  LDSM.16.MT88.4 R8, [R0+0x6080] ;  /* 0x006080000008783b */ /* 0x000e680000004200 */
[----:B------:R-:W-:Y:S04]  /*4cc0*/  RED.E.ADD.F32.FTZ.RN.STRONG.GPU [R28.64+0x3400], R13 ;  /* 0x0034000d1c00798e */ /* 0x000fe8000c10e790 */
[----:B------:R-:W-:Y:S04]  /*4cd0*/  RED.E.ADD.F32.FTZ.RN.STRONG.GPU [R28.64+0x3800], R14 ;  /* 0x0038000e1c00798e */ /* 0x000fe8000c10e790 */
[----:B------:R-:W-:Y:S04]  /*4ce0*/  RED.E.ADD.F32.FTZ.RN.STRONG.GPU [R28.64+0x3c00], R15 ;  /* 0x003c000f1c00798e */ /* 0x000fe8000c10e790 */
[----:B------:R-:W2:Y:S04]  /*4cf0*/  LDSM.16.MT88.4 R12, [R221+0x15480] ;  /* 0x01548000dd0c783b */ /* 0x000ea80000004200 */
[----:B------:R-:W3:Y:S04]  /*4d00*/  LDSM.16.MT88.4 R16, [R0+0x7080] ;  /* 0x007080000010783b */ /* 0x000ee80000004200 */
[----:B------:R-:W-:Y:S04]  /*4d10*/  LDSM.16.MT88.4 R32, [R221+0x15c80] ;  /* 0x015c8000dd20783b */ /* 0x000fe80000004200 */
[----:B------:R-:W-:Y:S04]  /*4d20*/  LDSM.16.MT88.4 R40, [R221+0x16c80] ;  /* 0x016c8000dd28783b */ /* 0x000fe80000004200 */
[----:B------:R-:W-:Y:S04]  /*4d30*/  RED.E.ADD.F32.FTZ.RN.STRONG.GPU [R28.64+0x4000], R20 ;  /* 0x004000141c00798e */ /* 0x000fe8000c10e790 */
[----:B------:R-:W-:Y:S01]  /*4d40*/  RED.E.ADD.F32.FTZ.RN.STRONG.GPU [R28.64+0x4400], R21 ;  /* 0x004400151c00798e */ /* 0x000fe2000c10e790 */
[-C--:B-1----:R-:W-:Y:S03]  /*4d50*/  HMMA.16816.F32 R116, R4, R8.reuse, R116 ;  /* 0x000000080474723c */ /* 0x082fe60000001874 */
[----:B------:R-:W-:Y:S04]  /*4d60*/  RED.E.ADD.F32.FTZ.RN.STRONG.GPU [R28.64+0x4800], R22 ;  /* 0x004800161c00798e */ /* 0x000fe8000c10e790 */
[----:B------:R-:W-:Y:S04]  /*4d70*/  RED.E.ADD.F32.FTZ.RN.STRONG.GPU [R28.64+0x4c00], R23 ;  /* 0x004c00171c00798e */ /* 0x000fe8000c10e790 */
[----:B------:R-:W1:Y:S04]  /*4d80*/  LDSM.16.MT88.4 R20, [R0+0x8080] ;  /* 0x008080000014783b */ /* 0x000e680000004200 */
[----:B------:R-:W-:Y:S01]  /*4d90*/  RED.E.ADD.F32.FTZ.RN.STRONG.GPU [R28.64+0x5000], R24 ;  /* 0x005000181c00798e */ /* 0x000fe2000c10e790 */
[C---:B--2---:R-:W-:Y:S03]  /*4da0*/  HMMA.16816.F32 R120, R12.reuse, R8, R120 ;  /* 0x000000080c78723c */ /* 0x044fe60000001878 */
[----:B------:R-:W-:Y:S04]  /*4db0*/  RED.E.ADD.F32.FTZ.RN.STRONG.GPU [R28.64+0x5400], R25 ;  /* 0x005400191c00798e */ /* 0x000fe8000c10e790 */
[----:B------:R-:W-:Y:S01]  /*4dc0*/  RED.E.ADD.F32.FTZ.RN.STRONG.GPU [R28.64+0x5800], R26 ;  /* 0x0058001a1c00798e */ /* 0x000fe2000c10e790 */
[-C--:B------:R-:W-:Y:S03]  /*4dd0*/  HMMA.16816.F32 R124, R12, R10.reuse, R124 ;  /* 0x0000000a0c7c723c */ /* 0x080fe6000000187c */
[----:B------:R-:W-:Y:S04]  /*4de0*/  RED.E.ADD.F32.FTZ.RN.STRONG.GPU [R28.64+0x5c00], R27 ;  /* 0x005c001b1c00798e */ /* 0x000fe8000c10e790 */
[----:B------:R-:W-:Y:S01]  /*4df0*/  LDSM.16.MT88.4 R28, [R221+0x13c80] ;  /* 0x013c8000dd1c783b */ /* 0x000fe20000004200 */
[C---:B------:R-:W-:Y:S03]  /*4e00*/  HMMA.16816.F32 R128, R4.reuse, R10, R128 ;  /* 0x0000000a0480723c */ /* 0x040fe60000001880 */
[----:B------:R-:W2:Y:S04]  /*4e10*/  LDSM.16.MT88.4 R24, [R0+0x6480] ;  /* 0x006480000018783b */ /* 0x000ea80000004200 */
[----:B------:R-:W4:Y:S01]  /*4e20*/  LDSM.16.MT88.4 R8, [R0+0x8480] ;  /* 0x008480000008783b */ /* 0x000f220000004200 */
[-C--:B---3--:R-:W-:Y:S08]  /*4e30*/  HMMA.16816.F32 R132, R4, R16.reuse, R132 ;  /* 0x000000100484723c */ /* 0x088ff00000001884 */
[C---:B------:R-:W-:Y:S08]  /*4e40*/  HMMA.16816.F32 R136, R12.reuse, R16, R136 ;  /* 0x000000100c88723c */ /* 0x040ff00000001888 */
[-C--:B------:R-:W-:Y:S08]  /*4e50*/  HMMA.16816.F32 R140, R12, R18.reuse, R140 ;  /* 0x000000120c8c723c */ /* 0x080ff0000000188c */
[C---:B------:R-:W-:Y:S01]  /*4e60*/  HMMA.16816.F32 R144, R4.reuse, R18, R144 ;  /* 0x000000120490723c */ /* 0x040fe20000001890 */
[----:B------:R-:W-:Y:S07]  /*4e70*/  LDSM.16.MT88.4 R16, [R221+0x16480] ;  /* 0x01648000dd10783b */ /* 0x000fee0000004200 */
[-C--:B-1----:R-:W-:Y:S08]  /*4e80*/  HMMA.16816.F32 R148, R4, R20.reuse, R148 ;  /* 0x000000140494723c */ /* 0x082ff00000001894 */
[C---:B------:R-:W-:Y:S08]  /*4e90*/  HMMA.16816.F32 R152, R12.reuse, R20, R152 ;  /* 0x000000140c98723c */ /* 0x040ff00000001898 */
[-C--:B------:R-:W-:Y:S01]  /*4ea0*/  HMMA.16816.F32 R156, R12, R22.reuse, R156 ;  /* 0x000000160c9c723c */ /* 0x080fe2000000189c */
[----:B------:R-:W-:Y:S07]  /*4eb0*/  LDSM.16.MT88.4 R12, [R0+0x6880] ;  /* 0x00688000000c783b */ /* 0x000fee0000004200 */
[----:B------:R-:W-:Y:S01]  /*4ec0*/  HMMA.16816.F32 R160, R4, R22, R160 ;  /* 0x0000001604a0723c */ /* 0x000fe200000018a0 */
[----:B------:R-:W1:Y:S04]  /*4ed0*/  LDSM.16.MT88.4 R4, [R221+0x14480] ;  /* 0x01448000dd04783b */ /* 0x000e680000004200 */
[----:B------:R-:W3:Y:S03]  /*4ee0*/  LDSM.16.MT88.4 R20, [R0+0x7880] ;  /* 0x007880000014783b */ /* 0x000ee60000004200 */
[-C--:B--2---:R-:W-:Y:S08]  /*4ef0*/  HMMA.16816.F32 R116, R28, R24.reuse, R116 ;  /* 0x000000181c74723c */ /* 0x084ff00000001874 */
[C---:B------:R-:W-:Y:S08]  /*4f00*/  HMMA.16816.F32 R120, R32.reuse, R24, R120 ;  /* 0x000000182078723c */ /* 0x040ff00000001878 */
[-C--:B------:R-:W-:Y:S08]  /*4f10*/  HMMA.16816.F32 R124, R32, R26.reuse, R124 ;  /* 0x0000001a207c723c */ /* 0x080ff0000000187c */
[C---:B------:R-:W-:Y:S01]  /*4f20*/  HMMA.16816.F32 R128, R28.reuse, R26, R128 ;  /* 0x0000001a1c80723c */ /* 0x040fe20000001880 */
[----:B------:R-:W2:Y:S07]  /*4f30*/  LDSM.16.MT88.4 R24, [R0+0x8880] ;  /* 0x008880000018783b */ /* 0x000eae0000004200 */
[-C--:B------:R-:W-:Y:S08]  /*4f40*/  HMMA.16816.F32 R132, R28, R36.reuse, R132 ;  /* 0x000000241c84723c */ /* 0x080ff00000001884 */
[C---:B------:R-:W-:Y:S08]  /*4f50*/  HMMA.16816.F32 R136, R32.reuse, R36, R136 ;  /* 0x000000242088723c */ /* 0x040ff00000001888 */
[-C--:B------:R-:W-:Y:S08]  /*4f60*/  HMMA.16816.F32 R140, R32, R38.reuse, R140 ;  /* 0x00000026208c723c */ /* 0x080ff0000000188c */
[C---:B------:R-:W-:Y:S01]  /*4f70*/  HMMA.16816.F32 R144, R28.reuse, R38, R144 ;  /* 0x000000261c90723c */ /* 0x040fe20000001890 */
[----:B------:R-:W-:Y:S07]  /*4f80*/  LDSM.16.MT88.4 R36, [R0+0x6c80] ;  /* 0x006c80000024783b */ /* 0x000fee0000004200 */
[-C--:B----4-:R-:W-:Y:S08]  /*4f90*/  HMMA.16816.F32 R148, R28, R8.reuse, R148 ;  /* 0x000000081c94723c */ /* 0x090ff00000001894 */
[C---:B------:R-:W-:Y:S08]  /*4fa0*/  HMMA.16816.F32 R152, R32.reuse, R8, R152 ;  /* 0x000000082098723c */ /* 0x040ff00000001898 */
[-C--:B------:R-:W-:Y:S01]  /*4fb0*/  HMMA.16816.F32 R156, R32, R10.reuse, R156 ;  /* 0x0000000a209c723c */ /* 0x080fe2000000189c */
[----:B------:R-:W4:Y:S07]  /*4fc0*/  LDSM.16.MT88.4 R32, [R221+0x14c80] ;  /* 0x014c8000dd20783b */ /* 0x000f2e0000004200 */
[----:B------:R-:W-:Y:S01]  /*4fd0*/  HMMA.16816.F32 R160, R28, R10, R160 ;  /* 0x0000000a1ca0723c */ /* 0x000fe200000018a0 */
[----:B------:R-:W5:Y:S04]  /*4fe0*/  LDSM.16.MT88.4 R8, [R0+0x7c80] ;  /* 0x007c80000008783b */ /* 0x000f680000004200 */
[----:B------:R-:W2:Y:S03]  /*4ff0*/  LDSM.16.MT88.4 R28, [R0+0x8c80] ;  /* 0x008c8000001c783b */ /* 0x000ea60000004200 */
[-C--:B-1----:R-:W-:Y:S08]  /*5000*/  HMMA.16816.F32 R116, R4, R12.reuse, R116 ;  /* 0x0000000c0474723c */ /* 0x082ff00000001874 */
[C---:B------:R-:W-:Y:S08]  /*5010*/  HMMA.16816.F32 R120, R16.reuse, R12, R120 ;  /* 0x0000000c1078723c */ /* 0x040ff00000001878 */
[-C--:B------:R-:W-:Y:S08]  /*5020*/  HMMA.16816.F32 R124, R16, R14.reuse, R124 ;  /* 0x0000000e107c723c */ /* 0x080ff0000000187c */
[C---:B------:R-:W-:Y:S08]  /*5030*/  HMMA.16816.F32 R128, R4.reuse, R14, R128 ;  /* 0x0000000e0480723c */ /* 0x040ff00000001880 */
[-C--:B---3--:R-:W-:Y:S08]  /*5040*/  HMMA.16816.F32 R132, R4, R20.reuse, R132 ;  /* 0x000000140484723c */ /* 0x088ff00000001884 */
[C---:B------:R-:W-:Y:S08]  /*5050*/  HMMA.16816.F32 R136, R16.reuse, R20, R136 ;  /* 0x000000141088723c */ /* 0x040ff00000001888 */
[-C--:B------:R-:W-:Y:S08]  /*5060*/  HMMA.16816.F32 R140, R16, R22.reuse, R140 ;  /* 0x00000016108c723c */ /* 0x080ff0000000188c */
[C---:B------:R-:W-:Y:S08]  /*5070*/  HMMA.16816.F32 R144, R4.reuse, R22, R144 ;  /* 0x000000160490723c */ /* 0x040ff00000001890 */
[-C--:B--2---:R-:W-:Y:S08]  /*5080*/  HMMA.16816.F32 R148, R4, R24.reuse, R148 ;  /* 0x000000180494723c */ /* 0x084ff00000001894 */
[C---:B------:R-:W-:Y:S08]  /*5090*/  HMMA.16816.F32 R152, R16.reuse, R24, R152 ;  /* 0x000000181098723c */ /* 0x040ff00000001898 */
[-C--:B------:R-:W-:Y:S08]  /*50a0*/  HMMA.16816.F32 R156, R16, R26.reuse, R156 ;  /* 0x0000001a109c723c */ /* 0x080ff0000000189c */
[----:B------:R-:W-:Y:S08]  /*50b0*/  HMMA.16816.F32 R160, R4, R26, R160 ;  /* 0x0000001a04a0723c */ /* 0x000ff000000018a0 */
[-C--:B----4-:R-:W-:Y:S08]  /*50c0*/  HMMA.16816.F32 R116, R32, R36.reuse, R116 ;  /* 0x000000242074723c */ /* 0x090ff00000001874 */
[C---:B------:R-:W-:Y:S08]  /*50d0*/  HMMA.16816.F32 R120, R40.reuse, R36, R120 ;  /* 0x000000242878723c */ /* 0x040ff00000001878 */
[-C--:B------:R-:W-:Y:S08]  /*50e0*/  HMMA.16816.F32 R124, R40, R38.reuse, R124 ;  /* 0x00000026287c723c */ /* 0x080ff0000000187c */
[C---:B------:R-:W-:Y:S08]  /*50f0*/  HMMA.16816.F32 R128, R32.reuse, R38, R128 ;  /* 0x000000262080723c */ /* 0x040ff00000001880 */
[-C--:B-----5:R-:W-:Y:S08]  /*5100*/  HMMA.16816.F32 R132, R32, R8.reuse, R132 ;  /* 0x000000082084723c */ /* 0x0a0ff00000001884 */
[C---:B------:R-:W-:Y:S08]  /*5110*/  HMMA.16816.F32 R136, R40.reuse, R8, R136 ;  /* 0x000000082888723c */ /* 0x040ff00000001888 */
[-C--:B------:R-:W-:Y:S08]  /*5120*/  HMMA.16816.F32 R140, R40, R10.reuse, R140 ;  /* 0x0000000a288c723c */ /* 0x080ff0000000188c */
[C---:B------:R-:W-:Y:S08]  /*5130*/  HMMA.16816.F32 R144, R32.reuse, R10, R144 ;  /* 0x0000000a2090723c */ /* 0x040ff00000001890 */
[-C--:B------:R-:W-:Y:S08]  /*5140*/  HMMA.16816.F32 R148, R32, R28.reuse, R148 ;  /* 0x0000001c2094723c */ /* 0x080ff00000001894 */
[C---:B------:R-:W-:Y:S08]  /*5150*/  HMMA.16816.F32 R152, R40.reuse, R28, R152 ;  /* 0x0000001c2898723c */ /* 0x040ff00000001898 */
[-C--:B------:R-:W-:Y:S08]  /*5160*/  HMMA.16816.F32 R156, R40, R30.reuse, R156 ;  /* 0x0000001e289c723c */ /* 0x080ff0000000189c */
[----:B------:R-:W-:Y:S01]  /*5170*/  HMMA.16816.F32 R160, R32, R30, R160 ;  /* 0x0000001e20a0723c */ /* 0x000fe200000018a0 */
[----:B------:R-:W-:-:S07]  /*5180*/  @!P0 BRA `(.L_x_3) ;  /* 0xffffceb000008947 */ /* 0x000fce000383ffff */
.L_x_0:
[----:B-1--4-:R-:W2:Y:S04]  /*5190*/  LDL.64 R28, [R1+0x8] ;  /* 0x00000800011c7983 */ /* 0x012ea80000100a00 */
[----:B------:R-:W3:Y:S04]  /*51a0*/  LDL R30, [R1+0x18] ;  /* 0x00001800011e7983 */ /* 0x000ee80000100800 */
[----:B------:R-:W1:Y:S01]  /*51b0*/  S2R R64, SR_TID.X ;  /* 0x0000000000407919 */ /* 0x000e620000002100 */
[----:B------:R-:W-:-:S02]  /*51c0*/  F2FP.PACK_AB R68, R69, R68 ;  /* 0x000000444544723e */ /* 0x000fc400000000ff */
[----:B------:R-:W-:Y:S01]  /*51d0*/  F2FP.PACK_AB R70, R71, R70 ;  /* 0x000000464746723e */ /* 0x000fe200000000ff */
[----:B------:R-:W4:Y:S01]  /*51e0*/  LDL.LU R31, [R1+0x1c] ;  /* 0x00001c00011f7983 */ /* 0x000f220000300800 */
[----:B------:R-:W-:Y:S02]  /*51f0*/  F2FP.PACK_AB R80, R81, R80 ;  /* 0x000000505150723e */ /* 0x000fe400000000ff */
[----:B------:R-:W-:Y:S01]  /*5200*/  F2FP.PACK_AB R82, R83, R82 ;  /* 0x000000525352723e */ /* 0x000fe200000000ff */
[----:B------:R-:W5:Y:S01]  /*5210*/  LDL.LU.64 R32, [R1+0x10] ;  /* 0x0000100001207983 */ /* 0x000f620000300a00 */
[----:B------:R-:W-:Y:S01]  /*5220*/  F2FP.PACK_AB R72, R73, R72 ;  /* 0x000000484948723e */ /* 0x000fe200000000ff */
[----:B------:R-:W-:Y:S01]  /*5230*/  FMUL.FTZ R116, R116, c[0x0][0x298] ;  /* 0x0000a60074747a20 */ /* 0x000fe20000410000 */
        /* <DEDUP_REMOVED lines=14> */
[----:B-1----:R-:W-:Y:S01]  /*5320*/  SHF.R.S32.HI R27, RZ, 0x1f, R64 ;  /* 0x0000001fff1b7819 */ /* 0x002fe20000011440 */
[----:B------:R-:W-:Y:S01]  /*5330*/  FMUL.FTZ R120, R120, c[0x0][0x298] ;  /* 0x0000a60078787a20 */ /* 0x000fe20000410000 */
[----:B------:R-:W-:Y:S01]  /*5340*/  F2FP.PACK_AB R88, R89, R88 ;  /* 0x000000585958723e */ /* 0x000fe200000000ff */
[----:B------:R-:W-:Y:S01]  /*5350*/  FMUL.FTZ R24, R121, c[0x0][0x298] ;  /* 0x0000a60079187a20 */ /* 0x000fe20000410000 */
[----:B------:R-:W-:Y:S01]  /*5360*/  LEA.HI R3, R27, R64, RZ, 0x5 ;  /* 0x000000401b037211 */ /* 0x000fe200078f28ff */
[----:B------:R-:W-:Y:S01]  /*5370*/  FMUL.FTZ R122, R122, c[0x0][0x298] ;  /* 0x0000a6007a7a7a20 */ /* 0x000fe20000410000 */
[----:B------:R-:W-:Y:S01]  /*5380*/  F2FP.PACK_AB R90, R91, R90 ;  /* 0x0000005a5b5a723e */ /* 0x000fe200000000ff */
[----:B------:R-:W-:Y:S01]  /*5390*/  FMUL.FTZ R23, R123, c[0x0][0x298] ;  /* 0x0000a6007b177a20 */ /* 0x000fe20000410000 */
[--C-:B------:R-:W-:Y:S01]  /*53a0*/  SHF.R.S32.HI R6, RZ, 0x5, R3.reuse ;  /* 0x00000005ff067819 */ /* 0x100fe20000011403 */
[----:B------:R-:W-:Y:S01]  /*53b0*/  FMUL.FTZ R124, R124, c[0x0][0x298] ;  /* 0x0000a6007c7c7a20 */ /* 0x000fe20000410000 */
[----:B------:R-:W-:Y:S01]  /*53c0*/  SHF.R.S32.HI R3, RZ, 0x1f, R3 ;  /* 0x0000001fff037819 */ /* 0x000fe20000011403 */
        /* <DEDUP_REMOVED lines=57> */
[----:B------:R-:W1:Y:S01]  /*5760*/  S2UR UR9, SR_CTAID.X ;  /* 0x00000000000979c3 */ /* 0x000e620000002500 */
[----:B------:R-:W-:Y:S01]  /*5770*/  FMUL.FTZ R154, R154, c[0x0][0x298] ;  /* 0x0000a6009a9a7a20 */ /* 0x000fe20000410000 */
[----:B------:R-:W-:Y:S01]  /*5780*/  UMOV UR8, 0xffffff80 ;  /* 0xffffff8000087882 */ /* 0x000fe20000000000 */
[----:B------:R-:W-:Y:S01]  /*5790*/  FMUL.FTZ R155, R155, c[0x0][0x298] ;  /* 0x0000a6009b9b7a20 */ /* 0x000fe20000410000 */
[----:B------:R-:W-:Y:S01]  /*57a0*/  ULDC UR7, c[0x0][0x2f0] ;  /* 0x0000bc0000077ab9 */ /* 0x000fe20000000800 */
[----:B------:R-:W-:Y:S01]  /*57b0*/  FMUL.FTZ R156, R156, c[0x0][0x298] ;  /* 0x0000a6009c9c7a20 */ /* 0x000fe20000410000 */
[----:B------:R-:W2:Y:S01]  /*57c0*/  S2R R69, SR_CTAID.X ;  /* 0x0000000000457919 */ /* 0x000ea20000002500 */
[----:B------:R-:W-:Y:S01]  /*57d0*/  FMUL.FTZ R157, R157, c[0x0][0x298] ;  /* 0x0000a6009d9d7a20 */ /* 0x000fe20000410000 */
[----:B------:R-:W-:Y:S01]  /*57e0*/  USHF.R.S32.HI UR6, URZ, 0x1f, UR11 ;  /* 0x0000001f3f067899 */ /* 0x000fe2000801140b */
[----:B------:R-:W-:Y:S01]  /*57f0*/  FMUL.FTZ R158, R158, c[0x0][0x298] ;  /* 0x0000a6009e9e7a20 */ /* 0x000fe20000410000 */
[----:B------:R-:W-:Y:S01]  /*5800*/  ULDC.64 UR4, c[0x0][0x340] ;  /* 0x0000d00000047ab9 */ /* 0x000fe20000000a00 */
[----:B------:R-:W-:Y:S01]  /*5810*/  FMUL.FTZ R159, R159, c[0x0][0x298] ;  /* 0x0000a6009f9f7a20 */ /* 0x000fe20000410000 */
[----:B------:R-:W-:Y:S01]  /*5820*/  UIMAD UR4, UR6, UR4, URZ ;  /* 0x00000004060472a4 */ /* 0x000fe2000f8e023f */
[----:B------:R-:W-:Y:S03]  /*5830*/  BSSY B0, `(.L_x_4) ;  /* 0x0000083000007945 */ /* 0x000fe60003800000 */
[----:B------:R-:W-:-:S02]  /*5840*/  UIMAD UR4, UR11, UR5, UR4 ;  /* 0x000000050b0472a4 */ /* 0x000fc4000f8e0204 */
[----:B-1----:R-:W-:-:S04]  /*5850*/  UIMAD UR7, UR9, UR8, UR7 ;  /* 0x00000008090772a4 */ /* 0x002fc8000f8e0207 */
[----:B------:R-:W-:-:S04]  /*5860*/  UISETP.LT.AND UP0, UPT, UR7, 0x80, UPT ;  /* 0x000000800700788c */ /* 0x000fc8000bf01270 */
[----:B------:R-:W-:Y:S01]  /*5870*/  USEL UR7, UR7, 0x80, UP0 ;  /* 0x0000008007077887 */ /* 0x000fe20008000000 */
[----:B------:R-:W-:Y:S05]  /*5880*/  BAR.SYNC.DEFER_BLOCKING 0x1, 0x100 ;  /* 0x0044000000007b1d */ /* 0x000fea0000010000 */
[----:B------:R-:W-:Y:S01]  /*5890*/  ISETP.GE.AND P5, PT, R248, UR7, PT ;  /* 0x00000007f8007c0c */ /* 0x000fe2000bfa6270 */
[----:B--2---:R-:W-:Y:S02]  /*58a0*/  IMAD.MOV.U32 R66, RZ, RZ, R28 ;  /* 0x000000ffff427224 */ /* 0x004fe400078e001c */
[----:B------:R-:W-:Y:S02]  /*58b0*/  IMAD.MOV.U32 R67, RZ, RZ, R29 ;  /* 0x000000ffff437224 */ /* 0x000fe400078e001d */
[----:B---3--:R-:W-:Y:S01]  /*58c0*/  IMAD.MOV.U32 R65, RZ, RZ, R30 ;  /* 0x000000ffff417224 */ /* 0x008fe200078e001e */
[----:B----4-:R-:W-:-:S02]  /*58d0*/  LEA.HI R2, R31, R31, RZ, 0x1 ;  /* 0x0000001f1f027211 */ /* 0x010fc400078f08ff */
[----:B-----5:R-:W-:Y:S02]  /*58e0*/  SHF.R.S32.HI R0, RZ, 0x1f, R32 ;  /* 0x0000001fff007819 */ /* 0x020fe40000011420 */
[----:B------:R-:W-:Y:S02]  /*58f0*/  SHF.R.S32.HI R8, RZ, 0x1, R2 ;  /* 0x00000001ff087819 */ /* 0x000fe40000011402 */
[CC--:B------:R-:W-:Y:S02]  /*5900*/  LEA.HI R4, R0.reuse, R32.reuse, RZ, 0x2 ;  /* 0x0000002000047211 */ /* 0x0c0fe400078f10ff */
[----:B------:R-:W-:Y:S02]  /*5910*/  LEA.HI R5, R0, R32, RZ, 0x7 ;  /* 0x0000002000057211 */ /* 0x000fe400078f38ff */
[----:B------:R-:W-:Y:S02]  /*5920*/  LEA.HI R0, R3, R6, RZ, 0x2 ;  /* 0x0000000603007211 */ /* 0x000fe400078f10ff */
[----:B------:R-:W-:Y:S01]  /*5930*/  LOP3.LUT R7, R2, 0x3fffffe, RZ, 0xc0, !PT ;  /* 0x03fffffe02077812 */ /* 0x000fe200078ec0ff */
[----:B------:R-:W-:Y:S01]  /*5940*/  IMAD.SHL.U32 R2, R8, 0x40, RZ ;  /* 0x0000004008027824 */ /* 0x000fe200078e00ff */
[----:B------:R-:W-:-:S02]  /*5950*/  LOP3.LUT R4, R4, 0xfffffffc, RZ, 0xc0, !PT ;  /* 0xfffffffc04047812 */ /* 0x000fc400078ec0ff */
[----:B------:R-:W-:Y:S02]  /*5960*/  LOP3.LUT R0, R0, 0xfffffffc, RZ, 0xc0, !PT ;  /* 0xfffffffc00007812 */ /* 0x000fe400078ec0ff */
[----:B------:R-:W-:Y:S01]  /*5970*/  SHF.R.U32.HI R3, RZ, 0x4, R5 ;  /* 0x00000004ff037819 */ /* 0x000fe20000011605 */
[----:B------:R-:W-:Y:S01]  /*5980*/  IMAD.IADD R4, R32, 0x1, -R4 ;  /* 0x0000000120047824 */ /* 0x000fe200078e0a04 */
[----:B------:R-:W-:Y:S01]  /*5990*/  LOP3.LUT R2, R2, 0xc0, RZ, 0xc0, !PT ;  /* 0x000000c002027812 */ /* 0x000fe200078ec0ff */
[----:B------:R-:W-:Y:S01]  /*59a0*/  IMAD.IADD R0, R6, 0x1, -R0 ;  /* 0x0000000106007824 */ /* 0x000fe200078e0a00 */
[----:B------:R-:W-:Y:S01]  /*59b0*/  LOP3.LUT P0, RZ, R8, 0x2, RZ, 0xc0, !PT ;  /* 0x0000000208ff7812 */ /* 0x000fe2000780c0ff */
[----:B------:R-:W-:Y:S01]  /*59c0*/  IMAD.IADD R5, R31, 0x1, -R7 ;  /* 0x000000011f057824 */ /* 0x000fe200078e0a07 */
[----:B------:R-:W-:Y:S01]  /*59d0*/  LOP3.LUT R3, R2, 0x8, R3, 0xf8, !PT ;  /* 0x0000000802037812 */ /* 0x000fe200078ef803 */
[----:B------:R-:W-:Y:S01]  /*59e0*/  IMAD R0, R0, 0x100, R4 ;  /* 0x0000010000007824 */ /* 0x000fe200078e0204 */
[----:B------:R-:W-:-:S02]  /*59f0*/  SHF.R.U32.HI R2, RZ, 0x3, R2 ;  /* 0x00000003ff027819 */ /* 0x000fc40000011602 */
[----:B------:R-:W-:Y:S01]  /*5a00*/  F2FP.PACK_AB R6, R161, R160 ;  /* 0x000000a0a106723e */ /* 0x000fe200000000ff */
[----:B------:R-:W-:Y:S01]  /*5a10*/  IMAD R0, R5, 0x10, R0 ;  /* 0x0000001005007824 */ /* 0x000fe200078e0200 */
[----:B------:R-:W-:Y:S02]  /*5a20*/  LOP3.LUT R2, R3, R2, RZ, 0x3c, !PT ;  /* 0x0000000203027212 */ /* 0x000fe400078e3cff */
[----:B------:R-:W-:Y:S02]  /*5a30*/  F2FP.PACK_AB R5, R163, R162 ;  /* 0x000000a2a305723e */ /* 0x000fe400000000ff */
[----:B------:R-:W-:Y:S01]  /*5a40*/  F2FP.PACK_AB R8, R153, R152 ;  /* 0x000000989908723e */ /* 0x000fe200000000ff */
[----:B------:R-:W-:Y:S01]  /*5a50*/  IMAD.U32 R0, R0, 0x2, R2 ;  /* 0x0000000200007824 */ /* 0x000fe200078e0002 */
[----:B------:R-:W-:Y:S02]  /*5a60*/  F2FP.PACK_AB R7, R155, R154 ;  /* 0x0000009a9b07723e */ /* 0x000fe400000000ff */
[----:B------:R-:W-:Y:S01]  /*5a70*/  F2FP.PACK_AB R4, R157, R156 ;  /* 0x0000009c9d04723e */ /* 0x000fe200000000ff */
[----:B------:R-:W-:Y:S01]  /*5a80*/  IMAD.SHL.U32 R0, R0, 0x2, RZ ;  /* 0x0000000200007824 */ /* 0x000fe200078e00ff */
[----:B------:R-:W-:-:S04]  /*5a90*/  F2FP.PACK_AB R3, R159, R158 ;  /* 0x0000009e9f03723e */ /* 0x000fc800000000ff */
[C---:B------:R-:W-:Y:S01]  /*5aa0*/  IADD3 R2, R0.reuse, 0x20, RZ ;  /* 0x0000002000027810 */ /* 0x040fe20007ffe0ff */
[----:B------:R-:W-:Y:S01]  /*5ab0*/  STS [R0+0x6080], R68 ;  /* 0x0060804400007388 */ /* 0x000fe20000000800 */
[----:B------:R-:W-:-:S03]  /*5ac0*/  @P0 IADD3 R2, R0, -0x20, RZ ;  /* 0xffffffe000020810 */ /* 0x000fc60007ffe0ff */
[----:B------:R-:W-:Y:S04]  /*5ad0*/  STS [R0+0x6280], R70 ;  /* 0x0062804600007388 */ /* 0x000fe80000000800 */
        /* <DEDUP_REMOVED lines=33> */
[----:B------:R1:W-:Y:S04]  /*5cf0*/  STS [R2+0x2280], R13 ;  /* 0x0022800d02007388 */ /* 0x0003e80000000800 */
[----:B------:R-:W-:Y:S04]  /*5d00*/  STS [R0+0x3080], R16 ;  /* 0x0030801000007388 */ /* 0x000fe80000000800 */
[----:B------:R-:W-:Y:S04]  /*5d10*/  STS [R0+0x3280], R15 ;  /* 0x0032800f00007388 */ /* 0x000fe80000000800 */
[----:B------:R2:W-:Y:S04]  /*5d20*/  STS [R2+0x3080], R12 ;  /* 0x0030800c02007388 */ /* 0x0005e80000000800 */
[----:B------:R-:W-:Y:S04]  /*5d30*/  STS [R2+0x3280], R11 ;  /* 0x0032800b02007388 */ /* 0x000fe80000000800 */
[----:B------:R3:W-:Y:S04]  /*5d40*/  STS [R0+0x4080], R10 ;  /* 0x0040800a00007388 */ /* 0x0007e80000000800 */
[----:B------:R-:W-:Y:S01]  /*5d50*/  STS [R0+0x4280], R9 ;  /* 0x0042800900007388 */ /* 0x000fe20000000800 */
[----:B-1----:R-:W-:-:S03]  /*5d60*/  SHF.R.S32.HI R13, RZ, 0x1f, R66 ;  /* 0x0000001fff0d7819 */ /* 0x002fc60000011442 */
[----:B------:R1:W-:Y:S04]  /*5d70*/  STS [R2+0x4080], R6 ;  /* 0x0040800602007388 */ /* 0x0003e80000000800 */
[----:B------:R-:W-:Y:S04]  /*5d80*/  STS [R2+0x4280], R5 ;  /* 0x0042800502007388 */ /* 0x000fe80000000800 */
[----:B------:R-:W-:Y:S01]  /*5d90*/  STS [R0+0x5080], R8 ;  /* 0x0050800800007388 */ /* 0x000fe20000000800 */
[----:B--2---:R-:W-:-:S03]  /*5da0*/  IMAD.MOV.U32 R12, RZ, RZ, R66 ;  /* 0x000000ffff0c7224 */ /* 0x004fc600078e0042 */
[----:B------:R2:W-:Y:S04]  /*5db0*/  STS [R0+0x5280], R7 ;  /* 0x0052800700007388 */ /* 0x0005e80000000800 */
[----:B------:R-:W-:Y:S01]  /*5dc0*/  STS [R2+0x5080], R4 ;  /* 0x0050800402007388 */ /* 0x000fe20000000800 */
[----:B---3--:R-:W-:-:S03]  /*5dd0*/  IMAD.U32 R10, RZ, RZ, UR11 ;  /* 0x0000000bff0a7e24 */ /* 0x008fc6000f8e00ff */
[----:B------:R3:W-:Y:S04]  /*5de0*/  STS [R2+0x5280], R3 ;  /* 0x0052800302007388 */ /* 0x0007e80000000800 */
[----:B------:R-:W-:Y:S01]  /*5df0*/  BAR.SYNC.DEFER_BLOCKING 0x1, 0x100 ;  /* 0x0044000000007b1d */ /* 0x000fe20000010000 */
[----:B-1----:R-:W-:-:S04]  /*5e00*/  LEA.HI R6, R27, R64, RZ, 0x2 ;  /* 0x000000401b067211 */ /* 0x002fc800078f10ff */
[----:B------:R-:W-:Y:S01]  /*5e10*/  SHF.R.S32.HI R6, RZ, 0x2, R6 ;  /* 0x00000002ff067819 */ /* 0x000fe20000011406 */
[----:B------:R-:W1:Y:S03]  /*5e20*/  S2R R14, SR_CTAID.Y ;  /* 0x00000000000e7919 */ /* 0x000e660000002600 */
[----:B--2---:R-:W-:-:S05]  /*5e30*/  SHF.R.S32.HI R7, RZ, 0x1f, R6 ;  /* 0x0000001fff077819 */ /* 0x004fca0000011406 */
[----:B------:R-:W-:Y:S01]  /*5e40*/  IMAD.WIDE R6, R69, 0x80, R6 ;  /* 0x0000008045067825 */ /* 0x000fe200078e0206 */
[----:B------:R2:W4:Y:S04]  /*5e50*/  LDS.128 R36, [R251+0x7080] ;  /* 0x00708000fb247984 */ /* 0x0005280000000c00 */
[----:B------:R2:W2:Y:S01]  /*5e60*/  LDS.128 R32, [R251+0x9080] ;  /* 0x00908000fb207984 */ /* 0x0004a20000000c00 */
[----:B-1----:R-:W-:Y:S01]  /*5e70*/  SHF.R.S32.HI R15, RZ, 0x1f, R14 ;  /* 0x0000001fff0f7819 */ /* 0x002fe2000001140e */
[----:B---3--:R-:W-:Y:S02]  /*5e80*/  IMAD.WIDE.U32 R2, R14, c[0x0][0x338], R12 ;  /* 0x0000ce000e027a25 */ /* 0x008fe400078e000c */
[----:B------:R1:W3:Y:S02]  /*5e90*/  LDS.128 R28, [R251+0xb080] ;  /* 0x00b08000fb1c7984 */ /* 0x0002e40000000c00 */
[----:B------:R-:W-:-:S02]  /*5ea0*/  IMAD R0, R15, c[0x0][0x338], RZ ;  /* 0x0000ce000f007a24 */ /* 0x000fc400078e02ff */
[----:B------:R1:W1:Y:S02]  /*5eb0*/  LDS.128 R48, [R251+0x80] ;  /* 0x00008000fb307984 */ /* 0x0002640000000c00 */
[----:B------:R-:W-:Y:S02]  /*5ec0*/  IMAD R0, R14, c[0x0][0x33c], R0 ;  /* 0x0000cf000e007a24 */ /* 0x000fe400078e0200 */
[----:B------:R1:W1:Y:S02]  /*5ed0*/  LDS.128 R44, [R251+0x2080] ;  /* 0x00208000fb2c7984 */ /* 0x0002640000000c00 */
[----:B------:R-:W-:Y:S02]  /*5ee0*/  IMAD.IADD R3, R3, 0x1, R0 ;  /* 0x0000000103037824 */ /* 0x000fe400078e0200 */
[----:B------:R1:W1:Y:S02]  /*5ef0*/  LDS.128 R40, [R251+0x4080] ;  /* 0x00408000fb287984 */ /* 0x0002640000000c00 */
[----:B------:R-:W-:-:S02]  /*5f00*/  IMAD.WIDE.U32 R10, R10, c[0x0][0x340], R2 ;  /* 0x0000d0000a0a7a25 */ /* 0x000fc400078e0002 */
[----:B------:R1:W1:Y:S04]  /*5f10*/  LDS.128 R60, [R251+0x1080] ;  /* 0x00108000fb3c7984 */ /* 0x0002680000000c00 */
[----:B------:R1:W1:Y:S01]  /*5f20*/  LDS.128 R56, [R251+0x3080] ;  /* 0x00308000fb387984 */ /* 0x0002620000000c00 */
[----:B------:R-:W-:-:S03]  /*5f30*/  IADD3 R3, R11, UR4, RZ ;  /* 0x000000040b037c10 */ /* 0x000fc6000fffe0ff */
[----:B------:R1:W1:Y:S01]  /*5f40*/  LDS.128 R52, [R251+0x5080] ;  /* 0x00508000fb347984 */ /* 0x0002620000000c00 */
[----:B------:R-:W-:Y:S05]  /*5f50*/  @P5 BRA `(.L_x_5) ;  /* 0x0000010000005947 */ /* 0x000fea0003800000 */
[----:B------:R-:W-:Y:S01]  /*5f60*/  ISETP.GE.AND P3, PT, R66, c[0x0][0x324], PT ;  /* 0x0000c90042007a0c */ /* 0x000fe20003f66270 */
[----:B------:R-:W5:Y:S01]  /*5f70*/  LDS.128 R24, [R251+0x8080] ;  /* 0x00808000fb187984 */ /* 0x000f620000000c00 */
[----:B------:R-:W-:Y:S01]  /*5f80*/  IMAD R0, R7, c[0x0][0x330], RZ ;  /* 0x0000cc0007007a24 */ /* 0x000fe200078e02ff */
[----:B------:R-:W-:Y:S01]  /*5f90*/  ISETP.GE.AND P2, PT, R252, c[0x0][0x324], PT ;  /* 0x0000c900fc007a0c */ /* 0x000fe20003f46270 */
[----:B------:R-:W-:Y:S01]  /*5fa0*/  IMAD.MOV.U32 R2, RZ, RZ, R10 ;  /* 0x000000ffff027224 */ /* 0x000fe200078e000a */
[----:B------:R-:W4:Y:S01]  /*5fb0*/  LDS.128 R20, [R251+0xa080] ;  /* 0x00a08000fb147984 */ /* 0x000f220000000c00 */
[C---:B------:R-:W-:Y:S01]  /*5fc0*/  IMAD R0, R6.reuse, c[0x0][0x334], R0 ;  /* 0x0000cd0006007a24 */ /* 0x040fe200078e0200 */
[----:B------:R-:W-:Y:S01]  /*5fd0*/  ISETP.GE.AND P1, PT, R65, c[0x0][0x324], PT ;  /* 0x0000c90041007a0c */ /* 0x000fe20003f26270 */
[----:B------:R-:W-:-:S04]  /*5fe0*/  IMAD.WIDE.U32 R8, R6, c[0x0][0x330], R2 ;  /* 0x0000cc0006087a25 */ /* 0x000fc800078e0002 */
[----:B------:R-:W-:Y:S01]  /*5ff0*/  IMAD.IADD R0, R9, 0x1, R0 ;  /* 0x0000000109007824 */ /* 0x000fe200078e0200 */
[----:B------:R-:W3:Y:S01]  /*6000*/  @!P3 LDS.128 R16, [R251+0x6080] ;  /* 0x00608000fb10b984 */ /* 0x000ee20000000c00 */
[----:B------:R-:W-:-:S04]  /*6010*/  LEA R4, P0, R8, c[0x0][0x318], 0x1 ;  /* 0x0000c60008047a11 */ /* 0x000fc800078008ff */
[----:B------:R-:W-:-:S05]  /*6020*/  LEA.HI.X R5, R8, c[0x0][0x31c], R0, 0x1, P0 ;  /* 0x0000c70008057a11 */ /* 0x000fca00000f0c00 */
[----:B-----5:R2:W-:Y:S04]  /*6030*/  @!P2 STG.E.128 [R4.64+0x40], R24 ;  /* 0x000040180400a986 */ /* 0x0205e8000c101d10 */
[----:B----4-:R2:W-:Y:S04]  /*6040*/  @!P1 STG.E.128 [R4.64+0x80], R20 ;  /* 0x0000801404009986 */ /* 0x0105e8000c101d10 */
[----:B---3--:R2:W-:Y:S02]  /*6050*/  @!P3 STG.E.128 [R4.64], R16 ;  /* 0x000000100400b986 */ /* 0x0085e4000c101d10 */
.L_x_5:
[----:B------:R-:W-:Y:S05]  /*6060*/  BSYNC B0 ;  /* 0x0000000000007941 */ /* 0x000fea0003800000 */
.L_x_4:
[----:B------:R-:W-:Y:S01]  /*6070*/  IADD3 R0, R248, 0x40, RZ ;  /* 0x00000040f8007810 */ /* 0x000fe20007ffe0ff */
[----:B------:R-:W-:Y:S03]  /*6080*/  BSSY B0, `(.L_x_6) ;  /* 0x0000012000007945 */ /* 0x000fe60003800000 */
[----:B------:R-:W-:-:S13]  /*6090*/  ISETP.GE.AND P4, PT, R0, UR7, PT ;  /* 0x0000000700007c0c */ /* 0x000fda000bf86270 */
[----:B------:R-:W-:Y:S05]  /*60a0*/  @P4 BRA `(.L_x_7) ;  /* 0x000000f000004947 */ /* 0x000fea0003800000 */
[----:B------:R-:W-:Y:S02]  /*60b0*/  IADD3 R0, P0, R6, 0x40, RZ ;  /* 0x0000004006007810 */ /* 0x000fe40007f1e0ff */
[----:B------:R-:W-:Y:S02]  /*60c0*/  ISETP.GE.AND P2, PT, R66, c[0x0][0x324], PT ;  /* 0x0000c90042007a0c */ /* 0x000fe40003f46270 */
[----:B------:R-:W-:Y:S01]  /*60d0*/  ISETP.GE.AND P1, PT, R252, c[0x0][0x324], PT ;  /* 0x0000c900fc007a0c */ /* 0x000fe20003f26270 */
[----:B------:R-:W-:Y:S01]  /*60e0*/  IMAD.X R2, RZ, RZ, R7, P0 ;  /* 0x000000ffff027224 */ /* 0x000fe200000e0607 */
[----:B------:R-:W-:-:S03]  /*60f0*/  ISETP.GE.AND P0, PT, R65, c[0x0][0x324], PT ;  /* 0x0000c90041007a0c */ /* 0x000fc60003f06270 */
[----:B------:R-:W-:Y:S02]  /*6100*/  IMAD R8, R2, c[0x0][0x330], RZ ;  /* 0x0000cc0002087a24 */ /* 0x000fe400078e02ff */
[----:B------:R-:W-:-:S04]  /*6110*/  IMAD.MOV.U32 R2, RZ, RZ, R10 ;  /* 0x000000ffff027224 */ /* 0x000fc800078e000a */
[----:B--2---:R-:W-:-:S04]  /*6120*/  IMAD.WIDE.U32 R4, R0, c[0x0][0x330], R2 ;  /* 0x0000cc0000047a25 */ /* 0x004fc800078e0002 */
[----:B------:R-:W-:Y:S01]  /*6130*/  IMAD R0, R0, c[0x0][0x334], R8 ;  /* 0x0000cd0000007a24 */ /* 0x000fe200078e0208 */
[----:B------:R-:W-:-:S03]  /*6140*/  LEA R2, P3, R4, c[0x0][0x318], 0x1 ;  /* 0x0000c60004027a11 */ /* 0x000fc600078608ff */
[----:B------:R-:W-:-:S05]  /*6150*/  IMAD.IADD R0, R5, 0x1, R0 ;  /* 0x0000000105007824 */ /* 0x000fca00078e0200 */
[----:B------:R-:W-:-:S05]  /*6160*/  LEA.HI.X R3, R4, c[0x0][0x31c], R0, 0x1, P3 ;  /* 0x0000c70004037a11 */ /* 0x000fca00018f0c00 */
[----:B----4-:R2:W-:Y:S04]  /*6170*/  @!P2 STG.E.128 [R2.64], R36 ;  /* 0x000000240200a986 */ /* 0x0105e8000c101d10 */
[----:B------:R2:W-:Y:S04]  /*6180*/  @!P1 STG.E.128 [R2.64+0x40], R32 ;  /* 0x0000402002009986 */ /* 0x0005e8000c101d10 */
[----:B---3--:R2:W-:Y:S02]  /*6190*/  @!P0 STG.E.128 [R2.64+0x80], R28 ;  /* 0x0000801c02008986 */ /* 0x0085e4000c101d10 */
.L_x_7:
[----:B------:R-:W-:Y:S05]  /*61a0*/  BSYNC B0 ;  /* 0x0000000000007941 */ /* 0x000fea0003800000 */
.L_x_6:
[----:B------:R-:W-:Y:S01]  /*61b0*/  IMAD R0, R15, c[0x0][0x308], RZ ;  /* 0x0000c2000f007a24 */ /* 0x000fe200078e02ff */
[----:B------:R-:W-:Y:S01]  /*61c0*/  ULDC.64 UR4, c[0x0][0x310] ;  /* 0x0000c40000047ab9 */ /* 0x000fe20000000a00 */
[C---:B--2---:R-:W-:Y:S01]  /*61d0*/  IMAD.WIDE.U32 R2, R14.reuse, c[0x0][0x308], R12 ;  /* 0x0000c2000e027a25 */ /* 0x044fe200078e000c */
[----:B------:R-:W-:Y:S01]  /*61e0*/  UIMAD UR4, UR6, UR4, URZ ;  /* 0x00000004060472a4 */ /* 0x000fe2000f8e023f */
[----:B------:R-:W-:Y:S02]  /*61f0*/  BSSY B0, `(.L_x_8) ;  /* 0x0000015000007945 */ /* 0x000fe40003800000 */
[----:B------:R-:W-:Y:S01]  /*6200*/  IMAD R0, R14, c[0x0][0x30c], R0 ;  /* 0x0000c3000e007a24 */ /* 0x000fe200078e0200 */
[----:B------:R-:W-:-:S04]  /*6210*/  UIMAD UR4, UR11, UR5, UR4 ;  /* 0x000000050b0472a4 */ /* 0x000fc8000f8e0204 */
[----:B------:R-:W-:Y:S02]  /*6220*/  IADD3 R3, R3, R0, RZ ;  /* 0x0000000003037210 */ /* 0x000fe40007ffe0ff */
[----:B------:R-:W-:-:S05]  /*6230*/  MOV R0, UR11 ;  /* 0x0000000b00007c02 */ /* 0x000fca0008000f00 */
[----:B------:R-:W-:-:S05]  /*6240*/  IMAD.WIDE.U32 R10, R0, c[0x0][0x310], R2 ;  /* 0x0000c400000a7a25 */ /* 0x000fca00078e0002 */
[----:B------:R-:W-:Y:S01]  /*6250*/  IADD3 R3, R11, UR4, RZ ;  /* 0x000000040b037c10 */ /* 0x000fe2000fffe0ff */
[----:B------:R-:W-:Y:S05]  /*6260*/  @P5 BRA `(.L_x_9) ;  /* 0x000000d000005947 */ /* 0x000fea0003800000 */
[----:B------:R-:W-:Y:S01]  /*6270*/  IMAD R0, R7, c[0x0][0x300], RZ ;  /* 0x0000c00007007a24 */ /* 0x000fe200078e02ff */
[----:B------:R-:W-:Y:S01]  /*6280*/  ISETP.GE.AND P3, PT, R66, c[0x0][0x2f4], PT ;  /* 0x0000bd0042007a0c */ /* 0x000fe20003f66270 */
[----:B------:R-:W-:Y:S01]  /*6290*/  IMAD.MOV.U32 R2, RZ, RZ, R10 ;  /* 0x000000ffff027224 */ /* 0x000fe200078e000a */
[----:B------:R-:W-:Y:S01]  /*62a0*/  ISETP.GE.AND P2, PT, R252, c[0x0][0x2f4], PT ;  /* 0x0000bd00fc007a0c */ /* 0x000fe20003f46270 */
[C---:B------:R-:W-:Y:S01]  /*62b0*/  IMAD R0, R6.reuse, c[0x0][0x304], R0 ;  /* 0x0000c10006007a24 */ /* 0x040fe200078e0200 */
[----:B------:R-:W-:Y:S01]  /*62c0*/  ISETP.GE.AND P1, PT, R65, c[0x0][0x2f4], PT ;  /* 0x0000bd0041007a0c */ /* 0x000fe20003f26270 */
[----:B------:R-:W-:-:S04]  /*62d0*/  IMAD.WIDE.U32 R8, R6, c[0x0][0x300], R2 ;  /* 0x0000c00006087a25 */ /* 0x000fc800078e0002 */
[----:B------:R-:W-:Y:S01]  /*62e0*/  IMAD.IADD R0, R9, 0x1, R0 ;  /* 0x0000000109007824 */ /* 0x000fe200078e0200 */
[----:B------:R-:W-:-:S04]  /*62f0*/  LEA R4, P0, R8, c[0x0][0x2e8], 0x1 ;  /* 0x0000ba0008047a11 */ /* 0x000fc800078008ff */
[----:B------:R-:W-:-:S05]  /*6300*/  LEA.HI.X R5, R8, c[0x0][0x2ec], R0, 0x1, P0 ;  /* 0x0000bb0008057a11 */ /* 0x000fca00000f0c00 */
[----:B-1----:R1:W-:Y:S04]  /*6310*/  @!P3 STG.E.128 [R4.64], R48 ;  /* 0x000000300400b986 */ /* 0x0023e8000c101d10 */
[----:B------:R1:W-:Y:S04]  /*6320*/  @!P2 STG.E.128 [R4.64+0x40], R44 ;  /* 0x0000402c0400a986 */ /* 0x0003e8000c101d10 */
[----:B------:R1:W-:Y:S02]  /*6330*/  @!P1 STG.E.128 [R4.64+0x80], R40 ;  /* 0x0000802804009986 */ /* 0x0003e4000c101d10 */
.L_x_9:
[----:B------:R-:W-:Y:S05]  /*6340*/  BSYNC B0 ;  /* 0x0000000000007941 */ /* 0x000fea0003800000 */
.L_x_8:
[----:B------:R-:W-:Y:S05]  /*6350*/  @P4 EXIT ;  /* 0x000000000000494d */ /* 0x000fea0003800000 */
[----:B------:R-:W-:Y:S01]  /*6360*/  IADD3 R6, P0, R6, 0x40, RZ ;  /* 0x0000004006067810 */ /* 0x000fe20007f1e0ff */
[----:B------:R-:W-:Y:S01]  /*6370*/  IMAD.MOV.U32 R2, RZ, RZ, R10 ;  /* 0x000000ffff027224 */ /* 0x000fe200078e000a */
[----:B------:R-:W-:-:S03]  /*6380*/  ISETP.GE.AND P1, PT, R66, c[0x0][0x2f4], PT ;  /* 0x0000bd0042007a0c */ /* 0x000fc60003f26270 */
[----:B------:R-:W-:Y:S01]  /*6390*/  IMAD.X R0, RZ, RZ, R7, P0 ;  /* 0x000000ffff007224 */ /* 0x000fe200000e0607 */
[----:B------:R-:W-:Y:S01]  /*63a0*/  ISETP.GE.AND P0, PT, R252, c[0x0][0x2f4], PT ;  /* 0x0000bd00fc007a0c */ /* 0x000fe20003f06270 */
[----:B-1----:R-:W-:-:S04]  /*63b0*/  IMAD.WIDE.U32 R4, R6, c[0x0][0x300], R2 ;  /* 0x0000c00006047a25 */ /* 0x002fc800078e0002 */
[----:B------:R-:W-:Y:S01]  /*63c0*/  IMAD R0, R0, c[0x0][0x300], RZ ;  /* 0x0000c00000007a24 */ /* 0x000fe200078e02ff */
[----:B------:R-:W-:-:S03]  /*63d0*/  LEA R2, P2, R4, c[0x0][0x2e8], 0x1 ;  /* 0x0000ba0004027a11 */ /* 0x000fc600078408ff */
[----:B------:R-:W-:-:S04]  /*63e0*/  IMAD R0, R6, c[0x0][0x304], R0 ;  /* 0x0000c10006007a24 */ /* 0x000fc800078e0200 */
[----:B------:R-:W-:-:S05]  /*63f0*/  IMAD.IADD R0, R5, 0x1, R0 ;  /* 0x0000000105007824 */ /* 0x000fca00078e0200 */
[----:B------:R-:W-:-:S05]  /*6400*/  LEA.HI.X R3, R4, c[0x0][0x2ec], R0, 0x1, P2 ;  /* 0x0000bb0004037a11 */ /* 0x000fca00010f0c00 */
[----:B------:R1:W-:Y:S01]  /*6410*/  @!P0 STG.E.128 [R2.64+0x40], R56 ;  /* 0x0000403802008986 */ /* 0x0003e2000c101d10 */
[----:B------:R-:W-:-:S03]  /*6420*/  ISETP.GE.AND P0, PT, R65, c[0x0][0x2f4], PT ;  /* 0x0000bd0041007a0c */ /* 0x000fc60003f06270 */
[----:B------:R1:W-:Y:S10]  /*6430*/  @!P1 STG.E.128 [R2.64], R60 ;  /* 0x0000003c02009986 */ /* 0x0003f4000c101d10 */
[----:B------:R-:W-:Y:S05]  /*6440*/  @P0 EXIT ;  /* 0x000000000000094d */ /* 0x000fea0003800000 */
[----:B------:R-:W-:Y:S01]  /*6450*/  STG.E.128 [R2.64+0x80], R52 ;  /* 0x0000803402007986 */ /* 0x000fe2000c101d10 */
[----:B------:R-:W-:Y:S05]  /*6460*/  EXIT ;  /* 0x000000000000794d */ /* 0x000fea0003800000 */
.L_x_10:
[----:B------:R-:W-:-:S00]  /*6470*/  BRA `(.L_x_10) ;  /* 0xfffffff000007947 */ /* 0x000fc0000383ffff */
[----:B------:R-:W-:-:S00]  /*6480*/  NOP ;  /* 0x0000000000007918 */ /* 0x000fc00000000000 */
[----:B------:R-:W-:-:S00]  /*6490*/  NOP ;  /* 0x0000000000007918 */ /* 0x000fc00000000000 */
[----:B------:R-:W-:-:S00]  /*64a0*/  NOP ;  /* 0x0000000000007918 */ /* 0x000fc00000000000 */
[----:B------:R-:W-:-:S00]  /*64b0*/  NOP ;  /* 0x0000000000007918 */ /* 0x000fc00000000000 */
[----:B------:R-:W-:-:S00]  /*64c0*/  NOP ;  /* 0x0000000000007918 */ /* 0x000fc00000000000 */
[----:B------:R-:W-:-:S00]  /*64d0*/  NOP ;  /* 0x0000000000007918 */ /* 0x000fc00000000000 */
[----:B------:R-:W-:-:S00]  /*64e0*/  NOP ;  /* 0x0000000000007918 */ /* 0x000fc00000000000 */
[----:B------:R-:W-:-:S00]  /*64f0*/  NOP ;  /* 0x0000000000007918 */ /* 0x000fc00000000000 */
.L_x_1381:


//--------------------- .text._ZN7cutlass13device_kernelIN5flash19enable_sm80_to_sm89INS1_16FlashAttnBwdSm80INS1_25CollectiveMainloopBwdSm80ILi2ELi1EN4cute5tupleIJNS5_1CILi64EEENS7_ILi128EEENS7_ILi96EEEEEENS_6half_tEfNS_4arch4Sm80ELb0ELb0ELb0ELb0ELb1ELb0ELb0ELb0ELi2ELi2ELi4ELi2ELb1EEENS1_21CollectiveEpilogueBwdISB_SC_SE_Li256ELb0ELb0ELi2EEENS1_19SingleTileSchedulerILb0ELb0ELb0ELi128EEEEEEEEEvNT_6ParamsE --------------------------
	.section	.text._ZN7cutlass13device_kernelIN5flash19enable_sm80_to_sm89INS1_16FlashAttnBwdSm80INS1_25CollectiveMainloopBwdSm80ILi2ELi1EN4cute5tupleIJNS5_1CILi64EEENS7_ILi128EEENS7_ILi96EEEEEENS_6half_tEfNS_4arch4Sm80ELb0ELb0ELb0ELb0ELb1ELb0ELb0ELb0ELi2ELi2ELi4ELi2ELb1EEENS1_21CollectiveEpilogueBwdISB_SC_SE_Li256ELb0ELb0ELi2EEENS1_19SingleTileSchedulerILb0ELb0ELb0ELi128EEEEEEEEEvNT_6ParamsE,"ax",@progbits
	.sectioninfo	@"SHI_REGISTERS=255"
	.align	128
.text._ZN7cutlass13device_kernelIN5flash19enable_sm80_to_sm89INS1_16FlashAttnBwdSm80INS1_25CollectiveMainloopBwdSm80ILi2ELi1EN4cute5tupleIJNS5_1CILi64EEENS7_ILi128EEENS7_ILi96EEEEEENS_6half_tEfNS_4arch4Sm80ELb0ELb0ELb0ELb0ELb1ELb0ELb0ELb0ELi2ELi2ELi4ELi2ELb1EEENS1_21CollectiveEpilogueBwdISB_SC_SE_Li256ELb0ELb0ELi2EEENS1_19SingleTileSchedulerILb0ELb0ELb0ELi128EEEEEEEEEvNT_6ParamsE:
        .type           _ZN7cutlass13device_kernelIN5flash19enable_sm80_to_sm89INS1_16FlashAttnBwdSm80INS1_25CollectiveMainloopBwdSm80ILi2ELi1EN4cute5tupleIJNS5_1CILi64EEENS7_ILi128EEENS7_ILi96EEEEEENS_6half_tEfNS_4arch4Sm80ELb0ELb0ELb0ELb0ELb1ELb0ELb0ELb0ELi2ELi2ELi4ELi2ELb1EEENS1_21CollectiveEpilogueBwdISB_SC_SE_Li256ELb0ELb0ELi2EEENS1_19SingleTileSchedulerILb0ELb0ELb0ELi128EEEEEEEEEvNT_6ParamsE,@function
        .size           _ZN7cutlass13device_kernelIN5flash19enable_sm80_to_sm89INS1_16FlashAttnBwdSm80INS1_25CollectiveMainloopBwdSm80ILi2ELi1EN4cute5tupleIJNS5_1CILi64EEENS7_ILi128EEENS7_ILi96EEEEEENS_6half_tEfNS_4arch4Sm80ELb0ELb0ELb0ELb0ELb1ELb0ELb0ELb0ELi2ELi2ELi4ELi2ELb1EEENS1_21CollectiveEpilogueBwdISB_SC_SE_Li256ELb0ELb0ELi2EEENS1_19SingleTileSchedulerILb0ELb0ELb0ELi128EEEEEEEEEvNT_6ParamsE,(.L_x_1382 - _ZN7cutlass13device_kernelIN5flash19enable_sm80_to_sm89INS1_16FlashAttnBwdSm80INS1_25CollectiveMainloopBwdSm80ILi2ELi1EN4cute5tupleIJNS5_1CILi64EEENS7_ILi128EEENS7_ILi96EEEEEENS_6half_tEfNS_4arch4Sm80ELb0ELb0ELb0ELb0ELb1ELb0ELb0ELb0ELi2ELi2ELi4ELi2ELb1EEENS1_21CollectiveEpilogueBwdISB_SC_SE_Li256ELb0ELb0ELi2EEENS1_19SingleTileSchedulerILb0ELb0ELb0ELi128EEEEEEEEEvNT_6ParamsE)
        .other          _ZN7cutlass13device_kernelIN5flash19enable_sm80_to_sm89INS1_16FlashAttnBwdSm80INS1_25CollectiveMainloopBwdSm80ILi2ELi1EN4cute5tupleIJNS5_1CILi64EEENS7_ILi128EEENS7_ILi96EEEEEENS_6half_tEfNS_4arch4Sm80ELb0ELb0ELb0ELb0ELb1ELb0ELb0ELb0ELi2ELi2ELi4ELi2ELb1EEENS1_21CollectiveEpilogueBwdISB_SC_SE_Li256ELb0ELb0ELi2EEENS1_19SingleTileSchedulerILb0ELb0ELb0ELi128EEEEEEEEEvNT_6ParamsE,@"STO_CUDA_ENTRY STV_DEFAULT"
_ZN7cutlass13device_kernelIN5flash19enable_sm80_to_sm89INS1_16FlashAttnBwdSm80INS1_25CollectiveMainloopBwdSm80ILi2ELi1EN4cute5tupleIJNS5_1CILi64EEENS7_ILi128EEENS7_ILi96EEEEEENS_6half_tEfNS_4arch4Sm80ELb0ELb0ELb0ELb0ELb1ELb0ELb0ELb0ELi2ELi2ELi4ELi2ELb1EEENS1_21CollectiveEpilogueBwdISB_SC_SE_Li256ELb0ELb0ELi2EEENS1_19SingleTileSchedulerILb0ELb0ELb0ELi128EEEEEEEEEvNT_6ParamsE:
        /* <DEDUP_REMOVED lines=516> */
.L_x_14:
        /* <DEDUP_REMOVED lines=153> */
.L_x_12:
        /* <DEDUP_REMOVED lines=444> */
.L_x_13:
        /* <DEDUP_REMOVED lines=192> */
.L_x_11:
        /* <DEDUP_REMOVED lines=237> */
.L_x_16:
[----:B------:R-:W-:Y:S05]  /*6060*/  BSYNC B0 ;  /* 0x0000000000007941 */ /* 0x000fea0003800000 */
.L_x_15:
        /* <DEDUP_REMOVED lines=19> */
.L_x_18:
[----:B------:R-:W-:Y:S05]  /*61a0*/  BSYNC B0 ;  /* 0x0000000000007941 */ /* 0x000fea0003800000 */
.L_x_17:
        /* <DEDUP_REMOVED lines=25> */
.L_x_20:
[----:B------:R-:W-:Y:S05]  /*6340*/  BSYNC B0 ;  /* 0x0000000000007941 */ /* 0x000fea0003800000 */
.L_x_19:
        /* <DEDUP_REMOVED lines=18> */
.L_x_21:
        /* <DEDUP_REMOVED lines=9> */
.L_x_1382:


//--------------------- .text._ZN7cutlass13device_kernelIN5flash19enable_sm80_to_sm89INS1_16FlashAttnBwdSm80INS1_25CollectiveMainloopBwdSm80ILi2ELi1EN4cute5tupleIJNS5_1CILi64EEENS7_ILi128EEENS7_ILi96EEEEEENS_6half_tEfNS_4arch4Sm80ELb0ELb0ELb0ELb0ELb0ELb0ELb0ELb0ELi2ELi2ELi4ELi2ELb1EEENS1_24CollectiveEpilogueBwdGQAISB_fSE_Li256ELb0ELb0EEENS1_19SingleTileSchedulerILb0ELb0ELb0ELi128EEEEEEEEEvNT_6ParamsE --------------------------
	.section	.text._ZN7cutlass13device_kernelIN5flash19enable_sm80_to_sm89INS1_16FlashAttnBwdSm80INS1_25CollectiveMainloopBwdSm80ILi2ELi1EN4cute5tupleIJNS5_1CILi64EEENS7_ILi128EEENS7_ILi96EEEEEENS_6half_tEfNS_4arch4Sm80ELb0ELb0ELb0ELb0ELb0ELb0ELb0ELb0ELi2ELi2ELi4ELi2ELb1EEENS1_24CollectiveEpilogueBwdGQAISB_fSE_Li256ELb0ELb0EEENS1_19SingleTileSchedulerILb0ELb0ELb0ELi128EEEEEEEEEvNT_6ParamsE,"ax",@progbits
	.sectioninfo	@"SHI_REGISTERS=255"
	.align	128
.text._ZN7cutlass13device_kernelIN5flash19enable_sm80_to_sm89INS1_16FlashAttnBwdSm80INS1_25CollectiveMainloopBwdSm80ILi2ELi1EN4cute5tupleIJNS5_1CILi64EEENS7_ILi128EEENS7_ILi96EEEEEENS_6half_tEfNS_4arch4Sm80ELb0ELb0ELb0ELb0ELb0ELb0ELb0ELb0ELi2ELi2ELi4ELi2ELb1EEENS1_24CollectiveEpilogueBwdGQAISB_fSE_Li256ELb0ELb0EEENS1_19SingleTileSchedulerILb0ELb0ELb0ELi128EEEEEEEEEvNT_6ParamsE:
        .type           _ZN7cutlass13device_kernelIN5flash19enable_sm80_to_sm89INS1_16FlashAttnBwdSm80INS1_25CollectiveMainloopBwdSm80ILi2ELi1EN4cute5tupleIJNS5_1CILi64EEENS7_ILi128EEENS7_ILi96EEEEEENS_6half_tEfNS_4arch4Sm80ELb0ELb0ELb0ELb0ELb0ELb0ELb0ELb0ELi2ELi2ELi4ELi2ELb1EEENS1_24CollectiveEpilogueBwdGQAISB_fSE_Li256ELb0ELb0EEENS1_19SingleTileSchedulerILb0ELb0ELb0ELi128EEEEEEEEEvNT_6ParamsE,@function
        .size           _ZN7cutlass13device_kernelIN5flash19enable_sm80_to_sm89INS1_16FlashAttnBwdSm80INS1_25CollectiveMainloopBwdSm80ILi2ELi1EN4cute5tupleIJNS5_1CILi64EEENS7_ILi128EEENS7_ILi96EEEEEENS_6half_tEfNS_4arch4Sm80ELb0ELb0ELb0ELb0ELb0ELb0ELb0ELb0ELi2ELi2ELi4ELi2ELb1EEENS1_24CollectiveEpilogueBwdGQAISB_fSE_Li256ELb0ELb0EEENS1_19SingleTileSchedulerILb0ELb0ELb0ELi128EEEEEEEEEvNT_6ParamsE,(.L_x_1383 - _ZN7cutlass13device_kernelIN5flash19enable_sm80_to_sm89INS1_16FlashAttnBwdSm80INS1_25CollectiveMainloopBwdSm80ILi2ELi1EN4cute5tupleIJNS5_1CILi64EEENS7_ILi128EEENS7_ILi96EEEEEENS_6half_tEfNS_4arch4Sm80ELb0ELb0ELb0ELb0ELb0ELb0ELb0ELb0ELi2ELi2ELi4ELi2ELb1EEENS1_24CollectiveEpilogueBwdGQAISB_fSE_Li256ELb0ELb0EEENS1_19SingleTileSchedulerILb0ELb0ELb0ELi128EEEEEEEEEvNT_6ParamsE)
        .other          _ZN7cutlass13device_kernelIN5flash19enable_sm80_to_sm89INS1_16FlashAttnBwdSm80INS1_25CollectiveMainloopBwdSm80ILi2ELi1EN4cute5tupleIJNS5_1CILi64EEENS7_ILi128EEENS7_ILi96EEEEEENS_6half_tEfNS_4arch4Sm80ELb0ELb0ELb0ELb0ELb0ELb0ELb0ELb0ELi2ELi2ELi4ELi2ELb1EEENS1_24CollectiveEpilogueBwdGQAISB_fSE_Li256ELb0ELb0EEENS1_19SingleTileSchedulerILb0ELb0ELb0ELi128EEEEEEEEEvNT_6ParamsE,@"STO_CUDA_ENTRY STV_DEFAULT"
_ZN7cutlass13device_kernelIN5flash19enable_sm80_to_sm89INS1_16FlashAttnBwdSm80INS1_25CollectiveMainloopBwdSm80ILi2ELi1EN4cute5tupleIJNS5_1CILi64EEENS7_ILi128EEENS7_ILi96EEEEEENS_6half_tEfNS_4arch4Sm80ELb0ELb0ELb0ELb0ELb0ELb0ELb0ELb0ELi2ELi2ELi4ELi2ELb1EEENS1_24CollectiveEpilogueBwdGQAISB_fSE_Li256ELb0ELb0EEENS1_19SingleTileSchedulerILb0ELb0ELb0ELi128EEEEEEEEEvNT_6ParamsE:
[----:B------:R-:W-:-:S03]  /*0000*/  MOV R1, c[0x0][0x28] ;  /* 0x00000a0000017a02 */ /* 0x000fc60000000f00 */
[----:B------:R-:W1:Y:S01]  /*0010*/  S2UR UR15, SR_CTAID.Z ;  /* 0x00000000000f79c3 */ /* 0x000e620000002700 */
[----:B------:R-:W-:Y:S02]  /*0020*/  IADD3 R1, R1, -0x10, RZ ;  /* 0xfffffff001017810 */ /* 0x000fe40007ffe0ff */
[----:B-1----:R-:W-:-:S13]  /*0030*/  ISETP.LE.AND P0, PT, RZ, UR15, PT ;  /* 0x0000000fff007c0c */ /* 0x002fda000bf03270 */
[----:B------:R-:W-:Y:S05]  /*0040*/  @!P0 EXIT ;  /* 0x000000000000894d */ /* 0x000fea0003800000 */
[----:B------:R-:W1:Y:S01]  /*0050*/  S2UR UR10, SR_CTAID.Y ;  /* 0x00000000000a79c3 */ /* 0x000e620000002600 */
[----:B------:R-:W2:Y:S01]  /*0060*/  S2R R236, SR_TID.X ;  /* 0x0000000000ec7919 */ /* 0x000ea20000002100 */
[----:B------:R-:W-:Y:S01]  /*0070*/  USHF.R.S32.HI UR9, URZ, 0x1f, UR15 ;  /* 0x0000001f3f097899 */ /* 0x000fe2000801140f */
[----:B------:R-:W-:Y:S01]  /*0080*/  IMAD.MOV.U32 R0, RZ, RZ, -0x80 ;  /* 0xffffff80ff007424 */ /* 0x000fe200078e00ff */
[----:B------:R-:W-:Y:S01]  /*0090*/  ULDC.64 UR4, c[0x0][0x278] ;  /* 0x00009e0000047ab9 */ /* 0x000fe20000000a00 */
[----:B------:R-:W3:Y:S01]  /*00a0*/  S2R R11, SR_CTAID.X ;  /* 0x00000000000b7919 */ /* 0x000ee20000002500 */
[----:B------:R-:W-:Y:S01]  /*00b0*/  UIMAD UR12, UR9, UR4, URZ ;  /* 0x00000004090c72a4 */ /* 0x000fe2000f8e023f */
[----:B------:R-:W-:Y:S01]  /*00c0*/  IMAD.U32 R24, RZ, RZ, UR15 ;  /* 0x0000000fff187e24 */ /* 0x000fe2000f8e00ff */
[----:B------:R-:W-:Y:S01]  /*00d0*/  UIMAD.WIDE.U32 UR6, UR15, UR4, URZ ;  /* 0x000000040f0672a5 */ /* 0x000fe2000f8e003f */
[----:B------:R-:W-:Y:S01]  /*00e0*/  IMAD.MOV.U32 R231, RZ, RZ, 0x10 ;  /* 0x00000010ffe77424 */ /* 0x000fe200078e00ff */
[----:B------:R-:W-:Y:S01]  /*00f0*/  UIMAD UR12, UR15, UR5, UR12 ;  /* 0x000000050f0c72a4 */ /* 0x000fe2000f8e020c */
[----:B------:R-:W-:Y:S01]  /*0100*/  CS2R R150, SRZ ;  /* 0x0000000000967805 */ /* 0x000fe2000001ff00 */
[----:B------:R-:W-:Y:S01]  /*0110*/  ULDC.64 UR18, c[0x0][0x118] ;  /* 0x0000460000127ab9 */ /* 0x000fe20000000a00 */
[----:B------:R-:W-:Y:S01]  /*0120*/  CS2R R148, SRZ ;  /* 0x0000000000947805 */ /* 0x000fe2000001ff00 */
[----:B------:R-:W-:Y:S01]  /*0130*/  ULDC.64 UR4, c[0x0][0x270] ;  /* 0x00009c0000047ab9 */ /* 0x000fe20000000a00 */
[----:B------:R-:W-:Y:S01]  /*0140*/  CS2R R154, SRZ ;  /* 0x00000000009a7805 */ /* 0x000fe2000001ff00 */
[----:B------:R-:W-:Y:S01]  /*0150*/  UIADD3 UR12, UR7, UR12, URZ ;  /* 0x0000000c070c7290 */ /* 0x000fe2000fffe03f */
[----:B------:R-:W-:Y:S01]  /*0160*/  CS2R R152, SRZ ;  /* 0x0000000000987805 */ /* 0x000fe2000001ff00 */
[----:B------:R-:W-:Y:S01]  /*0170*/  CS2R R146, SRZ ;  /* 0x0000000000927805 */ /* 0x000fe2000001ff00 */
[----:B------:R-:W-:Y:S01]  /*0180*/  CS2R R144, SRZ ;  /* 0x0000000000907805 */ /* 0x000fe2000001ff00 */
[----:B------:R-:W-:Y:S01]  /*0190*/  CS2R R142, SRZ ;  /* 0x00000000008e7805 */ /* 0x000fe2000001ff00 */
[----:B------:R-:W-:Y:S01]  /*01a0*/  CS2R R140, SRZ ;  /* 0x00000000008c7805 */ /* 0x000fe2000001ff00 */
[----:B------:R-:W-:Y:S01]  /*01b0*/  CS2R R134, SRZ ;  /* 0x0000000000867805 */ /* 0x000fe2000001ff00 */
[----:B------:R-:W-:Y:S01]  /*01c0*/  CS2R R132, SRZ ;  /* 0x0000000000847805 */ /* 0x000fe2000001ff00 */
[----:B-1----:R-:W-:Y:S01]  /*01d0*/  USHF.R.S32.HI UR8, URZ, 0x1f, UR10 ;  /* 0x0000001f3f087899 */ /* 0x002fe2000801140a */
[----:B--2---:R-:W-:Y:S01]  /*01e0*/  IMAD.SHL.U32 R244, R236, 0x4, RZ ;  /* 0x00000004ecf47824 */ /* 0x004fe200078e00ff */
[----:B------:R-:W-:Y:S01]  /*01f0*/  SHF.R.S32.HI R17, RZ, 0x1f, R236 ;  /* 0x0000001fff117819 */ /* 0x000fe200000114ec */
[----:B------:R-:W-:Y:S01]  /*0200*/  IMAD.U32 R3, RZ, RZ, UR10 ;  /* 0x0000000aff037e24 */ /* 0x000fe2000f8e00ff */
[----:B------:R-:W-:Y:S01]  /*0210*/  UIMAD UR4, UR8, UR4, URZ ;  /* 0x00000004080472a4 */ /* 0x000fe2000f8e023f */
[----:B------:R-:W-:Y:S01]  /*0220*/  IMAD.U32 R8, RZ, RZ, UR10 ;  /* 0x0000000aff087e24 */ /* 0x000fe2000f8e00ff */
[--C-:B------:R-:W-:Y:S01]  /*0230*/  SHF.R.S32.HI R245, RZ, 0x1f, R244.reuse ;  /* 0x0000001ffff57819 */ /* 0x100fe200000114f4 */
[----:B------:R-:W-:Y:S01]  /*0240*/  UMOV UR13, UR10 ;  /* 0x0000000a000d7c82 */ /* 0x000fe20008000000 */
[-C--:B------:R-:W-:Y:S01]  /*0250*/  LEA.HI R9, R17, R236.reuse, RZ, 0x2 ;  /* 0x000000ec11097211 */ /* 0x080fe200078f10ff */
[----:B------:R-:W-:Y:S01]  /*0260*/  UIMAD UR11, UR10, UR5, UR4 ;  /* 0x000000050a0b72a4 */ /* 0x000fe2000f8e0204 */
[----:B------:R-:W-:Y:S01]  /*0270*/  IMAD.U32 R29, RZ, RZ, UR10 ;  /* 0x0000000aff1d7e24 */ /* 0x000fe2000f8e00ff */
[----:B------:R-:W-:Y:S01]  /*0280*/  CS2R R138, SRZ ;  /* 0x00000000008a7805 */ /* 0x000fe2000001ff00 */
[----:B------:R-:W-:Y:S01]  /*0290*/  IMAD.WIDE.U32 R2, R3, c[0x0][0x270], R244 ;  /* 0x00009c0003027a25 */ /* 0x000fe200078e00f4 */
[----:B------:R-:W-:Y:S01]  /*02a0*/  ULDC.64 UR4, c[0x0][0x248] ;  /* 0x0000920000047ab9 */ /* 0x000fe20000000a00 */
[----:B------:R-:W-:Y:S01]  /*02b0*/  LOP3.LUT R7, R9, 0xfffffffc, RZ, 0xc0, !PT ;  /* 0xfffffffc09077812 */ /* 0x000fe200078ec0ff */
[----:B------:R-:W-:Y:S01]  /*02c0*/  UISETP.NE.AND UP0, UPT, UR4, 0x1, UPT ;  /* 0x000000010400788c */ /* 0x000fe2000bf05270 */
[----:B------:R-:W-:Y:S01]  /*02d0*/  IMAD.U32 R4, RZ, RZ, UR11 ;  /* 0x0000000bff047e24 */ /* 0x000fe2000f8e00ff */
[----:B------:R-:W-:Y:S01]  /*02e0*/  IADD3 R5, P0, R2, UR6, RZ ;  /* 0x0000000602057c10 */ /* 0x000fe2000ff1e0ff */
[----:B------:R-:W-:Y:S01]  /*02f0*/  UIMAD.WIDE.U32 UR16, UR10, UR5, URZ ;  /* 0x000000050a1072a5 */ /* 0x000fe2000f8e003f */
[----:B------:R-:W-:Y:S01]  /*0300*/  IMAD.IADD R6, R236, 0x1, -R7 ;  /* 0x00000001ec067824 */ /* 0x000fe200078e0a07 */
[----:B------:R-:W-:Y:S01]  /*0310*/  ULDC UR6, c[0x0][0x250] ;  /* 0x0000940000067ab9 */ /* 0x000fe20000000800 */
[----:B------:R-:W-:Y:S01]  /*0320*/  IADD3.X R4, R3, UR12, R4, P0, !PT ;  /* 0x0000000c03047c10 */ /* 0x000fe200087fe404 */
[----:B------:R-:W-:Y:S01]  /*0330*/  ULDC.64 UR4, c[0x0][0x1e0] ;  /* 0x0000780000047ab9 */ /* 0x000fe20000000a00 */
[----:B------:R-:W-:Y:S01]  /*0340*/  LEA.HI R3, R17, R236, RZ, 0x3 ;  /* 0x000000ec11037211 */ /* 0x000fe200078f18ff */
[----:B------:R-:W-:Y:S01]  /*0350*/  IMAD.SHL.U32 R12, R6, 0x8, RZ ;  /* 0x00000008060c7824 */ /* 0x000fe200078e00ff */
[----:B------:R-:W-:Y:S01]  /*0360*/  SHF.R.S32.HI R238, RZ, 0x2, R9 ;  /* 0x00000002ffee7819 */ /* 0x000fe20000011409 */
[----:B------:R-:W-:Y:S01]  /*0370*/  @UP0 USHF.R.U32.HI UR13, URZ, UR6, UR17 ;  /* 0x000000063f0d0299 */ /* 0x000fe20008011611 */
[----:B---3--:R-:W-:Y:S01]  /*0380*/  IMAD R7, R11, R0, c[0x0][0x198] ;  /* 0x000066000b077624 */ /* 0x008fe200078e0200 */
[----:B------:R-:W-:Y:S01]  /*0390*/  CS2R R136, SRZ ;  /* 0x0000000000887805 */ /* 0x000fe2000001ff00 */
[----:B------:R-:W-:Y:S01]  /*03a0*/  IMAD.SHL.U32 R13, R3, 0x8, RZ ;  /* 0x00000008030d7824 */ /* 0x000fe200078e00ff */
[----:B------:R-:W-:Y:S01]  /*03b0*/  USHF.R.S32.HI UR11, URZ, 0x1f, UR13 ;  /* 0x0000001f3f0b7899 */ /* 0x000fe2000801140d */
[----:B------:R-:W-:Y:S01]  /*03c0*/  SHF.R.S32.HI R239, RZ, 0x1f, R238 ;  /* 0x0000001fffef7819 */ /* 0x000fe200000114ee */
[----:B------:R-:W-:Y:S01]  /*03d0*/  IMAD.U32 R15, RZ, RZ, UR13 ;  /* 0x0000000dff0f7e24 */ /* 0x000fe2000f8e00ff */
[----:B------:R-:W-:Y:S01]  /*03e0*/  ULDC.64 UR6, c[0x0][0x1e8] ;  /* 0x00007a0000067ab9 */ /* 0x000fe20000000a00 */
[----:B------:R-:W-:Y:S01]  /*03f0*/  LOP3.LUT R13, R13, 0xc0, RZ, 0xc0, !PT ;  /* 0x000000c00d0d7812 */ /* 0x000fe200078ec0ff */
[----:B------:R-:W-:Y:S01]  /*0400*/  UIMAD UR4, UR11, UR4, URZ ;  /* 0x000000040b0472a4 */ /* 0x000fe2000f8e023f */
[C---:B------:R-:W-:Y:S01]  /*0410*/  IMAD R19, R239.reuse, c[0x0][0x208], RZ ;  /* 0x00008200ef137a24 */ /* 0x040fe200078e02ff */
[----:B------:R-:W-:Y:S01]  /*0420*/  IADD3 R235, R12, 0x40, RZ ;  /* 0x000000400ceb7810 */ /* 0x000fe20007ffe0ff */
[----:B------:R-:W-:Y:S01]  /*0430*/  IMAD R21, R239, c[0x0][0x178], RZ ;  /* 0x00005e00ef157a24 */ /* 0x000fe200078e02ff */
[----:B------:R-:W-:Y:S01]  /*0440*/  SHF.R.U32.HI R0, RZ, 0x3, R13 ;  /* 0x00000003ff007819 */ /* 0x000fe2000001160d */
[----:B------:R-:W-:Y:S01]  /*0450*/  UIMAD UR14, UR13, UR5, UR4 ;  /* 0x000000050d0e72a4 */ /* 0x000fe2000f8e0204 */
[--C-:B------:R-:W-:Y:S01]  /*0460*/  LOP3.LUT R13, R13, 0x18, R12.reuse, 0xf8, !PT ;  /* 0x000000180d0d7812 */ /* 0x100fe200078ef80c */
[C---:B------:R-:W-:Y:S01]  /*0470*/  IMAD R26, R238.reuse, c[0x0][0x20c], R19 ;  /* 0x00008300ee1a7a24 */ /* 0x040fe200078e0213 */
[----:B------:R-:W-:Y:S01]  /*0480*/  ULDC.64 UR4, c[0x0][0x1b0] ;  /* 0x00006c0000047ab9 */ /* 0x000fe20000000a00 */
[C---:B------:R-:W-:Y:S01]  /*0490*/  IMAD R30, R238.reuse, c[0x0][0x17c], R21 ;  /* 0x00005f00ee1e7a24 */ /* 0x040fe200078e0215 */
[----:B------:R-:W-:Y:S01]  /*04a0*/  LOP3.LUT R0, R13, R0, RZ, 0x3c, !PT ;  /* 0x000000000d007212 */ /* 0x000fe200078e3cff */
[----:B------:R-:W-:Y:S01]  /*04b0*/  UIMAD UR4, UR11, UR4, URZ ;  /* 0x000000040b0472a4 */ /* 0x000fe2000f8e023f */
[----:B------:R-:W-:Y:S01]  /*04c0*/  SHF.R.S32.HI R13, RZ, 0x1f, R12 ;  /* 0x0000001fff0d7819 */ /* 0x000fe2000001140c */
[----:B------:R-:W-:Y:S01]  /*04d0*/  UIMAD UR11, UR9, UR6, URZ ;  /* 0x00000006090b72a4 */ /* 0x000fe2000f8e023f */
[----:B------:R-:W-:Y:S01]  /*04e0*/  IMAD.U32 R2, RZ, RZ, UR10 ;  /* 0x0000000aff027e24 */ /* 0x000fe2000f8e00ff */
[----:B------:R-:W-:Y:S01]  /*04f0*/  UIMAD UR6, UR13, UR5, UR4 ;  /* 0x000000050d0672a4 */ /* 0x000fe2000f8e0204 */
[----:B------:R-:W-:Y:S01]  /*0500*/  IMAD.WIDE R10, R11, 0x80, R238 ;  /* 0x000000800b0a7825 */ /* 0x000fe200078e02ee */
[----:B------:R-:W-:Y:S01]  /*0510*/  UIMAD UR11, UR15, UR7, UR11 ;  /* 0x000000070f0b72a4 */ /* 0x000fe2000f8e020b */
[----:B------:R-:W-:Y:S01]  /*0520*/  CS2R R130, SRZ ;  /* 0x0000000000827805 */ /* 0x000fe2000001ff00 */
[----:B------:R-:W-:Y:S01]  /*0530*/  ULDC.64 UR4, c[0x0][0x1b8] ;  /* 0x00006e0000047ab9 */ /* 0x000fe20000000a00 */
[C-C-:B------:R-:W-:Y:S01]  /*0540*/  IMAD.WIDE.U32 R18, R15.reuse, c[0x0][0x1e0], R12.reuse ;  /* 0x000078000f127a25 */ /* 0x140fe200078e000c */
[----:B------:R-:W-:Y:S01]  /*0550*/  UIMAD UR4, UR9, UR4, URZ ;  /* 0x00000004090472a4 */ /* 0x000fe2000f8e023f */
[----:B------:R-:W-:Y:S01]  /*0560*/  CS2R R128, SRZ ;  /* 0x0000000000807805 */ /* 0x000fe2000001ff00 */
[----:B------:R-:W-:Y:S01]  /*0570*/  CS2R R126, SRZ ;  /* 0x00000000007e7805 */ /* 0x000fe2000001ff00 */
[--C-:B------:R-:W-:Y:S01]  /*0580*/  IMAD.WIDE.U32 R14, R15, c[0x0][0x1b0], R12.reuse ;  /* 0x00006c000f0e7a25 */ /* 0x100fe200078e000c */
[----:B------:R-:W-:Y:S01]  /*0590*/  IADD3 R19, R19, UR14, RZ ;  /* 0x0000000e13137c10 */ /* 0x000fe2000fffe0ff */
[----:B------:R-:W-:Y:S01]  /*05a0*/  CS2R R124, SRZ ;  /* 0x00000000007c7805 */ /* 0x000fe2000001ff00 */
[----:B------:R-:W-:Y:S01]  /*05b0*/  CS2R R118, SRZ ;  /* 0x0000000000767805 */ /* 0x000fe2000001ff00 */
[C---:B------:R-:W-:Y:S01]  /*05c0*/  IMAD.WIDE.U32 R22, R238.reuse, c[0x0][0x178], R12 ;  /* 0x00005e00ee167a25 */ /* 0x040fe200078e000c */
[----:B------:R-:W-:Y:S01]  /*05d0*/  IADD3 R15, R15, UR6, RZ ;  /* 0x000000060f0f7c10 */ /* 0x000fe2000fffe0ff */
[----:B------:R-:W-:Y:S01]  /*05e0*/  ULDC.64 UR6, c[0x0][0x180] ;  /* 0x0000600000067ab9 */ /* 0x000fe20000000a00 */
[----:B------:R-:W-:Y:S01]  /*05f0*/  CS2R R116, SRZ ;  /* 0x0000000000747805 */ /* 0x000fe2000001ff00 */
[----:B------:R-:W-:Y:S01]  /*0600*/  IMAD.IADD R31, R23, 0x1, R30 ;  /* 0x00000001171f7824 */ /* 0x000fe200078e021e */
[----:B------:R-:W-:Y:S01]  /*0610*/  UIMAD UR13, UR8, UR6, URZ ;  /* 0x00000006080d72a4 */ /* 0x000fe2000f8e023f */
[----:B------:R-:W-:Y:S01]  /*0620*/  IMAD.MOV.U32 R30, RZ, RZ, R22 ;  /* 0x000000ffff1e7224 */ /* 0x000fe200078e0016 */
[----:B------:R-:W-:Y:S01]  /*0630*/  UIMAD UR6, UR15, UR5, UR4 ;  /* 0x000000050f0672a4 */ /* 0x000fe2000f8e0204 */
[----:B------:R-:W-:Y:S01]  /*0640*/  IMAD.WIDE.U32 R20, R238, c[0x0][0x208], R12 ;  /* 0x00008200ee147a25 */ /* 0x000fe200078e000c */
[----:B------:R-:W-:Y:S01]  /*0650*/  LEA.HI R13, R9, R238, RZ, 0x1 ;  /* 0x000000ee090d7211 */ /* 0x000fe200078f08ff */
[----:B------:R-:W-:Y:S01]  /*0660*/  ULDC.64 UR4, c[0x0][0x210] ;  /* 0x0000840000047ab9 */ /* 0x000fe20000000a00 */
[----:B------:R-:W-:Y:S01]  /*0670*/  SHF.R.S32.HI R9, RZ, 0x1f, R9 ;  /* 0x0000001fff097819 */ /* 0x000fe20000011409 */
[----:B------:R-:W-:Y:S01]  /*0680*/  IMAD.U32 R22, RZ, RZ, UR15 ;  /* 0x0000000fff167e24 */ /* 0x000fe2000f8e00ff */
[----:B------:R-:W-:Y:S01]  /*0690*/  LOP3.LUT R13, R13, 0x7fffffe, RZ, 0xc0, !PT ;  /* 0x07fffffe0d0d7812 */ /* 0x000fe200078ec0ff */
[----:B------:R-:W-:Y:S01]  /*06a0*/  IMAD.IADD R27, R21, 0x1, R26 ;  /* 0x00000001151b7824 */ /* 0x000fe200078e021a */
[----:B------:R-:W-:Y:S01]  /*06b0*/  UIMAD UR4, UR8, UR4, URZ ;  /* 0x00000004080472a4 */ /* 0x000fe2000f8e023f */
[----:B------:R-:W-:Y:S01]  /*06c0*/  IMAD.WIDE.U32 R22, R22, c[0x0][0x1e8], R18 ;  /* 0x00007a0016167a25 */ /* 0x000fe200078e0012 */
[----:B------:R-:W-:Y:S01]  /*06d0*/  LEA.HI R18, R17, R236, RZ, 0x5 ;  /* 0x000000ec11127211 */ /* 0x000fe200078f28ff */
[----:B------:R-:W-:Y:S01]  /*06e0*/  UIMAD UR7, UR10, UR7, UR13 ;  /* 0x000000070a0772a4 */ /* 0x000fe2000f8e020d */
[----:B------:R-:W-:Y:S01]  /*06f0*/  CS2R R122, SRZ ;  /* 0x00000000007a7805 */ /* 0x000fe2000001ff00 */
[----:B------:R-:W-:Y:S01]  /*0700*/  IMAD.MOV.U32 R26, RZ, RZ, R20 ;  /* 0x000000ffff1a7224 */ /* 0x000fe200078e0014 */
[----:B------:R-:W-:Y:S01]  /*0710*/  SHF.R.S32.HI R21, RZ, 0x5, R18 ;  /* 0x00000005ff157819 */ /* 0x000fe20000011412 */
[----:B------:R-:W-:Y:S01]  /*0720*/  IMAD.WIDE.U32 R24, R24, c[0x0][0x1b8], R14 ;  /* 0x00006e0018187a25 */ /* 0x000fe200078e000e */
[----:B------:R-:W-:Y:S01]  /*0730*/  UIMAD UR4, UR10, UR5, UR4 ;  /* 0x000000050a0472a4 */ /* 0x000fe2000f8e0204 */
[----:B------:R-:W-:Y:S01]  /*0740*/  IADD3 R23, R23, UR11, RZ ;  /* 0x0000000b17177c10 */ /* 0x000fe2000fffe0ff */
[----:B------:R-:W-:Y:S01]  /*0750*/  CS2R R120, SRZ ;  /* 0x0000000000787805 */ /* 0x000fe2000001ff00 */
[----:B------:R-:W-:Y:S01]  /*0760*/  IMAD.WIDE.U32 R30, R8, c[0x0][0x180], R30 ;  /* 0x00006000081e7a25 */ /* 0x000fe200078e001e */
[----:B------:R-:W-:Y:S01]  /*0770*/  IADD3 R15, R25, UR6, RZ ;  /* 0x00000006190f7c10 */ /* 0x000fe2000fffe0ff */
[----:B------:R-:W-:Y:S01]  /*0780*/  CS2R R114, SRZ ;  /* 0x0000000000727805 */ /* 0x000fe2000001ff00 */
[----:B------:R-:W-:Y:S01]  /*0790*/  CS2R R112, SRZ ;  /* 0x0000000000707805 */ /* 0x000fe2000001ff00 */
[----:B------:R-:W-:Y:S01]  /*07a0*/  IMAD.IADD R14, R238, 0x1, -R13 ;  /* 0x00000001ee0e7824 */ /* 0x000fe200078e0a0d */
[----:B------:R-:W-:Y:S01]  /*07b0*/  CS2R R110, SRZ ;  /* 0x00000000006e7805 */ /* 0x000fe2000001ff00 */
[----:B------:R-:W-:Y:S01]  /*07c0*/  IMAD.WIDE.U32 R32, R2, c[0x0][0x210], R26 ;  /* 0x0000840002207a25 */ /* 0x000fe200078e001a */
[----:B------:R-:W-:Y:S01]  /*07d0*/  IADD3 R27, R31, UR7, RZ ;  /* 0x000000071f1b7c10 */ /* 0x000fe2000fffe0ff */
[----:B------:R-:W-:Y:S01]  /*07e0*/  ULDC.64 UR6, c[0x0][0x188] ;  /* 0x0000620000067ab9 */ /* 0x000fe20000000a00 */
[----:B------:R-:W-:Y:S01]  /*07f0*/  CS2R R108, SRZ ;  /* 0x00000000006c7805 */ /* 0x000fe2000001ff00 */
[----:B------:R-:W-:Y:S01]  /*0800*/  IMAD R233, R21, 0x8, R14 ;  /* 0x0000000815e97824 */ /* 0x000fe200078e020e */
[----:B------:R-:W-:Y:S01]  /*0810*/  IADD3 R33, R33, UR4, RZ ;  /* 0x0000000421217c10 */ /* 0x000fe2000fffe0ff */
[----:B------:R-:W-:Y:S01]  /*0820*/  ULDC.64 UR4, c[0x0][0x218] ;  /* 0x0000860000047ab9 */ /* 0x000fe20000000a00 */
[----:B------:R-:W-:Y:S01]  /*0830*/  IMAD.MOV.U32 R14, RZ, RZ, R24 ;  /* 0x000000ffff0e7224 */ /* 0x000fe200078e0018 */
[----:B------:R-:W-:Y:S01]  /*0840*/  UIMAD UR6, UR9, UR6, URZ ;  /* 0x00000006090672a4 */ /* 0x000fe2000f8e023f */
[----:B------:R-:W-:Y:S01]  /*0850*/  IMAD.U32 R233, R233, 0x20, R0 ;  /* 0x00000020e9e97824 */ /* 0x000fe200078e0000 */
[----:B------:R-:W-:Y:S01]  /*0860*/  UIMAD UR4, UR9, UR4, URZ ;  /* 0x00000004090472a4 */ /* 0x000fe2000f8e023f */
[----:B------:R-:W-:Y:S01]  /*0870*/  IMAD.MOV.U32 R26, RZ, RZ, R30 ;  /* 0x000000ffff1a7224 */ /* 0x000fe200078e001e */
[----:B------:R-:W-:Y:S01]  /*0880*/  UIMAD UR6, UR15, UR7, UR6 ;  /* 0x000000070f0672a4 */ /* 0x000fe2000f8e0206 */
[----:B------:R-:W-:Y:S01]  /*0890*/  IMAD.U32 R24, RZ, RZ, UR15 ;  /* 0x0000000fff187e24 */ /* 0x000fe2000f8e00ff */
[----:B------:R-:W-:Y:S01]  /*08a0*/  UIMAD UR4, UR15, UR5, UR4 ;  /* 0x000000050f0472a4 */ /* 0x000fe2000f8e0204 */
[C---:B------:R-:W-:Y:S01]  /*08b0*/  IMAD R13, R11.reuse, c[0x0][0x1d8], RZ ;  /* 0x000076000b0d7a24 */ /* 0x040fe200078e02ff */
[----:B------:R-:W-:Y:S01]  /*08c0*/  CS2R R102, SRZ ;  /* 0x0000000000667805 */ /* 0x000fe2000001ff00 */
[----:B------:R-:W-:Y:S01]  /*08d0*/  IMAD R11, R11, c[0x0][0x1a8], RZ ;  /* 0x00006a000b0b7a24 */ /* 0x000fe200078e02ff */
[----:B------:R-:W-:Y:S01]  /*08e0*/  CS2R R100, SRZ ;  /* 0x0000000000647805 */ /* 0x000fe2000001ff00 */
[----:B------:R-:W-:Y:S01]  /*08f0*/  IMAD.U32 R0, RZ, RZ, UR15 ;  /* 0x0000000fff007e24 */ /* 0x000fe2000f8e00ff */
[----:B------:R-:W-:Y:S01]  /*0900*/  CS2R R106, SRZ ;  /* 0x00000000006a7805 */ /* 0x000fe2000001ff00 */
[----:B------:R-:W-:Y:S01]  /*0910*/  IMAD.WIDE.U32 R24, R24, c[0x0][0x188], R26 ;  /* 0x0000620018187a25 */ /* 0x000fe200078e001a */
[----:B------:R-:W-:Y:S01]  /*0920*/  CS2R R104, SRZ ;  /* 0x0000000000687805 */ /* 0x000fe2000001ff00 */
[----:B------:R-:W-:Y:S01]  /*0930*/  CS2R R98, SRZ ;  /* 0x0000000000627805 */ /* 0x000fe2000001ff00 */
[----:B------:R-:W-:Y:S01]  /*0940*/  CS2R R96, SRZ ;  /* 0x0000000000607805 */ /* 0x000fe2000001ff00 */
[----:B------:R-:W-:Y:S01]  /*0950*/  IMAD R11, R10, c[0x0][0x1ac], R11 ;  /* 0x00006b000a0b7a24 */ /* 0x000fe200078e020b */
[----:B------:R-:W-:Y:S01]  /*0960*/  LEA R248, P3, R24, c[0x0][0x160], 0x1 ;  /* 0x0000580018f87a11 */ /* 0x000fe200078608ff */
[----:B------:R-:W-:Y:S01]  /*0970*/  IMAD.WIDE.U32 R14, R10, c[0x0][0x1a8], R14 ;  /* 0x00006a000a0e7a25 */ /* 0x000fe200078e000e */
[----:B------:R-:W-:Y:S01]  /*0980*/  CS2R R94, SRZ ;  /* 0x00000000005e7805 */ /* 0x000fe2000001ff00 */
[----:B------:R-:W-:Y:S01]  /*0990*/  CS2R R92, SRZ ;  /* 0x00000000005c7805 */ /* 0x000fe2000001ff00 */
[----:B------:R-:W-:Y:S01]  /*09a0*/  CS2R R86, SRZ ;  /* 0x0000000000567805 */ /* 0x000fe2000001ff00 */
[----:B------:R-:W-:Y:S01]  /*09b0*/  IMAD.WIDE.U32 R32, R0, c[0x0][0x218], R32 ;  /* 0x0000860000207a25 */ /* 0x000fe200078e0020 */
[----:B------:R-:W-:Y:S01]  /*09c0*/  IADD3 R0, R25, UR6, RZ ;  /* 0x0000000619007c10 */ /* 0x000fe2000fffe0ff */
[----:B------:R-:W-:Y:S01]  /*09d0*/  CS2R R84, SRZ ;  /* 0x0000000000547805 */ /* 0x000fe2000001ff00 */
[----:B------:R-:W-:Y:S01]  /*09e0*/  LEA R26, P1, R14, c[0x0][0x190], 0x1 ;  /* 0x000064000e1a7a11 */ /* 0x000fe200078208ff */
[C---:B------:R-:W-:Y:S01]  /*09f0*/  IMAD R13, R10.reuse, c[0x0][0x1dc], R13 ;  /* 0x000077000a0d7a24 */ /* 0x040fe200078e020d */
[----:B------:R-:W-:Y:S01]  /*0a00*/  IADD3 R2, R33, UR4, RZ ;  /* 0x0000000421027c10 */ /* 0x000fe2000fffe0ff */
[----:B------:R-:W-:Y:S01]  /*0a10*/  IMAD.WIDE.U32 R22, R10, c[0x0][0x1d8], R22 ;  /* 0x000076000a167a25 */ /* 0x000fe200078e0016 */
[----:B------:R-:W-:Y:S01]  /*0a20*/  LEA R246, P0, R32, c[0x0][0x1f0], 0x1 ;  /* 0x00007c0020f67a11 */ /* 0x000fe200078008ff */
[----:B------:R-:W-:Y:S01]  /*0a30*/  ULDC.64 UR4, c[0x0][0x290] ;  /* 0x0000a40000047ab9 */ /* 0x000fe20000000a00 */
[----:B------:R-:W-:Y:S01]  /*0a40*/  LEA.HI.X R249, R24, c[0x0][0x164], R0, 0x1, P3 ;  /* 0x0000590018f97a11 */ /* 0x000fe200018f0c00 */
[----:B------:R-:W-:Y:S01]  /*0a50*/  IMAD.IADD R10, R15, 0x1, R11 ;  /* 0x000000010f0a7824 */ /* 0x000fe200078e020b */
[----:B------:R-:W-:Y:S01]  /*0a60*/  LEA R30, P2, R22, c[0x0][0x1c0], 0x1 ;  /* 0x00007000161e7a11 */ /* 0x000fe200078408ff */
[----:B------:R-:W-:Y:S01]  /*0a70*/  IMAD.IADD R8, R23, 0x1, R13 ;  /* 0x0000000117087824 */ /* 0x000fe200078e020d */
[----:B------:R-:W-:Y:S01]  /*0a80*/  LEA.HI.X R247, R32, c[0x0][0x1f4], R2, 0x1, P0 ;  /* 0x00007d0020f77a11 */ /* 0x000fe200000f0c02 */
[----:B------:R-:W-:Y:S01]  /*0a90*/  IMAD.MOV.U32 R15, RZ, RZ, c[0x0][0x1d8] ;  /* 0x00007600ff0f7624 */ /* 0x000fe200078e00ff */
[----:B------:R-:W-:Y:S01]  /*0aa0*/  LEA.HI.X R27, R14, c[0x0][0x194], R10, 0x1, P1 ;  /* 0x000065000e1b7a11 */ /* 0x000fe200008f0c0a */
[----:B------:R-:W-:Y:S01]  /*0ab0*/  IMAD.MOV.U32 R0, RZ, RZ, c[0x0][0x1dc] ;  /* 0x00007700ff007624 */ /* 0x000fe200078e00ff */
[----:B------:R-:W-:Y:S01]  /*0ac0*/  LEA.HI.X R31, R22, c[0x0][0x1c4], R8, 0x1, P2 ;  /* 0x00007100161f7a11 */ /* 0x000fe200010f0c08 */
[----:B------:R-:W-:Y:S01]  /*0ad0*/  IMAD.IADD R2, R7, 0x1, -R238 ;  /* 0x0000000107027824 */ /* 0x000fe200078e0aee */
[C---:B------:R-:W-:Y:S01]  /*0ae0*/  LEA R32, P1, R15.reuse, R30, 0x7 ;  /* 0x0000001e0f207211 */ /* 0x040fe200078238ff */
[----:B------:R-:W-:Y:S01]  /*0af0*/  UIMAD UR13, UR9, UR4, URZ ;  /* 0x00000004090d72a4 */ /* 0x000fe2000f8e023f */
[C---:B------:R-:W-:Y:S01]  /*0b00*/  ISETP.GE.AND P3, PT, R12.reuse, c[0x0][0x1cc], PT ;  /* 0x000073000c007a0c */ /* 0x040fe20003f66270 */
[----:B------:R-:W-:Y:S01]  /*0b10*/  IMAD.MOV.U32 R13, RZ, RZ, c[0x0][0x1a8] ;  /* 0x00006a00ff0d7624 */ /* 0x000fe200078e00ff */
[----:B------:R-:W-:Y:S01]  /*0b20*/  LEA.HI.X R33, R15, R31, R0, 0x7, P1 ;  /* 0x0000001f0f217211 */ /* 0x000fe200008f3c00 */
[----:B------:R-:W-:Y:S01]  /*0b30*/  IMAD.SHL.U32 R233, R233, 0x2, RZ ;  /* 0x00000002e9e97824 */ /* 0x000fe200078e00ff */
[----:B------:R-:W-:Y:S01]  /*0b40*/  IADD3 R0, R12, 0x20, RZ ;  /* 0x000000200c007810 */ /* 0x000fe20007ffe0ff */
[----:B------:R-:W-:Y:S01]  /*0b50*/  UIMAD.WIDE.U32 UR6, UR15, UR4, URZ ;  /* 0x000000040f0672a5 */ /* 0x000fe2000f8e003f */
[----:B------:R-:W-:Y:S01]  /*0b60*/  ISETP.GE.AND P1, PT, R235, c[0x0][0x1cc], PT ;  /* 0x00007300eb007a0c */ /* 0x000fe20003f26270 */
[----:B------:R-:W-:Y:S01]  /*0b70*/  UIMAD UR13, UR15, UR5, UR13 ;  /* 0x000000050f0d72a4 */ /* 0x000fe2000f8e020d */
[----:B------:R-:W-:Y:S01]  /*0b80*/  ISETP.GE.AND P2, PT, R0, c[0x0][0x1cc], PT ;  /* 0x0000730000007a0c */ /* 0x000fe20003f46270 */
[----:B------:R-:W-:Y:S01]  /*0b90*/  IMAD.MOV.U32 R11, RZ, RZ, c[0x0][0x1ac] ;  /* 0x00006b00ff0b7624 */ /* 0x000fe200078e00ff */
[C---:B------:R-:W-:Y:S01]  /*0ba0*/  ISETP.LT.OR P6, PT, R2.reuse, 0x1, P3 ;  /* 0x000000010200780c */ /* 0x040fe20001fc1670 */
[----:B------:R-:W-:Y:S01]  /*0bb0*/  ULDC.64 UR4, c[0x0][0x288] ;  /* 0x0000a20000047ab9 */ /* 0x000fe20000000a00 */
[C---:B------:R-:W-:Y:S01]  /*0bc0*/  ISETP.LT.OR P5, PT, R2.reuse, 0x1, P2 ;  /* 0x000000010200780c */ /* 0x040fe200017a1670 */
[----:B------:R-:W-:Y:S01]  /*0bd0*/  UIMAD UR4, UR8, UR4, URZ ;  /* 0x00000004080472a4 */ /* 0x000fe2000f8e023f */
[C---:B------:R-:W-:Y:S01]  /*0be0*/  ISETP.LT.OR P4, PT, R2.reuse, 0x1, P1 ;  /* 0x000000010200780c */ /* 0x040fe20000f81670 */
[----:B------:R-:W-:Y:S01]  /*0bf0*/  IMAD.WIDE.U32 R28, R29, c[0x0][0x288], R244 ;  /* 0x0000a2001d1c7a25 */ /* 0x000fe200078e00f4 */
[C---:B------:R-:W-:Y:S01]  /*0c00*/  ISETP.LT.OR P3, PT, R2.reuse, 0x41, P3 ;  /* 0x000000410200780c */ /* 0x040fe20001f61670 */
[----:B------:R-:W-:Y:S01]  /*0c10*/  UIMAD UR5, UR10, UR5, UR4 ;  /* 0x000000050a0572a4 */ /* 0x000fe2000f8e0204 */
[C---:B------:R-:W-:Y:S01]  /*0c20*/  ISETP.LT.OR P2, PT, R2.reuse, 0x41, P2 ;  /* 0x000000410200780c */ /* 0x040fe20001741670 */
[----:B------:R-:W-:Y:S01]  /*0c30*/  UIADD3 UR13, UR7, UR13, URZ ;  /* 0x0000000d070d7290 */ /* 0x000fe2000fffe03f */
[----:B------:R-:W-:Y:S01]  /*0c40*/  ISETP.LT.OR P1, PT, R2, 0x41, P1 ;  /* 0x000000410200780c */ /* 0x000fe20000f21670 */
[----:B------:R-:W-:Y:S01]  /*0c50*/  CS2R R90, SRZ ;  /* 0x00000000005a7805 */ /* 0x000fe2000001ff00 */
[C---:B------:R-:W-:Y:S01]  /*0c60*/  LEA R24, P0, R13.reuse, R26, 0x7 ;  /* 0x0000001a0d187211 */ /* 0x040fe200078038ff */
[----:B------:R1:W-:Y:S01]  /*0c70*/  LDGSTS.E.BYPASS.LTC128B.128 [R233+0x6080], [R30.64], !P6 ;  /* 0x060800001ee97fae */ /* 0x0003e2000f101d52 */
[----:B------:R-:W-:Y:S01]  /*0c80*/  ISETP.GE.AND P6, PT, R12, c[0x0][0x19c], PT ;  /* 0x000067000c007a0c */ /* 0x000fe20003fc6270 */
[----:B------:R-:W-:Y:S01]  /*0c90*/  CS2R R88, SRZ ;  /* 0x0000000000587805 */ /* 0x000fe2000001ff00 */
[----:B------:R-:W-:Y:S01]  /*0ca0*/  LEA.HI.X R25, R13, R27, R11, 0x7, P0 ;  /* 0x0000001b0d197211 */ /* 0x000fe200000f3c0b */
[----:B------:R1:W-:Y:S01]  /*0cb0*/  LDGSTS.E.BYPASS.LTC128B.128 [R233+0x8080], [R30.64+0x40], !P5 ;  /* 0x080800401ee97fae */ /* 0x0003e2000e901d52 */
[----:B------:R-:W-:Y:S01]  /*0cc0*/  LEA R22, P0, R5, c[0x0][0x258], 0x2 ;  /* 0x0000960005167a11 */ /* 0x000fe200078010ff */
[----:B------:R-:W-:Y:S01]  /*0cd0*/  CS2R R82, SRZ ;  /* 0x0000000000527805 */ /* 0x000fe2000001ff00 */
[----:B------:R-:W-:Y:S01]  /*0ce0*/  LEA.HI R8, R17, R236, RZ, 0x4 ;  /* 0x000000ec11087211 */ /* 0x000fe200078f20ff */
[----:B------:R1:W-:Y:S01]  /*0cf0*/  LDGSTS.E.BYPASS.LTC128B.128 [R233+0xa080], [R30.64+0x80], !P4 ;  /* 0x0a0800801ee97fae */ /* 0x0003e2000e101d52 */
[----:B------:R-:W-:Y:S01]  /*0d00*/  ISETP.LT.OR P4, PT, R2, 0x1, P6 ;  /* 0x000000010200780c */ /* 0x000fe20003781670 */
[----:B------:R-:W-:Y:S01]  /*0d10*/  CS2R R80, SRZ ;  /* 0x0000000000507805 */ /* 0x000fe2000001ff00 */
[----:B------:R-:W-:Y:S01]  /*0d20*/  LEA.HI.X R23, R5, c[0x0][0x25c], R4, 0x2, P0 ;  /* 0x0000970005177a11 */ /* 0x000fe200000f1404 */
[----:B------:R1:W-:Y:S01]  /*0d30*/  LDGSTS.E.BYPASS.LTC128B.128 [R233+0x7080], [R32.64], !P3 ;  /* 0x0708000020e97fae */ /* 0x0003e2000d901d52 */
[----:B------:R-:W-:Y:S01]  /*0d40*/  ISETP.GE.AND P3, PT, R0, c[0x0][0x19c], PT ;  /* 0x0000670000007a0c */ /* 0x000fe20003f66270 */
[----:B------:R-:W-:Y:S01]  /*0d50*/  IMAD.U32 R4, RZ, RZ, UR5 ;  /* 0x00000005ff047e24 */ /* 0x000fe2000f8e00ff */
[----:B------:R-:W-:Y:S01]  /*0d60*/  IADD3 R5, P5, R28, UR6, RZ ;  /* 0x000000061c057c10 */ /* 0x000fe2000ffbe0ff */
[----:B------:R1:W-:Y:S01]  /*0d70*/  LDGSTS.E.BYPASS.LTC128B.128 [R233+0x9080], [R32.64+0x40], !P2 ;  /* 0x0908004020e97fae */ /* 0x0003e2000d101d52 */
[C---:B------:R-:W-:Y:S01]  /*0d80*/  ISETP.LT.OR P2, PT, R2.reuse, 0x1, P3 ;  /* 0x000000010200780c */ /* 0x040fe20001f41670 */
[----:B------:R-:W-:Y:S01]  /*0d90*/  ULDC UR6, c[0x0][0x168] ;  /* 0x00005a0000067ab9 */ /* 0x000fe20000000800 */
[----:B------:R-:W-:Y:S01]  /*0da0*/  IADD3.X R4, R29, UR13, R4, P5, !PT ;  /* 0x0000000d1d047c10 */ /* 0x000fe2000affe404 */
[----:B------:R1:W-:Y:S01]  /*0db0*/  LDGSTS.E.BYPASS.LTC128B.128 [R233+0xb080], [R32.64+0x80], !P1 ;  /* 0x0b08008020e97fae */ /* 0x0003e2000c901d52 */
[----:B------:R-:W-:Y:S01]  /*0dc0*/  ISETP.GE.AND P1, PT, R235, c[0x0][0x19c], PT ;  /* 0x00006700eb007a0c */ /* 0x000fe20003f26270 */
[----:B------:R-:W-:Y:S01]  /*0dd0*/  UISETP.GE.AND UP0, UPT, UR6, 0x1, UPT ;  /* 0x000000010600788c */ /* 0x000fe2000bf06270 */
[C---:B------:R-:W-:Y:S01]  /*0de0*/  ISETP.LT.OR P5, PT, R2.reuse, 0x41, P6 ;  /* 0x000000410200780c */ /* 0x040fe200037a1670 */
[----:B------:R-:W0:Y:S01]  /*0df0*/  LDGDEPBAR ;  /* 0x00000000000079af */ /* 0x000e220000000000 */
[C---:B------:R-:W-:Y:S01]  /*0e00*/  ISETP.LT.OR P0, PT, R2.reuse, 0x1, P1 ;  /* 0x000000010200780c */ /* 0x040fe20000f01670 */
[----:B------:R-:W-:Y:S01]  /*0e10*/  CS2R R78, SRZ ;  /* 0x00000000004e7805 */ /* 0x000fe2000001ff00 */
[C---:B------:R-:W-:Y:S01]  /*0e20*/  ISETP.LT.OR P3, PT, R2.reuse, 0x41, P3 ;  /* 0x000000410200780c */ /* 0x040fe20001f61670 */
[----:B------:R1:W-:Y:S01]  /*0e30*/  LDGSTS.E.BYPASS.LTC128B.128 [R233+0x80], [R26.64], !P4 ;  /* 0x000800001ae97fae */ /* 0x0003e2000e101d52 */
[----:B------:R-:W-:Y:S01]  /*0e40*/  SHF.R.S32.HI R10, RZ, 0x4, R8 ;  /* 0x00000004ff0a7819 */ /* 0x000fe20000011408 */
[----:B------:R-:W-:Y:S01]  /*0e50*/  CS2R R76, SRZ ;  /* 0x00000000004c7805 */ /* 0x000fe2000001ff00 */
[----:B------:R-:W-:Y:S01]  /*0e60*/  ISETP.LT.OR P1, PT, R2, 0x41, P1 ;  /* 0x000000410200780c */ /* 0x000fe20000f21670 */
[----:B------:R1:W-:Y:S01]  /*0e70*/  LDGSTS.E.BYPASS.LTC128B.128 [R233+0x2080], [R26.64+0x40], !P2 ;  /* 0x020800401ae97fae */ /* 0x0003e2000d101d52 */
[----:B------:R-:W-:Y:S01]  /*0e80*/  LEA.HI R15, R8, R10, RZ, 0x1 ;  /* 0x0000000a080f7211 */ /* 0x000fe200078f08ff */
[----:B------:R-:W-:Y:S01]  /*0e90*/  CS2R R70, SRZ ;  /* 0x0000000000467805 */ /* 0x000fe2000001ff00 */
[----:B------:R-:W-:Y:S01]  /*0ea0*/  ISETP.GE.AND P2, PT, R238, c[0x0][0x168], PT ;  /* 0x00005a00ee007a0c */ /* 0x000fe20003f46270 */
[----:B------:R-:W-:Y:S01]  /*0eb0*/  CS2R R68, SRZ ;  /* 0x0000000000447805 */ /* 0x000fe2000001ff00 */
[----:B------:R-:W-:Y:S01]  /*0ec0*/  LOP3.LUT R13, R3, 0xfffffff8, RZ, 0xc0, !PT ;  /* 0xfffffff8030d7812 */ /* 0x000fe200078ec0ff */
[----:B------:R1:W-:Y:S01]  /*0ed0*/  LDGSTS.E.BYPASS.LTC128B.128 [R233+0x4080], [R26.64+0x80], !P0 ;  /* 0x040800801ae97fae */ /* 0x0003e2000c101d52 */
[----:B------:R-:W-:Y:S01]  /*0ee0*/  LOP3.LUT R11, R8, 0xfffffff0, RZ, 0xc0, !PT ;  /* 0xfffffff0080b7812 */ /* 0x000fe200078ec0ff */
[----:B------:R-:W-:Y:S01]  /*0ef0*/  CS2R R74, SRZ ;  /* 0x00000000004a7805 */ /* 0x000fe2000001ff00 */
[----:B------:R-:W-:Y:S01]  /*0f00*/  LOP3.LUT R15, R15, 0xfffffffe, RZ, 0xc0, !PT ;  /* 0xfffffffe0f0f7812 */ /* 0x000fe200078ec0ff */
[----:B------:R-:W-:Y:S01]  /*0f10*/  IMAD.IADD R16, R236, 0x1, -R13 ;  /* 0x00000001ec107824 */ /* 0x000fe200078e0a0d */
[C---:B------:R-:W-:Y:S01]  /*0f20*/  ISETP.GE.AND P0, PT, R12.reuse, c[0x0][0x16c], PT ;  /* 0x00005b000c007a0c */ /* 0x040fe20003f06270 */
[----:B------:R2:W-:Y:S01]  /*0f30*/  LDGSTS.E.BYPASS.LTC128B.128 [R233+0x1080], [R24.64], !P5 ;  /* 0x0108000018e97fae */ /* 0x0005e2000e901d52 */
[----:B------:R-:W-:Y:S01]  /*0f40*/  ISETP.GE.AND P4, PT, R12, c[0x0][0x1fc], PT ;  /* 0x00007f000c007a0c */ /* 0x000fe20003f86270 */
[----:B------:R-:W-:Y:S01]  /*0f50*/  IMAD.IADD R15, R10, 0x1, -R15 ;  /* 0x000000010a0f7824 */ /* 0x000fe200078e0a0f */
[----:B------:R-:W-:Y:S01]  /*0f60*/  ISETP.GE.OR P6, PT, R12, c[0x0][0x1fc], P2 ;  /* 0x00007f000c007a0c */ /* 0x000fe200017c6670 */
[----:B------:R-:W-:Y:S01]  /*0f70*/  IMAD.IADD R12, R236, 0x1, -R11 ;  /* 0x00000001ec0c7824 */ /* 0x000fe200078e0a0b */
[----:B------:R2:W-:Y:S01]  /*0f80*/  LDGSTS.E.BYPASS.LTC128B.128 [R233+0x3080], [R24.64+0x40], !P3 ;  /* 0x0308004018e97fae */ /* 0x0005e2000d901d52 */
[----:B------:R-:W-:Y:S01]  /*0f90*/  SEL R241, RZ, 0x1, P0 ;  /* 0x00000001fff17807 */ /* 0x000fe20000000000 */
[----:B------:R-:W-:Y:S01]  /*0fa0*/  IMAD.SHL.U32 R234, R15, 0x8, RZ ;  /* 0x000000080fea7824 */ /* 0x000fe200078e00ff */
[C---:B------:R-:W-:Y:S01]  /*0fb0*/  ISETP.GE.AND P5, PT, R0.reuse, c[0x0][0x16c], PT ;  /* 0x00005b0000007a0c */ /* 0x040fe20003fa6270 */
[----:B------:R2:W-:Y:S01]  /*0fc0*/  LDGSTS.E.BYPASS.LTC128B.128 [R233+0x5080], [R24.64+0x80], !P1 ;  /* 0x0508008018e97fae */ /* 0x0005e2000c901d52 */
[C---:B------:R-:W-:Y:S01]  /*0fd0*/  ISETP.GE.AND P3, PT, R0.reuse, c[0x0][0x1fc], PT ;  /* 0x00007f0000007a0c */ /* 0x040fe20003f66270 */
[----:B------:R-:W-:Y:S01]  /*0fe0*/  CS2R R72, SRZ ;  /* 0x0000000000487805 */ /* 0x000fe2000001ff00 */
[----:B------:R-:W-:Y:S01]  /*0ff0*/  ISETP.GE.OR P1, PT, R0, c[0x0][0x1fc], P2 ;  /* 0x00007f0000007a0c */ /* 0x000fe20001726670 */
[----:B------:R-:W0:Y:S01]  /*1000*/  LDGDEPBAR ;  /* 0x00000000000079af */ /* 0x000e220000000000 */
[----:B------:R-:W-:Y:S01]  /*1010*/  LEA R10, P0, R5, c[0x0][0x280], 0x2 ;  /* 0x0000a000050a7a11 */ /* 0x000fe200078010ff */
[----:B------:R-:W-:Y:S01]  /*1020*/  CS2R R66, SRZ ;  /* 0x0000000000427805 */ /* 0x000fe2000001ff00 */
[----:B------:R-:W-:Y:S01]  /*1030*/  LEA.HI R0, R16, R16, RZ, 0x1 ;  /* 0x0000001010007211 */ /* 0x000fe200078f08ff */
[----:B------:R-:W-:Y:S01]  /*1040*/  CS2R R64, SRZ ;  /* 0x0000000000407805 */ /* 0x000fe2000001ff00 */
[----:B------:R-:W-:Y:S01]  /*1050*/  LEA.HI R2, R17, R236, RZ, 0x6 ;  /* 0x000000ec11027211 */ /* 0x000fe200078f30ff */
[----:B------:R-:W-:Y:S01]  /*1060*/  CS2R R62, SRZ ;  /* 0x00000000003e7805 */ /* 0x000fe2000001ff00 */
[----:B------:R-:W-:Y:S01]  /*1070*/  SHF.R.S32.HI R13, RZ, 0x1f, R12 ;  /* 0x0000001fff0d7819 */ /* 0x000fe2000001140c */
[----:B------:R-:W-:Y:S01]  /*1080*/  CS2R R60, SRZ ;  /* 0x00000000003c7805 */ /* 0x000fe2000001ff00 */
[----:B------:R-:W-:-:S02]  /*1090*/  LEA.HI.X R11, R5, c[0x0][0x284], R4, 0x2, P0 ;  /* 0x0000a100050b7a11 */ /* 0x000fc400000f1404 */
[----:B------:R-:W-:Y:S02]  /*10a0*/  LOP3.LUT R5, R0, 0x7fffffe, RZ, 0xc0, !PT ;  /* 0x07fffffe00057812 */ /* 0x000fe400078ec0ff */
[----:B------:R-:W-:Y:S02]  /*10b0*/  SHF.R.S32.HI R2, RZ, 0x6, R2 ;  /* 0x00000006ff027819 */ /* 0x000fe40000011402 */
[-C--:B------:R-:W-:Y:S01]  /*10c0*/  LEA.HI R14, R12, R12.reuse, RZ, 0x1 ;  /* 0x0000000c0c0e7211 */ /* 0x080fe200078f08ff */
[----:B------:R-:W-:Y:S01]  /*10d0*/  IMAD.IADD R5, R16, 0x1, -R5 ;  /* 0x0000000110057824 */ /* 0x000fe200078e0a05 */
[----:B------:R-:W-:Y:S01]  /*10e0*/  LEA.HI R4, R13, R12, RZ, 0x3 ;  /* 0x0000000c0d047211 */ /* 0x000fe200078f18ff */
[----:B------:R-:W-:Y:S01]  /*10f0*/  IMAD R230, R15, 0x4, R2 ;  /* 0x000000040fe67824 */ /* 0x000fe200078e0202 */
[----:B------:R-:W-:Y:S01]  /*1100*/  LEA.HI R8, R18, R21, RZ, 0x1 ;  /* 0x0000001512087211 */ /* 0x000fe200078f08ff */
[----:B------:R-:W-:Y:S01]  /*1110*/  IMAD.SHL.U32 R16, R16, 0x40, RZ ;  /* 0x0000004010107824 */ /* 0x000fe200078e00ff */
[----:B------:R-:W-:Y:S01]  /*1120*/  LOP3.LUT R13, R4, 0xfffffff8, RZ, 0xc0, !PT ;  /* 0xfffffff8040d7812 */ /* 0x000fe200078ec0ff */
[----:B------:R-:W-:Y:S01]  /*1130*/  IMAD R230, R230, 0x8, R5 ;  /* 0x00000008e6e67824 */ /* 0x000fe200078e0205 */
[----:B--2---:R-:W-:Y:S01]  /*1140*/  LOP3.LUT R25, R14, 0x7fffffe, RZ, 0xc0, !PT ;  /* 0x07fffffe0e197812 */ /* 0x004fe200078ec0ff */
[----:B------:R-:W-:-:S04]  /*1150*/  DEPBAR.LE SB0, 0x1 ;  /* 0x000080400000791a */ /* 0x000fc80000000000 */
[----:B------:R-:W-:Y:S01]  /*1160*/  LOP3.LUT R8, R8, 0xfffffffe, RZ, 0xc0, !PT ;  /* 0xfffffffe08087812 */ /* 0x000fe200078ec0ff */
[C---:B------:R-:W-:Y:S01]  /*1170*/  IMAD.IADD R25, R12.reuse, 0x1, -R25 ;  /* 0x000000010c197824 */ /* 0x040fe200078e0a19 */
[----:B------:R-:W-:Y:S01]  /*1180*/  ISETP.GE.AND P0, PT, R235, c[0x0][0x16c], PT ;  /* 0x00005b00eb007a0c */ /* 0x000fe20003f06270 */
[----:B------:R-:W-:Y:S01]  /*1190*/  IMAD.IADD R13, R12, 0x1, -R13 ;  /* 0x000000010c0d7824 */ /* 0x000fe200078e0a0d */
[----:B------:R-:W-:Y:S01]  /*11a0*/  SHF.R.S32.HI R0, RZ, 0x1, R0 ;  /* 0x00000001ff007819 */ /* 0x000fe20000011400 */
[C---:B------:R-:W-:Y:S01]  /*11b0*/  IMAD.IADD R5, R21.reuse, 0x1, -R8 ;  /* 0x0000000115057824 */ /* 0x040fe200078e0a08 */
[----:B------:R-:W-:Y:S01]  /*11c0*/  SEL R12, RZ, 0x4, P0 ;  /* 0x00000004ff0c7807 */ /* 0x000fe20000000000 */
[----:B------:R-:W-:Y:S01]  /*11d0*/  IMAD.SHL.U32 R21, R21, 0x10, RZ ;  /* 0x0000001015157824 */ /* 0x000fe200078e00ff */
[C---:B------:R-:W-:Y:S01]  /*11e0*/  LOP3.LUT P0, RZ, R0.reuse, 0x2, RZ, 0xc0, !PT ;  /* 0x0000000200ff7812 */ /* 0x040fe2000780c0ff */
[----:B------:R-:W-:Y:S01]  /*11f0*/  IMAD.SHL.U32 R0, R0, 0x40, RZ ;  /* 0x0000004000007824 */ /* 0x000fe200078e00ff */
[----:B------:R-:W-:Y:S01]  /*1200*/  LOP3.LUT R16, R16, 0x1c0, RZ, 0xc0, !PT ;  /* 0x000001c010107812 */ /* 0x000fe200078ec0ff */
[----:B------:R-:W-:Y:S01]  /*1210*/  IMAD.SHL.U32 R225, R5, 0x400, RZ ;  /* 0x0000040005e17824 */ /* 0x000fe200078e00ff */
[----:B------:R-:W-:-:S02]  /*1220*/  SHF.R.S32.HI R4, RZ, 0x3, R4 ;  /* 0x00000003ff047819 */ /* 0x000fc40000011404 */
[----:B------:R-:W-:Y:S01]  /*1230*/  LOP3.LUT R20, R16, 0x30, R21, 0xf8, !PT ;  /* 0x0000003010147812 */ /* 0x000fe200078ef815 */
[----:B------:R-:W-:Y:S01]  /*1240*/  IMAD R251, R6, 0x2, R225 ;  /* 0x0000000206fb7824 */ /* 0x000fe200078e02e1 */
[----:B------:R-:W-:Y:S01]  /*1250*/  LOP3.LUT R0, R0, 0xc0, RZ, 0xc0, !PT ;  /* 0x000000c000007812 */ /* 0x000fe200078ec0ff */
[----:B------:R-:W-:Y:S01]  /*1260*/  IMAD R226, R4, 0x8, R25 ;  /* 0x0000000804e27824 */ /* 0x000fe200078e0219 */
[----:B------:R-:W-:Y:S01]  /*1270*/  LOP3.LUT R21, R20, 0x8, R3, 0xf8, !PT ;  /* 0x0000000814157812 */ /* 0x000fe200078ef803 */
[----:B------:R-:W-:Y:S01]  /*1280*/  IMAD R225, R4, 0x200, R225 ;  /* 0x0000020004e17824 */ /* 0x000fe200078e02e1 */
[----:B------:R-:W-:Y:S01]  /*1290*/  LOP3.LUT R3, R0, 0x8, R3, 0xf8, !PT ;  /* 0x0000000800037812 */ /* 0x000fe200078ef803 */
[----:B------:R-:W-:Y:S01]  /*12a0*/  IMAD.SHL.U32 R4, R15, 0x10, RZ ;  /* 0x000000100f047824 */ /* 0x000fe200078e00ff */
[----:B------:R-:W-:Y:S01]  /*12b0*/  SHF.R.U32.HI R0, RZ, 0x3, R0 ;  /* 0x00000003ff007819 */ /* 0x000fe20000011600 */
[----:B------:R-:W-:Y:S01]  /*12c0*/  IMAD.SHL.U32 R226, R226, 0x20, RZ ;  /* 0x00000020e2e27824 */ /* 0x000fe200078e00ff */
[----:B------:R-:W-:-:S02]  /*12d0*/  LEA.HI R17, R17, R236, RZ, 0x7 ;  /* 0x000000ec11117211 */ /* 0x000fc400078f38ff */
[----:B------:R-:W-:Y:S02]  /*12e0*/  LOP3.LUT R3, R3, R0, RZ, 0x3c, !PT ;  /* 0x0000000003037212 */ /* 0x000fe400078e3cff */
[----:B------:R-:W-:Y:S02]  /*12f0*/  SEL R0, RZ, 0x2, P5 ;  /* 0x00000002ff007807 */ /* 0x000fe40002800000 */
[----:B------:R-:W-:Y:S01]  /*1300*/  LEA.HI R6, R9, R238, RZ, 0x3 ;  /* 0x000000ee09067211 */ /* 0x000fe200078f18ff */
[----:B------:R-:W-:Y:S01]  /*1310*/  IMAD.U32 R230, R230, 0x20, R3 ;  /* 0x00000020e6e67824 */ /* 0x000fe200078e0003 */
[----:B------:R-:W-:Y:S01]  /*1320*/  IADD3 R12, R12, R0, R241 ;  /* 0x000000000c0c7210 */ /* 0x000fe20007ffe0f1 */
[----:B------:R-:W-:Y:S01]  /*1330*/  IMAD.MOV.U32 R0, RZ, RZ, 0x20 ;  /* 0x00000020ff007424 */ /* 0x000fe200078e00ff */
[----:B------:R-:W-:Y:S01]  /*1340*/  SHF.R.U32.HI R9, RZ, 0x4, R17 ;  /* 0x00000004ff097819 */ /* 0x000fe20000011611 */
[----:B------:R-:W-:Y:S01]  /*1350*/  IMAD.SHL.U32 R230, R230, 0x2, RZ ;  /* 0x00000002e6e67824 */ /* 0x000fe200078e00ff */
[----:B------:R-:W-:Y:S01]  /*1360*/  BAR.SYNC.DEFER_BLOCKING 0x0 ;  /* 0x0000000000007b1d */ /* 0x000fe20000010000 */
[----:B------:R-:W-:-:S02]  /*1370*/  LOP3.LUT R4, R4, 0x10, RZ, 0xc0, !PT ;  /* 0x0000001004047812 */ /* 0x000fc400078ec0ff */
[----:B------:R-:W-:Y:S02]  /*1380*/  SEL R3, R0, 0xffffffe0, !P0 ;  /* 0xffffffe000037807 */ /* 0x000fe40004000000 */
[----:B------:R-:W-:Y:S02]  /*1390*/  LOP3.LUT R9, R4, 0x8, R9, 0xf8, !PT ;  /* 0x0000000804097812 */ /* 0x000fe400078ef809 */
[----:B------:R-:W-:Y:S01]  /*13a0*/  SEL R4, RZ, 0xffffffff, P3 ;  /* 0xffffffffff047807 */ /* 0x000fe20001800000 */
[----:B------:R-:W-:Y:S01]  /*13b0*/  IMAD.IADD R220, R230, 0x1, R3 ;  /* 0x00000001e6dc7824 */ /* 0x000fe200078e0203 */
[----:B------:R-:W-:Y:S02]  /*13c0*/  LOP3.LUT P3, RZ, R12, 0x1, RZ, 0xc0, !PT ;  /* 0x000000010cff7812 */ /* 0x000fe4000786c0ff */
[--C-:B------:R-:W-:Y:S02]  /*13d0*/  SHF.R.S32.HI R19, RZ, 0x1, R14.reuse ;  /* 0x00000001ff137819 */ /* 0x100fe4000001140e */
[----:B------:R-:W-:-:S02]  /*13e0*/  SHF.R.S32.HI R14, RZ, 0x1f, R14 ;  /* 0x0000001fff0e7819 */ /* 0x000fc4000001140e */
[----:B------:R-:W-:Y:S02]  /*13f0*/  SEL R8, RZ, 0x1, P4 ;  /* 0x00000001ff087807 */ /* 0x000fe40002000000 */
[----:B------:R-:W-:Y:S02]  /*1400*/  ISETP.GE.OR P3, PT, R238, c[0x0][0x168], !P3 ;  /* 0x00005a00ee007a0c */ /* 0x000fe40005f66670 */
[----:B------:R-:W-:Y:S02]  /*1410*/  ISETP.GE.AND P4, PT, R235, c[0x0][0x1fc], PT ;  /* 0x00007f00eb007a0c */ /* 0x000fe40003f86270 */
[----:B------:R-:W-:Y:S02]  /*1420*/  LEA.HI R14, R14, R19, RZ, 0x2 ;  /* 0x000000130e0e7211 */ /* 0x000fe400078f10ff */
[----:B------:R-:W-:Y:S01]  /*1430*/  LOP3.LUT R17, R6, 0xfffffff8, RZ, 0xc0, !PT ;  /* 0xfffffff806117812 */ /* 0x000fe200078ec0ff */
[----:B------:R1:W2:Y:S01]  /*1440*/  LDSM.16.M88.4 R168, [R230+0x6080] ;  /* 0x00608000e6a8783b */ /* 0x0002a20000000200 */
[----:B------:R-:W-:-:S02]  /*1450*/  SEL R240, RZ, 0x4, P4 ;  /* 0x00000004fff07807 */ /* 0x000fc40002000000 */
[----:B------:R-:W-:Y:S01]  /*1460*/  LOP3.LUT P4, RZ, R12, 0x2, RZ, 0xc0, !PT ;  /* 0x000000020cff7812 */ /* 0x000fe2000788c0ff */
[----:B------:R1:W3:Y:S01]  /*1470*/  LDSM.16.M88.4 R172, [R230+0x7080] ;  /* 0x00708000e6ac783b */ /* 0x0002e20000000200 */
[----:B------:R-:W-:Y:S01]  /*1480*/  LOP3.LUT R14, R14, 0xfffffffc, RZ, 0xc0, !PT ;  /* 0xfffffffc0e0e7812 */ /* 0x000fe200078ec0ff */
[----:B------:R-:W-:Y:S01]  /*1490*/  IMAD.IADD R6, R238, 0x1, -R17 ;  /* 0x00000001ee067824 */ /* 0x000fe200078e0a11 */
[----:B------:R-:W-:Y:S01]  /*14a0*/  SHF.R.U32.HI R16, RZ, 0x3, R16 ;  /* 0x00000003ff107819 */ /* 0x000fe20000011610 */
[----:B------:R1:W4:Y:S01]  /*14b0*/  LDSM.16.M88.4 R176, [R220+0x6080] ;  /* 0x00608000dcb0783b */ /* 0x0003220000000200 */
[----:B------:R-:W-:Y:S01]  /*14c0*/  SEL R17, RZ, 0xffffffff, P5 ;  /* 0xffffffffff117807 */ /* 0x000fe20002800000 */
[----:B------:R-:W-:Y:S01]  /*14d0*/  IMAD.IADD R14, R19, 0x1, -R14 ;  /* 0x00000001130e7824 */ /* 0x000fe200078e0a0e */
[----:B------:R-:W-:Y:S01]  /*14e0*/  LOP3.LUT P0, RZ, R12, 0x4, RZ, 0xc0, !PT ;  /* 0x000000040cff7812 */ /* 0x000fe2000780c0ff */
[----:B------:R1:W1:Y:S01]  /*14f0*/  LDSM.16.M88.4 R184, [R220+0x7080] ;  /* 0x00708000dcb8783b */ /* 0x0002620000000200 */
[----:B------:R-:W-:Y:S01]  /*1500*/  ISETP.GE.OR P4, PT, R238, c[0x0][0x168], !P4 ;  /* 0x00005a00ee007a0c */ /* 0x000fe20006786670 */
[----:B------:R-:W-:Y:S01]  /*1510*/  IMAD.SHL.U32 R19, R6, 0x40, RZ ;  /* 0x0000004006137824 */ /* 0x000fe200078e00ff */
[----:B------:R-:W-:Y:S01]  /*1520*/  LOP3.LUT R16, R21, R16, RZ, 0x3c, !PT ;  /* 0x0000001015107212 */ /* 0x000fe200078e3cff */
[----:B------:R1:W1:Y:S01]  /*1530*/  LDSM.16.M88.4 R188, [R230+0x8080] ;  /* 0x00808000e6bc783b */ /* 0x0002620000000200 */
[----:B------:R-:W-:Y:S01]  /*1540*/  IMAD.SHL.U32 R21, R4, 0x2, RZ ;  /* 0x0000000204157824 */ /* 0x000fe200078e00ff */
[----:B------:R-:W-:Y:S01]  /*1550*/  ISETP.GE.OR P0, PT, R238, c[0x0][0x168], !P0 ;  /* 0x00005a00ee007a0c */ /* 0x000fe20004706670 */
[----:B------:R-:W-:Y:S01]  /*1560*/  IMAD.SHL.U32 R4, R17, 0x2, RZ ;  /* 0x0000000211047824 */ /* 0x000fe200078e00ff */
[----:B------:R1:W1:Y:S01]  /*1570*/  LDSM.16.M88.4 R192, [R230+0x9080] ;  /* 0x00908000e6c0783b */ /* 0x0002620000000200 */
[----:B------:R-:W-:Y:S01]  /*1580*/  LOP3.LUT R17, R18, 0xffffffe0, RZ, 0xc0, !PT ;  /* 0xffffffe012117812 */ /* 0x000fe200078ec0ff */
[----:B------:R-:W-:Y:S01]  /*1590*/  IMAD.SHL.U32 R12, R2, 0x8, RZ ;  /* 0x00000008020c7824 */ /* 0x000fe200078e00ff */
[----:B------:R-:W-:Y:S01]  /*15a0*/  LOP3.LUT R19, R19, 0x1c0, RZ, 0xc0, !PT ;  /* 0x000001c013137812 */ /* 0x000fe200078ec0ff */
[----:B------:R1:W1:Y:S01]  /*15b0*/  LDSM.16.M88.4 R196, [R220+0x8080] ;  /* 0x00808000dcc4783b */ /* 0x0002620000000200 */
[----:B------:R-:W-:Y:S01]  /*15c0*/  LOP3.LUT R241, R4, 0x2, R241, 0xe2, !PT ;  /* 0x0000000204f17812 */ /* 0x000fe200078ee2f1 */
[----:B------:R-:W-:Y:S01]  /*15d0*/  IMAD.IADD R4, R236, 0x1, -R17 ;  /* 0x00000001ec047824 */ /* 0x000fe200078e0a11 */
[----:B------:R-:W-:Y:S01]  /*15e0*/  LOP3.LUT R12, R12, 0x18, RZ, 0xc0, !PT ;  /* 0x000000180c0c7812 */ /* 0x000fe200078ec0ff */
[----:B------:R1:W1:Y:S01]  /*15f0*/  LDSM.16.M88.4 R200, [R220+0x9080] ;  /* 0x00908000dcc8783b */ /* 0x0002620000000200 */
[----:B------:R-:W-:Y:S01]  /*1600*/  SHF.R.U32.HI R3, RZ, 0x3, R19 ;  /* 0x00000003ff037819 */ /* 0x000fe20000011613 */
[----:B------:R-:W-:Y:S01]  /*1610*/  IMAD R227, R15, 0x200, R16 ;  /* 0x000002000fe37824 */ /* 0x000fe200078e0210 */
[C---:B------:R-:W-:Y:S01]  /*1620*/  LOP3.LUT P5, RZ, R13.reuse, 0x4, RZ, 0xc0, !PT ;  /* 0x000000040dff7812 */ /* 0x040fe200078ac0ff */
[----:B------:R1:W1:Y:S01]  /*1630*/  LDSM.16.M88.4 R204, [R230+0xa080] ;  /* 0x00a08000e6cc783b */ /* 0x0002620000000200 */
[----:B------:R-:W-:Y:S01]  /*1640*/  IMAD.SHL.U32 R15, R13, 0x40, RZ ;  /* 0x000000400d0f7824 */ /* 0x000fe200078e00ff */
[----:B------:R-:W-:-:S02]  /*1650*/  SHF.R.S32.HI R17, RZ, 0x1f, R4 ;  /* 0x0000001fff117819 */ /* 0x000fc40000011404 */
[----:B------:R1:W1:Y:S01]  /*1660*/  LDSM.16.M88.4 R208, [R230+0xb080] ;  /* 0x00b08000e6d0783b */ /* 0x0002620000000200 */
[----:B------:R-:W-:Y:S02]  /*1670*/  LOP3.LUT R18, R3, R19, R12, 0x1e, !PT ;  /* 0x0000001303127212 */ /* 0x000fe400078e1e0c */
[----:B------:R-:W-:Y:S01]  /*1680*/  LOP3.LUT R21, R21, 0x2, R8, 0xe2, !PT ;  /* 0x0000000215157812 */ /* 0x000fe200078ee208 */
[----:B------:R1:W1:Y:S01]  /*1690*/  LDSM.16.M88.4 R212, [R220+0xa080] ;  /* 0x00a08000dcd4783b */ /* 0x0002620000000200 */
[----:B------:R-:W-:Y:S01]  /*16a0*/  LEA.HI R8, R17, R4, RZ, 0x2 ;  /* 0x0000000411087211 */ /* 0x000fe200078f10ff */
[----:B------:R-:W-:Y:S01]  /*16b0*/  IMAD.IADD R251, R251, 0x1, R18 ;  /* 0x00000001fbfb7824 */ /* 0x000fe200078e0212 */
[----:B------:R-:W-:Y:S01]  /*16c0*/  LOP3.LUT R234, R234, 0x8, RZ, 0xc0, !PT ;  /* 0x00000008eaea7812 */ /* 0x000fe200078ec0ff */
[----:B------:R1:W1:Y:S01]  /*16d0*/  LDSM.16.M88.4 R216, [R220+0xb080] ;  /* 0x00b08000dcd8783b */ /* 0x0002620000000200 */
[----:B------:R-:W-:-:S03]  /*16e0*/  SHF.R.S32.HI R242, RZ, 0x2, R8 ;  /* 0x00000002fff27819 */ /* 0x000fc60000011408 */
[----:B------:R-:W-:Y:S01]  /*16f0*/  BAR.SYNC.DEFER_BLOCKING 0x0 ;  /* 0x0000000000007b1d */ /* 0x000fe20000010000 */
[----:B------:R-:W-:Y:S01]  /*1700*/  ISETP.GE.OR P2, PT, R235, c[0x0][0x1fc], P2 ;  /* 0x00007f00eb007a0c */ /* 0x000fe20001746670 */
[----:B------:R-:W-:Y:S01]  /*1710*/  IMAD R242, R5, 0x10, R242 ;  /* 0x0000001005f27824 */ /* 0x000fe200078e02f2 */
[----:B------:R-:W-:Y:S01]  /*1720*/  LOP3.LUT R240, R21, R240, RZ, 0xfc, !PT ;  /* 0x000000f015f07212 */ /* 0x000fe200078efcff */
[----:B------:R-:W-:Y:S01]  /*1730*/  IMAD R5, R5, 0x200, R226 ;  /* 0x0000020005057824 */ /* 0x000fe200078e02e2 */
[----:B------:R-:W-:Y:S01]  /*1740*/  SEL R0, R0, 0xffffffe0, !P5 ;  /* 0xffffffe000007807 */ /* 0x000fe20006800000 */
[----:B------:R-:W-:Y:S01]  /*1750*/  @!PT LDS RZ, [RZ] ;  /* 0x00000000fffff984 */ /* 0x000fe20000000800 */
[----:B------:R-:W-:Y:S01]  /*1760*/  @!PT LDS RZ, [RZ] ;  /* 0x00000000fffff984 */ /* 0x000fe20000000800 */
[----:B------:R-:W-:Y:S01]  /*1770*/  @!PT LDS RZ, [RZ] ;  /* 0x00000000fffff984 */ /* 0x000fe20000000800 */
[----:B------:R1:W-:Y:S01]  /*1780*/  LDGSTS.E.BYPASS.LTC128B.128 [R233+0x6080], [R248.64], !P3 ;  /* 0x06080000f8e97fae */ /* 0x0003e2000d901d52 */
[----:B------:R-:W-:-:S03]  /*1790*/  ISETP.GT.AND P3, PT, R236, 0xf, PT ;  /* 0x0000000fec00780c */ /* 0x000fc60003f64270 */
[----:B------:R1:W-:Y:S01]  /*17a0*/  LDGSTS.E.BYPASS.LTC128B.128 [R233+0x7080], [R248.64+0x40], !P4 ;  /* 0x07080040f8e97fae */ /* 0x0003e2000e101d52 */
[----:B------:R-:W-:Y:S01]  /*17b0*/  LOP3.LUT P4, RZ, R13, 0x2, RZ, 0xc0, !PT ;  /* 0x000000020dff7812 */ /* 0x000fe2000788c0ff */
[C---:B------:R-:W-:Y:S02]  /*17c0*/  IMAD.SHL.U32 R13, R14.reuse, 0x40, RZ ;  /* 0x000000400e0d7824 */ /* 0x040fe400078e00ff */
[----:B------:R1:W-:Y:S01]  /*17d0*/  LDGSTS.E.BYPASS.LTC128B.128 [R233+0x8080], [R248.64+0x80], !P0 ;  /* 0x08080080f8e97fae */ /* 0x0003e2000c101d52 */
[----:B------:R-:W-:Y:S02]  /*17e0*/  LOP3.LUT P0, RZ, R14, 0x2, RZ, 0xc0, !PT ;  /* 0x000000020eff7812 */ /* 0x000fe4000780c0ff */
[----:B------:R-:W-:Y:S02]  /*17f0*/  LOP3.LUT R14, R15, 0x1c0, RZ, 0xc0, !PT ;  /* 0x000001c00f0e7812 */ /* 0x000fe400078ec0ff */
[----:B------:R-:W-:Y:S01]  /*1800*/  LOP3.LUT R13, R13, 0xc0, RZ, 0xc0, !PT ;  /* 0x000000c00d0d7812 */ /* 0x000fe200078ec0ff */
[----:B------:R-:W-:Y:S01]  /*1810*/  @!P3 IMAD.SHL.U32 R3, R236, 0x10, RZ ;  /* 0x00000010ec03b824 */ /* 0x000fe200078e00ff */
[----:B------:R-:W-:-:S02]  /*1820*/  SEL R222, R231, 0xfffffff0, !P4 ;  /* 0xfffffff0e7de7807 */ /* 0x000fc40006000000 */
[----:B------:R-:W-:Y:S02]  /*1830*/  SHF.R.U32.HI R16, RZ, 0x3, R13 ;  /* 0x00000003ff107819 */ /* 0x000fe4000001160d */
[----:B------:R5:W-:Y:S01]  /*1840*/  @!P3 LDGSTS.E.BYPASS.LTC128B.128 [R3+0xf080], [R22.64] ;  /* 0x0f0800001603bfae */ /* 0x000be2000b901d52 */
[----:B------:R-:W-:-:S03]  /*1850*/  SEL R231, R231, 0xfffffff0, !P0 ;  /* 0xfffffff0e7e77807 */ /* 0x000fc60004000000 */
[----:B------:R-:W0:Y:S04]  /*1860*/  LDGDEPBAR ;  /* 0x00000000000079af */ /* 0x000e280000000000 */
[----:B------:R1:W-:Y:S04]  /*1870*/  LDGSTS.E.BYPASS.LTC128B.128 [R233+0xc080], [R246.64], !P6 ;  /* 0x0c080000f6e97fae */ /* 0x0003e8000f101d52 */
[----:B------:R1:W-:Y:S01]  /*1880*/  LDGSTS.E.BYPASS.LTC128B.128 [R233+0xd080], [R246.64+0x40], !P1 ;  /* 0x0d080040f6e97fae */ /* 0x0003e2000c901d52 */
[----:B------:R-:W-:-:S03]  /*1890*/  PLOP3.LUT P1, PT, PT, PT, UP0, 0x80, 0x0 ;  /* 0x000000000000781c */ /* 0x000fc60003f2f008 */
[----:B------:R1:W-:Y:S01]  /*18a0*/  LDGSTS.E.BYPASS.LTC128B.128 [R233+0xe080], [R246.64+0x80], !P2 ;  /* 0x0e080080f6e97fae */ /* 0x0003e2000d101d52 */
[----:B-----5:R-:W-:-:S04]  /*18b0*/  SHF.R.U32.HI R3, RZ, 0x3, R14 ;  /* 0x00000003ff037819 */ /* 0x020fc8000001160e */
[--C-:B------:R-:W-:Y:S02]  /*18c0*/  LOP3.LUT R14, R3, R14, R234.reuse, 0x1e, !PT ;  /* 0x0000000e030e7212 */ /* 0x100fe400078e1eea */
[C---:B------:R-:W-:Y:S02]  /*18d0*/  LOP3.LUT R234, R16.reuse, R13, R234, 0x1e, !PT ;  /* 0x0000000d10ea7212 */ /* 0x040fe400078e1eea */
[C---:B------:R-:W-:Y:S01]  /*18e0*/  LOP3.LUT R3, R16.reuse, R9, R13, 0x1e, !PT ;  /* 0x0000000910037212 */ /* 0x040fe200078e1e0d */
[----:B------:R-:W-:Y:S01]  /*18f0*/  IMAD.IADD R225, R225, 0x1, R14 ;  /* 0x00000001e1e17824 */ /* 0x000fe200078e020e */
[----:B------:R-:W-:Y:S01]  /*1900*/  LOP3.LUT R13, R16, R13, R12, 0x1e, !PT ;  /* 0x0000000d100d7212 */ /* 0x000fe200078e1e0c */
[----:B------:R-:W-:Y:S02]  /*1910*/  IMAD.IADD R234, R5, 0x1, R234 ;  /* 0x0000000105ea7824 */ /* 0x000fe400078e02ea */
[----:B------:R-:W-:Y:S02]  /*1920*/  @!P3 IMAD.SHL.U32 R5, R236, 0x10, RZ ;  /* 0x00000010ec05b824 */ /* 0x000fe400078e00ff */
[----:B------:R-:W-:-:S02]  /*1930*/  IMAD.IADD R232, R226, 0x1, R3 ;  /* 0x00000001e2e87824 */ /* 0x000fc400078e0203 */
[----:B------:R-:W-:Y:S01]  /*1940*/  IMAD.IADD R226, R226, 0x1, R13 ;  /* 0x00000001e2e27824 */ /* 0x000fe200078e020d */
[----:B------:R1:W-:Y:S04]  /*1950*/  @!P3 LDGSTS.E.BYPASS.LTC128B.128 [R5+0xf280], [R10.64] ;  /* 0x0f2800000a05bfae */ /* 0x0003e8000b901d52 */
[----:B------:R-:W0:Y:S04]  /*1960*/  LDGDEPBAR ;  /* 0x00000000000079af */ /* 0x000e280000000000 */
[----:B------:R-:W0:Y:S01]  /*1970*/  LDGDEPBAR ;  /* 0x00000000000079af */ /* 0x000e220000000000 */
[----:B------:R-:W-:Y:S05]  /*1980*/  @!P1 BRA `(.L_x_22) ;  /* 0x0000367000009947 */ /* 0x000fea0003800000 */
[----:B-1234-:R-:W-:Y:S01]  /*1990*/  SHF.R.S32.HI R5, RZ, 0x1f, R2 ;  /* 0x0000001fff057819 */ /* 0x01efe20000011402 */
[----:B------:R-:W-:Y:S01]  /*19a0*/  ULDC.64 UR4, c[0x0][0x238] ;  /* 0x00008e0000047ab9 */ /* 0x000fe20000000a00 */
[--C-:B------:R-:W-:Y:S01]  /*19b0*/  SHF.R.S32.HI R237, RZ, 0x1f, R236.reuse ;  /* 0x0000001fffed7819 */ /* 0x100fe200000114ec */
[----:B------:R-:W-:Y:S01]  /*19c0*/  UIMAD UR4, UR8, UR4, URZ ;  /* 0x00000004080472a4 */ /* 0x000fe2000f8e023f */
[----:B------:R-:W-:Y:S01]  /*19d0*/  LEA.HI R5, R5, R2, RZ, 0x2 ;  /* 0x0000000205057211 */ /* 0x000fe200078f10ff */
[----:B------:R-:W-:Y:S01]  /*19e0*/  IMAD.U32 R11, RZ, RZ, UR10 ;  /* 0x0000000aff0b7e24 */ /* 0x000fe2000f8e00ff */
[----:B------:R-:W-:Y:S01]  /*19f0*/  LOP3.LUT P0, RZ, R6, 0x4, RZ, 0xc0, !PT ;  /* 0x0000000406ff7812 */ /* 0x000fe2000780c0ff */
[----:B------:R-:W-:Y:S01]  /*1a00*/  UIMAD UR10, UR10, UR5, UR4 ;  /* 0x000000050a0a72a4 */ /* 0x000fe2000f8e0204 */
[----:B------:R-:W-:Y:S01]  /*1a10*/  LOP3.LUT R5, R5, 0xfffffffc, RZ, 0xc0, !PT ;  /* 0xfffffffc05057812 */ /* 0x000fe200078ec0ff */
[----:B------:R-:W-:Y:S01]  /*1a20*/  IMAD.WIDE.U32 R10, R11, c[0x0][0x238], R236 ;  /* 0x00008e000b0a7a25 */ /* 0x000fe200078e00ec */
[----:B------:R-:W-:Y:S01]  /*1a30*/  ULDC.64 UR4, c[0x0][0x240] ;  /* 0x0000900000047ab9 */ /* 0x000fe20000000a00 */
[----:B------:R-:W-:Y:S01]  /*1a40*/  LEA R225, R225, 0x13480, 0x1 ;  /* 0x00013480e1e17811 */ /* 0x000fe200078e08ff */
[----:B------:R-:W-:Y:S01]  /*1a50*/  UIADD3 UR7, UR6, 0x3f, URZ ;  /* 0x0000003f06077890 */ /* 0x000fe2000fffe03f */
[----:B------:R-:W-:Y:S01]  /*1a60*/  IMAD.IADD R2, R2, 0x1, -R5 ;  /* 0x0000000102027824 */ /* 0x000fe200078e0a05 */
[----:B------:R-:W-:Y:S01]  /*1a70*/  IADD3 R11, R11, UR10, RZ ;  /* 0x0000000a0b0b7c10 */ /* 0x000fe2000fffe0ff */
[----:B------:R-:W-:Y:S01]  /*1a80*/  IMAD.SHL.U32 R251, R251, 0x2, RZ ;  /* 0x00000002fbfb7824 */ /* 0x000fe200078e00ff */
[----:B------:R-:W-:Y:S01]  /*1a90*/  LOP3.LUT R9, R8, 0xfffffffc, RZ, 0xc0, !PT ;  /* 0xfffffffc08097812 */ /* 0x000fe200078ec0ff */
[----:B------:R-:W-:Y:S01]  /*1aa0*/  IMAD R250, R2, -0x8, R7 ;  /* 0xfffffff802fa7824 */ /* 0x000fe200078e0207 */
[----:B------:R-:W-:Y:S01]  /*1ab0*/  SHF.L.U32 R229, R234, 0x1, RZ ;  /* 0x00000001eae57819 */ /* 0x000fe200000006ff */
[----:B------:R-:W-:Y:S01]  /*1ac0*/  IMAD.U32 R2, RZ, RZ, UR15 ;  /* 0x0000000fff027e24 */ /* 0x000fe2000f8e00ff */
[----:B------:R-:W-:Y:S01]  /*1ad0*/  UIMAD UR4, UR9, UR4, URZ ;  /* 0x00000004090472a4 */ /* 0x000fe2000f8e023f */
[----:B------:R-:W-:Y:S01]  /*1ae0*/  IMAD R224, R222, 0x2, R225 ;  /* 0x00000002dee07824 */ /* 0x000fe200078e02e1 */
[----:B------:R-:W-:Y:S01]  /*1af0*/  USHF.R.S32.HI UR6, URZ, 0x1f, UR7 ;  /* 0x0000001f3f067899 */ /* 0x000fe20008011407 */
[----:B------:R-:W-:Y:S01]  /*1b00*/  IMAD.WIDE.U32 R12, R2, c[0x0][0x240], R10 ;  /* 0x00009000020c7a25 */ /* 0x000fe200078e000a */
[----:B------:R-:W-:Y:S01]  /*1b10*/  IADD3 R228, R229, 0xc080, RZ ;  /* 0x0000c080e5e47810 */ /* 0x000fe20007ffe0ff */
[----:B------:R-:W-:Y:S01]  /*1b20*/  UIMAD UR5, UR15, UR5, UR4 ;  /* 0x000000050f0572a4 */ /* 0x000fe2000f8e0204 */
[C---:B------:R-:W-:Y:S01]  /*1b30*/  IADD3 R3, R251.reuse, 0xf480, RZ ;  /* 0x0000f480fb037810 */ /* 0x040fe20007ffe0ff */
[----:B------:R-:W-:Y:S01]  /*1b40*/  IMAD.IADD R9, R4, 0x1, -R9 ;  /* 0x0000000104097824 */ /* 0x000fe200078e0a09 */
[----:B------:R1:W-:Y:S01]  /*1b50*/  STL.64 [R1], R12 ;  /* 0x0000000c01007387 */ /* 0x0003e20000100a00 */
[----:B------:R-:W-:Y:S01]  /*1b60*/  IMAD R223, R0, 0x2, R225 ;  /* 0x0000000200df7824 */ /* 0x000fe200078e02e1 */
[----:B------:R-:W-:Y:S01]  /*1b70*/  IADD3 R243, R251, 0xf4c0, RZ ;  /* 0x0000f4c0fbf37810 */ /* 0x000fe20007ffe0ff */
[----:B------:R-:W-:Y:S01]  /*1b80*/  ULEA.HI UR6, UR6, UR7, URZ, 0x6 ;  /* 0x0000000706067291 */ /* 0x000fe2000f8f303f */
[----:B------:R-:W-:Y:S01]  /*1b90*/  @P0 IADD3 R243, R3, -0x40, RZ ;  /* 0xffffffc003f30810 */ /* 0x000fe20007ffe0ff */
[----:B------:R-:W-:Y:S01]  /*1ba0*/  IMAD R250, R9, -0x2, R250 ;  /* 0xfffffffe09fa7824 */ /* 0x000fe200078e02fa */
[----:B------:R-:W-:Y:S01]  /*1bb0*/  LEA R226, R226, 0x80, 0x1 ;  /* 0x00000080e2e27811 */ /* 0x000fe200078e08ff */
[----:B------:R-:W-:Y:S01]  /*1bc0*/  IMAD.SHL.U32 R227, R227, 0x2, RZ ;  /* 0x00000002e3e37824 */ /* 0x000fe200078e00ff */
        /* <DEDUP_REMOVED lines=48> */
[----:B------:R-:W-:Y:S01]  /*1ed0*/  IMAD R222, R222, 0x2, R223 ;  /* 0x00000002dede7824 */ /* 0x000fe200078e02df */
[----:B------:R-:W-:Y:S01]  /*1ee0*/  LEA R0, R0, R224, 0x1 ;  /* 0x000000e000007211 */ /* 0x000fe200078e08ff */
[----:B------:R-:W-:Y:S01]  /*1ef0*/  IMAD R228, R231, 0x2, R228 ;  /* 0x00000002e7e47824 */ /* 0x000fe200078e02e4 */
[----:B------:R-:W-:Y:S01]  /*1f00*/  ULDC UR9, c[0x0][0x278] ;  /* 0x00009e0000097ab9 */ /* 0x000fe20000000800 */
[----:B------:R-:W-:Y:S01]  /*1f10*/  IADD3 R252, R13, UR5, RZ ;  /* 0x000000050dfc7c10 */ /* 0x000fe2000fffe0ff */
[----:B------:R-:W-:-:S02]  /*1f20*/  ULDC UR8, c[0x0][0x290] ;  /* 0x0000a40000087ab9 */ /* 0x000fc40000000800 */
[----:B------:R-:W-:Y:S02]  /*1f30*/  UMOV UR4, URZ ;  /* 0x0000003f00047c82 */ /* 0x000fe40008000000 */
[----:B------:R-:W-:Y:S02]  /*1f40*/  UMOV UR16, 0x1 ;  /* 0x0000000100107882 */ /* 0x000fe40000000000 */
[----:B------:R-:W-:Y:S02]  /*1f50*/  UMOV UR11, URZ ;  /* 0x0000003f000b7c82 */ /* 0x000fe40008000000 */
[----:B------:R-:W-:Y:S02]  /*1f60*/  ULDC UR10, c[0x0][0x168] ;  /* 0x00005a00000a7ab9 */ /* 0x000fe40000000800 */
[----:B------:R-:W-:Y:S02]  /*1f70*/  UIMAD UR9, UR15, UR9, URZ ;  /* 0x000000090f0972a4 */ /* 0x000fe4000f8e023f */
[----:B------:R-:W-:-:S02]  /*1f80*/  UIMAD UR8, UR15, UR8, URZ ;  /* 0x000000080f0872a4 */ /* 0x000fc4000f8e023f */
[----:B------:R-:W-:Y:S02]  /*1f90*/  USHF.R.S32.HI UR14, URZ, 0x6, UR6 ;  /* 0x000000063f0e7899 */ /* 0x000fe40008011406 */
[----:B------:R-:W-:-:S03]  /*1fa0*/  ULDC UR5, c[0x0][0x168] ;  /* 0x00005a0000057ab9 */ /* 0x000fc60000000800 */
[----:B-1----:R-:W-:-:S07]  /*1fb0*/  IADD3 R221, R234, R231, RZ ;  /* 0x000000e7eadd7210 */ /* 0x002fce0007ffe0ff */
.L_x_25:
[----:B------:R-:W-:Y:S04]  /*1fc0*/  DEPBAR.LE SB0, 0x1 ;  /* 0x000080400000791a */ /* 0x000fe80000000000 */
[----:B------:R-:W-:Y:S01]  /*1fd0*/  BAR.SYNC.DEFER_BLOCKING 0x0 ;  /* 0x0000000000007b1d */ /* 0x000fe20000010000 */
[----:B------:R-:W-:Y:S01]  /*1fe0*/  MOV R3, UR4 ;  /* 0x0000000400037c02 */ /* 0x000fe20008000f00 */
[----:B------:R-:W-:Y:S01]  /*1ff0*/  IMAD.U32 R48, RZ, RZ, UR4 ;  /* 0x00000004ff307e24 */ /* 0x000fe2000f8e00ff */
[----:B------:R-:W-:Y:S01]  /*2000*/  MOV R183, UR4 ;  /* 0x0000000400b77c02 */ /* 0x000fe20008000f00 */
[----:B------:R-:W-:Y:S02]  /*2010*/  UIADD3 UR20, UR11, 0x1, URZ ;  /* 0x000000010b147890 */ /* 0x000fe4000fffe03f */
[----:B------:R-:W-:Y:S01]  /*2020*/  IMAD R3, R3, 0x1800, R234 ;  /* 0x0000180003037824 */ /* 0x000fe200078e02ea */
[----:B------:R-:W-:Y:S01]  /*2030*/  LEA R181, R183, R242, 0x6 ;  /* 0x000000f2b7b57211 */ /* 0x000fe200078e30ff */
[----:B------:R-:W-:Y:S03]  /*2040*/  UISETP.GE.AND UP0, UPT, UR20, UR14, UPT ;  /* 0x0000000e1400728c */ /* 0x000fe6000bf06270 */
[----:B------:R-:W-:Y:S01]  /*2050*/  SHF.L.U32 R180, R3, 0x1, RZ ;  /* 0x0000000103b47819 */ /* 0x000fe200000006ff */
[----:B------:R-:W-:Y:S02]  /*2060*/  IMAD R3, R48, 0x1800, R231 ;  /* 0x0000180030037824 */ /* 0x000fe400078e02e7 */
[----:B------:R-:W-:Y:S03]  /*2070*/  PLOP3.LUT P0, PT, PT, PT, UP0, 0x80, 0x0 ;  /* 0x000000000000781c */ /* 0x000fe60003f0f008 */
[----:B------:R-:W-:Y:S05]  /*2080*/  IADD3 R3, R234, R3, RZ ;  /* 0x00000003ea037210 */ /* 0x000fea0007ffe0ff */
[----:B------:R-:W-:Y:S01]  /*2090*/  IMAD.SHL.U32 R2, R3, 0x2, RZ ;  /* 0x0000000203027824 */ /* 0x000fe200078e00ff */
[----:B------:R-:W-:Y:S05]  /*20a0*/  LDSM.16.M88.4 R40, [R230+0x80] ;  /* 0x00008000e628783b */ /* 0x000fea0000000200 */
[----:B------:R-:W1:Y:S05]  /*20b0*/  LDSM.16.M88.4 R36, [R180+0x6080] ;  /* 0x00608000b424783b */ /* 0x000e6a0000000200 */
[----:B------:R-:W2:Y:S05]  /*20c0*/  LDSM.16.M88.4 R44, [R180+0x6880] ;  /* 0x00688000b42c783b */ /* 0x000eaa0000000200 */
[----:B------:R-:W3:Y:S05]  /*20d0*/  LDSM.16.M88.4 R48, [R230+0x1080] ;  /* 0x00108000e630783b */ /* 0x000eea0000000200 */
[----:B------:R-:W-:Y:S05]  /*20e0*/  LDSM.16.M88.4 R56, [R220+0x80] ;  /* 0x00008000dc38783b */ /* 0x000fea0000000200 */
[----:B------:R-:W4:Y:S05]  /*20f0*/  LDSM.16.M88.4 R52, [R2+0x6080] ;  /* 0x006080000234783b */ /* 0x000f2a0000000200 */
[----:B------:R-:W5:Y:S05]  /*2100*/  LDSM.16.M88.4 R156, [R2+0x6880] ;  /* 0x00688000029c783b */ /* 0x000f6a0000000200 */
[----:B------:R-:W3:Y:S05]  /*2110*/  LDSM.16.M88.4 R160, [R220+0x1080] ;  /* 0x00108000dca0783b */ /* 0x000eea0000000200 */
[----:B------:R-:W-:Y:S01]  /*2120*/  LDSM.16.M88.4 R164, [R2+0x7880] ;  /* 0x0078800002a4783b */ /* 0x000fe20000000200 */
[-C--:B-1----:R-:W-:Y:S08]  /*2130*/  HMMA.16816.F32 R4, R36, R40.reuse, RZ ;  /* 0x000000282404723c */ /* 0x082ff000000018ff */
[C---:B--2---:R-:W-:Y:S08]  /*2140*/  HMMA.16816.F32 R8, R44.reuse, R40, RZ ;  /* 0x000000282c08723c */ /* 0x044ff000000018ff */
[-C--:B------:R-:W-:Y:S08]  /*2150*/  HMMA.16816.F32 R12, R44, R42.reuse, RZ ;  /* 0x0000002a2c0c723c */ /* 0x080ff000000018ff */
[C---:B------:R-:W-:Y:S01]  /*2160*/  HMMA.16816.F32 R16, R36.reuse, R42, RZ ;  /* 0x0000002a2410723c */ /* 0x040fe200000018ff */
[----:B------:R-:W-:Y:S07]  /*2170*/  LDSM.16.M88.4 R40, [R230+0x2080] ;  /* 0x00208000e628783b */ /* 0x000fee0000000200 */
[-C--:B---3--:R-:W-:Y:S08]  /*2180*/  HMMA.16816.F32 R20, R36, R48.reuse, RZ ;  /* 0x000000302414723c */ /* 0x088ff000000018ff */
[C---:B------:R-:W-:Y:S08]  /*2190*/  HMMA.16816.F32 R24, R44.reuse, R48, RZ ;  /* 0x000000302c18723c */ /* 0x040ff000000018ff */
[-C--:B------:R-:W-:Y:S01]  /*21a0*/  HMMA.16816.F32 R28, R44, R50.reuse, RZ ;  /* 0x000000322c1c723c */ /* 0x080fe200000018ff */
[----:B------:R-:W-:Y:S07]  /*21b0*/  LDSM.16.M88.4 R44, [R180+0x7880] ;  /* 0x00788000b42c783b */ /* 0x000fee0000000200 */
[----:B------:R-:W-:Y:S01]  /*21c0*/  HMMA.16816.F32 R32, R36, R50, RZ ;  /* 0x000000322420723c */ /* 0x000fe200000018ff */
[----:B------:R-:W1:Y:S05]  /*21d0*/  LDSM.16.M88.4 R36, [R180+0x7080] ;  /* 0x00708000b424783b */ /* 0x000e6a0000000200 */
[----:B------:R-:W2:Y:S02]  /*21e0*/  LDSM.16.M88.4 R48, [R230+0x3080] ;  /* 0x00308000e630783b */ /* 0x000ea40000000200 */
[-C--:B----4-:R-:W-:Y:S08]  /*21f0*/  HMMA.16816.F32 R4, R52, R56.reuse, R4 ;  /* 0x000000383404723c */ /* 0x090ff00000001804 */
[C---:B-----5:R-:W-:Y:S07]  /*2200*/  HMMA.16816.F32 R8, R156.reuse, R56, R8 ;  /* 0x000000389c08723c */ /* 0x060fee0000001808 */
[----:B------:R-:W-:Y:S01]  /*2210*/  MOV R56, UR4 ;  /* 0x0000000400387c02 */ /* 0x000fe20008000f00 */
[-C--:B------:R-:W-:Y:S04]  /*2220*/  HMMA.16816.F32 R12, R156, R58.reuse, R12 ;  /* 0x0000003a9c0c723c */ /* 0x080fe8000000180c */
[----:B------:R-:W-:Y:S04]  /*2230*/  IMAD R56, R56, 0x1800, R221 ;  /* 0x0000180038387824 */ /* 0x000fe800078e02dd */
[C---:B------:R-:W-:Y:S04]  /*2240*/  HMMA.16816.F32 R16, R52.reuse, R58, R16 ;  /* 0x0000003a3410723c */ /* 0x040fe80000001810 */
[----:B------:R-:W-:Y:S04]  /*2250*/  IMAD.SHL.U32 R3, R56, 0x2, RZ ;  /* 0x0000000238037824 */ /* 0x000fe800078e00ff */
[-C--:B------:R-:W-:Y:S01]  /*2260*/  HMMA.16816.F32 R20, R52, R160.reuse, R20 ;  /* 0x000000a03414723c */ /* 0x080fe20000001814 */
[----:B------:R-:W-:Y:S07]  /*2270*/  LDSM.16.M88.4 R56, [R3+0x7080] ;  /* 0x007080000338783b */ /* 0x000fee0000000200 */
[C---:B------:R-:W-:Y:S08]  /*2280*/  HMMA.16816.F32 R24, R156.reuse, R160, R24 ;  /* 0x000000a09c18723c */ /* 0x040ff00000001818 */
[-C--:B------:R-:W-:Y:S01]  /*2290*/  HMMA.16816.F32 R28, R156, R162.reuse, R28 ;  /* 0x000000a29c1c723c */ /* 0x080fe2000000181c */
[----:B------:R-:W3:Y:S07]  /*22a0*/  LDSM.16.M88.4 R156, [R220+0x2080] ;  /* 0x00208000dc9c783b */ /* 0x000eee0000000200 */
[----:B------:R-:W-:Y:S01]  /*22b0*/  HMMA.16816.F32 R32, R52, R162, R32 ;  /* 0x000000a23420723c */ /* 0x000fe20000001820 */
[----:B------:R-:W4:Y:S05]  /*22c0*/  LDSM.16.M88.4 R52, [R220+0x3080] ;  /* 0x00308000dc34783b */ /* 0x000f2a0000000200 */
[----:B------:R-:W-:Y:S02]  /*22d0*/  LDSM.16.M88.4 R160, [R180+0x8880] ;  /* 0x00888000b4a0783b */ /* 0x000fe40000000200 */
[-C--:B-1----:R-:W-:Y:S08]  /*22e0*/  HMMA.16816.F32 R4, R36, R40.reuse, R4 ;  /* 0x000000282404723c */ /* 0x082ff00000001804 */
[C---:B------:R-:W-:Y:S08]  /*22f0*/  HMMA.16816.F32 R8, R44.reuse, R40, R8 ;  /* 0x000000282c08723c */ /* 0x040ff00000001808 */
[-C--:B------:R-:W-:Y:S08]  /*2300*/  HMMA.16816.F32 R12, R44, R42.reuse, R12 ;  /* 0x0000002a2c0c723c */ /* 0x080ff0000000180c */
[C---:B------:R-:W-:Y:S01]  /*2310*/  HMMA.16816.F32 R16, R36.reuse, R42, R16 ;  /* 0x0000002a2410723c */ /* 0x040fe20000001810 */
[----:B------:R-:W-:Y:S07]  /*2320*/  LDSM.16.M88.4 R40, [R180+0x8080] ;  /* 0x00808000b428783b */ /* 0x000fee0000000200 */
[-C--:B--2---:R-:W-:Y:S08]  /*2330*/  HMMA.16816.F32 R20, R36, R48.reuse, R20 ;  /* 0x000000302414723c */ /* 0x084ff00000001814 */
[C---:B------:R-:W-:Y:S08]  /*2340*/  HMMA.16816.F32 R24, R44.reuse, R48, R24 ;  /* 0x000000302c18723c */ /* 0x040ff00000001818 */
[-C--:B------:R-:W-:Y:S01]  /*2350*/  HMMA.16816.F32 R28, R44, R50.reuse, R28 ;  /* 0x000000322c1c723c */ /* 0x080fe2000000181c */
[----:B------:R-:W1:Y:S07]  /*2360*/  LDSM.16.M88.4 R44, [R230+0x4080] ;  /* 0x00408000e62c783b */ /* 0x000e6e0000000200 */
[----:B------:R-:W-:Y:S01]  /*2370*/  HMMA.16816.F32 R32, R36, R50, R32 ;  /* 0x000000322420723c */ /* 0x000fe20000001820 */
[----:B------:R-:W2:Y:S05]  /*2380*/  LDSM.16.M88.4 R36, [R230+0x5080] ;  /* 0x00508000e624783b */ /* 0x000eaa0000000200 */
[----:B------:R-:W-:Y:S02]  /*2390*/  LDSM.16.M88.4 R48, [R220+0x4080] ;  /* 0x00408000dc30783b */ /* 0x000fe40000000200 */
[-C--:B---3--:R-:W-:Y:S08]  /*23a0*/  HMMA.16816.F32 R4, R56, R156.reuse, R4 ;  /* 0x0000009c3804723c */ /* 0x088ff00000001804 */
[C---:B------:R-:W-:Y:S08]  /*23b0*/  HMMA.16816.F32 R8, R164.reuse, R156, R8 ;  /* 0x0000009ca408723c */ /* 0x040ff00000001808 */
[-C--:B------:R-:W-:Y:S08]  /*23c0*/  HMMA.16816.F32 R12, R164, R158.reuse, R12 ;  /* 0x0000009ea40c723c */ /* 0x080ff0000000180c */
[C---:B------:R-:W-:Y:S08]  /*23d0*/  HMMA.16816.F32 R16, R56.reuse, R158, R16 ;  /* 0x0000009e3810723c */ /* 0x040ff00000001810 */
[-C--:B----4-:R-:W-:Y:S08]  /*23e0*/  HMMA.16816.F32 R20, R56, R52.reuse, R20 ;  /* 0x000000343814723c */ /* 0x090ff00000001814 */
[C---:B------:R-:W-:Y:S08]  /*23f0*/  HMMA.16816.F32 R24, R164.reuse, R52, R24 ;  /* 0x00000034a418723c */ /* 0x040ff00000001818 */
[-C--:B------:R-:W-:Y:S08]  /*2400*/  HMMA.16816.F32 R28, R164, R54.reuse, R28 ;  /* 0x00000036a41c723c */ /* 0x080ff0000000181c */
[----:B------:R-:W-:Y:S01]  /*2410*/  HMMA.16816.F32 R32, R56, R54, R32 ;  /* 0x000000363820723c */ /* 0x000fe20000001820 */
[----:B------:R-:W-:Y:S05]  /*2420*/  LDSM.16.M88.4 R52, [R2+0x8880] ;  /* 0x008880000234783b */ /* 0x000fea0000000200 */
[----:B------:R-:W-:Y:S02]  /*2430*/  LDSM.16.M88.4 R56, [R220+0x5080] ;  /* 0x00508000dc38783b */ /* 0x000fe40000000200 */
[-C--:B-1----:R-:W-:Y:S03]  /*2440*/  HMMA.16816.F32 R4, R40, R44.reuse, R4 ;  /* 0x0000002c2804723c */ /* 0x082fe60000001804 */
[----:B------:R-:W-:Y:S05]  /*2450*/  LDS R2, [R181.X4+0xf120] ;  /* 0x00f12000b5027984 */ /* 0x000fea0000004800 */
[C---:B------:R-:W-:Y:S08]  /*2460*/  HMMA.16816.F32 R8, R160.reuse, R44, R8 ;  /* 0x0000002ca008723c */ /* 0x040ff00000001808 */
[-C--:B------:R-:W-:Y:S08]  /*2470*/  HMMA.16816.F32 R12, R160, R46.reuse, R12 ;  /* 0x0000002ea00c723c */ /* 0x080ff0000000180c */
[C---:B------:R-:W-:Y:S01]  /*2480*/  HMMA.16816.F32 R16, R40.reuse, R46, R16 ;  /* 0x0000002e2810723c */ /* 0x040fe20000001810 */
[----:B------:R-:W1:Y:S05]  /*2490*/  LDSM.16.M88.4 R44, [R3+0x8080] ;  /* 0x00808000032c783b */ /* 0x000e6a0000000200 */
[----:B------:R3:W4:Y:S02]  /*24a0*/  LDS R3, [R181.X4+0xf100] ;  /* 0x00f10000b5037984 */ /* 0x0007240000004800 */
[-C--:B--2---:R-:W-:Y:S08]  /*24b0*/  HMMA.16816.F32 R20, R40, R36.reuse, R20 ;  /* 0x000000242814723c */ /* 0x084ff00000001814 */
[C---:B------:R-:W-:Y:S08]  /*24c0*/  HMMA.16816.F32 R24, R160.reuse, R36, R24 ;  /* 0x00000024a018723c */ /* 0x040ff00000001818 */
[-C--:B------:R-:W-:Y:S08]  /*24d0*/  HMMA.16816.F32 R28, R160, R38.reuse, R28 ;  /* 0x00000026a01c723c */ /* 0x080ff0000000181c */
[----:B------:R-:W-:Y:S01]  /*24e0*/  HMMA.16816.F32 R32, R40, R38, R32 ;  /* 0x000000262820723c */ /* 0x000fe20000001820 */
[----:B------:R3:W2:Y:S05]  /*24f0*/  LDS R42, [R181.X4+0xf080] ;  /* 0x00f08000b52a7984 */ /* 0x0006aa0000004800 */
[----:B------:R3:W2:Y:S02]  /*2500*/  LDS R41, [R181.X4+0xf0a0] ;  /* 0x00f0a000b5297984 */ /* 0x0006a40000004800 */
[----:B------:R-:W-:Y:S04]  /*2510*/  DEPBAR.LE SB0, 0x0 ;  /* 0x000080000000791a */ /* 0x000fe80000000000 */
[-C--:B-1----:R-:W-:Y:S01]  /*2520*/  HMMA.16816.F32 R4, R44, R48.reuse, R4 ;  /* 0x000000302c04723c */ /* 0x082fe20000001804 */
[----:B------:R-:W-:Y:S07]  /*2530*/  BAR.SYNC.DEFER_BLOCKING 0x0 ;  /* 0x0000000000007b1d */ /* 0x000fee0000010000 */
[C---:B------:R-:W-:Y:S08]  /*2540*/  HMMA.16816.F32 R8, R52.reuse, R48, R8 ;  /* 0x000000303408723c */ /* 0x040ff00000001808 */
[-C--:B------:R-:W-:Y:S08]  /*2550*/  HMMA.16816.F32 R12, R52, R50.reuse, R12 ;  /* 0x00000032340c723c */ /* 0x080ff0000000180c */
[C---:B------:R-:W-:Y:S01]  /*2560*/  HMMA.16816.F32 R16, R44.reuse, R50, R16 ;  /* 0x000000322c10723c */ /* 0x040fe20000001810 */
[----:B------:R3:W1:Y:S05]  /*2570*/  LDSM.16.M88.4 R156, [R229+0xc080] ;  /* 0x00c08000e59c783b */ /* 0x00066a0000000200 */
[----:B------:R3:W1:Y:S02]  /*2580*/  LDSM.16.M88.4 R160, [R229+0xc880] ;  /* 0x00c88000e5a0783b */ /* 0x0006640000000200 */
[-C--:B------:R-:W-:Y:S03]  /*2590*/  HMMA.16816.F32 R20, R44, R56.reuse, R20 ;  /* 0x000000382c14723c */ /* 0x080fe60000001814 */
[----:B------:R3:W1:Y:S05]  /*25a0*/  LDSM.16.M88.4 R164, [R228] ;  /* 0x00000000e4a4783b */ /* 0x00066a0000000200 */
[C---:B------:R-:W-:Y:S01]  /*25b0*/  HMMA.16816.F32 R24, R52.reuse, R56, R24 ;  /* 0x000000383418723c */ /* 0x040fe20000001818 */
[----:B------:R3:W1:Y:S07]  /*25c0*/  LDSM.16.M88.4 R180, [R228+0x800] ;  /* 0x00080000e4b4783b */ /* 0x00066e0000000200 */
[-C--:B------:R-:W-:Y:S08]  /*25d0*/  HMMA.16816.F32 R28, R52, R58.reuse, R28 ;  /* 0x0000003a341c723c */ /* 0x080ff0000000181c */
[----:B------:R-:W-:Y:S01]  /*25e0*/  HMMA.16816.F32 R32, R44, R58, R32 ;  /* 0x0000003a2c20723c */ /* 0x000fe20000001820 */
[----:B------:R-:W-:-:S07]  /*25f0*/  @P0 BRA `(.L_x_23) ;  /* 0x000002b000000947 */ /* 0x000fce0003800000 */
[----:B--2-4-:R-:W-:Y:S01]  /*2600*/  IMAD.U32 R36, RZ, RZ, UR11 ;  /* 0x0000000bff247e24 */ /* 0x014fe2000f8e00ff */
[----:B------:R-:W2:Y:S01]  /*2610*/  @!P3 S2R R37, SR_CTAID.Y ;  /* 0x000000000025b919 */ /* 0x000ea20000002600 */
[C---:B------:R-:W-:Y:S01]  /*2620*/  LOP3.LUT P5, RZ, R241.reuse, 0x1, RZ, 0xc0, !PT ;  /* 0x00000001f1ff7812 */ /* 0x040fe200078ac0ff */
[----:B------:R-:W-:Y:S01]  /*2630*/  ULDC.64 UR6, c[0x0][0x178] ;  /* 0x00005e0000067ab9 */ /* 0x000fe20000000a00 */
[----:B------:R-:W-:Y:S01]  /*2640*/  LOP3.LUT P4, RZ, R241, 0x2, RZ, 0xc0, !PT ;  /* 0x00000002f1ff7812 */ /* 0x000fe2000788c0ff */
[----:B------:R-:W-:Y:S01]  /*2650*/  USHF.R.S32.HI UR17, URZ, 0x1f, UR20 ;  /* 0x0000001f3f117899 */ /* 0x000fe20008011414 */
[----:B------:R-:W-:Y:S01]  /*2660*/  IADD3 R43, R233, 0x6080, RZ ;  /* 0x00006080e92b7810 */ /* 0x000fe20007ffe0ff */
[----:B------:R-:W-:Y:S01]  /*2670*/  UIMAD.WIDE.U32 UR22, UR20, UR6, URZ ;  /* 0x00000006141672a5 */ /* 0x000fe2000f8e003f */
[----:B------:R-:W-:Y:S01]  /*2680*/  @!P3 LEA R36, R36, 0x40, 0x6 ;  /* 0x000000402424b811 */ /* 0x000fe200078e30ff */
[----:B------:R-:W-:Y:S04]  /*2690*/  UIMAD UR17, UR17, UR6, URZ ;  /* 0x00000006111172a4 */ /* 0x000fe8000f8e023f */
[----:B------:R-:W-:Y:S01]  /*26a0*/  IMAD.U32 R40, RZ, RZ, UR22 ;  /* 0x00000016ff287e24 */ /* 0x000fe2000f8e00ff */
[----:B------:R-:W-:Y:S02]  /*26b0*/  UIMAD UR17, UR20, UR7, UR17 ;  /* 0x00000007141172a4 */ /* 0x000fe4000f8e0211 */
[----:B------:R-:W-:Y:S02]  /*26c0*/  UIMAD UR20, UR20, -0x40, UR10 ;  /* 0xffffffc0141478a4 */ /* 0x000fe4000f8e020a */
[----:B------:R-:W-:Y:S04]  /*26d0*/  UIADD3 UR17, UR23, UR17, URZ ;  /* 0x0000001117117290 */ /* 0x000fe8000fffe03f */
[C---:B------:R-:W-:Y:S02]  /*26e0*/  ISETP.GE.OR P5, PT, R238.reuse, UR20, !P5 ;  /* 0x00000014ee007c0c */ /* 0x040fe4000efa6670 */
[C---:B------:R-:W-:Y:S01]  /*26f0*/  ISETP.GE.OR P4, PT, R238.reuse, UR20, !P4 ;  /* 0x00000014ee007c0c */ /* 0x040fe2000e786670 */
[----:B--2---:R-:W-:Y:S01]  /*2700*/  @!P3 IMAD.WIDE.U32 R38, R37, c[0x0][0x270], R244 ;  /* 0x00009c002526ba25 */ /* 0x004fe200078e00f4 */
[----:B------:R-:W-:Y:S02]  /*2710*/  @!P3 SHF.R.S32.HI R44, RZ, 0x1f, R37 ;  /* 0x0000001fff2cb819 */ /* 0x000fe40000011425 */
[----:B------:R-:W-:Y:S02]  /*2720*/  ISETP.LT.AND P2, PT, R238, UR20, PT ;  /* 0x00000014ee007c0c */ /* 0x000fe4000bf41270 */
[----:B------:R-:W-:Y:S01]  /*2730*/  @!P3 IADD3 R45, P0, R38, UR9, RZ ;  /* 0x00000009262dbc10 */ /* 0x000fe2000ff1e0ff */
[----:B------:R-:W-:Y:S01]  /*2740*/  @!P3 IMAD R44, R44, c[0x0][0x270], RZ ;  /* 0x00009c002c2cba24 */ /* 0x000fe200078e02ff */
[----:B------:R-:W-:Y:S01]  /*2750*/  ISETP.GE.OR P2, PT, R235, c[0x0][0x16c], !P2 ;  /* 0x00005b00eb007a0c */ /* 0x000fe20005746670 */
[----:B------:R-:W-:Y:S02]  /*2760*/  IMAD.U32 R38, RZ, RZ, UR16 ;  /* 0x00000010ff267e24 */ /* 0x000fe4000f8e00ff */
[----:B------:R-:W-:Y:S02]  /*2770*/  @!P3 IMAD R44, R37, c[0x0][0x274], R44 ;  /* 0x00009d00252cba24 */ /* 0x000fe400078e022c */
[----:B------:R-:W-:Y:S02]  /*2780*/  IMAD R43, R38, 0x3000, R43 ;  /* 0x00003000262b7824 */ /* 0x000fe400078e022b */
[----:B------:R-:W-:Y:S01]  /*2790*/  IMAD.U32 R37, RZ, RZ, UR16 ;  /* 0x00000010ff257e24 */ /* 0x000fe2000f8e00ff */
[----:B------:R-:W-:Y:S01]  /*27a0*/  @!P3 IADD3.X R44, R39, UR12, R44, P0, !PT ;  /* 0x0000000c272cbc10 */ /* 0x000fe200087fe42c */
[----:B------:R-:W-:Y:S01]  /*27b0*/  IMAD.U32 R39, RZ, RZ, UR22 ;  /* 0x00000016ff277e24 */ /* 0x000fe2000f8e00ff */
[----:B------:R-:W-:Y:S01]  /*27c0*/  @!P3 LEA R46, P0, R45, c[0x0][0x258], 0x2 ;  /* 0x000096002d2eba11 */ /* 0x000fe200078010ff */
[----:B------:R-:W-:Y:S03]  /*27d0*/  @!P3 IMAD R37, R37, 0x40, R244 ;  /* 0x000000402525b824 */ /* 0x000fe600078e02f4 */
[----:B------:R-:W-:Y:S01]  /*27e0*/  LEA R48, P1, R39, R248, 0x7 ;  /* 0x000000f827307211 */ /* 0x000fe200078238ff */
[----:B------:R-:W-:Y:S01]  /*27f0*/  IMAD.U32 R39, RZ, RZ, UR17 ;  /* 0x00000011ff277e24 */ /* 0x000fe2000f8e00ff */
[----:B------:R-:W-:Y:S04]  /*2800*/  @!P3 LEA.HI.X R47, R45, c[0x0][0x25c], R44, 0x2, P0 ;  /* 0x000097002d2fba11 */ /* 0x000fe800000f142c */
[----:B------:R-:W-:Y:S01]  /*2810*/  LEA.HI.X R49, R40, R249, R39, 0x7, P1 ;  /* 0x000000f928317211 */ /* 0x000fe200008f3c27 */
[----:B------:R-:W-:Y:S04]  /*2820*/  @!P3 IMAD.WIDE R46, R36, 0x4, R46 ;  /* 0x00000004242eb825 */ /* 0x000fe800078e022e */
[----:B------:R-:W-:Y:S01]  /*2830*/  @!PT LDS RZ, [RZ] ;  /* 0x00000000fffff984 */ /* 0x000fe20000000800 */
[----:B------:R-:W-:Y:S01]  /*2840*/  @!PT LDS RZ, [RZ] ;  /* 0x00000000fffff984 */ /* 0x000fe20000000800 */
[----:B------:R-:W-:Y:S01]  /*2850*/  @!PT LDS RZ, [RZ] ;  /* 0x00000000fffff984 */ /* 0x000fe20000000800 */
[----:B------:R2:W-:Y:S01]  /*2860*/  LDGSTS.E.BYPASS.LTC128B.128 [R43], [R48.64], !P5 ;  /* 0x00000000302b7fae */ /* 0x0005e2000e901d52 */
[----:B------:R-:W-:Y:S05]  /*2870*/  @!P3 IMAD.SHL.U32 R39, R37, 0x4, RZ ;  /* 0x000000042527b824 */ /* 0x000fea00078e00ff */
[----:B------:R2:W-:Y:S06]  /*2880*/  LDGSTS.E.BYPASS.LTC128B.128 [R43+0x1000], [R48.64+0x40], !P4 ;  /* 0x01000040302b7fae */ /* 0x0005ec000e101d52 */
[----:B------:R2:W-:Y:S06]  /*2890*/  LDGSTS.E.BYPASS.LTC128B.128 [R43+0x2000], [R48.64+0x80], !P2 ;  /* 0x02000080302b7fae */ /* 0x0005ec000d101d52 */
[----:B------:R2:W-:Y:S02]  /*28a0*/  @!P3 LDGSTS.E.BYPASS.LTC128B.128 [R39+0xf080], [R46.64] ;  /* 0x0f0800002e27bfae */ /* 0x0005e4000b901d52 */
.L_x_23:
[-C--:B-12-4-:R-:W-:Y:S01]  /*28b0*/  HMMA.16816.F32 R36, R156, R168.reuse, RZ ;  /* 0x000000a89c24723c */ /* 0x096fe200000018ff */
[----:B------:R-:W-:Y:S01]  /*28c0*/  STL [R1+0xc], R108 ;  /* 0x00000c6c01007387 */ /* 0x000fe20000100800 */
[----:B------:R-:W-:Y:S01]  /*28d0*/  UIADD3 UR17, UR11, 0x1, URZ ;  /* 0x000000010b117890 */ /* 0x000fe2000fffe03f */
[C---:B------:R-:W-:Y:S02]  /*28e0*/  ISETP.GT.AND P4, PT, R250.reuse, 0x40, PT ;  /* 0x00000040fa00780c */ /* 0x040fe40003f84270 */
[----:B------:R1:W-:Y:S01]  /*28f0*/  STL [R1+0x8], R0 ;  /* 0x0000080001007387 */ /* 0x0003e20000100800 */
[----:B------:R-:W-:Y:S02]  /*2900*/  ISETP.GT.AND P2, PT, R250, 0x41, PT ;  /* 0x00000041fa00780c */ /* 0x000fe40003f44270 */
[----:B------:R-:W-:Y:S01]  /*2910*/  FSEL R47, R24, -INF , P4 ;  /* 0xff800000182f7808 */ /* 0x000fe20002000000 */
[----:B------:R-:W0:Y:S01]  /*2920*/  LDGDEPBAR ;  /* 0x00000000000079af */ /* 0x000e220000000000 */
[C---:B------:R-:W-:Y:S02]  /*2930*/  ISETP.GT.AND P1, PT, R250.reuse, RZ, PT ;  /* 0x000000fffa00720c */ /* 0x040fe40003f24270 */
[----:B------:R-:W-:Y:S02]  /*2940*/  ISETP.GT.AND P0, PT, R250, 0x1, PT ;  /* 0x00000001fa00780c */ /* 0x000fe40003f04270 */
[----:B------:R-:W-:Y:S02]  /*2950*/  FSEL R58, R25, -INF , P2 ;  /* 0xff800000193a7808 */ /* 0x000fe40001000000 */
[----:B------:R-:W-:Y:S02]  /*2960*/  FSEL R57, R26, -INF , P4 ;  /* 0xff8000001a397808 */ /* 0x000fe40002000000 */
[----:B------:R-:W-:Y:S02]  /*2970*/  FSEL R55, R27, -INF , P2 ;  /* 0xff8000001b377808 */ /* 0x000fe40001000000 */
[C---:B------:R-:W-:Y:S02]  /*2980*/  HMMA.16816.F32 R24, R160.reuse, R168, RZ ;  /* 0x000000a8a018723c */ /* 0x040fe400000018ff */
[----:B------:R-:W-:Y:S02]  /*2990*/  FSEL R44, R8, -INF , P1 ;  /* 0xff800000082c7808 */ /* 0x000fe40000800000 */
[----:B------:R-:W-:Y:S02]  /*29a0*/  FSEL R40, R9, -INF , P0 ;  /* 0xff80000009287808 */ /* 0x000fe40000000000 */
[----:B------:R-:W-:Y:S02]  /*29b0*/  FSEL R45, R10, -INF , P1 ;  /* 0xff8000000a2d7808 */ /* 0x000fe40000800000 */
[C---:B------:R-:W-:Y:S02]  /*29c0*/  ISETP.GT.AND P6, PT, R250.reuse, 0x20, PT ;  /* 0x00000020fa00780c */ /* 0x040fe40003fc4270 */
[----:B------:R-:W-:Y:S02]  /*29d0*/  ISETP.GT.AND P5, PT, R250, 0x21, PT ;  /* 0x00000021fa00780c */ /* 0x000fe40003fa4270 */
[----:B------:R-:W-:Y:S02]  /*29e0*/  FSEL R4, R4, -INF , P1 ;  /* 0xff80000004047808 */ /* 0x000fe40000800000 */
[----:B------:R-:W-:Y:S02]  /*29f0*/  FSEL R5, R5, -INF , P0 ;  /* 0xff80000005057808 */ /* 0x000fe40000000000 */
[----:B------:R-:W-:Y:S01]  /*2a00*/  FSEL R56, R6, -INF , P1 ;  /* 0xff80000006387808 */ /* 0x000fe20000800000 */
[--C-:B------:R-:W-:Y:S01]  /*2a10*/  FFMA.FTZ R4, R4, c[0x0][0x29c], -R42.reuse ;  /* 0x0000a70004047a23 */ /* 0x100fe2000001082a */
[----:B------:R-:W-:Y:S02]  /*2a20*/  FSEL R54, R7, -INF , P0 ;  /* 0xff80000007367808 */ /* 0x000fe40000000000 */
[----:B------:R-:W-:Y:S02]  /*2a30*/  FSEL R49, R11, -INF , P0 ;  /* 0xff8000000b317808 */ /* 0x000fe40000000000 */
[C---:B------:R-:W-:Y:S02]  /*2a40*/  ISETP.GT.AND P0, PT, R250.reuse, 0x61, PT ;  /* 0x00000061fa00780c */ /* 0x040fe40003f04270 */
[----:B------:R-:W-:Y:S02]  /*2a50*/  ISETP.GT.AND P1, PT, R250, 0x60, PT ;  /* 0x00000060fa00780c */ /* 0x000fe40003f24270 */
[----:B------:R-:W-:Y:S02]  /*2a60*/  FSEL R53, R14, -INF , P6 ;  /* 0xff8000000e357808 */ /* 0x000fe40003000000 */
[----:B------:R-:W-:Y:S02]  /*2a70*/  FSEL R14, R28, -INF , P1 ;  /* 0xff8000001c0e7808 */ /* 0x000fe40000800000 */
[----:B------:R-:W-:Y:S02]  /*2a80*/  FSEL R6, R29, -INF , P0 ;  /* 0xff8000001d067808 */ /* 0x000fe40000000000 */
[----:B------:R-:W-:Y:S01]  /*2a90*/  FSEL R48, R30, -INF , P1 ;  /* 0xff8000001e307808 */ /* 0x000fe20000800000 */
[----:B------:R-:W-:Y:S01]  /*2aa0*/  FFMA.FTZ R14, R14, c[0x0][0x29c], -R3 ;  /* 0x0000a7000e0e7a23 */ /* 0x000fe20000010803 */
[----:B------:R-:W-:Y:S02]  /*2ab0*/  FSEL R59, R31, -INF , P0 ;  /* 0xff8000001f3b7808 */ /* 0x000fe40000000000 */
[-C--:B------:R-:W-:Y:S01]  /*2ac0*/  HMMA.16816.F32 R28, R160, R170.reuse, RZ ;  /* 0x000000aaa01c723c */ /* 0x080fe200000018ff */
[----:B------:R-:W-:Y:S02]  /*2ad0*/  FSEL R43, R18, -INF , P6 ;  /* 0xff800000122b7808 */ /* 0x000fe40003000000 */
[----:B------:R-:W-:Y:S01]  /*2ae0*/  FSEL R46, R19, -INF , P5 ;  /* 0xff800000132e7808 */ /* 0x000fe20002800000 */
[----:B------:R-:W-:Y:S01]  /*2af0*/  MUFU.EX2 R14, R14 ;  /* 0x0000000e000e7308 */ /* 0x000fe20000000800 */
[----:B------:R-:W-:Y:S01]  /*2b00*/  FSEL R9, R20, -INF , P4 ;  /* 0xff80000014097808 */ /* 0x000fe20002000000 */
[--C-:B------:R-:W-:Y:S01]  /*2b10*/  FFMA.FTZ R8, R43, c[0x0][0x29c], -R41.reuse ;  /* 0x0000a7002b087a23 */ /* 0x100fe20000010829 */
[----:B------:R-:W-:Y:S02]  /*2b20*/  FSEL R21, R21, -INF , P2 ;  /* 0xff80000015157808 */ /* 0x000fe40001000000 */
[----:B------:R-:W-:Y:S03]  /*2b30*/  FSEL R18, R35, -INF , P0 ;  /* 0xff80000023127808 */ /* 0x000fe60000000000 */
[----:B------:R-:W-:Y:S01]  /*2b40*/  FSEL R7, R16, -INF , P6 ;  /* 0xff80000010077808 */ /* 0x000fe20003000000 */
[--C-:B-1----:R-:W-:Y:S01]  /*2b50*/  FFMA.FTZ R0, R9, c[0x0][0x29c], -R42.reuse ;  /* 0x0000a70009007a23 */ /* 0x102fe2000001082a */
[----:B------:R-:W-:Y:S01]  /*2b60*/  FSEL R17, R17, -INF , P5 ;  /* 0xff80000011117808 */ /* 0x000fe20002800000 */
[--C-:B------:R-:W-:Y:S01]  /*2b70*/  FFMA.FTZ R108, R21, c[0x0][0x29c], -R42.reuse ;  /* 0x0000a700156c7a23 */ /* 0x100fe2000001082a */
        /* <DEDUP_REMOVED lines=12> */
[----:B------:R-:W-:Y:S01]  /*2c40*/  MOV R56, R4 ;  /* 0x0000000400387202 */ /* 0x000fe20000000f00 */
[--C-:B------:R-:W-:Y:S01]  /*2c50*/  FFMA.FTZ R5, R7, c[0x0][0x29c], -R42.reuse ;  /* 0x0000a70007057a23 */ /* 0x100fe2000001082a */
[----:B------:R-:W-:Y:S01]  /*2c60*/  FSEL R52, R12, -INF , P6 ;  /* 0xff8000000c347808 */ /* 0x000fe20003000000 */
[----:B------:R-:W-:Y:S01]  /*2c70*/  FFMA.FTZ R20, R11, c[0x0][0x29c], -R42 ;  /* 0x0000a7000b147a23 */ /* 0x000fe2000001082a */
[----:B------:R-:W-:Y:S01]  /*2c80*/  FSEL R51, R15, -INF , P5 ;  /* 0xff8000000f337808 */ /* 0x000fe20002800000 */
[--C-:B------:R-:W-:Y:S01]  /*2c90*/  FFMA.FTZ R12, R54, c[0x0][0x29c], -R41.reuse ;  /* 0x0000a700360c7a23 */ /* 0x100fe20000010829 */
[----:B------:R-:W-:Y:S01]  /*2ca0*/  MOV R54, R17 ;  /* 0x0000001100367202 */ /* 0x000fe20000000f00 */
[--C-:B------:R-:W-:Y:S01]  /*2cb0*/  FFMA.FTZ R4, R46, c[0x0][0x29c], -R41.reuse ;  /* 0x0000a7002e047a23 */ /* 0x100fe20000010829 */
[----:B------:R-:W-:Y:S01]  /*2cc0*/  MUFU.EX2 R23, R23 ;  /* 0x0000001700177308 */ /* 0x000fe20000000800 */
[--C-:B------:R-:W-:Y:S01]  /*2cd0*/  FFMA.FTZ R34, R10, c[0x0][0x29c], -R41.reuse ;  /* 0x0000a7000a227a23 */ /* 0x100fe20000010829 */
[----:B------:R-:W-:Y:S01]  /*2ce0*/  PLOP3.LUT P0, PT, PT, PT, UP0, 0x80, 0x0 ;  /* 0x000000000000781c */ /* 0x000fe20003f0f008 */
[----:B------:R-:W-:Y:S02]  /*2cf0*/  FFMA.FTZ R33, R33, c[0x0][0x29c], -R41 ;  /* 0x0000a70021217a23 */ /* 0x000fe40000010829 */
[--C-:B------:R-:W-:Y:S02]  /*2d00*/  FFMA.FTZ R21, R40, c[0x0][0x29c], -R3.reuse ;  /* 0x0000a70028157a23 */ /* 0x100fe40000010803 */
[C---:B------:R-:W-:Y:S02]  /*2d10*/  HMMA.16816.F32 R40, R156.reuse, R170, RZ ;  /* 0x000000aa9c28723c */ /* 0x040fe400000018ff */
[--C-:B------:R-:W-:Y:S01]  /*2d20*/  FFMA.FTZ R22, R44, c[0x0][0x29c], -R3.reuse ;  /* 0x0000a7002c167a23 */ /* 0x100fe20000010803 */
[----:B------:R-:W-:Y:S01]  /*2d30*/  MUFU.EX2 R4, R4 ;  /* 0x0000000400047308 */ /* 0x000fe20000000800 */
[--C-:B------:R-:W-:Y:S02]  /*2d40*/  FFMA.FTZ R17, R47, c[0x0][0x29c], -R3.reuse ;  /* 0x0000a7002f117a23 */ /* 0x100fe40000010803 */
[--C-:B------:R-:W-:Y:S02]  /*2d50*/  FFMA.FTZ R11, R45, c[0x0][0x29c], -R2.reuse ;  /* 0x0000a7002d0b7a23 */ /* 0x100fe40000010802 */
[-C--:B------:R-:W-:Y:S01]  /*2d60*/  HMMA.16816.F32 R44, R156, R172.reuse, RZ ;  /* 0x000000ac9c2c723c */ /* 0x080fe200000018ff */
[--C-:B------:R-:W-:Y:S03]  /*2d70*/  FFMA.FTZ R18, R50, c[0x0][0x29c], -R3.reuse ;  /* 0x0000a70032127a23 */ /* 0x100fe60000010803 */
[--C-:B------:R-:W-:Y:S01]  /*2d80*/  FFMA.FTZ R7, R51, c[0x0][0x29c], -R2.reuse ;  /* 0x0000a70033077a23 */ /* 0x100fe20000010802 */
[----:B------:R-:W-:Y:S01]  /*2d90*/  MUFU.EX2 R17, R17 ;  /* 0x0000001100117308 */ /* 0x000fe20000000800 */
[--C-:B------:R-:W-:Y:S02]  /*2da0*/  FFMA.FTZ R19, R52, c[0x0][0x29c], -R3.reuse ;  /* 0x0000a70034137a23 */ /* 0x100fe40000010803 */
[--C-:B------:R-:W-:Y:S01]  /*2db0*/  FFMA.FTZ R15, R58, c[0x0][0x29c], -R3.reuse ;  /* 0x0000a7003a0f7a23 */ /* 0x100fe20000010803 */
[----:B------:R-:W-:Y:S03]  /*2dc0*/  MOV R58, R13 ;  /* 0x0000000d003a7202 */ /* 0x000fe60000000f00 */
[----:B------:R-:W-:Y:S02]  /*2dd0*/  FFMA.FTZ R13, R6, c[0x0][0x29c], -R3 ;  /* 0x0000a700060d7a23 */ /* 0x000fe40000010803 */
[--C-:B------:R-:W-:Y:S01]  /*2de0*/  FFMA.FTZ R3, R48, c[0x0][0x29c], -R2.reuse ;  /* 0x0000a70030037a23 */ /* 0x100fe20000010802 */
[----:B------:R-:W-:Y:S01]  /*2df0*/  MUFU.EX2 R15, R15 ;  /* 0x0000000f000f7308 */ /* 0x000fe20000000800 */
[--C-:B------:R-:W-:Y:S02]  /*2e00*/  FFMA.FTZ R10, R49, c[0x0][0x29c], -R2.reuse ;  /* 0x0000a700310a7a23 */ /* 0x100fe40000010802 */
[C---:B------:R-:W-:Y:S02]  /*2e10*/  HMMA.16816.F32 R48, R160.reuse, R172, RZ ;  /* 0x000000aca030723c */ /* 0x040fe400000018ff */
[--C-:B------:R-:W-:Y:S02]  /*2e20*/  FFMA.FTZ R9, R53, c[0x0][0x29c], -R2.reuse ;  /* 0x0000a70035097a23 */ /* 0x100fe40000010802 */
[--C-:B------:R-:W-:Y:S01]  /*2e30*/  FFMA.FTZ R6, R57, c[0x0][0x29c], -R2.reuse ;  /* 0x0000a70039067a23 */ /* 0x100fe20000010802 */
[----:B------:R-:W-:Y:S01]  /*2e40*/  MOV R57, R5 ;  /* 0x0000000500397202 */ /* 0x000fe20000000f00 */
[--C-:B------:R-:W-:Y:S01]  /*2e50*/  FFMA.FTZ R5, R55, c[0x0][0x29c], -R2.reuse ;  /* 0x0000a70037057a23 */ /* 0x100fe20000010802 */
[----:B------:R-:W-:Y:S01]  /*2e60*/  MUFU.EX2 R3, R3 ;  /* 0x0000000300037308 */ /* 0x000fe20000000800 */
[----:B------:R-:W-:Y:S01]  /*2e70*/  FFMA.FTZ R2, R59, c[0x0][0x29c], -R2 ;  /* 0x0000a7003b027a23 */ /* 0x000fe20000010802 */
[----:B------:R-:W-:Y:S02]  /*2e80*/  MOV R59, R54 ;  /* 0x00000036003b7202 */ /* 0x000fe40000000f00 */
[-C--:B------:R-:W-:Y:S06]  /*2e90*/  HMMA.16816.F32 R52, R160, R174.reuse, RZ ;  /* 0x000000aea034723c */ /* 0x080fec00000018ff */
[----:B------:R-:W-:Y:S01]  /*2ea0*/  MUFU.EX2 R33, R33 ;  /* 0x0000002100217308 */ /* 0x000fe20000000800 */
[----:B------:R-:W-:Y:S02]  /*2eb0*/  MOV R160, R59 ;  /* 0x0000003b00a07202 */ /* 0x000fe40000000f00 */
[----:B------:R-:W-:Y:S03]  /*2ec0*/  MOV R161, R57 ;  /* 0x0000003900a17202 */ /* 0x000fe60000000f00 */
[----:B------:R-:W-:Y:S02]  /*2ed0*/  MOV R162, R58 ;  /* 0x0000003a00a27202 */ /* 0x000fe40000000f00 */
[----:B------:R-:W-:Y:S02]  /*2ee0*/  MOV R163, R56 ;  /* 0x0000003800a37202 */ /* 0x000fe40000000f00 */
[----:B------:R-:W-:Y:S01]  /*2ef0*/  HMMA.16816.F32 R56, R156, R174, RZ ;  /* 0x000000ae9c38723c */ /* 0x000fe200000018ff */
[----:B------:R-:W-:Y:S06]  /*2f00*/  MUFU.EX2 R11, R11 ;  /* 0x0000000b000b7308 */ /* 0x000fec0000000800 */
[----:B------:R-:W-:Y:S01]  /*2f10*/  MOV R158, R108 ;  /* 0x0000006c009e7202 */ /* 0x000fe20000000f00 */
[-C--:B------:R-:W-:Y:S01]  /*2f20*/  HMMA.16816.F32 R36, R164, R176.reuse, R36 ;  /* 0x000000b0a424723c */ /* 0x080fe20000001824 */
[----:B------:R1:W5:Y:S02]  /*2f30*/  LDL.LU R108, [R1+0xc] ;  /* 0x00000c00016c7983 */ /* 0x0003640000300800 */
[----:B------:R-:W-:Y:S02]  /*2f40*/  MUFU.EX2 R10, R10 ;  /* 0x0000000a000a7308 */ /* 0x000fe40000000800 */
[----:B------:R-:W-:Y:S02]  /*2f50*/  MOV R159, R0 ;  /* 0x00000000009f7202 */ /* 0x000fe40000000f00 */
[----:B------:R1:W5:Y:S01]  /*2f60*/  LDL.LU R0, [R1+0x8] ;  /* 0x0000080001007983 */ /* 0x0003620000300800 */
[C---:B------:R-:W-:Y:S05]  /*2f70*/  HMMA.16816.F32 R24, R180.reuse, R176, R24 ;  /* 0x000000b0b418723c */ /* 0x040fea0000001818 */
[----:B------:R-:W-:Y:S03]  /*2f80*/  MUFU.EX2 R35, R35 ;  /* 0x0000002300237308 */ /* 0x000fe60000000800 */
[-C--:B------:R-:W-:Y:S07]  /*2f90*/  HMMA.16816.F32 R28, R180, R178.reuse, R28 ;  /* 0x000000b2b41c723c */ /* 0x080fee000000181c */
[----:B------:R-:W-:Y:S01]  /*2fa0*/  MUFU.EX2 R34, R34 ;  /* 0x0000002200227308 */ /* 0x000fe20000000800 */
[C---:B------:R-:W-:Y:S08]  /*2fb0*/  HMMA.16816.F32 R40, R164.reuse, R178, R40 ;  /* 0x000000b2a428723c */ /* 0x040ff00000001828 */
[-C--:B------:R-:W-:Y:S01]  /*2fc0*/  HMMA.16816.F32 R44, R164, R184.reuse, R44 ;  /* 0x000000b8a42c723c */ /* 0x080fe2000000182c */
[----:B------:R-:W-:Y:S07]  /*2fd0*/  MUFU.EX2 R13, R13 ;  /* 0x0000000d000d7308 */ /* 0x000fee0000000800 */
[C---:B------:R-:W-:Y:S03]  /*2fe0*/  HMMA.16816.F32 R48, R180.reuse, R184, R48 ;  /* 0x000000b8b430723c */ /* 0x040fe60000001830 */
[----:B------:R-:W-:Y:S05]  /*2ff0*/  MUFU.EX2 R22, R22 ;  /* 0x0000001600167308 */ /* 0x000fea0000000800 */
[-C--:B------:R-:W-:Y:S05]  /*3000*/  HMMA.16816.F32 R52, R180, R186.reuse, R52 ;  /* 0x000000bab434723c */ /* 0x080fea0000001834 */
[----:B------:R-:W-:Y:S02]  /*3010*/  MUFU.EX2 R21, R21 ;  /* 0x0000001500157308 */ /* 0x000fe40000000800 */
[----:B------:R-:W-:Y:S01]  /*3020*/  MOV R183, R158 ;  /* 0x0000009e00b77202 */ /* 0x000fe20000000f00 */
[----:B------:R-:W-:Y:S04]  /*3030*/  HMMA.16816.F32 R56, R164, R186, R56 ;  /* 0x000000baa438723c */ /* 0x000fe80000001838 */
[----:B------:R-:W-:Y:S02]  /*3040*/  MOV R182, R159 ;  /* 0x0000009f00b67202 */ /* 0x000fe40000000f00 */
[----:B------:R-:W2:Y:S01]  /*3050*/  LDSM.16.M88.4 R156, [R229+0xd080] ;  /* 0x00d08000e59c783b */ /* 0x000ea20000000200 */
[----:B---3--:R-:W-:Y:S01]  /*3060*/  MOV R181, R160 ;  /* 0x000000a000b57202 */ /* 0x008fe20000000f00 */
[----:B------:R-:W-:Y:S01]  /*3070*/  MUFU.EX2 R19, R19 ;  /* 0x0000001300137308 */ /* 0x000fe20000000800 */
[----:B------:R-:W-:Y:S03]  /*3080*/  MOV R180, R161 ;  /* 0x000000a100b47202 */ /* 0x000fe60000000f00 */
[----:B------:R-:W-:Y:S02]  /*3090*/  MOV R167, R162 ;  /* 0x000000a200a77202 */ /* 0x000fe40000000f00 */
[----:B------:R-:W-:Y:S02]  /*30a0*/  MOV R166, R163 ;  /* 0x000000a300a67202 */ /* 0x000fe40000000f00 */
[----:B------:R-:W3:Y:S02]  /*30b0*/  LDSM.16.M88.4 R160, [R229+0xd880] ;  /* 0x00d88000e5a0783b */ /* 0x000ee40000000200 */
[----:B------:R-:W-:Y:S10]  /*30c0*/  MUFU.EX2 R165, R167 ;  /* 0x000000a700a57308 */ /* 0x000ff40000000800 */
[----:B------:R-:W4:Y:S10]  /*30d0*/  MUFU.EX2 R164, R166 ;  /* 0x000000a600a47308 */ /* 0x000f340000000800 */
[----:B------:R-:W-:Y:S01]  /*30e0*/  MUFU.EX2 R166, R180 ;  /* 0x000000b400a67308 */ /* 0x000fe20000000800 */
[-C--:B--2---:R-:W-:Y:S09]  /*30f0*/  HMMA.16816.F32 R36, R156, R188.reuse, R36 ;  /* 0x000000bc9c24723c */ /* 0x084ff20000001824 */
[----:B------:R-:W2:Y:S01]  /*3100*/  MUFU.EX2 R167, R32 ;  /* 0x0000002000a77308 */ /* 0x000ea20000000800 */
[C---:B---3--:R-:W-:Y:S09]  /*3110*/  HMMA.16816.F32 R24, R160.reuse, R188, R24 ;  /* 0x000000bca018723c */ /* 0x048ff20000001818 */
[----:B------:R-:W3:Y:S01]  /*3120*/  MUFU.EX2 R180, R20 ;  /* 0x0000001400b47308 */ /* 0x000ee20000000800 */
[-C--:B------:R-:W-:Y:S09]  /*3130*/  HMMA.16816.F32 R28, R160, R190.reuse, R28 ;  /* 0x000000bea01c723c */ /* 0x080ff2000000181c */
[----:B------:R-:W-:Y:S01]  /*3140*/  MUFU.EX2 R2, R2 ;  /* 0x0000000200027308 */ /* 0x000fe20000000800 */
        /* <DEDUP_REMOVED lines=34> */
[----:B------:R-:W1:Y:S01]  /*3370*/  LDS R160, [R242.X4+0xf280] ;  /* 0x00f28000f2a07984 */ /* 0x000e620000004800 */
[----:B------:R-:W-:Y:S06]  /*3380*/  MUFU.EX2 R161, R181 ;  /* 0x000000b500a17308 */ /* 0x000fec0000000800 */
[----:B------:R-:W-:Y:S04]  /*3390*/  HMMA.16816.F32 R56, R156, R218, R56 ;  /* 0x000000da9c38723c */ /* 0x000fe80000001838 */
[----:B------:R-:W-:Y:S10]  /*33a0*/  MUFU.EX2 R181, R16 ;  /* 0x0000001000b57308 */ /* 0x000ff40000000800 */
[----:B------:R2:W-:Y:S10]  /*33b0*/  MUFU.EX2 R16, R18 ;  /* 0x0000001200107308 */ /* 0x0005f40000000800 */
[----:B------:R-:W-:Y:S01]  /*33c0*/  MUFU.EX2 R162, R182 ;  /* 0x000000b600a27308 */ /* 0x000fe20000000800 */
[--C-:B-1----:R-:W-:Y:S09]  /*33d0*/  FADD.FTZ R157, R36, -R160.reuse ;  /* 0x800000a0249d7221 */ /* 0x102ff20000010000 */
[----:B------:R-:W1:Y:S01]  /*33e0*/  MUFU.EX2 R182, R12 ;  /* 0x0000000c00b67308 */ /* 0x000e620000000800 */
[--C-:B------:R-:W-:Y:S02]  /*33f0*/  FADD.FTZ R158, R37, -R160.reuse ;  /* 0x800000a0259e7221 */ /* 0x100fe40000010000 */
[----:B----4-:R-:W-:Y:S01]  /*3400*/  FMUL.FTZ R157, R164, R157 ;  /* 0x0000009da49d7220 */ /* 0x010fe20000410000 */
[----:B--2---:R-:W2:Y:S01]  /*3410*/  LDS R18, [R242.X4+0xf2a0] ;  /* 0x00f2a000f2127984 */ /* 0x004ea20000004800 */
[C---:B------:R-:W-:Y:S01]  /*3420*/  F2FP.PACK_AB R164, R165.reuse, R164 ;  /* 0x000000a4a5a4723e */ /* 0x040fe200000000ff */
[----:B------:R-:W-:Y:S02]  /*3430*/  FMUL.FTZ R158, R165, R158 ;  /* 0x0000009ea59e7220 */ /* 0x000fe40000410000 */
[----:B------:R-:W4:Y:S01]  /*3440*/  LDS R165, [R242.X4+0xf300] ;  /* 0x00f30000f2a57984 */ /* 0x000f220000004800 */
[--C-:B------:R-:W-:Y:S01]  /*3450*/  FADD.FTZ R40, R40, -R160.reuse ;  /* 0x800000a028287221 */ /* 0x100fe20000010000 */
[----:B------:R-:W1:Y:S01]  /*3460*/  MUFU.EX2 R163, R183 ;  /* 0x000000b700a37308 */ /* 0x000e620000000800 */
[--C-:B------:R-:W-:Y:S02]  /*3470*/  FADD.FTZ R41, R41, -R160.reuse ;  /* 0x800000a029297221 */ /* 0x100fe40000010000 */
[--C-:B------:R-:W-:Y:S02]  /*3480*/  FADD.FTZ R44, R44, -R160.reuse ;  /* 0x800000a02c2c7221 */ /* 0x100fe40000010000 */
[--C-:B------:R-:W-:Y:S02]  /*3490*/  FADD.FTZ R45, R45, -R160.reuse ;  /* 0x800000a02d2d7221 */ /* 0x100fe40000010000 */
[--C-:B------:R-:W-:Y:S02]  /*34a0*/  FADD.FTZ R56, R56, -R160.reuse ;  /* 0x800000a038387221 */ /* 0x100fe40000010000 */
[----:B------:R-:W-:Y:S01]  /*34b0*/  FADD.FTZ R57, R57, -R160 ;  /* 0x800000a039397221 */ /* 0x000fe20000010000 */
[----:B------:R-:W2:Y:S01]  /*34c0*/  MUFU.EX2 R183, R8 ;  /* 0x0000000800b77308 */ /* 0x000ea20000000800 */
[----:B------:R-:W-:Y:S01]  /*34d0*/  FMUL.FTZ R56, R167, R56 ;  /* 0x00000038a7387220 */ /* 0x000fe20000410000 */
[C---:B---3--:R-:W-:Y:S01]  /*34e0*/  F2FP.PACK_AB R167, R180.reuse, R167 ;  /* 0x000000a7b4a7723e */ /* 0x048fe200000000ff */
[----:B------:R-:W-:Y:S01]  /*34f0*/  FMUL.FTZ R57, R180, R57 ;  /* 0x00000039b4397220 */ /* 0x000fe20000410000 */
[----:B-1----:R-:W-:Y:S01]  /*3500*/  F2FP.PACK_AB R180, R182, R181 ;  /* 0x000000b5b6b4723e */ /* 0x002fe200000000ff */
[----:B------:R-:W-:Y:S02]  /*3510*/  FMUL.FTZ R44, R162, R44 ;  /* 0x0000002ca22c7220 */ /* 0x000fe40000410000 */
[----:B------:R-:W-:Y:S01]  /*3520*/  FMUL.FTZ R40, R166, R40 ;  /* 0x00000028a6287220 */ /* 0x000fe20000410000 */
[C---:B------:R-:W-:Y:S01]  /*3530*/  F2FP.PACK_AB R166, R161.reuse, R166 ;  /* 0x000000a6a1a6723e */ /* 0x040fe200000000ff */
[----:B------:R-:W-:Y:S01]  /*3540*/  FMUL.FTZ R41, R161, R41 ;  /* 0x00000029a1297220 */ /* 0x000fe20000410000 */
[----:B------:R-:W-:Y:S02]  /*3550*/  F2FP.PACK_AB R56, R57, R56 ;  /* 0x000000383938723e */ /* 0x000fe400000000ff */
[----:B------:R-:W-:Y:S01]  /*3560*/  F2FP.PACK_AB R57, R16, R19 ;  /* 0x000000131039723e */ /* 0x000fe200000000ff */
[----:B------:R-:W-:Y:S01]  /*3570*/  FMUL.FTZ R45, R163, R45 ;  /* 0x0000002da32d7220 */ /* 0x000fe20000410000 */
[----:B------:R-:W-:Y:S02]  /*3580*/  F2FP.PACK_AB R40, R41, R40 ;  /* 0x000000282928723e */ /* 0x000fe400000000ff */
[----:B------:R-:W-:Y:S01]  /*3590*/  MUFU.EX2 R41, R9 ;  /* 0x0000000900297308 */ /* 0x000fe20000000800 */
[----:B------:R-:W-:Y:S02]  /*35a0*/  F2FP.PACK_AB R162, R163, R162 ;  /* 0x000000a2a3a2723e */ /* 0x000fe400000000ff */
[----:B------:R-:W-:Y:S02]  /*35b0*/  F2FP.PACK_AB R44, R45, R44 ;  /* 0x0000002c2d2c723e */ /* 0x000fe400000000ff */
[----:B------:R-:W-:Y:S01]  /*35c0*/  F2FP.PACK_AB R163, R34, R35 ;  /* 0x0000002322a3723e */ /* 0x000fe200000000ff */
[--C-:B--2---:R-:W-:Y:S01]  /*35d0*/  FADD.FTZ R160, R38, -R18.reuse ;  /* 0x8000001226a07221 */ /* 0x104fe20000010000 */
[----:B------:R-:W-:Y:S01]  /*35e0*/  F2FP.PACK_AB R161, R158, R157 ;  /* 0x0000009d9ea1723e */ /* 0x000fe200000000ff */
[--C-:B------:R-:W-:Y:S02]  /*35f0*/  FADD.FTZ R42, R42, -R18.reuse ;  /* 0x800000122a2a7221 */ /* 0x100fe40000010000 */
[----:B------:R-:W-:Y:S02]  /*3600*/  FMUL.FTZ R160, R181, R160 ;  /* 0x000000a0b5a07220 */ /* 0x000fe40000410000 */
[----:B------:R1:W-:Y:S01]  /*3610*/  MUFU.EX2 R181, R6 ;  /* 0x0000000600b57308 */ /* 0x0003e20000000800 */
[--C-:B------:R-:W-:Y:S02]  /*3620*/  FADD.FTZ R43, R43, -R18.reuse ;  /* 0x800000122b2b7221 */ /* 0x100fe40000010000 */
[--C-:B------:R-:W-:Y:S02]  /*3630*/  FADD.FTZ R45, R39, -R18.reuse ;  /* 0x80000012272d7221 */ /* 0x100fe40000010000 */
[C---:B------:R-:W-:Y:S02]  /*3640*/  FMUL.FTZ R43, R4.reuse, R43 ;  /* 0x0000002b042b7220 */ /* 0x040fe40000410000 */
[----:B------:R-:W-:Y:S01]  /*3650*/  FMUL.FTZ R42, R183, R42 ;  /* 0x0000002ab72a7220 */ /* 0x000fe20000410000 */
[----:B------:R-:W-:Y:S01]  /*3660*/  F2FP.PACK_AB R183, R4, R183 ;  /* 0x000000b704b7723e */ /* 0x000fe200000000ff */
[----:B------:R-:W-:Y:S02]  /*3670*/  FMUL.FTZ R45, R182, R45 ;  /* 0x0000002db62d7220 */ /* 0x000fe40000410000 */
[----:B------:R-:W2:Y:S01]  /*3680*/  MUFU.EX2 R182, R7 ;  /* 0x0000000700b67308 */ /* 0x000ea20000000800 */
[----:B------:R-:W-:Y:S01]  /*3690*/  F2FP.PACK_AB R42, R43, R42 ;  /* 0x0000002a2b2a723e */ /* 0x000fe200000000ff */
[--C-:B----4-:R-:W-:Y:S01]  /*36a0*/  FADD.FTZ R48, R48, -R165.reuse ;  /* 0x800000a530307221 */ /* 0x110fe20000010000 */
[----:B------:R-:W3:Y:S01]  /*36b0*/  LDS R43, [R242.X4+0xf320] ;  /* 0x00f32000f22b7984 */ /* 0x000ee20000004800 */
[--C-:B------:R-:W-:Y:S01]  /*36c0*/  FADD.FTZ R49, R49, -R165.reuse ;  /* 0x800000a531317221 */ /* 0x100fe20000010000 */
[----:B------:R-:W-:Y:S01]  /*36d0*/  F2FP.PACK_AB R160, R45, R160 ;  /* 0x000000a02da0723e */ /* 0x000fe200000000ff */
[----:B------:R-:W-:Y:S01]  /*36e0*/  FMUL.FTZ R48, R17, R48 ;  /* 0x0000003011307220 */ /* 0x000fe20000410000 */
[----:B------:R4:W-:Y:S01]  /*36f0*/  STS [R251+0xf480], R164 ;  /* 0x00f480a4fb007388 */ /* 0x0009e20000000800 */
[----:B------:R-:W-:Y:S02]  /*3700*/  FMUL.FTZ R49, R15, R49 ;  /* 0x000000310f317220 */ /* 0x000fe40000410000 */
[--C-:B------:R-:W-:Y:S01]  /*3710*/  FADD.FTZ R58, R58, -R18.reuse ;  /* 0x800000123a3a7221 */ /* 0x100fe20000010000 */
[----:B------:R-:W-:Y:S01]  /*3720*/  STS [R251+0xf880], R180 ;  /* 0x00f880b4fb007388 */ /* 0x000fe20000000800 */
[--C-:B------:R-:W-:Y:S01]  /*3730*/  FADD.FTZ R59, R59, -R18.reuse ;  /* 0x800000123b3b7221 */ /* 0x100fe20000010000 */
[----:B-1----:R-:W-:Y:S01]  /*3740*/  F2FP.PACK_AB R6, R49, R48 ;  /* 0x000000303106723e */ /* 0x002fe200000000ff */
[----:B------:R-:W-:Y:S01]  /*3750*/  FMUL.FTZ R58, R33, R58 ;  /* 0x0000003a213a7220 */ /* 0x000fe20000410000 */
[----:B------:R-:W-:Y:S01]  /*3760*/  F2FP.PACK_AB R48, R10, R11 ;  /* 0x0000000b0a30723e */ /* 0x000fe200000000ff */
[----:B------:R-:W-:Y:S01]  /*3770*/  FMUL.FTZ R59, R23, R59 ;  /* 0x0000003b173b7220 */ /* 0x000fe20000410000 */
[----:B------:R-:W-:Y:S01]  /*3780*/  STS [R243], R166 ;  /* 0x000000a6f3007388 */ /* 0x000fe20000000800 */
[--C-:B------:R-:W-:Y:S02]  /*3790*/  FADD.FTZ R45, R24, -R165.reuse ;  /* 0x800000a5182d7221 */ /* 0x100fe40000010000 */
[--C-:B------:R-:W-:Y:S01]  /*37a0*/  FADD.FTZ R46, R46, -R18.reuse ;  /* 0x800000122e2e7221 */ /* 0x100fe20000010000 */
[----:B------:R-:W-:Y:S01]  /*37b0*/  STS [R243+0x400], R183 ;  /* 0x000400b7f3007388 */ /* 0x000fe20000000800 */
[----:B------:R-:W-:Y:S01]  /*37c0*/  FADD.FTZ R47, R47, -R18 ;  /* 0x800000122f2f7221 */ /* 0x000fe20000010000 */
[----:B------:R-:W4:Y:S01]  /*37d0*/  MUFU.EX2 R24, R5 ;  /* 0x0000000500187308 */ /* 0x000f220000000800 */
[----:B------:R-:W-:Y:S01]  /*37e0*/  F2FP.PACK_AB R58, R59, R58 ;  /* 0x0000003a3b3a723e */ /* 0x000fe200000000ff */
[----:B------:R1:W-:Y:S01]  /*37f0*/  STS [R251+0x10880], R48 ;  /* 0x01088030fb007388 */ /* 0x0003e20000000800 */
[----:B------:R-:W-:Y:S01]  /*3800*/  FMUL.FTZ R46, R35, R46 ;  /* 0x0000002e232e7220 */ /* 0x000fe20000410000 */
[----:B------:R-:W-:Y:S01]  /*3810*/  F2FP.PACK_AB R18, R23, R33 ;  /* 0x000000211712723e */ /* 0x000fe200000000ff */
[----:B------:R-:W-:Y:S02]  /*3820*/  FMUL.FTZ R47, R34, R47 ;  /* 0x0000002f222f7220 */ /* 0x000fe40000410000 */
[--C-:B------:R-:W-:Y:S02]  /*3830*/  FADD.FTZ R59, R52, -R165.reuse ;  /* 0x800000a5343b7221 */ /* 0x100fe40000010000 */
[--C-:B------:R-:W-:Y:S01]  /*3840*/  FADD.FTZ R52, R53, -R165.reuse ;  /* 0x800000a535347221 */ /* 0x100fe20000010000 */
[----:B------:R-:W-:Y:S01]  /*3850*/  F2FP.PACK_AB R46, R47, R46 ;  /* 0x0000002e2f2e723e */ /* 0x000fe200000000ff */
[----:B------:R-:W-:Y:S01]  /*3860*/  FMUL.FTZ R59, R14, R59 ;  /* 0x0000003b0e3b7220 */ /* 0x000fe20000410000 */
[----:B------:R-:W-:Y:S01]  /*3870*/  F2FP.PACK_AB R47, R21, R22 ;  /* 0x00000016152f723e */ /* 0x000fe200000000ff */
[----:B------:R-:W-:Y:S01]  /*3880*/  FMUL.FTZ R52, R13, R52 ;  /* 0x000000340d347220 */ /* 0x000fe20000410000 */
[----:B------:R-:W-:Y:S01]  /*3890*/  F2FP.PACK_AB R53, R15, R17 ;  /* 0x000000110f35723e */ /* 0x000fe200000000ff */
[--C-:B------:R-:W-:Y:S02]  /*38a0*/  FADD.FTZ R25, R25, -R165.reuse ;  /* 0x800000a519197221 */ /* 0x100fe40000010000 */
[--C-:B------:R-:W-:Y:S01]  /*38b0*/  FADD.FTZ R28, R28, -R165.reuse ;  /* 0x800000a51c1c7221 */ /* 0x100fe20000010000 */
[----:B------:R-:W-:Y:S01]  /*38c0*/  STS [R251+0x10480], R47 ;  /* 0x0104802ffb007388 */ /* 0x000fe20000000800 */
[----:B------:R-:W-:Y:S01]  /*38d0*/  FADD.FTZ R29, R29, -R165 ;  /* 0x800000a51d1d7221 */ /* 0x000fe20000010000 */
[----:B------:R-:W-:Y:S01]  /*38e0*/  F2FP.PACK_AB R165, R13, R14 ;  /* 0x0000000e0da5723e */ /* 0x000fe200000000ff */
[--C-:B---3--:R-:W-:Y:S01]  /*38f0*/  FADD.FTZ R26, R26, -R43.reuse ;  /* 0x8000002b1a1a7221 */ /* 0x108fe20000010000 */
[----:B------:R-:W-:Y:S01]  /*3900*/  F2FP.PACK_AB R14, R52, R59 ;  /* 0x0000003b340e723e */ /* 0x000fe200000000ff */
[----:B------:R-:W-:Y:S01]  /*3910*/  STS [R243+0x1000], R57 ;  /* 0x00100039f3007388 */ /* 0x000fe20000000800 */
[----:B--2---:R-:W-:Y:S01]  /*3920*/  F2FP.PACK_AB R52, R182, R41 ;  /* 0x00000029b634723e */ /* 0x004fe200000000ff */
[--C-:B------:R-:W-:Y:S01]  /*3930*/  FADD.FTZ R27, R27, -R43.reuse ;  /* 0x8000002b1b1b7221 */ /* 0x100fe20000010000 */
[----:B----4-:R-:W-:Y:S01]  /*3940*/  F2FP.PACK_AB R164, R24, R181 ;  /* 0x000000b518a4723e */ /* 0x010fe200000000ff */
[----:B------:R-:W-:Y:S01]  /*3950*/  FMUL.FTZ R45, R22, R45 ;  /* 0x0000002d162d7220 */ /* 0x000fe20000410000 */
[----:B-1----:R-:W-:Y:S01]  /*3960*/  F2FP.PACK_AB R48, R2, R3 ;  /* 0x000000030230723e */ /* 0x002fe200000000ff */
[----:B------:R-:W-:Y:S01]  /*3970*/  STS [R243+0x1400], R52 ;  /* 0x00140034f3007388 */ /* 0x000fe20000000800 */
[----:B------:R-:W-:Y:S02]  /*3980*/  FMUL.FTZ R27, R10, R27 ;  /* 0x0000001b0a1b7220 */ /* 0x000fe40000410000 */
[--C-:B------:R-:W-:Y:S01]  /*3990*/  FADD.FTZ R30, R30, -R43.reuse ;  /* 0x8000002b1e1e7221 */ /* 0x100fe20000010000 */
[----:B------:R-:W-:Y:S01]  /*39a0*/  STS [R251+0x11480], R162 ;  /* 0x011480a2fb007388 */ /* 0x000fe20000000800 */
[--C-:B------:R-:W-:Y:S02]  /*39b0*/  FADD.FTZ R31, R31, -R43.reuse ;  /* 0x8000002b1f1f7221 */ /* 0x100fe40000010000 */
[----:B------:R-:W-:Y:S01]  /*39c0*/  FMUL.FTZ R25, R21, R25 ;  /* 0x0000001915197220 */ /* 0x000fe20000410000 */
[----:B------:R-:W-:Y:S01]  /*39d0*/  STS [R251+0x11880], R163 ;  /* 0x011880a3fb007388 */ /* 0x000fe20000000800 */
[----:B------:R-:W-:Y:S02]  /*39e0*/  FMUL.FTZ R26, R11, R26 ;  /* 0x0000001a0b1a7220 */ /* 0x000fe40000410000 */
[----:B------:R-:W-:Y:S01]  /*39f0*/  FMUL.FTZ R29, R16, R29 ;  /* 0x0000001d101d7220 */ /* 0x000fe20000410000 */
[----:B------:R-:W-:Y:S01]  /*3a00*/  STS [R243+0x2000], R167 ;  /* 0x002000a7f3007388 */ /* 0x000fe20000000800 */
[----:B------:R-:W-:Y:S01]  /*3a10*/  FMUL.FTZ R30, R41, R30 ;  /* 0x0000001e291e7220 */ /* 0x000fe20000410000 */
[----:B------:R-:W-:Y:S01]  /*3a20*/  F2FP.PACK_AB R25, R25, R45 ;  /* 0x0000002d1919723e */ /* 0x000fe200000000ff */
[----:B------:R-:W-:Y:S01]  /*3a30*/  FMUL.FTZ R31, R182, R31 ;  /* 0x0000001fb61f7220 */ /* 0x000fe20000410000 */
[----:B------:R-:W-:Y:S01]  /*3a40*/  STS [R243+0x2400], R18 ;  /* 0x00240012f3007388 */ /* 0x000fe20000000800 */
[----:B------:R-:W-:Y:S01]  /*3a50*/  FMUL.FTZ R28, R19, R28 ;  /* 0x0000001c131c7220 */ /* 0x000fe20000410000 */
[----:B------:R-:W-:Y:S01]  /*3a60*/  F2FP.PACK_AB R26, R27, R26 ;  /* 0x0000001a1b1a723e */ /* 0x000fe200000000ff */
[--C-:B------:R-:W-:Y:S01]  /*3a70*/  FADD.FTZ R50, R50, -R43.reuse ;  /* 0x8000002b32327221 */ /* 0x100fe20000010000 */
[----:B------:R-:W-:Y:S01]  /*3a80*/  STS [R251+0x12480], R53 ;  /* 0x01248035fb007388 */ /* 0x000fe20000000800 */
[----:B------:R-:W-:Y:S01]  /*3a90*/  F2FP.PACK_AB R30, R31, R30 ;  /* 0x0000001e1f1e723e */ /* 0x000fe200000000ff */
[--C-:B------:R-:W-:Y:S01]  /*3aa0*/  FADD.FTZ R51, R51, -R43.reuse ;  /* 0x8000002b33337221 */ /* 0x100fe20000010000 */
[----:B------:R-:W-:Y:S01]  /*3ab0*/  F2FP.PACK_AB R28, R29, R28 ;  /* 0x0000001c1d1c723e */ /* 0x000fe200000000ff */
[----:B------:R1:W-:Y:S01]  /*3ac0*/  STS [R251+0x12880], R164 ;  /* 0x012880a4fb007388 */ /* 0x0003e20000000800 */
[--C-:B------:R-:W-:Y:S02]  /*3ad0*/  FADD.FTZ R54, R54, -R43.reuse ;  /* 0x8000002b36367221 */ /* 0x100fe40000010000 */
[----:B------:R-:W-:Y:S01]  /*3ae0*/  FADD.FTZ R55, R55, -R43 ;  /* 0x8000002b37377221 */ /* 0x000fe20000010000 */
[----:B------:R-:W-:Y:S01]  /*3af0*/  STS [R243+0x3000], R165 ;  /* 0x003000a5f3007388 */ /* 0x000fe20000000800 */
[----:B------:R-:W-:Y:S02]  /*3b00*/  FMUL.FTZ R50, R181, R50 ;  /* 0x00000032b5327220 */ /* 0x000fe40000410000 */
[----:B------:R-:W-:Y:S01]  /*3b10*/  FMUL.FTZ R51, R24, R51 ;  /* 0x0000003318337220 */ /* 0x000fe20000410000 */
[----:B------:R-:W-:Y:S01]  /*3b20*/  STS [R243+0x3400], R48 ;  /* 0x00340030f3007388 */ /* 0x000fe20000000800 */
[----:B------:R-:W-:Y:S02]  /*3b30*/  FMUL.FTZ R54, R3, R54 ;  /* 0x0000003603367220 */ /* 0x000fe40000410000 */
[----:B------:R-:W-:Y:S01]  /*3b40*/  FMUL.FTZ R55, R2, R55 ;  /* 0x0000003702377220 */ /* 0x000fe20000410000 */
[----:B------:R-:W-:Y:S01]  /*3b50*/  BAR.SYNC.DEFER_BLOCKING 0x0 ;  /* 0x0000000000007b1d */ /* 0x000fe20000010000 */
[----:B------:R-:W-:Y:S03]  /*3b60*/  SHF.L.U32 R2, R232, 0x1, RZ ;  /* 0x00000001e8027819 */ /* 0x000fe600000006ff */
[----:B-1----:R-:W-:Y:S04]  /*3b70*/  F2FP.PACK_AB R164, R55, R54 ;  /* 0x0000003637a4723e */ /* 0x002fe800000000ff */
        /* <DEDUP_REMOVED lines=28> */
[----:B------:R-:W1:Y:S01]  /*3d40*/  LDSM.16.MT88.4 R160, [R2+0xd480] ;  /* 0x00d4800002a0783b */ /* 0x000e620000004200 */
        /* <DEDUP_REMOVED lines=21> */
[-C--:B------:R-:W-:Y:S08]  /*3ea0*/  HMMA.16816.F32 R76, R52, R160.reuse, R76 ;  /* 0x000000a0344c723c */ /* 0x080ff0000000184c */
[C---:B------:R-:W-:Y:S08]  /*3eb0*/  HMMA.16816.F32 R80, R156.reuse, R160, R80 ;  /* 0x000000a09c50723c */ /* 0x040ff00000001850 */
[-C--:B------:R-:W-:Y:S08]  /*3ec0*/  HMMA.16816.F32 R84, R156, R162.reuse, R84 ;  /* 0x000000a29c54723c */ /* 0x080ff00000001854 */
[C---:B------:R-:W-:Y:S01]  /*3ed0*/  HMMA.16816.F32 R88, R52.reuse, R162, R88 ;  /* 0x000000a23458723c */ /* 0x040fe20000001858 */
[----:B------:R-:W1:Y:S07]  /*3ee0*/  LDSM.16.MT88.4 R160, [R227+0x12c80] ;  /* 0x012c8000e3a0783b */ /* 0x000e6e0000004200 */
        /* <DEDUP_REMOVED lines=22> */
[----:B------:R2:W1:Y:S07]  /*4050*/  LDSM.16.M88.4 R24, [R225+0x1000] ;  /* 0x00100000e118783b */ /* 0x00046e0000000200 */
[----:B------:R-:W-:Y:S01]  /*4060*/  HMMA.16816.F32 R104, R40, R58, R104 ;  /* 0x0000003a2868723c */ /* 0x000fe20000001868 */
[----:B------:R2:W1:Y:S06]  /*4070*/  LDSM.16.MT88.2 R58, [R226+0x2400] ;  /* 0x00240000e23a783b */ /* 0x00046c0000004100 */
[----:B------:R2:W1:Y:S01]  /*4080*/  LDSM.16.M88.4 R40, [R225] ;  /* 0x00000000e128783b */ /* 0x0004620000000200 */
[-C--:B------:R-:W-:Y:S07]  /*4090*/  HMMA.16816.F32 R60, R164, R180.reuse, R60 ;  /* 0x000000b4a43c723c */ /* 0x080fee000000183c */
[----:B------:R2:W1:Y:S01]  /*40a0*/  LDSM.16.M88.4 R52, [R224] ;  /* 0x00000000e034783b */ /* 0x0004620000000200 */
[C---:B------:R-:W-:Y:S07]  /*40b0*/  HMMA.16816.F32 R64, R160.reuse, R180, R64 ;  /* 0x000000b4a040723c */ /* 0x040fee0000001840 */
        /* <DEDUP_REMOVED lines=13> */
[C---:B-12-4-:R-:W-:Y:S01]  /*4190*/  LOP3.LUT P5, RZ, R240.reuse, 0x1, RZ, 0xc0, !PT ;  /* 0x00000001f0ff7812 */ /* 0x056fe200078ac0ff */
[----:B------:R-:W1:Y:S01]  /*41a0*/  S2R R5, SR_CTAID.Y ;  /* 0x0000000000057919 */ /* 0x000e620000002600 */
[C---:B------:R-:W-:Y:S01]  /*41b0*/  LOP3.LUT P4, RZ, R240.reuse, 0x2, RZ, 0xc0, !PT ;  /* 0x00000002f0ff7812 */ /* 0x040fe2000788c0ff */
[----:B------:R-:W-:Y:S01]  /*41c0*/  ULDC.64 UR6, c[0x0][0x208] ;  /* 0x0000820000067ab9 */ /* 0x000fe20000000a00 */
[----:B------:R-:W-:Y:S01]  /*41d0*/  LOP3.LUT P2, RZ, R240, 0x4, RZ, 0xc0, !PT ;  /* 0x00000004f0ff7812 */ /* 0x000fe2000784c0ff */
[----:B------:R-:W-:Y:S02]  /*41e0*/  USHF.L.U32 UR21, UR17, 0x6, URZ ;  /* 0x0000000611157899 */ /* 0x000fe4000800063f */
[----:B------:R-:W-:Y:S02]  /*41f0*/  UIMAD.WIDE.U32 UR22, UR17, UR6, URZ ;  /* 0x00000006111672a5 */ /* 0x000fe4000f8e003f */
[----:B------:R-:W-:Y:S04]  /*4200*/  USHF.R.S32.HI UR20, URZ, 0x1f, UR17 ;  /* 0x0000001f3f147899 */ /* 0x000fe80008011411 */
[----:B------:R-:W-:Y:S02]  /*4210*/  UIMAD UR20, UR20, UR6, URZ ;  /* 0x00000006141472a4 */ /* 0x000fe4000f8e023f */
[----:B------:R-:W-:Y:S02]  /*4220*/  UIADD3 UR6, -UR21, UR5, URZ ;  /* 0x0000000515067290 */ /* 0x000fe4000fffe13f */
[----:B------:R-:W-:Y:S04]  /*4230*/  UIMAD UR20, UR17, UR7, UR20 ;  /* 0x00000007111472a4 */ /* 0x000fe8000f8e0214 */
[C---:B------:R-:W-:Y:S01]  /*4240*/  ISETP.GE.OR P5, PT, R238.reuse, UR6, !P5 ;  /* 0x00000006ee007c0c */ /* 0x040fe2000efa6670 */
[----:B------:R-:W-:Y:S01]  /*4250*/  UIADD3 UR20, UR23, UR20, URZ ;  /* 0x0000001417147290 */ /* 0x000fe2000fffe03f */
[C---:B------:R-:W-:Y:S02]  /*4260*/  ISETP.GE.OR P4, PT, R238.reuse, UR6, !P4 ;  /* 0x00000006ee007c0c */ /* 0x040fe4000e786670 */
[----:B-1----:R-:W-:Y:S01]  /*4270*/  SHF.R.S32.HI R4, RZ, 0x1f, R5 ;  /* 0x0000001fff047819 */ /* 0x002fe20000011405 */
[C---:B------:R-:W-:Y:S01]  /*4280*/  IMAD.WIDE.U32 R6, R5.reuse, c[0x0][0x288], R244 ;  /* 0x0000a20005067a25 */ /* 0x040fe200078e00f4 */
[----:B------:R-:W-:Y:S03]  /*4290*/  ISETP.GE.OR P2, PT, R238, UR6, !P2 ;  /* 0x00000006ee007c0c */ /* 0x000fe6000d746670 */
[----:B------:R-:W-:Y:S04]  /*42a0*/  IMAD R4, R4, c[0x0][0x288], RZ ;  /* 0x0000a20004047a24 */ /* 0x000fe800078e02ff */
[----:B------:R-:W-:Y:S01]  /*42b0*/  IMAD R4, R5, c[0x0][0x28c], R4 ;  /* 0x0000a30005047a24 */ /* 0x000fe200078e0204 */
[----:B------:R-:W-:Y:S01]  /*42c0*/  IADD3 R5, P0, R6, UR8, RZ ;  /* 0x0000000806057c10 */ /* 0x000fe2000ff1e0ff */
[----:B------:R-:W-:Y:S03]  /*42d0*/  IMAD.U32 R6, RZ, RZ, UR22 ;  /* 0x00000016ff067e24 */ /* 0x000fe6000f8e00ff */
[----:B------:R-:W-:Y:S01]  /*42e0*/  IADD3.X R4, R7, UR13, R4, P0, !PT ;  /* 0x0000000d07047c10 */ /* 0x000fe200087fe404 */
[----:B------:R-:W-:Y:S01]  /*42f0*/  IMAD.U32 R7, RZ, RZ, UR22 ;  /* 0x00000016ff077e24 */ /* 0x000fe2000f8e00ff */
[----:B------:R-:W-:Y:S04]  /*4300*/  LEA R8, P0, R5, c[0x0][0x280], 0x2 ;  /* 0x0000a00005087a11 */ /* 0x000fe800078010ff */
[----:B------:R-:W-:Y:S01]  /*4310*/  LEA R10, P1, R7, R246, 0x7 ;  /* 0x000000f6070a7211 */ /* 0x000fe200078238ff */
[----:B------:R-:W-:Y:S01]  /*4320*/  IMAD.U32 R7, RZ, RZ, UR20 ;  /* 0x00000014ff077e24 */ /* 0x000fe2000f8e00ff */
[----:B------:R-:W-:Y:S01]  /*4330*/  LEA.HI.X R9, R5, c[0x0][0x284], R4, 0x2, P0 ;  /* 0x0000a10005097a11 */ /* 0x000fe200000f1404 */
[----:B------:R-:W-:Y:S02]  /*4340*/  IMAD.U32 R5, RZ, RZ, UR21 ;  /* 0x00000015ff057e24 */ /* 0x000fe4000f8e00ff */
[----:B------:R-:W-:Y:S01]  /*4350*/  IMAD.U32 R4, RZ, RZ, UR21 ;  /* 0x00000015ff047e24 */ /* 0x000fe2000f8e00ff */
[----:B------:R-:W-:Y:S02]  /*4360*/  LEA.HI.X R11, R6, R247, R7, 0x7, P1 ;  /* 0x000000f7060b7211 */ /* 0x000fe400008f3c07 */
[----:B------:R-:W-:Y:S01]  /*4370*/  LEA R8, P0, R5, R8, 0x2 ;  /* 0x0000000805087211 */ /* 0x000fe200078010ff */
[----:B------:R-:W-:Y:S02]  /*4380*/  @!P3 IMAD.SHL.U32 R5, R236, 0x10, RZ ;  /* 0x00000010ec05b824 */ /* 0x000fe400078e00ff */
[----:B------:R-:W-:Y:S01]  /*4390*/  @!PT LDS RZ, [RZ] ;  /* 0x00000000fffff984 */ /* 0x000fe20000000800 */
[----:B------:R-:W-:Y:S01]  /*43a0*/  @!PT LDS RZ, [RZ] ;  /* 0x00000000fffff984 */ /* 0x000fe20000000800 */
[----:B------:R-:W-:Y:S01]  /*43b0*/  @!PT LDS RZ, [RZ] ;  /* 0x00000000fffff984 */ /* 0x000fe20000000800 */
[----:B------:R1:W-:Y:S01]  /*43c0*/  LDGSTS.E.BYPASS.LTC128B.128 [R233+0xc080], [R10.64], !P5 ;  /* 0x0c0800000ae97fae */ /* 0x0003e2000e901d52 */
[----:B------:R-:W-:Y:S04]  /*43d0*/  LEA.HI.X.SX32 R9, R4, R9, 0x2, P0 ;  /* 0x0000000904097211 */ /* 0x000fe800000f16ff */
[----:B------:R1:W-:Y:S05]  /*43e0*/  LDGSTS.E.BYPASS.LTC128B.128 [R233+0xd080], [R10.64+0x40], !P4 ;  /* 0x0d0800400ae97fae */ /* 0x0003ea000e101d52 */
[----:B------:R1:W-:Y:S05]  /*43f0*/  LDGSTS.E.BYPASS.LTC128B.128 [R233+0xe080], [R10.64+0x80], !P2 ;  /* 0x0e0800800ae97fae */ /* 0x0003ea000d101d52 */
[----:B------:R1:W-:Y:S02]  /*4400*/  @!P3 LDGSTS.E.BYPASS.LTC128B.128 [R5+0xf280], [R8.64] ;  /* 0x0f2800000805bfae */ /* 0x0003e4000b901d52 */
.L_x_24:
[-C--:B-12-4-:R-:W-:Y:S01]  /*4410*/  HMMA.16816.F32 R4, R40, R2.reuse, RZ ;  /* 0x000000022804723c */ /* 0x096fe200000018ff */
[----:B------:R-:W2:Y:S01]  /*4420*/  LDL.64 R160, [R1] ;  /* 0x0000000001a07983 */ /* 0x000ea20000100a00 */
[----:B------:R-:W-:Y:S02]  /*4430*/  UIMAD UR11, UR11, 0x1800, URZ ;  /* 0x000018000b0b78a4 */ /* 0x000fe4000f8e023f */
[----:B------:R-:W-:Y:S01]  /*4440*/  UISETP.GE.AND UP0, UPT, UR17, UR14, UPT ;  /* 0x0000000e1100728c */ /* 0x000fe2000bf06270 */
[----:B------:R-:W-:Y:S01]  /*4450*/  LDSM.16.M88.4 R28, [R223] ;  /* 0x00000000df1c783b */ /* 0x000fe20000000200 */
[----:B------:R-:W-:Y:S02]  /*4460*/  UIADD3 UR7, UR4, 0x1, URZ ;  /* 0x0000000104077890 */ /* 0x000fe4000fffe03f */
[C---:B------:R-:W-:Y:S01]  /*4470*/  HMMA.16816.F32 R8, R24.reuse, R2, RZ ;  /* 0x000000021808723c */ /* 0x040fe200000018ff */
[----:B------:R-:W1:Y:S01]  /*4480*/  LDSM.16.MT88.2 R2, [R226+0x800] ;  /* 0x00080000e202783b */ /* 0x000e620000004100 */
[----:B------:R-:W-:Y:S02]  /*4490*/  UISETP.GE.AND UP2, UPT, UR4, 0x1, UPT ;  /* 0x000000010400788c */ /* 0x000fe4000bf46270 */
[----:B------:R-:W-:Y:S01]  /*44a0*/  UIADD3 UR6, UR16, 0x1, URZ ;  /* 0x0000000110067890 */ /* 0x000fe2000fffe03f */
[----:B------:R-:W3:Y:S01]  /*44b0*/  LDSM.16.M88.4 R32, [R223+0x1000] ;  /* 0x00100000df20783b */ /* 0x000ee20000000200 */
[----:B------:R-:W-:Y:S02]  /*44c0*/  UISETP.GE.AND UP1, UPT, UR16, 0x1, UPT ;  /* 0x000000011000788c */ /* 0x000fe4000bf26270 */
[-C--:B------:R-:W-:Y:S01]  /*44d0*/  HMMA.16816.F32 R12, R24, R48.reuse, RZ ;  /* 0x00000030180c723c */ /* 0x080fe200000018ff */
[----:B------:R-:W4:Y:S01]  /*44e0*/  LDSM.16.MT88.2 R36, [R226+0x2800] ;  /* 0x00280000e224783b */ /* 0x000f220000004100 */
[----:B------:R-:W-:Y:S03]  /*44f0*/  USEL UR16, UR6, URZ, !UP1 ;  /* 0x0000003f06107287 */ /* 0x000fe6000c800000 */
[----:B------:R-:W1:Y:S03]  /*4500*/  LDSM.16.MT88.2 R38, [R226+0x4800] ;  /* 0x00480000e226783b */ /* 0x000e660000004100 */
[C---:B------:R-:W-:Y:S01]  /*4510*/  HMMA.16816.F32 R16, R40.reuse, R48, RZ ;  /* 0x000000302810723c */ /* 0x040fe200000018ff */
[----:B------:R-:W-:Y:S04]  /*4520*/  LDSM.16.MT88.2 R44, [R226+0xc00] ;  /* 0x000c0000e22c783b */ /* 0x000fe80000004100 */
[----:B------:R-:W-:Y:S03]  /*4530*/  LDSM.16.MT88.2 R46, [R226+0x2c00] ;  /* 0x002c0000e22e783b */ /* 0x000fe60000004100 */
[-C--:B------:R-:W-:Y:S01]  /*4540*/  HMMA.16816.F32 R20, R40, R50.reuse, RZ ;  /* 0x000000322814723c */ /* 0x080fe200000018ff */
[----:B------:R-:W1:Y:S04]  /*4550*/  LDSM.16.M88.4 R40, [R222] ;  /* 0x00000000de28783b */ /* 0x000e680000000200 */
[----:B------:R-:W0:Y:S03]  /*4560*/  LDGDEPBAR ;  /* 0x00000000000079af */ /* 0x000e260000000000 */
[----:B------:R-:W-:Y:S01]  /*4570*/  HMMA.16816.F32 R24, R24, R50, RZ ;  /* 0x000000321818723c */ /* 0x000fe200000018ff */
[----:B------:R-:W1:Y:S07]  /*4580*/  LDSM.16.M88.4 R48, [R222+0x1000] ;  /* 0x00100000de30783b */ /* 0x000e6e0000000200 */
[-C--:B------:R-:W-:Y:S08]  /*4590*/  HMMA.16816.F32 R4, R52, R56.reuse, R4 ;  /* 0x000000383404723c */ /* 0x080ff00000001804 */
[C---:B------:R-:W-:Y:S08]  /*45a0*/  HMMA.16816.F32 R8, R156.reuse, R56, R8 ;  /* 0x000000389c08723c */ /* 0x040ff00000001808 */
[-C--:B------:R-:W-:Y:S08]  /*45b0*/  HMMA.16816.F32 R12, R156, R58.reuse, R12 ;  /* 0x0000003a9c0c723c */ /* 0x080ff0000000180c */
[C---:B------:R-:W-:Y:S01]  /*45c0*/  HMMA.16816.F32 R16, R52.reuse, R58, R16 ;  /* 0x0000003a3410723c */ /* 0x040fe20000001810 */
[----:B------:R-:W-:Y:S07]  /*45d0*/  LDSM.16.M88.4 R56, [R225+0x3000] ;  /* 0x00300000e138783b */ /* 0x000fee0000000200 */
[-C--:B------:R-:W-:Y:S01]  /*45e0*/  HMMA.16816.F32 R20, R52, R180.reuse, R20 ;  /* 0x000000b43414723c */ /* 0x080fe20000001814 */
[----:B------:R-:W-:Y:S07]  /*45f0*/  LDSM.16.M88.4 R52, [R225+0x2000] ;  /* 0x00200000e134783b */ /* 0x000fee0000000200 */
[----:B------:R-:W-:Y:S01]  /*4600*/  HMMA.16816.F32 R24, R156, R180, R24 ;  /* 0x000000b49c18723c */ /* 0x000fe20000001818 */
[----:B------:R-:W-:Y:S07]  /*4610*/  LDSM.16.MT88.2 R156, [R226+0x3000] ;  /* 0x00300000e29c783b */ /* 0x000fee0000004100 */
[-C--:B-1----:R-:W-:Y:S08]  /*4620*/  HMMA.16816.F32 R4, R28, R2.reuse, R4 ;  /* 0x000000021c04723c */ /* 0x082ff00000001804 */
[C---:B---3--:R-:W-:Y:S01]  /*4630*/  HMMA.16816.F32 R8, R32.reuse, R2, R8 ;  /* 0x000000022008723c */ /* 0x048fe20000001808 */
[----:B------:R-:W1:Y:S07]  /*4640*/  LDSM.16.MT88.2 R2, [R226+0x4c00] ;  /* 0x004c0000e202783b */ /* 0x000e6e0000004100 */
[-C--:B----4-:R-:W-:Y:S08]  /*4650*/  HMMA.16816.F32 R12, R32, R36.reuse, R12 ;  /* 0x00000024200c723c */ /* 0x090ff0000000180c */
[C---:B------:R-:W-:Y:S01]  /*4660*/  HMMA.16816.F32 R16, R28.reuse, R36, R16 ;  /* 0x000000241c10723c */ /* 0x040fe20000001810 */
[----:B------:R-:W3:Y:S07]  /*4670*/  LDSM.16.MT88.2 R36, [R226+0x1000] ;  /* 0x00100000e224783b */ /* 0x000eee0000004100 */
[-C--:B------:R-:W-:Y:S01]  /*4680*/  HMMA.16816.F32 R20, R28, R38.reuse, R20 ;  /* 0x000000261c14723c */ /* 0x080fe20000001814 */
[----:B------:R-:W4:Y:S04]  /*4690*/  LDSM.16.MT88.2 R28, [R226+0x5000] ;  /* 0x00500000e21c783b */ /* 0x000f280000004100 */
[----:B------:R-:W-:Y:S03]  /*46a0*/  LDSM.16.MT88.2 R30, [R226+0x1400] ;  /* 0x00140000e21e783b */ /* 0x000fe60000004100 */
[----:B------:R-:W-:Y:S01]  /*46b0*/  HMMA.16816.F32 R24, R32, R38, R24 ;  /* 0x000000262018723c */ /* 0x000fe20000001818 */
[----:B------:R-:W3:Y:S04]  /*46c0*/  LDSM.16.M88.4 R32, [R224+0x2000] ;  /* 0x00200000e020783b */ /* 0x000ee80000000200 */
[----:B------:R-:W-:Y:S03]  /*46d0*/  LDSM.16.MT88.2 R38, [R226+0x3400] ;  /* 0x00340000e226783b */ /* 0x000fe60000004100 */
[-C--:B------:R-:W-:Y:S08]  /*46e0*/  HMMA.16816.F32 R4, R40, R44.reuse, R4 ;  /* 0x0000002c2804723c */ /* 0x080ff00000001804 */
[C---:B------:R-:W-:Y:S08]  /*46f0*/  HMMA.16816.F32 R8, R48.reuse, R44, R8 ;  /* 0x0000002c3008723c */ /* 0x040ff00000001808 */
[-C--:B------:R-:W-:Y:S08]  /*4700*/  HMMA.16816.F32 R12, R48, R46.reuse, R12 ;  /* 0x0000002e300c723c */ /* 0x080ff0000000180c */
[C---:B------:R-:W-:Y:S01]  /*4710*/  HMMA.16816.F32 R16, R40.reuse, R46, R16 ;  /* 0x0000002e2810723c */ /* 0x040fe20000001810 */
[----:B------:R-:W4:Y:S07]  /*4720*/  LDSM.16.M88.4 R44, [R224+0x3000] ;  /* 0x00300000e02c783b */ /* 0x000f2e0000000200 */
[-C--:B-1----:R-:W-:Y:S01]  /*4730*/  HMMA.16816.F32 R20, R40, R2.reuse, R20 ;  /* 0x000000022814723c */ /* 0x082fe20000001814 */
[----:B------:R-:W-:Y:S07]  /*4740*/  LDSM.16.M88.4 R40, [R223+0x2000] ;  /* 0x00200000df28783b */ /* 0x000fee0000000200 */
[----:B------:R-:W-:Y:S01]  /*4750*/  HMMA.16816.F32 R24, R48, R2, R24 ;  /* 0x000000023018723c */ /* 0x000fe20000001818 */
[----:B------:R-:W1:Y:S04]  /*4760*/  LDSM.16.MT88.2 R2, [R226+0x5400] ;  /* 0x00540000e202783b */ /* 0x000e680000004100 */
[----:B------:R-:W-:Y:S03]  /*4770*/  LDSM.16.M88.4 R48, [R223+0x3000] ;  /* 0x00300000df30783b */ /* 0x000fe60000000200 */
[-C--:B---3--:R-:W-:Y:S08]  /*4780*/  HMMA.16816.F32 R4, R52, R36.reuse, R4 ;  /* 0x000000243404723c */ /* 0x088ff00000001804 */
[C---:B------:R-:W-:Y:S01]  /*4790*/  HMMA.16816.F32 R8, R56.reuse, R36, R8 ;  /* 0x000000243808723c */ /* 0x040fe20000001808 */
[----:B------:R-:W3:Y:S07]  /*47a0*/  LDSM.16.MT88.2 R36, [R226+0x1800] ;  /* 0x00180000e224783b */ /* 0x000eee0000004100 */
[-C--:B------:R-:W-:Y:S08]  /*47b0*/  HMMA.16816.F32 R12, R56, R156.reuse, R12 ;  /* 0x0000009c380c723c */ /* 0x080ff0000000180c */
[C---:B------:R-:W-:Y:S01]  /*47c0*/  HMMA.16816.F32 R16, R52.reuse, R156, R16 ;  /* 0x0000009c3410723c */ /* 0x040fe20000001810 */
[----:B------:R-:W1:Y:S07]  /*47d0*/  LDSM.16.MT88.2 R156, [R226+0x3800] ;  /* 0x00380000e29c783b */ /* 0x000e6e0000004100 */
[-C--:B----4-:R-:W-:Y:S01]  /*47e0*/  HMMA.16816.F32 R20, R52, R28.reuse, R20 ;  /* 0x0000001c3414723c */ /* 0x090fe20000001814 */
[----:B-----5:R-:W-:Y:S07]  /*47f0*/  LDSM.16.M88.4 R52, [R0+0x2000] ;  /* 0x002000000034783b */ /* 0x020fee0000000200 */
[----:B------:R-:W-:Y:S01]  /*4800*/  HMMA.16816.F32 R24, R56, R28, R24 ;  /* 0x0000001c3818723c */ /* 0x000fe20000001818 */
[----:B------:R-:W4:Y:S04]  /*4810*/  LDSM.16.MT88.2 R28, [R226+0x5800] ;  /* 0x00580000e21c783b */ /* 0x000f280000004100 */
[----:B------:R-:W-:Y:S03]  /*4820*/  LDSM.16.M88.4 R56, [R0+0x3000] ;  /* 0x003000000038783b */ /* 0x000fe60000000200 */
[-C--:B------:R-:W-:Y:S08]  /*4830*/  HMMA.16816.F32 R4, R32, R30.reuse, R4 ;  /* 0x0000001e2004723c */ /* 0x080ff00000001804 */
[C---:B------:R-:W-:Y:S01]  /*4840*/  HMMA.16816.F32 R8, R44.reuse, R30, R8 ;  /* 0x0000001e2c08723c */ /* 0x040fe20000001808 */
[----:B------:R-:W2:Y:S07]  /*4850*/  LDSM.16.MT88.2 R30, [R226+0x1c00] ;  /* 0x001c0000e21e783b */ /* 0x000eae0000004100 */
[-C--:B------:R-:W-:Y:S08]  /*4860*/  HMMA.16816.F32 R12, R44, R38.reuse, R12 ;  /* 0x000000262c0c723c */ /* 0x080ff0000000180c */
[C---:B------:R-:W-:Y:S01]  /*4870*/  HMMA.16816.F32 R16, R32.reuse, R38, R16 ;  /* 0x000000262010723c */ /* 0x040fe20000001810 */
[----:B------:R-:W2:Y:S07]  /*4880*/  LDSM.16.MT88.2 R38, [R226+0x3c00] ;  /* 0x003c0000e226783b */ /* 0x000eae0000004100 */
[-C--:B-1----:R-:W-:Y:S01]  /*4890*/  HMMA.16816.F32 R20, R32, R2.reuse, R20 ;  /* 0x000000022014723c */ /* 0x082fe20000001814 */
[----:B------:R-:W-:Y:S07]  /*48a0*/  LDSM.16.MT88.4 R32, [R227+0x13c80] ;  /* 0x013c8000e320783b */ /* 0x000fee0000004200 */
[----:B------:R-:W-:Y:S01]  /*48b0*/  HMMA.16816.F32 R24, R44, R2, R24 ;  /* 0x000000022c18723c */ /* 0x000fe20000001818 */
[----:B------:R-:W1:Y:S07]  /*48c0*/  LDSM.16.MT88.2 R2, [R226+0x5c00] ;  /* 0x005c0000e202783b */ /* 0x000e6e0000004100 */
[-C--:B---3--:R-:W-:Y:S08]  /*48d0*/  HMMA.16816.F32 R4, R40, R36.reuse, R4 ;  /* 0x000000242804723c */ /* 0x088ff00000001804 */
[C---:B------:R-:W-:Y:S08]  /*48e0*/  HMMA.16816.F32 R8, R48.reuse, R36, R8 ;  /* 0x000000243008723c */ /* 0x040ff00000001808 */
[-C--:B------:R-:W-:Y:S08]  /*48f0*/  HMMA.16816.F32 R12, R48, R156.reuse, R12 ;  /* 0x0000009c300c723c */ /* 0x080ff0000000180c */
[C---:B------:R-:W-:Y:S08]  /*4900*/  HMMA.16816.F32 R16, R40.reuse, R156, R16 ;  /* 0x0000009c2810723c */ /* 0x040ff00000001810 */
[-C--:B----4-:R-:W-:Y:S08]  /*4910*/  HMMA.16816.F32 R20, R40, R28.reuse, R20 ;  /* 0x0000001c2814723c */ /* 0x090ff00000001814 */
[----:B------:R-:W-:Y:S07]  /*4920*/  HMMA.16816.F32 R24, R48, R28, R24 ;  /* 0x0000001c3018723c */ /* 0x000fee0000001818 */
[----:B--2---:R-:W-:Y:S01]  /*4930*/  IADD3 R29, P0, R160, UR11, RZ ;  /* 0x0000000ba01d7c10 */ /* 0x004fe2000ff1e0ff */
[-C--:B------:R-:W-:Y:S08]  /*4940*/  HMMA.16816.F32 R4, R52, R30.reuse, R4 ;  /* 0x0000001e3404723c */ /* 0x080ff00000001804 */
[C---:B------:R-:W-:Y:S07]  /*4950*/  HMMA.16816.F32 R8, R56.reuse, R30, R8 ;  /* 0x0000001e3808723c */ /* 0x040fee0000001808 */
[----:B------:R-:W-:Y:S01]  /*4960*/  IMAD.U32 R31, RZ, RZ, UR11 ;  /* 0x0000000bff1f7e24 */ /* 0x000fe2000f8e00ff */
[-C--:B------:R-:W-:Y:S01]  /*4970*/  HMMA.16816.F32 R12, R56, R38.reuse, R12 ;  /* 0x00000026380c723c */ /* 0x080fe2000000180c */
[----:B------:R-:W-:Y:S03]  /*4980*/  UMOV UR11, UR17 ;  /* 0x00000011000b7c82 */ /* 0x000fe60008000000 */
[----:B------:R-:W-:Y:S02]  /*4990*/  LEA.HI.X.SX32 R28, R31, R252, 0x1, P0 ;  /* 0x000000fc1f1c7211 */ /* 0x000fe400000f0eff */
[C---:B------:R-:W-:Y:S02]  /*49a0*/  LEA R44, P0, R29.reuse, c[0x0][0x220], 0x2 ;  /* 0x000088001d2c7a11 */ /* 0x040fe400078010ff */
[C---:B------:R-:W-:Y:S04]  /*49b0*/  HMMA.16816.F32 R16, R52.reuse, R38, R16 ;  /* 0x000000263410723c */ /* 0x040fe80000001810 */
[----:B------:R-:W-:Y:S02]  /*49c0*/  LEA.HI.X R45, R29, c[0x0][0x224], R28, 0x2, P0 ;  /* 0x000089001d2d7a11 */ /* 0x000fe400000f141c */
[----:B------:R-:W-:Y:S02]  /*49d0*/  PLOP3.LUT P0, PT, PT, PT, UP0, 0x80, 0x0 ;  /* 0x000000000000781c */ /* 0x000fe40003f0f008 */
[-C--:B-1----:R-:W-:Y:S01]  /*49e0*/  HMMA.16816.F32 R20, R52, R2.reuse, R20 ;  /* 0x000000023414723c */ /* 0x082fe20000001814 */
[----:B------:R-:W-:Y:S04]  /*49f0*/  RED.E.ADD.F32.FTZ.RN.STRONG.GPU [R44.64], R4 ;  /* 0x000000042c00798e */ /* 0x000fe8000c10e792 */
[----:B------:R-:W-:Y:S03]  /*4a00*/  RED.E.ADD.F32.FTZ.RN.STRONG.GPU [R44.64+0x400], R5 ;  /* 0x000400052c00798e */ /* 0x000fe6000c10e792 */
[----:B------:R-:W-:Y:S01]  /*4a10*/  HMMA.16816.F32 R24, R56, R2, R24 ;  /* 0x000000023818723c */ /* 0x000fe20000001818 */
[----:B------:R-:W-:Y:S04]  /*4a20*/  RED.E.ADD.F32.FTZ.RN.STRONG.GPU [R44.64+0x800], R6 ;  /* 0x000800062c00798e */ /* 0x000fe8000c10e792 */
[----:B------:R-:W-:Y:S02]  /*4a30*/  RED.E.ADD.F32.FTZ.RN.STRONG.GPU [R44.64+0xc00], R7 ;  /* 0x000c00072c00798e */ /* 0x000fe4000c10e792 */
[----:B------:R-:W-:Y:S01]  /*4a40*/  IMAD.U32 R3, RZ, RZ, UR4 ;  /* 0x00000004ff037e24 */ /* 0x000fe2000f8e00ff */
[----:B------:R-:W-:Y:S01]  /*4a50*/  USEL UR4, UR7, URZ, !UP2 ;  /* 0x0000003f07047287 */ /* 0x000fe2000d000000 */
[----:B------:R-:W-:Y:S03]  /*4a60*/  RED.E.ADD.F32.FTZ.RN.STRONG.GPU [R44.64+0x1000], R8 ;  /* 0x001000082c00798e */ /* 0x000fe6000c10e792 */
[----:B------:R-:W-:Y:S01]  /*4a70*/  IMAD R3, R3, 0x1800, R232 ;  /* 0x0000180003037824 */ /* 0x000fe200078e02e8 */
[----:B------:R-:W-:Y:S03]  /*4a80*/  RED.E.ADD.F32.FTZ.RN.STRONG.GPU [R44.64+0x1400], R9 ;  /* 0x001400092c00798e */ /* 0x000fe6000c10e792 */
[----:B------:R-:W-:Y:S01]  /*4a90*/  IMAD.SHL.U32 R2, R3, 0x2, RZ ;  /* 0x0000000203027824 */ /* 0x000fe200078e00ff */
        /* <DEDUP_REMOVED lines=10> */
[----:B------:R-:W-:Y:S04]  /*4b40*/  RED.E.ADD.F32.FTZ.RN.STRONG.GPU [R44.64+0x3c00], R15 ;  /* 0x003c000f2c00798e */ /* 0x000fe8000c10e792 */
[----:B------:R-:W1:Y:S04]  /*4b50*/  LDSM.16.MT88.4 R12, [R2+0x6080] ;  /* 0x00608000020c783b */ /* 0x000e680000004200 */
[----:B------:R-:W2:Y:S04]  /*4b60*/  LDSM.16.MT88.4 R16, [R227+0x15480] ;  /* 0x01548000e310783b */ /* 0x000ea80000004200 */
[----:B------:R-:W-:Y:S04]  /*4b70*/  RED.E.ADD.F32.FTZ.RN.STRONG.GPU [R44.64+0x4000], R20 ;  /* 0x004000142c00798e */ /* 0x000fe8000c10e792 */
[----:B------:R-:W-:Y:S04]  /*4b80*/  RED.E.ADD.F32.FTZ.RN.STRONG.GPU [R44.64+0x4400], R21 ;  /* 0x004400152c00798e */ /* 0x000fe8000c10e792 */
[----:B------:R-:W-:Y:S04]  /*4b90*/  RED.E.ADD.F32.FTZ.RN.STRONG.GPU [R44.64+0x4800], R22 ;  /* 0x004800162c00798e */ /* 0x000fe8000c10e792 */
[----:B------:R-:W-:Y:S04]  /*4ba0*/  RED.E.ADD.F32.FTZ.RN.STRONG.GPU [R44.64+0x4c00], R23 ;  /* 0x004c00172c00798e */ /* 0x000fe8000c10e792 */
[----:B------:R-:W3:Y:S04]  /*4bb0*/  LDSM.16.MT88.4 R20, [R2+0x7080] ;  /* 0x007080000214783b */ /* 0x000ee80000004200 */
[----:B------:R-:W4:Y:S04]  /*4bc0*/  LDSM.16.MT88.4 R28, [R2+0x8080] ;  /* 0x00808000021c783b */ /* 0x000f280000004200 */
[----:B------:R-:W3:Y:S04]  /*4bd0*/  LDSM.16.MT88.4 R36, [R2+0x6480] ;  /* 0x006480000224783b */ /* 0x000ee80000004200 */
[----:B------:R-:W-:Y:S01]  /*4be0*/  LDSM.16.MT88.4 R40, [R2+0x7480] ;  /* 0x007480000228783b */ /* 0x000fe20000004200 */
[-C--:B-1----:R-:W-:Y:S03]  /*4bf0*/  HMMA.16816.F32 R108, R8, R12.reuse, R108 ;  /* 0x0000000c086c723c */ /* 0x082fe6000000186c */
[----:B------:R-:W-:Y:S04]  /*4c00*/  RED.E.ADD.F32.FTZ.RN.STRONG.GPU [R44.64+0x5000], R24 ;  /* 0x005000182c00798e */ /* 0x000fe8000c10e792 */
[----:B------:R-:W-:Y:S01]  /*4c10*/  RED.E.ADD.F32.FTZ.RN.STRONG.GPU [R44.64+0x5400], R25 ;  /* 0x005400192c00798e */ /* 0x000fe2000c10e792 */
[C---:B--2---:R-:W-:Y:S03]  /*4c20*/  HMMA.16816.F32 R112, R16.reuse, R12, R112 ;  /* 0x0000000c1070723c */ /* 0x044fe60000001870 */
[----:B------:R-:W-:Y:S04]  /*4c30*/  RED.E.ADD.F32.FTZ.RN.STRONG.GPU [R44.64+0x5800], R26 ;  /* 0x0058001a2c00798e */ /* 0x000fe8000c10e792 */
[----:B------:R-:W-:Y:S01]  /*4c40*/  RED.E.ADD.F32.FTZ.RN.STRONG.GPU [R44.64+0x5c00], R27 ;  /* 0x005c001b2c00798e */ /* 0x000fe2000c10e792 */
[-C--:B------:R-:W-:Y:S03]  /*4c50*/  HMMA.16816.F32 R116, R16, R14.reuse, R116 ;  /* 0x0000000e1074723c */ /* 0x080fe60000001874 */
[----:B------:R-:W1:Y:S04]  /*4c60*/  LDSM.16.MT88.4 R24, [R227+0x15c80] ;  /* 0x015c8000e318783b */ /* 0x000e680000004200 */
[----:B------:R-:W-:Y:S01]  /*4c70*/  LDSM.16.MT88.4 R44, [R227+0x16c80] ;  /* 0x016c8000e32c783b */ /* 0x000fe20000004200 */
[C---:B------:R-:W-:Y:S03]  /*4c80*/  HMMA.16816.F32 R120, R8.reuse, R14, R120 ;  /* 0x0000000e0878723c */ /* 0x040fe60000001878 */
[----:B------:R-:W2:Y:S05]  /*4c90*/  LDSM.16.MT88.4 R12, [R2+0x8480] ;  /* 0x00848000020c783b */ /* 0x000eaa0000004200 */
[-C--:B---3--:R-:W-:Y:S08]  /*4ca0*/  HMMA.16816.F32 R124, R8, R20.reuse, R124 ;  /* 0x00000014087c723c */ /* 0x088ff0000000187c */
[C---:B------:R-:W-:Y:S08]  /*4cb0*/  HMMA.16816.F32 R128, R16.reuse, R20, R128 ;  /* 0x000000141080723c */ /* 0x040ff00000001880 */
[-C--:B------:R-:W-:Y:S08]  /*4cc0*/  HMMA.16816.F32 R132, R16, R22.reuse, R132 ;  /* 0x000000161084723c */ /* 0x080ff00000001884 */
[C---:B------:R-:W-:Y:S01]  /*4cd0*/  HMMA.16816.F32 R136, R8.reuse, R22, R136 ;  /* 0x000000160888723c */ /* 0x040fe20000001888 */
[----:B------:R-:W-:Y:S07]  /*4ce0*/  LDSM.16.MT88.4 R20, [R227+0x16480] ;  /* 0x01648000e314783b */ /* 0x000fee0000004200 */
[-C--:B----4-:R-:W-:Y:S08]  /*4cf0*/  HMMA.16816.F32 R140, R8, R28.reuse, R140 ;  /* 0x0000001c088c723c */ /* 0x090ff0000000188c */
[C---:B------:R-:W-:Y:S08]  /*4d00*/  HMMA.16816.F32 R144, R16.reuse, R28, R144 ;  /* 0x0000001c1090723c */ /* 0x040ff00000001890 */
[-C--:B------:R-:W-:Y:S01]  /*4d10*/  HMMA.16816.F32 R148, R16, R30.reuse, R148 ;  /* 0x0000001e1094723c */ /* 0x080fe20000001894 */
[----:B------:R-:W-:Y:S07]  /*4d20*/  LDSM.16.MT88.4 R16, [R2+0x6880] ;  /* 0x006880000210783b */ /* 0x000fee0000004200 */
[----:B------:R-:W-:Y:S01]  /*4d30*/  HMMA.16816.F32 R152, R8, R30, R152 ;  /* 0x0000001e0898723c */ /* 0x000fe20000001898 */
[----:B------:R-:W3:Y:S04]  /*4d40*/  LDSM.16.MT88.4 R8, [R227+0x14480] ;  /* 0x01448000e308783b */ /* 0x000ee80000004200 */
[----:B------:R-:W4:Y:S03]  /*4d50*/  LDSM.16.MT88.4 R28, [R2+0x7880] ;  /* 0x00788000021c783b */ /* 0x000f260000004200 */
[-C--:B------:R-:W-:Y:S08]  /*4d60*/  HMMA.16816.F32 R108, R32, R36.reuse, R108 ;  /* 0x00000024206c723c */ /* 0x080ff0000000186c */
[C---:B-1----:R-:W-:Y:S08]  /*4d70*/  HMMA.16816.F32 R112, R24.reuse, R36, R112 ;  /* 0x000000241870723c */ /* 0x042ff00000001870 */
[-C--:B------:R-:W-:Y:S08]  /*4d80*/  HMMA.16816.F32 R116, R24, R38.reuse, R116 ;  /* 0x000000261874723c */ /* 0x080ff00000001874 */
[C---:B------:R-:W-:Y:S01]  /*4d90*/  HMMA.16816.F32 R120, R32.reuse, R38, R120 ;  /* 0x000000262078723c */ /* 0x040fe20000001878 */
[----:B------:R-:W1:Y:S07]  /*4da0*/  LDSM.16.MT88.4 R36, [R2+0x8880] ;  /* 0x008880000224783b */ /* 0x000e6e0000004200 */
[-C--:B------:R-:W-:Y:S08]  /*4db0*/  HMMA.16816.F32 R124, R32, R40.reuse, R124 ;  /* 0x00000028207c723c */ /* 0x080ff0000000187c */
[C---:B------:R-:W-:Y:S08]  /*4dc0*/  HMMA.16816.F32 R128, R24.reuse, R40, R128 ;  /* 0x000000281880723c */ /* 0x040ff00000001880 */
[-C--:B------:R-:W-:Y:S08]  /*4dd0*/  HMMA.16816.F32 R132, R24, R42.reuse, R132 ;  /* 0x0000002a1884723c */ /* 0x080ff00000001884 */
[C---:B------:R-:W-:Y:S01]  /*4de0*/  HMMA.16816.F32 R136, R32.reuse, R42, R136 ;  /* 0x0000002a2088723c */ /* 0x040fe20000001888 */
[----:B------:R-:W-:Y:S07]  /*4df0*/  LDSM.16.MT88.4 R40, [R2+0x6c80] ;  /* 0x006c80000228783b */ /* 0x000fee0000004200 */
[-C--:B--2---:R-:W-:Y:S08]  /*4e00*/  HMMA.16816.F32 R140, R32, R12.reuse, R140 ;  /* 0x0000000c208c723c */ /* 0x084ff0000000188c */
[C---:B------:R-:W-:Y:S08]  /*4e10*/  HMMA.16816.F32 R144, R24.reuse, R12, R144 ;  /* 0x0000000c1890723c */ /* 0x040ff00000001890 */
[-C--:B------:R-:W-:Y:S01]  /*4e20*/  HMMA.16816.F32 R148, R24, R14.reuse, R148 ;  /* 0x0000000e1894723c */ /* 0x080fe20000001894 */
[----:B------:R-:W2:Y:S07]  /*4e30*/  LDSM.16.MT88.4 R24, [R227+0x14c80] ;  /* 0x014c8000e318783b */ /* 0x000eae0000004200 */
[----:B------:R-:W-:Y:S01]  /*4e40*/  HMMA.16816.F32 R152, R32, R14, R152 ;  /* 0x0000000e2098723c */ /* 0x000fe20000001898 */
[----:B------:R-:W1:Y:S04]  /*4e50*/  LDSM.16.MT88.4 R12, [R2+0x7c80] ;  /* 0x007c8000020c783b */ /* 0x000e680000004200 */
[----:B------:R-:W1:Y:S03]  /*4e60*/  LDSM.16.MT88.4 R32, [R2+0x8c80] ;  /* 0x008c80000220783b */ /* 0x000e660000004200 */
[-C--:B---3--:R-:W-:Y:S08]  /*4e70*/  HMMA.16816.F32 R108, R8, R16.reuse, R108 ;  /* 0x00000010086c723c */ /* 0x088ff0000000186c */
[C---:B------:R-:W-:Y:S08]  /*4e80*/  HMMA.16816.F32 R112, R20.reuse, R16, R112 ;  /* 0x000000101470723c */ /* 0x040ff00000001870 */
[-C--:B------:R-:W-:Y:S08]  /*4e90*/  HMMA.16816.F32 R116, R20, R18.reuse, R116 ;  /* 0x000000121474723c */ /* 0x080ff00000001874 */
[C---:B------:R-:W-:Y:S08]  /*4ea0*/  HMMA.16816.F32 R120, R8.reuse, R18, R120 ;  /* 0x000000120878723c */ /* 0x040ff00000001878 */
[-C--:B----4-:R-:W-:Y:S08]  /*4eb0*/  HMMA.16816.F32 R124, R8, R28.reuse, R124 ;  /* 0x0000001c087c723c */ /* 0x090ff0000000187c */
[C---:B------:R-:W-:Y:S08]  /*4ec0*/  HMMA.16816.F32 R128, R20.reuse, R28, R128 ;  /* 0x0000001c1480723c */ /* 0x040ff00000001880 */
[-C--:B------:R-:W-:Y:S08]  /*4ed0*/  HMMA.16816.F32 R132, R20, R30.reuse, R132 ;  /* 0x0000001e1484723c */ /* 0x080ff00000001884 */
[C---:B------:R-:W-:Y:S08]  /*4ee0*/  HMMA.16816.F32 R136, R8.reuse, R30, R136 ;  /* 0x0000001e0888723c */ /* 0x040ff00000001888 */
[-C--:B-1----:R-:W-:Y:S08]  /*4ef0*/  HMMA.16816.F32 R140, R8, R36.reuse, R140 ;  /* 0x00000024088c723c */ /* 0x082ff0000000188c */
[C---:B------:R-:W-:Y:S08]  /*4f00*/  HMMA.16816.F32 R144, R20.reuse, R36, R144 ;  /* 0x000000241490723c */ /* 0x040ff00000001890 */
[-C--:B------:R-:W-:Y:S08]  /*4f10*/  HMMA.16816.F32 R148, R20, R38.reuse, R148 ;  /* 0x000000261494723c */ /* 0x080ff00000001894 */
[----:B------:R-:W-:Y:S08]  /*4f20*/  HMMA.16816.F32 R152, R8, R38, R152 ;  /* 0x000000260898723c */ /* 0x000ff00000001898 */
[-C--:B--2---:R-:W-:Y:S08]  /*4f30*/  HMMA.16816.F32 R108, R24, R40.reuse, R108 ;  /* 0x00000028186c723c */ /* 0x084ff0000000186c */
[C---:B------:R-:W-:Y:S08]  /*4f40*/  HMMA.16816.F32 R112, R44.reuse, R40, R112 ;  /* 0x000000282c70723c */ /* 0x040ff00000001870 */
[-C--:B------:R-:W-:Y:S08]  /*4f50*/  HMMA.16816.F32 R116, R44, R42.reuse, R116 ;  /* 0x0000002a2c74723c */ /* 0x080ff00000001874 */
        /* <DEDUP_REMOVED lines=10> */
.L_x_22:
[----:B--234-:R-:W2:Y:S01]  /*5000*/  S2R R0, SR_CTAID.Y ;  /* 0x0000000000007919 */ /* 0x01cea20000002600 */
[----:B------:R-:W3:Y:S01]  /*5010*/  S2UR UR6, SR_CTAID.X ;  /* 0x00000000000679c3 */ /* 0x000ee20000002500 */
[----:B------:R-:W-:Y:S01]  /*5020*/  MOV R2, 0x1 ;  /* 0x0000000100027802 */ /* 0x000fe20000000f00 */
[----:B------:R-:W-:Y:S01]  /*5030*/  USHF.R.S32.HI UR4, URZ, 0x1f, UR15 ;  /* 0x0000001f3f047899 */ /* 0x000fe2000801140f */
[----:B------:R-:W-:Y:S02]  /*5040*/  BAR.SYNC.DEFER_BLOCKING 0x1, 0x100 ;  /* 0x0044000000007b1d */ /* 0x000fe40000010000 */
[----:B------:R-:W-:-:S13]  /*5050*/  ISETP.NE.AND P1, PT, R2, c[0x0][0x338], PT ;  /* 0x0000ce0002007a0c */ /* 0x000fda0003f25270 */
[----:B--2---:R-:W-:Y:S01]  /*5060*/  @P1 IMAD.HI.U32 R3, R0, c[0x0][0x33c], RZ ;  /* 0x0000cf0000031a27 */ /* 0x004fe200078e00ff */
[----:B---3--:R-:W-:Y:S01]  /*5070*/  UIMAD UR6, UR6, 0x3000, URZ ;  /* 0x00003000060678a4 */ /* 0x008fe2000f8e023f */
[----:B------:R-:W-:Y:S02]  /*5080*/  SHF.R.S32.HI R7, RZ, 0x1f, R0 ;  /* 0x0000001fff077819 */ /* 0x000fe40000011400 */
[----:B------:R-:W-:Y:S01]  /*5090*/  MOV R6, R0 ;  /* 0x0000000000067202 */ /* 0x000fe20000000f00 */
[----:B------:R-:W-:Y:S01]  /*50a0*/  USHF.R.S32.HI UR11, URZ, 0x1f, UR6 ;  /* 0x0000001f3f0b7899 */ /* 0x000fe20008011406 */
[----:B------:R-:W-:Y:S02]  /*50b0*/  @P1 SHF.R.U32.HI R3, RZ, c[0x0][0x340], R3 ;  /* 0x0000d000ff031a19 */ /* 0x000fe40000011603 */
[C---:B------:R-:W-:Y:S01]  /*50c0*/  IADD3 R4, P0, R236.reuse, UR6, RZ ;  /* 0x00000006ec047c10 */ /* 0x040fe2000ff1e0ff */
[----:B------:R-:W-:Y:S01]  /*50d0*/  ULDC.64 UR6, c[0x0][0x330] ;  /* 0x0000cc0000067ab9 */ /* 0x000fe20000000a00 */
[----:B------:R-:W-:Y:S01]  /*50e0*/  @P1 SHF.R.S32.HI R2, RZ, 0x1f, R3 ;  /* 0x0000001fff021819 */ /* 0x000fe20000011403 */
[----:B------:R-:W-:Y:S01]  /*50f0*/  UIMAD UR6, UR4, UR6, URZ ;  /* 0x00000006040672a4 */ /* 0x000fe2000f8e023f */
[----:B-1----:R-:W-:-:S02]  /*5100*/  LEA.HI.X.SX32 R5, R236, UR11, 0x1, P0 ;  /* 0x0000000bec057c11 */ /* 0x002fc400080f0eff */
[----:B------:R-:W-:Y:S01]  /*5110*/  @P1 MOV R7, R2 ;  /* 0x0000000200071202 */ /* 0x000fe20000000f00 */
[----:B------:R-:W-:Y:S01]  /*5120*/  UIMAD UR11, UR15, UR7, UR6 ;  /* 0x000000070f0b72a4 */ /* 0x000fe2000f8e0206 */
[----:B------:R-:W-:Y:S02]  /*5130*/  @P1 MOV R6, R3 ;  /* 0x0000000300061202 */ /* 0x000fe40000000f00 */
[----:B------:R-:W-:Y:S01]  /*5140*/  MOV R2, UR15 ;  /* 0x0000000f00027c02 */ /* 0x000fe20008000f00 */
[C---:B------:R-:W-:Y:S01]  /*5150*/  IMAD R9, R7.reuse, c[0x0][0x328], RZ ;  /* 0x0000ca0007097a24 */ /* 0x040fe200078e02ff */
[----:B------:R-:W-:Y:S01]  /*5160*/  ULDC.64 UR6, c[0x0][0x308] ;  /* 0x0000c20000067ab9 */ /* 0x000fe20000000a00 */
[----:B------:R-:W-:Y:S01]  /*5170*/  IMAD R3, R7, c[0x0][0x300], RZ ;  /* 0x0000c00007037a24 */ /* 0x000fe200078e02ff */
[----:B------:R-:W-:Y:S01]  /*5180*/  UIMAD UR6, UR4, UR6, URZ ;  /* 0x00000006040672a4 */ /* 0x000fe2000f8e023f */
[----:B------:R-:W-:-:S03]  /*5190*/  IMAD.WIDE.U32 R10, R6, c[0x0][0x328], R4 ;  /* 0x0000ca00060a7a25 */ /* 0x000fc600078e0004 */
[----:B------:R-:W-:Y:S01]  /*51a0*/  UIMAD UR6, UR15, UR7, UR6 ;  /* 0x000000070f0672a4 */ /* 0x000fe2000f8e0206 */
[C---:B------:R-:W-:Y:S02]  /*51b0*/  IMAD R0, R6.reuse, c[0x0][0x32c], R9 ;  /* 0x0000cb0006007a24 */ /* 0x040fe400078e0209 */
[----:B------:R-:W-:-:S03]  /*51c0*/  IMAD.WIDE.U32 R4, R6, c[0x0][0x300], R4 ;  /* 0x0000c00006047a25 */ /* 0x000fc600078e0004 */
[----:B------:R-:W-:Y:S01]  /*51d0*/  IADD3 R11, R11, R0, RZ ;  /* 0x000000000b0b7210 */ /* 0x000fe20007ffe0ff */
[----:B------:R-:W-:Y:S01]  /*51e0*/  IMAD R3, R6, c[0x0][0x304], R3 ;  /* 0x0000c10006037a24 */ /* 0x000fe200078e0203 */
[----:B------:R-:W-:-:S04]  /*51f0*/  MOV R0, UR15 ;  /* 0x0000000f00007c02 */ /* 0x000fc80008000f00 */
[----:B------:R-:W-:Y:S01]  /*5200*/  IADD3 R5, R5, R3, RZ ;  /* 0x0000000305057210 */ /* 0x000fe20007ffe0ff */
[----:B------:R-:W-:-:S04]  /*5210*/  IMAD.WIDE.U32 R2, R2, c[0x0][0x330], R10 ;  /* 0x0000cc0002027a25 */ /* 0x000fc800078e000a */
[----:B------:R-:W-:Y:S01]  /*5220*/  IMAD.WIDE.U32 R4, R0, c[0x0][0x308], R4 ;  /* 0x0000c20000047a25 */ /* 0x000fe200078e0004 */
[----:B------:R-:W-:Y:S02]  /*5230*/  IADD3 R3, R3, UR11, RZ ;  /* 0x0000000b03037c10 */ /* 0x000fe4000fffe0ff */
[----:B------:R-:W-:Y:S02]  /*5240*/  LEA R8, P1, R2, c[0x0][0x310], 0x2 ;  /* 0x0000c40002087a11 */ /* 0x000fe400078210ff */
[----:B------:R-:W-:Y:S02]  /*5250*/  LEA R6, P0, R4, c[0x0][0x2e8], 0x2 ;  /* 0x0000ba0004067a11 */ /* 0x000fe400078010ff */
[----:B------:R-:W-:Y:S01]  /*5260*/  LEA.HI.X R9, R2, c[0x0][0x314], R3, 0x2, P1 ;  /* 0x0000c50002097a11 */ /* 0x000fe200008f1403 */
[----:B------:R-:W-:Y:S01]  /*5270*/  FMUL.FTZ R3, R108, c[0x0][0x298] ;  /* 0x0000a6006c037a20 */ /* 0x000fe20000410000 */
[----:B------:R-:W-:-:S03]  /*5280*/  IADD3 R0, R5, UR6, RZ ;  /* 0x0000000605007c10 */ /* 0x000fc6000fffe0ff */
[----:B------:R-:W-:Y:S01]  /*5290*/  RED.E.ADD.F32.FTZ.RN.STRONG.GPU [R8.64], R60 ;  /* 0x0000003c0800798e */ /* 0x000fe2000c10e792 */
[----:B------:R-:W-:-:S03]  /*52a0*/  LEA.HI.X R7, R4, c[0x0][0x2ec], R0, 0x2, P0 ;  /* 0x0000bb0004077a11 */ /* 0x000fc600000f1400 */
        /* <DEDUP_REMOVED lines=39> */
[----:B------:R-:W-:Y:S01]  /*5520*/  RED.E.ADD.F32.FTZ.RN.STRONG.GPU [R8.64+0xa000], R104 ;  /* 0x00a000680800798e */ /* 0x000fe2000c10e792 */
[----:B------:R-:W-:-:S03]  /*5530*/  FMUL.FTZ R109, R109, c[0x0][0x298] ;  /* 0x0000a6006d6d7a20 */ /* 0x000fc60000410000 */
        /* <DEDUP_REMOVED lines=12> */
[----:B------:R1:W-:Y:S01]  /*5600*/  RED.E.ADD.F32.FTZ.RN.STRONG.GPU [R8.64+0xbc00], R103 ;  /* 0x00bc00670800798e */ /* 0x0003e2000c10e792 */
[----:B------:R-:W-:-:S03]  /*5610*/  FMUL.FTZ R15, R120, c[0x0][0x298] ;  /* 0x0000a600780f7a20 */ /* 0x000fc60000410000 */
[----:B------:R-:W-:Y:S01]  /*5620*/  RED.E.ADD.F32.FTZ.RN.STRONG.GPU [R6.64], R3 ;  /* 0x000000030600798e */ /* 0x000fe2000c10e792 */
[----:B------:R-:W-:-:S03]  /*5630*/  FMUL.FTZ R121, R121, c[0x0][0x298] ;  /* 0x0000a60079797a20 */ /* 0x000fc60000410000 */
[----:B------:R-:W-:Y:S01]  /*5640*/  RED.E.ADD.F32.FTZ.RN.STRONG.GPU [R6.64+0x400], R109 ;  /* 0x0004006d0600798e */ /* 0x000fe2000c10e792 */
[----:B------:R-:W-:-:S03]  /*5650*/  FMUL.FTZ R17, R122, c[0x0][0x298] ;  /* 0x0000a6007a117a20 */ /* 0x000fc60000410000 */
[----:B------:R-:W-:Y:S01]  /*5660*/  RED.E.ADD.F32.FTZ.RN.STRONG.GPU [R6.64+0x800], R5 ;  /* 0x000800050600798e */ /* 0x000fe2000c10e792 */
[----:B------:R-:W-:-:S03]  /*5670*/  FMUL.FTZ R123, R123, c[0x0][0x298] ;  /* 0x0000a6007b7b7a20 */ /* 0x000fc60000410000 */
[----:B------:R-:W-:Y:S04]  /*5680*/  RED.E.ADD.F32.FTZ.RN.STRONG.GPU [R6.64+0xc00], R111 ;  /* 0x000c006f0600798e */ /* 0x000fe8000c10e792 */
[----:B------:R-:W-:Y:S01]  /*5690*/  RED.E.ADD.F32.FTZ.RN.STRONG.GPU [R6.64+0x1000], R11 ;  /* 0x0010000b0600798e */ /* 0x000fe2000c10e792 */
[----:B------:R-:W-:-:S03]  /*56a0*/  FMUL.FTZ R117, R117, c[0x0][0x298] ;  /* 0x0000a60075757a20 */ /* 0x000fc60000410000 */
[----:B------:R-:W-:Y:S01]  /*56b0*/  RED.E.ADD.F32.FTZ.RN.STRONG.GPU [R6.64+0x1400], R113 ;  /* 0x001400710600798e */ /* 0x000fe2000c10e792 */
[----:B------:R-:W-:Y:S02]  /*56c0*/  FMUL.FTZ R19, R118, c[0x0][0x298] ;  /* 0x0000a60076137a20 */ /* 0x000fe40000410000 */
[----:B-1----:R-:W-:Y:S01]  /*56d0*/  FMUL.FTZ R9, R116, c[0x0][0x298] ;  /* 0x0000a60074097a20 */ /* 0x002fe20000410000 */
        /* <DEDUP_REMOVED lines=75> */
[----:B------:R-:W-:Y:S05]  /*5b90*/  EXIT ;  /* 0x000000000000794d */ /* 0x000fea0003800000 */
.L_x_26:
        /* <DEDUP_REMOVED lines=14> */
.L_x_1383:


//--------------------- .text._ZN7cutlass13device_kernelIN5flash19enable_sm80_to_sm89INS1_16FlashAttnBwdSm80INS1_25CollectiveMainloopBwdSm80ILi2ELi1EN4cute5tupleIJNS5_1CILi64EEENS7_ILi128EEENS7_ILi96EEEEEENS_6half_tEfNS_4arch4Sm80ELb0ELb0ELb0ELb0ELb1ELb0ELb0ELb0ELi2ELi2ELi4ELi2ELb1EEENS1_24CollectiveEpilogueBwdGQAISB_fSE_Li256ELb0ELb1EEENS1_19SingleTileSchedulerILb0ELb0ELb0ELi128EEEEEEEEEvNT_6ParamsE --------------------------
	.section	.text._ZN7cutlass13device_kernelIN5flash19enable_sm80_to_sm89INS1_16FlashAttnBwdSm80INS1_25CollectiveMainloopBwdSm80ILi2ELi1EN4cute5tupleIJNS5_1CILi64EEENS7_ILi128EEENS7_ILi96EEEEEENS_6half_tEfNS_4arch4Sm80ELb0ELb0ELb0ELb0ELb1ELb0ELb0ELb0ELi2ELi2ELi4ELi2ELb1EEENS1_24CollectiveEpilogueBwdGQAISB_fSE_Li256ELb0ELb1EEENS1_19SingleTileSchedulerILb0ELb0ELb0ELi128EEEEEEEEEvNT_6ParamsE,"ax",@progbits
	.sectioninfo	@"SHI_REGISTERS=255"
	.align	128
.text._ZN7cutlass13device_kernelIN5flash19enable_sm80_to_sm89INS1_16FlashAttnBwdSm80INS1_25CollectiveMainloopBwdSm80ILi2ELi1EN4cute5tupleIJNS5_1CILi64EEENS7_ILi128EEENS7_ILi96EEEEEENS_6half_tEfNS_4arch4Sm80ELb0ELb0ELb0ELb0ELb1ELb0ELb0ELb0ELi2ELi2ELi4ELi2ELb1EEENS1_24CollectiveEpilogueBwdGQAISB_fSE_Li256ELb0ELb1EEENS1_19SingleTileSchedulerILb0ELb0ELb0ELi128EEEEEEEEEvNT_6ParamsE:
        .type           _ZN7cutlass13device_kernelIN5flash19enable_sm80_to_sm89INS1_16FlashAttnBwdSm80INS1_25CollectiveMainloopBwdSm80ILi2ELi1EN4cute5tupleIJNS5_1CILi64EEENS7_ILi128EEENS7_ILi96EEEEEENS_6half_tEfNS_4arch4Sm80ELb0ELb0ELb0ELb0ELb1ELb0ELb0ELb0ELi2ELi2ELi4ELi2ELb1EEENS1_24CollectiveEpilogueBwdGQAISB_fSE_Li256ELb0ELb1EEENS1_19SingleTileSchedulerILb0ELb0ELb0ELi128EEEEEEEEEvNT_6ParamsE,@function
        .size           _ZN7cutlass13device_kernelIN5flash19enable_sm80_to_sm89INS1_16FlashAttnBwdSm80INS1_25CollectiveMainloopBwdSm80ILi2ELi1EN4cute5tupleIJNS5_1CILi64EEENS7_ILi128EEENS7_ILi96EEEEEENS_6half_tEfNS_4arch4Sm80ELb0ELb0ELb0ELb0ELb1ELb0ELb0ELb0ELi2ELi2ELi4ELi2ELb1EEENS1_24CollectiveEpilogueBwdGQAISB_fSE_Li256ELb0ELb1EEENS1_19SingleTileSchedulerILb0ELb0ELb0ELi128EEEEEEEEEvNT_6ParamsE,(.L_x_1384 - _ZN7cutlass13device_kernelIN5flash19enable_sm80_to_sm89INS1_16FlashAttnBwdSm80INS1_25CollectiveMainloopBwdSm80ILi2ELi1EN4cute5tupleIJNS5_1CILi64EEENS7_ILi128EEENS7_ILi96EEEEEENS_6half_tEfNS_4arch4Sm80ELb0ELb0ELb0ELb0ELb1ELb0ELb0ELb0ELi2ELi2ELi4ELi2ELb1EEENS1_24CollectiveEpilogueBwdGQAISB_fSE_Li256ELb0ELb1EEENS1_19SingleTileSchedulerILb0ELb0ELb0ELi128EEEEEEEEEvNT_6ParamsE)
        .other          _ZN7cutlass13device_kernelIN5flash19enable_sm80_to_sm89INS1_16FlashAttnBwdSm80INS1_25CollectiveMainloopBwdSm80ILi2ELi1EN4cute5tupleIJNS5_1CILi64EEENS7_ILi128EEENS7_ILi96EEEEEENS_6half_tEfNS_4arch4Sm80ELb0ELb0ELb0ELb0ELb1ELb0ELb0ELb0ELi2ELi2ELi4ELi2ELb1EEENS1_24CollectiveEpilogueBwdGQAISB_fSE_Li256ELb0ELb1EEENS1_19SingleTileSchedulerILb0ELb0ELb0ELi128EEEEEEEEEvNT_6ParamsE,@"STO_CUDA_ENTRY STV_DEFAULT"
_ZN7cutlass13device_kernelIN5flash19enable_sm80_to_sm89INS1_16FlashAttnBwdSm80INS1_25CollectiveMainloopBwdSm80ILi2ELi1EN4cute5tupleIJNS5_1CILi64EEENS7_ILi128EEENS7_ILi96EEEEEENS_6half_tEfNS_4arch4Sm80ELb0ELb0ELb0ELb0ELb1ELb0ELb0ELb0ELi2ELi2ELi4ELi2ELb1EEENS1_24CollectiveEpilogueBwdGQAISB_fSE_Li256ELb0ELb1EEENS1_19SingleTileSchedulerILb0ELb0ELb0ELi128EEEEEEEEEvNT_6ParamsE:
[----:B------:R-:W-:-:S03]  /*0000*/  MOV R1, c[0x0][0x28] ;  /* 0x00000a0000017a02 */ /* 0x000fc60000000f00 */
[----:B------:R-:W1:Y:S01]  /*0010*/  S2UR UR17, SR_CTAID.Z ;  /* 0x00000000001179c3 */ /* 0x000e620000002700 */
[----:B------:R-:W-:Y:S02]  /*0020*/  IADD3 R1, R1, -0x10, RZ ;  /* 0xfffffff001017810 */ /* 0x000fe40007ffe0ff */
[----:B-1----:R-:W-:-:S13]  /*0030*/  ISETP.LE.AND P0, PT, RZ, UR17, PT ;  /* 0x00000011ff007c0c */ /* 0x002fda000bf03270 */
[----:B------:R-:W-:Y:S05]  /*0040*/  @!P0 EXIT ;  /* 0x000000000000894d */ /* 0x000fea0003800000 */
[----:B------:R-:W1:Y:S01]  /*0050*/  S2R R236, SR_TID.X ;  /* 0x0000000000ec7919 */ /* 0x000e620000002100 */
[----:B------:R-:W-:Y:S01]  /*0060*/  IMAD.MOV.U32 R0, RZ, RZ, c[0x0][0x248] ;  /* 0x00009200ff007624 */ /* 0x000fe200078e00ff */
[----:B------:R-:W-:Y:S01]  /*0070*/  USHF.R.S32.HI UR6, URZ, 0x1f, UR17 ;  /* 0x0000001f3f067899 */ /* 0x000fe20008011411 */
[----:B------:R-:W-:Y:S01]  /*0080*/  IMAD.U32 R20, RZ, RZ, UR17 ;  /* 0x00000011ff147e24 */ /* 0x000fe2000f8e00ff */
[----:B------:R-:W2:Y:S01]  /*0090*/  S2R R7, SR_CTAID.Y ;  /* 0x0000000000077919 */ /* 0x000ea20000002600 */
[----:B------:R-:W-:Y:S01]  /*00a0*/  ULDC.64 UR4, c[0x0][0x278] ;  /* 0x00009e0000047ab9 */ /* 0x000fe20000000a00 */
[----:B------:R-:W-:Y:S01]  /*00b0*/  ISETP.NE.AND P0, PT, R0, 0x1, PT ;  /* 0x000000010000780c */ /* 0x000fe20003f05270 */
[----:B------:R-:W-:Y:S01]  /*00c0*/  UIMAD UR15, UR6, UR4, URZ ;  /* 0x00000004060f72a4 */ /* 0x000fe2000f8e023f */
[----:B------:R-:W3:Y:S01]  /*00d0*/  S2R R29, SR_CTAID.X ;  /* 0x00000000001d7919 */ /* 0x000ee20000002500 */
[----:B------:R-:W-:Y:S01]  /*00e0*/  UIMAD.WIDE.U32 UR8, UR17, UR4, URZ ;  /* 0x00000004110872a5 */ /* 0x000fe2000f8e003f */
[----:B------:R-:W-:Y:S01]  /*00f0*/  IMAD.MOV.U32 R220, RZ, RZ, 0x20 ;  /* 0x00000020ffdc7424 */ /* 0x000fe200078e00ff */
[----:B------:R-:W-:Y:S01]  /*0100*/  UIMAD UR15, UR17, UR5, UR15 ;  /* 0x00000005110f72a4 */ /* 0x000fe2000f8e020f */
[----:B------:R-:W-:Y:S01]  /*0110*/  IMAD.MOV.U32 R231, RZ, RZ, 0x10 ;  /* 0x00000010ffe77424 */ /* 0x000fe200078e00ff */
[----:B------:R-:W-:Y:S01]  /*0120*/  ULDC.64 UR12, c[0x0][0x118] ;  /* 0x00004600000c7ab9 */ /* 0x000fe20000000a00 */
[----:B------:R-:W-:Y:S01]  /*0130*/  CS2R R150, SRZ ;  /* 0x0000000000967805 */ /* 0x000fe2000001ff00 */
[----:B------:R-:W-:Y:S01]  /*0140*/  ULDC.64 UR4, c[0x0][0x290] ;  /* 0x0000a40000047ab9 */ /* 0x000fe20000000a00 */
[----:B------:R-:W-:Y:S01]  /*0150*/  CS2R R148, SRZ ;  /* 0x0000000000947805 */ /* 0x000fe2000001ff00 */
[----:B------:R-:W-:Y:S01]  /*0160*/  UIMAD.WIDE.U32 UR10, UR17, UR4, URZ ;  /* 0x00000004110a72a5 */ /* 0x000fe2000f8e003f */
[----:B------:R-:W-:Y:S01]  /*0170*/  CS2R R154, SRZ ;  /* 0x00000000009a7805 */ /* 0x000fe2000001ff00 */
[----:B------:R-:W-:Y:S01]  /*0180*/  UIMAD UR4, UR6, UR4, URZ ;  /* 0x00000004060472a4 */ /* 0x000fe2000f8e023f */
[----:B------:R-:W-:Y:S01]  /*0190*/  CS2R R152, SRZ ;  /* 0x0000000000987805 */ /* 0x000fe2000001ff00 */
[----:B------:R-:W-:Y:S01]  /*01a0*/  UIADD3 UR15, UR9, UR15, URZ ;  /* 0x0000000f090f7290 */ /* 0x000fe2000fffe03f */
[----:B------:R-:W-:Y:S01]  /*01b0*/  CS2R R146, SRZ ;  /* 0x0000000000927805 */ /* 0x000fe2000001ff00 */
[----:B------:R-:W-:Y:S01]  /*01c0*/  UIMAD UR5, UR17, UR5, UR4 ;  /* 0x00000005110572a4 */ /* 0x000fe2000f8e0204 */
[----:B-1----:R-:W-:Y:S01]  /*01d0*/  IMAD.SHL.U32 R244, R236, 0x4, RZ ;  /* 0x00000004ecf47824 */ /* 0x002fe200078e00ff */
[----:B------:R-:W-:Y:S01]  /*01e0*/  SHF.R.S32.HI R17, RZ, 0x1f, R236 ;  /* 0x0000001fff117819 */ /* 0x000fe200000114ec */
[----:B------:R-:W-:Y:S01]  /*01f0*/  ULDC UR9, c[0x0][0x168] ;  /* 0x00005a0000097ab9 */ /* 0x000fe20000000800 */
[----:B------:R-:W-:Y:S01]  /*0200*/  CS2R R144, SRZ ;  /* 0x0000000000907805 */ /* 0x000fe2000001ff00 */
[--C-:B--2---:R-:W-:Y:S01]  /*0210*/  SHF.R.S32.HI R2, RZ, 0x1f, R7.reuse ;  /* 0x0000001fff027819 */ /* 0x104fe20000011407 */
[----:B------:R-:W-:Y:S01]  /*0220*/  @P0 IMAD.HI.U32 R0, R7, c[0x0][0x24c], RZ ;  /* 0x0000930007000a27 */ /* 0x000fe200078e00ff */
[----:B------:R-:W-:Y:S01]  /*0230*/  SHF.R.S32.HI R245, RZ, 0x1f, R244 ;  /* 0x0000001ffff57819 */ /* 0x000fe200000114f4 */
[----:B------:R-:W-:Y:S01]  /*0240*/  UIADD3 UR16, UR11, UR5, URZ ;  /* 0x000000050b107290 */ /* 0x000fe2000fffe03f */
[-C--:B------:R-:W-:Y:S01]  /*0250*/  LEA.HI R15, R17, R236.reuse, RZ, 0x2 ;  /* 0x000000ec110f7211 */ /* 0x080fe200078f10ff */
[----:B------:R-:W-:Y:S01]  /*0260*/  IMAD.MOV.U32 R23, RZ, RZ, R7 ;  /* 0x000000ffff177224 */ /* 0x000fe200078e0007 */
[----:B------:R-:W-:Y:S01]  /*0270*/  @P0 SHF.R.U32.HI R23, RZ, c[0x0][0x250], R0 ;  /* 0x00009400ff170a19 */ /* 0x000fe20000011600 */
[----:B------:R-:W-:Y:S01]  /*0280*/  IMAD.WIDE.U32 R8, R7, c[0x0][0x270], R244 ;  /* 0x00009c0007087a25 */ /* 0x000fe200078e00f4 */
[----:B------:R-:W-:Y:S01]  /*0290*/  LOP3.LUT R251, R15, 0xfffffffc, RZ, 0xc0, !PT ;  /* 0xfffffffc0ffb7812 */ /* 0x000fe200078ec0ff */
[----:B------:R-:W-:Y:S01]  /*02a0*/  ULDC.64 UR4, c[0x0][0x1e8] ;  /* 0x00007a0000047ab9 */ /* 0x000fe20000000a00 */
[----:B------:R-:W-:Y:S01]  /*02b0*/  SHF.R.S32.HI R238, RZ, 0x2, R15 ;  /* 0x00000002ffee7819 */ /* 0x000fe2000001140f */
[----:B------:R-:W-:Y:S01]  /*02c0*/  IMAD R6, R2, c[0x0][0x270], RZ ;  /* 0x00009c0002067a24 */ /* 0x000fe200078e02ff */
[----:B------:R-:W-:Y:S01]  /*02d0*/  IADD3 R12, P1, R8, UR8, RZ ;  /* 0x00000008080c7c10 */ /* 0x000fe2000ff3e0ff */
[----:B------:R-:W-:Y:S01]  /*02e0*/  IMAD.WIDE.U32 R4, R7, c[0x0][0x288], R244 ;  /* 0x0000a20007047a25 */ /* 0x000fe200078e00f4 */
[----:B------:R-:W-:Y:S01]  /*02f0*/  UIMAD UR4, UR6, UR4, URZ ;  /* 0x00000004060472a4 */ /* 0x000fe2000f8e023f */
[----:B------:R-:W-:Y:S01]  /*0300*/  SHF.R.S32.HI R239, RZ, 0x1f, R238 ;  /* 0x0000001fffef7819 */ /* 0x000fe200000114ee */
[----:B------:R-:W-:Y:S01]  /*0310*/  UISETP.GE.AND UP0, UPT, UR9, 0x1, UPT ;  /* 0x000000010900788c */ /* 0x000fe2000bf06270 */
[----:B------:R-:W-:Y:S01]  /*0320*/  IMAD R0, R2, c[0x0][0x288], RZ ;  /* 0x0000a20002007a24 */ /* 0x000fe200078e02ff */
[----:B------:R-:W-:Y:S01]  /*0330*/  IADD3 R8, P0, R4, UR10, RZ ;  /* 0x0000000a04087c10 */ /* 0x000fe2000ff1e0ff */
[----:B------:R-:W-:Y:S01]  /*0340*/  IMAD.IADD R251, R236, 0x1, -R251 ;  /* 0x00000001ecfb7824 */ /* 0x000fe200078e0afb */
[-C--:B------:R-:W-:Y:S01]  /*0350*/  LEA.HI R4, R17, R236.reuse, RZ, 0x4 ;  /* 0x000000ec11047211 */ /* 0x080fe200078f20ff */
[C---:B------:R-:W-:Y:S01]  /*0360*/  IMAD R11, R7.reuse, c[0x0][0x274], R6 ;  /* 0x00009d00070b7a24 */ /* 0x040fe200078e0206 */
[----:B------:R-:W-:Y:S01]  /*0370*/  SHF.R.S32.HI R6, RZ, 0x1f, R23 ;  /* 0x0000001fff067819 */ /* 0x000fe20000011417 */
[----:B------:R-:W-:Y:S01]  /*0380*/  IMAD R3, R7, c[0x0][0x28c], R0 ;  /* 0x0000a30007037a24 */ /* 0x000fe200078e0200 */
[----:B------:R-:W-:Y:S01]  /*0390*/  SHF.R.S32.HI R10, RZ, 0x4, R4 ;  /* 0x00000004ff0a7819 */ /* 0x000fe20000011404 */
[----:B------:R-:W-:Y:S01]  /*03a0*/  IMAD.SHL.U32 R18, R251, 0x8, RZ ;  /* 0x00000008fb127824 */ /* 0x000fe200078e00ff */
[----:B------:R-:W-:Y:S01]  /*03b0*/  IADD3.X R11, R9, UR15, R11, P1, !PT ;  /* 0x0000000f090b7c10 */ /* 0x000fe20008ffe40b */
[----:B------:R-:W-:Y:S01]  /*03c0*/  IMAD.MOV.U32 R0, RZ, RZ, -0x80 ;  /* 0xffffff80ff007424 */ /* 0x000fe200078e00ff */
[----:B------:R-:W-:Y:S01]  /*03d0*/  LEA.HI R9, R17, R236, RZ, 0x3 ;  /* 0x000000ec11097211 */ /* 0x000fe200078f18ff */
[----:B------:R-:W-:Y:S01]  /*03e0*/  UIMAD UR7, UR17, UR5, UR4 ;  /* 0x00000005110772a4 */ /* 0x000fe2000f8e0204 */
[----:B------:R-:W-:Y:S01]  /*03f0*/  IADD3.X R3, R5, UR16, R3, P0, !PT ;  /* 0x0000001005037c10 */ /* 0x000fe200087fe403 */
[----:B---3--:R-:W-:Y:S01]  /*0400*/  IMAD R5, R29, R0, c[0x0][0x198] ;  /* 0x000066001d057624 */ /* 0x008fe200078e0200 */
[----:B------:R-:W-:Y:S01]  /*0410*/  SHF.R.S32.HI R19, RZ, 0x1f, R18 ;  /* 0x0000001fff137819 */ /* 0x000fe20000011412 */
[----:B------:R-:W-:Y:S01]  /*0420*/  IMAD R0, R6, c[0x0][0x1e0], RZ ;  /* 0x0000780006007a24 */ /* 0x000fe200078e02ff */
[----:B------:R-:W-:Y:S01]  /*0430*/  LEA.HI R13, R4, R10, RZ, 0x1 ;  /* 0x0000000a040d7211 */ /* 0x000fe200078f08ff */
[----:B------:R-:W-:Y:S01]  /*0440*/  IMAD.SHL.U32 R21, R9, 0x8, RZ ;  /* 0x0000000809157824 */ /* 0x000fe200078e00ff */
[----:B------:R-:W-:Y:S01]  /*0450*/  ULDC.64 UR4, c[0x0][0x1b8] ;  /* 0x00006e0000047ab9 */ /* 0x000fe20000000a00 */
[----:B------:R-:W-:Y:S01]  /*0460*/  IMAD R6, R6, c[0x0][0x1b0], RZ ;  /* 0x00006c0006067a24 */ /* 0x000fe200078e02ff */
[----:B------:R-:W-:Y:S01]  /*0470*/  LOP3.LUT R13, R13, 0xfffffffe, RZ, 0xc0, !PT ;  /* 0xfffffffe0d0d7812 */ /* 0x000fe200078ec0ff */
[----:B------:R-:W-:Y:S01]  /*0480*/  IMAD R0, R23, c[0x0][0x1e4], R0 ;  /* 0x0000790017007a24 */ /* 0x000fe200078e0200 */
[----:B------:R-:W-:Y:S01]  /*0490*/  LOP3.LUT R21, R21, 0xc0, RZ, 0xc0, !PT ;  /* 0x000000c015157812 */ /* 0x000fe200078ec0ff */
[----:B------:R-:W-:Y:S01]  /*04a0*/  IMAD.WIDE.U32 R24, R23, c[0x0][0x1e0], R18 ;  /* 0x0000780017187a25 */ /* 0x000fe200078e0012 */
[----:B------:R-:W-:Y:S01]  /*04b0*/  UIMAD UR4, UR6, UR4, URZ ;  /* 0x00000004060472a4 */ /* 0x000fe2000f8e023f */
[----:B------:R-:W-:Y:S01]  /*04c0*/  LEA.HI R31, R15, R238, RZ, 0x1 ;  /* 0x000000ee0f1f7211 */ /* 0x000fe200078f08ff */
[----:B------:R-:W-:Y:S01]  /*04d0*/  CS2R R142, SRZ ;  /* 0x00000000008e7805 */ /* 0x000fe2000001ff00 */
[----:B------:R-:W-:Y:S01]  /*04e0*/  IMAD R6, R23, c[0x0][0x1b4], R6 ;  /* 0x00006d0017067a24 */ /* 0x000fe200078e0206 */
[----:B------:R-:W-:Y:S01]  /*04f0*/  UIMAD UR4, UR17, UR5, UR4 ;  /* 0x00000005110472a4 */ /* 0x000fe2000f8e0204 */
[----:B------:R-:W-:Y:S01]  /*0500*/  IMAD.IADD R25, R25, 0x1, R0 ;  /* 0x0000000119197824 */ /* 0x000fe200078e0200 */
[----:B------:R-:W-:Y:S01]  /*0510*/  LOP3.LUT R31, R31, 0x7fffffe, RZ, 0xc0, !PT ;  /* 0x07fffffe1f1f7812 */ /* 0x000fe200078ec0ff */
[----:B------:R-:W-:Y:S01]  /*0520*/  IMAD.WIDE.U32 R22, R23, c[0x0][0x1b0], R18 ;  /* 0x00006c0017167a25 */ /* 0x000fe200078e0012 */
[----:B------:R-:W-:Y:S01]  /*0530*/  LEA.HI R16, R17, R236, RZ, 0x5 ;  /* 0x000000ec11107211 */ /* 0x000fe200078f28ff */
[----:B------:R-:W-:Y:S01]  /*0540*/  CS2R R140, SRZ ;  /* 0x00000000008c7805 */ /* 0x000fe2000001ff00 */
[C---:B------:R-:W-:Y:S01]  /*0550*/  IADD3 R235, R18.reuse, 0x40, RZ ;  /* 0x0000004012eb7810 */ /* 0x040fe20007ffe0ff */
[----:B------:R-:W-:Y:S01]  /*0560*/  IMAD.U32 R0, RZ, RZ, UR17 ;  /* 0x00000011ff007e24 */ /* 0x000fe2000f8e00ff */
[----:B------:R-:W-:Y:S01]  /*0570*/  ISETP.GE.AND P2, PT, R18, c[0x0][0x1cc], PT ;  /* 0x0000730012007a0c */ /* 0x000fe20003f46270 */
[----:B------:R-:W-:Y:S01]  /*0580*/  IMAD.IADD R13, R10, 0x1, -R13 ;  /* 0x000000010a0d7824 */ /* 0x000fe200078e0a0d */
[----:B------:R-:W-:Y:S01]  /*0590*/  SHF.R.U32.HI R10, RZ, 0x3, R21 ;  /* 0x00000003ff0a7819 */ /* 0x000fe20000011615 */
[----:B------:R-:W-:Y:S01]  /*05a0*/  IMAD.IADD R23, R23, 0x1, R6 ;  /* 0x0000000117177824 */ /* 0x000fe200078e0206 */
[----:B------:R-:W-:Y:S01]  /*05b0*/  LOP3.LUT R21, R21, 0x18, R18, 0xf8, !PT ;  /* 0x0000001815157812 */ /* 0x000fe200078ef812 */
[----:B------:R-:W-:Y:S01]  /*05c0*/  IMAD.WIDE.U32 R32, R0, c[0x0][0x1e8], R24 ;  /* 0x00007a0000207a25 */ /* 0x000fe200078e0018 */
[----:B------:R-:W-:Y:S01]  /*05d0*/  SHF.R.S32.HI R15, RZ, 0x1f, R15 ;  /* 0x0000001fff0f7819 */ /* 0x000fe2000001140f */
[----:B------:R-:W-:Y:S01]  /*05e0*/  CS2R R134, SRZ ;  /* 0x0000000000867805 */ /* 0x000fe2000001ff00 */
[----:B------:R-:W-:Y:S01]  /*05f0*/  LOP3.LUT R10, R21, R10, RZ, 0x3c, !PT ;  /* 0x0000000a150a7212 */ /* 0x000fe200078e3cff */
[----:B------:R-:W-:Y:S01]  /*0600*/  IMAD.WIDE R28, R29, 0x80, R238 ;  /* 0x000000801d1c7825 */ /* 0x000fe200078e02ee */
[----:B------:R-:W-:Y:S01]  /*0610*/  IADD3 R33, R33, UR7, RZ ;  /* 0x0000000721217c10 */ /* 0x000fe2000fffe0ff */
[----:B------:R-:W-:Y:S01]  /*0620*/  CS2R R132, SRZ ;  /* 0x0000000000847805 */ /* 0x000fe2000001ff00 */
[----:B------:R-:W-:Y:S01]  /*0630*/  LEA.HI R15, R15, R238, RZ, 0x3 ;  /* 0x000000ee0f0f7211 */ /* 0x000fe200078f18ff */
[----:B------:R-:W-:Y:S01]  /*0640*/  IMAD.WIDE.U32 R20, R20, c[0x0][0x1b8], R22 ;  /* 0x00006e0014147a25 */ /* 0x000fe200078e0016 */
[----:B------:R-:W-:Y:S01]  /*0650*/  SHF.R.S32.HI R23, RZ, 0x5, R16 ;  /* 0x00000005ff177819 */ /* 0x000fe20000011410 */
[----:B------:R-:W-:Y:S01]  /*0660*/  CS2R R138, SRZ ;  /* 0x00000000008a7805 */ /* 0x000fe2000001ff00 */
[----:B------:R-:W-:Y:S01]  /*0670*/  LOP3.LUT R15, R15, 0xfffffff8, RZ, 0xc0, !PT ;  /* 0xfffffff80f0f7812 */ /* 0x000fe200078ec0ff */
[----:B------:R-:W-:Y:S01]  /*0680*/  IMAD R25, R29, c[0x0][0x1d8], RZ ;  /* 0x000076001d197a24 */ /* 0x000fe200078e02ff */
[----:B------:R-:W-:Y:S01]  /*0690*/  IADD3 R21, R21, UR4, RZ ;  /* 0x0000000415157c10 */ /* 0x000fe2000fffe0ff */
[----:B------:R-:W-:Y:S01]  /*06a0*/  IMAD R0, R29, c[0x0][0x1a8], RZ ;  /* 0x00006a001d007a24 */ /* 0x000fe200078e02ff */
[----:B------:R-:W-:Y:S01]  /*06b0*/  ULDC.64 UR4, c[0x0][0x188] ;  /* 0x0000620000047ab9 */ /* 0x000fe20000000a00 */
[C---:B------:R-:W-:Y:S01]  /*06c0*/  IMAD R6, R28.reuse, c[0x0][0x1dc], R25 ;  /* 0x000077001c067a24 */ /* 0x040fe200078e0219 */
[----:B------:R-:W-:Y:S01]  /*06d0*/  UIMAD UR4, UR6, UR4, URZ ;  /* 0x00000004060472a4 */ /* 0x000fe2000f8e023f */
[C---:B------:R-:W-:Y:S01]  /*06e0*/  IMAD.WIDE.U32 R24, R28.reuse, c[0x0][0x1d8], R32 ;  /* 0x000076001c187a25 */ /* 0x040fe200078e0020 */
[----:B------:R-:W-:Y:S01]  /*06f0*/  CS2R R136, SRZ ;  /* 0x0000000000887805 */ /* 0x000fe2000001ff00 */
[----:B------:R-:W-:Y:S01]  /*0700*/  CS2R R130, SRZ ;  /* 0x0000000000827805 */ /* 0x000fe2000001ff00 */
[----:B------:R-:W-:Y:S01]  /*0710*/  UIMAD UR4, UR17, UR5, UR4 ;  /* 0x00000005110472a4 */ /* 0x000fe2000f8e0204 */
[----:B------:R-:W-:Y:S01]  /*0720*/  IMAD R0, R28, c[0x0][0x1ac], R0 ;  /* 0x00006b001c007a24 */ /* 0x000fe200078e0200 */
[----:B------:R-:W-:Y:S01]  /*0730*/  LEA R30, P0, R24, c[0x0][0x1c0], 0x1 ;  /* 0x00007000181e7a11 */ /* 0x000fe200078008ff */
[----:B------:R-:W-:Y:S01]  /*0740*/  IMAD.IADD R6, R25, 0x1, R6 ;  /* 0x0000000119067824 */ /* 0x000fe200078e0206 */
[----:B------:R-:W-:Y:S01]  /*0750*/  CS2R R128, SRZ ;  /* 0x0000000000807805 */ /* 0x000fe2000001ff00 */
[----:B------:R-:W-:Y:S01]  /*0760*/  IMAD.WIDE.U32 R20, R28, c[0x0][0x1a8], R20 ;  /* 0x00006a001c147a25 */ /* 0x000fe200078e0014 */
[----:B------:R-:W-:Y:S01]  /*0770*/  CS2R R126, SRZ ;  /* 0x00000000007e7805 */ /* 0x000fe2000001ff00 */
[----:B------:R-:W-:Y:S01]  /*0780*/  CS2R R124, SRZ ;  /* 0x00000000007c7805 */ /* 0x000fe2000001ff00 */
[----:B------:R-:W-:Y:S01]  /*0790*/  CS2R R118, SRZ ;  /* 0x0000000000767805 */ /* 0x000fe2000001ff00 */
[----:B------:R-:W-:Y:S01]  /*07a0*/  IMAD.MOV.U32 R25, RZ, RZ, c[0x0][0x1d8] ;  /* 0x00007600ff197624 */ /* 0x000fe200078e00ff */
[----:B------:R-:W-:Y:S01]  /*07b0*/  CS2R R116, SRZ ;  /* 0x0000000000747805 */ /* 0x000fe2000001ff00 */
[----:B------:R-:W-:Y:S01]  /*07c0*/  IMAD.IADD R14, R238, 0x1, -R31 ;  /* 0x00000001ee0e7824 */ /* 0x000fe200078e0a1f */
[----:B------:R-:W-:Y:S01]  /*07d0*/  LEA.HI.X R31, R24, c[0x0][0x1c4], R6, 0x1, P0 ;  /* 0x00007100181f7a11 */ /* 0x000fe200000f0c06 */
[----:B------:R-:W-:Y:S01]  /*07e0*/  IMAD.IADD R0, R21, 0x1, R0 ;  /* 0x0000000115007824 */ /* 0x000fe200078e0200 */
[----:B------:R-:W-:Y:S01]  /*07f0*/  LEA R26, P0, R20, c[0x0][0x190], 0x1 ;  /* 0x00006400141a7a11 */ /* 0x000fe200078008ff */
[----:B------:R-:W-:Y:S01]  /*0800*/  IMAD R27, R239, c[0x0][0x178], RZ ;  /* 0x00005e00ef1b7a24 */ /* 0x000fe200078e02ff */
[----:B------:R-:W-:Y:S01]  /*0810*/  LEA R28, P1, R25, R30, 0x7 ;  /* 0x0000001e191c7211 */ /* 0x000fe200078238ff */
[----:B------:R-:W-:Y:S01]  /*0820*/  IMAD.MOV.U32 R21, RZ, RZ, c[0x0][0x1dc] ;  /* 0x00007700ff157624 */ /* 0x000fe200078e00ff */
[----:B------:R-:W-:Y:S01]  /*0830*/  CS2R R122, SRZ ;  /* 0x00000000007a7805 */ /* 0x000fe2000001ff00 */
[----:B------:R-:W-:Y:S01]  /*0840*/  IMAD R32, R238, c[0x0][0x17c], R27 ;  /* 0x00005f00ee207a24 */ /* 0x000fe200078e021b */
[----:B------:R-:W-:Y:S01]  /*0850*/  LEA.HI.X R27, R20, c[0x0][0x194], R0, 0x1, P0 ;  /* 0x00006500141b7a11 */ /* 0x000fe200000f0c00 */
[----:B------:R-:W-:Y:S01]  /*0860*/  IMAD R233, R23, 0x8, R14 ;  /* 0x0000000817e97824 */ /* 0x000fe200078e020e */
[----:B------:R-:W-:Y:S01]  /*0870*/  LEA.HI.X R29, R25, R31, R21, 0x7, P1 ;  /* 0x0000001f191d7211 */ /* 0x000fe200008f3c15 */
[----:B------:R-:W-:Y:S01]  /*0880*/  IMAD.MOV.U32 R21, RZ, RZ, c[0x0][0x1a8] ;  /* 0x00006a00ff157624 */ /* 0x000fe200078e00ff */
[----:B------:R-:W-:Y:S01]  /*0890*/  IADD3 R0, R18, 0x20, RZ ;  /* 0x0000002012007810 */ /* 0x000fe20007ffe0ff */
[----:B------:R-:W-:Y:S01]  /*08a0*/  IMAD.IADD R6, R5, 0x1, -R238 ;  /* 0x0000000105067824 */ /* 0x000fe200078e0aee */
[----:B------:R-:W-:Y:S01]  /*08b0*/  ISETP.GE.AND P0, PT, R235, c[0x0][0x1cc], PT ;  /* 0x00007300eb007a0c */ /* 0x000fe20003f06270 */
[----:B------:R-:W-:Y:S01]  /*08c0*/  IMAD.U32 R233, R233, 0x20, R10 ;  /* 0x00000020e9e97824 */ /* 0x000fe200078e000a */
[----:B------:R-:W-:Y:S01]  /*08d0*/  ISETP.GE.AND P1, PT, R0, c[0x0][0x1cc], PT ;  /* 0x0000730000007a0c */ /* 0x000fe20003f26270 */
[----:B------:R-:W-:Y:S01]  /*08e0*/  IMAD.MOV.U32 R10, RZ, RZ, c[0x0][0x1ac] ;  /* 0x00006b00ff0a7624 */ /* 0x000fe200078e00ff */
[----:B------:R-:W-:Y:S01]  /*08f0*/  LEA R24, P3, R21, R26, 0x7 ;  /* 0x0000001a15187211 */ /* 0x000fe200078638ff */
[----:B------:R-:W-:Y:S01]  /*0900*/  IMAD.WIDE.U32 R34, R238, c[0x0][0x178], R18 ;  /* 0x00005e00ee227a25 */ /* 0x000fe200078e0012 */
[C---:B------:R-:W-:Y:S01]  /*0910*/  ISETP.LT.OR P5, PT, R6.reuse, 0x1, P2 ;  /* 0x000000010600780c */ /* 0x040fe200017a1670 */
[----:B------:R-:W-:Y:S01]  /*0920*/  CS2R R120, SRZ ;  /* 0x0000000000787805 */ /* 0x000fe2000001ff00 */
[C---:B------:R-:W-:Y:S01]  /*0930*/  ISETP.LT.OR P4, PT, R6.reuse, 0x1, P1 ;  /* 0x000000010600780c */ /* 0x040fe20000f81670 */
[----:B------:R-:W-:Y:S01]  /*0940*/  IMAD.IADD R33, R35, 0x1, R32 ;  /* 0x0000000123217824 */ /* 0x000fe200078e0220 */
[----:B------:R-:W-:Y:S01]  /*0950*/  LEA.HI.X R25, R21, R27, R10, 0x7, P3 ;  /* 0x0000001b15197211 */ /* 0x000fe200018f3c0a */
[----:B------:R-:W-:Y:S01]  /*0960*/  IMAD.MOV.U32 R32, RZ, RZ, R34 ;  /* 0x000000ffff207224 */ /* 0x000fe200078e0022 */
[----:B------:R-:W-:Y:S01]  /*0970*/  ISETP.LT.OR P3, PT, R6, 0x1, P0 ;  /* 0x000000010600780c */ /* 0x000fe20000761670 */
[----:B------:R-:W-:Y:S01]  /*0980*/  IMAD R14, R2, c[0x0][0x180], RZ ;  /* 0x00006000020e7a24 */ /* 0x000fe200078e02ff */
[C---:B------:R-:W-:Y:S01]  /*0990*/  ISETP.LT.OR P2, PT, R6.reuse, 0x41, P2 ;  /* 0x000000410600780c */ /* 0x040fe20001741670 */
[----:B------:R-:W-:Y:S01]  /*09a0*/  IMAD.SHL.U32 R233, R233, 0x2, RZ ;  /* 0x00000002e9e97824 */ /* 0x000fe200078e00ff */
[C---:B------:R-:W-:Y:S01]  /*09b0*/  ISETP.LT.OR P1, PT, R6.reuse, 0x41, P1 ;  /* 0x000000410600780c */ /* 0x040fe20000f21670 */
[C---:B------:R-:W-:Y:S01]  /*09c0*/  IMAD R14, R7.reuse, c[0x0][0x184], R14 ;  /* 0x00006100070e7a24 */ /* 0x040fe200078e020e */
[----:B------:R-:W-:Y:S01]  /*09d0*/  ISETP.LT.OR P0, PT, R6, 0x41, P0 ;  /* 0x000000410600780c */ /* 0x000fe20000701670 */
[----:B------:R-:W-:Y:S01]  /*09e0*/  IMAD.WIDE.U32 R32, R7, c[0x0][0x180], R32 ;  /* 0x0000600007207a25 */ /* 0x000fe200078e0020 */
[----:B------:R1:W-:Y:S01]  /*09f0*/  LDGSTS.E.BYPASS.LTC128B.128 [R233+0x6080], [R30.64], !P5 ;  /* 0x060800001ee97fae */ /* 0x0003e2000e901d4c */
[----:B------:R-:W-:Y:S01]  /*0a00*/  ISETP.GE.AND P5, PT, R0, c[0x0][0x19c], PT ;  /* 0x0000670000007a0c */ /* 0x000fe20003fa6270 */
[----:B------:R-:W-:Y:S01]  /*0a10*/  CS2R R114, SRZ ;  /* 0x0000000000727805 */ /* 0x000fe2000001ff00 */
[----:B------:R-:W-:Y:S01]  /*0a20*/  IMAD.IADD R33, R33, 0x1, R14 ;  /* 0x0000000121217824 */ /* 0x000fe200078e020e */
[----:B------:R1:W-:Y:S01]  /*0a30*/  LDGSTS.E.BYPASS.LTC128B.128 [R233+0x8080], [R30.64+0x40], !P4 ;  /* 0x080800401ee97fae */ /* 0x0003e2000e101d4c */
[----:B------:R-:W-:Y:S01]  /*0a40*/  IMAD.U32 R10, RZ, RZ, UR17 ;  /* 0x00000011ff0a7e24 */ /* 0x000fe2000f8e00ff */
[----:B------:R-:W-:Y:S01]  /*0a50*/  ISETP.GE.AND P4, PT, R18, c[0x0][0x19c], PT ;  /* 0x0000670012007a0c */ /* 0x000fe20003f86270 */
[----:B------:R-:W-:Y:S01]  /*0a60*/  IMAD R21, R239, c[0x0][0x208], RZ ;  /* 0x00008200ef157a24 */ /* 0x000fe200078e02ff */
[----:B------:R1:W-:Y:S01]  /*0a70*/  LDGSTS.E.BYPASS.LTC128B.128 [R233+0xa080], [R30.64+0x80], !P3 ;  /* 0x0a0800801ee97fae */ /* 0x0003e2000d901d4c */
[----:B------:R-:W-:Y:S01]  /*0a80*/  ISETP.GE.AND P3, PT, R235, c[0x0][0x19c], PT ;  /* 0x00006700eb007a0c */ /* 0x000fe20003f66270 */
[----:B------:R-:W-:Y:S01]  /*0a90*/  IMAD.WIDE.U32 R32, R10, c[0x0][0x188], R32 ;  /* 0x000062000a207a25 */ /* 0x000fe200078e0020 */
[C---:B------:R-:W-:Y:S01]  /*0aa0*/  ISETP.LT.OR P6, PT, R6.reuse, 0x1, P4 ;  /* 0x000000010600780c */ /* 0x040fe200027c1670 */
[----:B------:R2:W-:Y:S01]  /*0ab0*/  LDGSTS.E.BYPASS.LTC128B.128 [R233+0x7080], [R28.64], !P2 ;  /* 0x070800001ce97fae */ /* 0x0005e2000d101d4c */
[----:B------:R-:W-:Y:S01]  /*0ac0*/  ISETP.LT.OR P2, PT, R6, 0x1, P5 ;  /* 0x000000010600780c */ /* 0x000fe20002f41670 */
[----:B------:R-:W-:Y:S01]  /*0ad0*/  IMAD R21, R238, c[0x0][0x20c], R21 ;  /* 0x00008300ee157a24 */ /* 0x000fe200078e0215 */
[----:B------:R-:W-:Y:S01]  /*0ae0*/  IADD3 R10, R33, UR4, RZ ;  /* 0x00000004210a7c10 */ /* 0x000fe2000fffe0ff */
[----:B------:R2:W-:Y:S01]  /*0af0*/  LDGSTS.E.BYPASS.LTC128B.128 [R233+0x9080], [R28.64+0x40], !P1 ;  /* 0x090800401ce97fae */ /* 0x0005e2000c901d4c */
[C---:B------:R-:W-:Y:S01]  /*0b00*/  ISETP.LT.OR P1, PT, R6.reuse, 0x1, P3 ;  /* 0x000000010600780c */ /* 0x040fe20001f21670 */
[----:B------:R-:W-:Y:S01]  /*0b10*/  ULDC.64 UR4, c[0x0][0x218] ;  /* 0x0000860000047ab9 */ /* 0x000fe20000000a00 */
[----:B------:R-:W-:Y:S01]  /*0b20*/  ISETP.LT.OR P4, PT, R6, 0x41, P4 ;  /* 0x000000410600780c */ /* 0x000fe20002781670 */
[----:B------:R2:W-:Y:S01]  /*0b30*/  LDGSTS.E.BYPASS.LTC128B.128 [R233+0xb080], [R28.64+0x80], !P0 ;  /* 0x0b0800801ce97fae */ /* 0x0005e2000c101d4c */
[----:B------:R-:W-:Y:S01]  /*0b40*/  LEA R248, P0, R32, c[0x0][0x160], 0x1 ;  /* 0x0000580020f87a11 */ /* 0x000fe200078008ff */
[----:B------:R-:W-:Y:S01]  /*0b50*/  UIMAD UR4, UR6, UR4, URZ ;  /* 0x00000004060472a4 */ /* 0x000fe2000f8e023f */
[----:B------:R-:W-:Y:S01]  /*0b60*/  ISETP.LT.OR P5, PT, R6, 0x41, P5 ;  /* 0x000000410600780c */ /* 0x000fe20002fa1670 */
[----:B------:R-:W0:Y:S01]  /*0b70*/  LDGDEPBAR ;  /* 0x00000000000079af */ /* 0x000e220000000000 */
[----:B------:R-:W-:Y:S01]  /*0b80*/  LEA.HI.X R249, R32, c[0x0][0x164], R10, 0x1, P0 ;  /* 0x0000590020f97a11 */ /* 0x000fe200000f0c0a */
[----:B------:R-:W-:Y:S01]  /*0b90*/  IMAD R10, R2, c[0x0][0x210], RZ ;  /* 0x00008400020a7a24 */ /* 0x000fe200078e02ff */
[----:B------:R-:W-:Y:S01]  /*0ba0*/  ISETP.LT.OR P3, PT, R6, 0x41, P3 ;  /* 0x000000410600780c */ /* 0x000fe20001f61670 */
[----:B------:R3:W-:Y:S01]  /*0bb0*/  LDGSTS.E.BYPASS.LTC128B.128 [R233+0x80], [R26.64], !P6 ;  /* 0x000800001ae97fae */ /* 0x0007e2000f101d4c */
[----:B------:R-:W-:Y:S01]  /*0bc0*/  IMAD.U32 R6, RZ, RZ, UR17 ;  /* 0x00000011ff067e24 */ /* 0x000fe2000f8e00ff */
[----:B------:R-:W-:Y:S01]  /*0bd0*/  UIMAD UR4, UR17, UR5, UR4 ;  /* 0x00000005110472a4 */ /* 0x000fe2000f8e0204 */
[----:B------:R-:W-:Y:S01]  /*0be0*/  IMAD R10, R7, c[0x0][0x214], R10 ;  /* 0x00008500070a7a24 */ /* 0x000fe200078e020a */
[----:B------:R3:W-:Y:S01]  /*0bf0*/  LDGSTS.E.BYPASS.LTC128B.128 [R233+0x2080], [R26.64+0x40], !P2 ;  /* 0x020800401ae97fae */ /* 0x0007e2000d101d4c */
[----:B------:R-:W-:Y:S01]  /*0c00*/  ISETP.GE.AND P0, PT, R18, c[0x0][0x16c], PT ;  /* 0x00005b0012007a0c */ /* 0x000fe20003f06270 */
[----:B------:R-:W-:Y:S01]  /*0c10*/  IMAD.SHL.U32 R234, R13, 0x8, RZ ;  /* 0x000000080dea7824 */ /* 0x000fe200078e00ff */
[C---:B------:R-:W-:Y:S01]  /*0c20*/  ISETP.GE.AND P2, PT, R238.reuse, c[0x0][0x168], PT ;  /* 0x00005a00ee007a0c */ /* 0x040fe20003f46270 */
[----:B-1----:R-:W-:Y:S01]  /*0c30*/  IMAD.WIDE.U32 R30, R238, c[0x0][0x208], R18 ;  /* 0x00008200ee1e7a25 */ /* 0x002fe200078e0012 */
[----:B------:R3:W-:Y:S01]  /*0c40*/  LDGSTS.E.BYPASS.LTC128B.128 [R233+0x4080], [R26.64+0x80], !P1 ;  /* 0x040800801ae97fae */ /* 0x0007e2000c901d4c */
[----:B------:R-:W-:Y:S01]  /*0c50*/  LOP3.LUT R19, R9, 0xfffffff8, RZ, 0xc0, !PT ;  /* 0xfffffff809137812 */ /* 0x000fe200078ec0ff */
[----:B------:R-:W-:Y:S01]  /*0c60*/  CS2R R112, SRZ ;  /* 0x0000000000707805 */ /* 0x000fe2000001ff00 */
[----:B------:R-:W-:Y:S01]  /*0c70*/  IMAD.IADD R21, R31, 0x1, R21 ;  /* 0x000000011f157824 */ /* 0x000fe200078e0215 */
[----:B------:R-:W-:Y:S01]  /*0c80*/  SEL R241, RZ, 0x1, P0 ;  /* 0x00000001fff17807 */ /* 0x000fe20000000000 */
[----:B------:R-:W-:Y:S01]  /*0c90*/  IMAD.MOV.U32 R20, RZ, RZ, R30 ;  /* 0x000000ffff147224 */ /* 0x000fe200078e001e */
[----:B------:R1:W-:Y:S01]  /*0ca0*/  LDGSTS.E.BYPASS.LTC128B.128 [R233+0x1080], [R24.64], !P4 ;  /* 0x0108000018e97fae */ /* 0x0003e2000e101d4c */
[----:B------:R-:W-:Y:S01]  /*0cb0*/  IMAD.IADD R228, R236, 0x1, -R19 ;  /* 0x00000001ece47824 */ /* 0x000fe200078e0a13 */
[----:B------:R-:W-:Y:S01]  /*0cc0*/  ISETP.GE.AND P4, PT, R18, c[0x0][0x1fc], PT ;  /* 0x00007f0012007a0c */ /* 0x000fe20003f86270 */
[----:B------:R-:W-:Y:S01]  /*0cd0*/  CS2R R110, SRZ ;  /* 0x00000000006e7805 */ /* 0x000fe2000001ff00 */
[----:B--2---:R-:W-:Y:S01]  /*0ce0*/  IMAD.WIDE.U32 R28, R7, c[0x0][0x210], R20 ;  /* 0x00008400071c7a25 */ /* 0x004fe200078e0014 */
[----:B------:R-:W-:Y:S01]  /*0cf0*/  LEA R20, P1, R12, c[0x0][0x258], 0x2 ;  /* 0x000096000c147a11 */ /* 0x000fe200078210ff */
[----:B------:R1:W-:Y:S01]  /*0d00*/  LDGSTS.E.BYPASS.LTC128B.128 [R233+0x3080], [R24.64+0x40], !P5 ;  /* 0x0308004018e97fae */ /* 0x0003e2000e901d4c */
[----:B------:R-:W-:Y:S01]  /*0d10*/  ISETP.GE.OR P6, PT, R18, c[0x0][0x1fc], P2 ;  /* 0x00007f0012007a0c */ /* 0x000fe200017c6670 */
[----:B------:R-:W-:Y:S01]  /*0d20*/  IMAD.IADD R29, R29, 0x1, R10 ;  /* 0x000000011d1d7824 */ /* 0x000fe200078e020a */
[----:B------:R-:W-:Y:S01]  /*0d30*/  LEA.HI.X R21, R12, c[0x0][0x25c], R11, 0x2, P1 ;  /* 0x000097000c157a11 */ /* 0x000fe200008f140b */
[----:B------:R1:W-:Y:S01]  /*0d40*/  LDGSTS.E.BYPASS.LTC128B.128 [R233+0x5080], [R24.64+0x80], !P3 ;  /* 0x0508008018e97fae */ /* 0x0003e2000d901d4c */
[----:B------:R-:W-:Y:S01]  /*0d50*/  LEA.HI R12, R16, R23, RZ, 0x1 ;  /* 0x00000017100c7211 */ /* 0x000fe200078f08ff */
[----:B------:R-:W-:Y:S01]  /*0d60*/  IMAD.WIDE.U32 R10, R6, c[0x0][0x218], R28 ;  /* 0x00008600060a7a25 */ /* 0x000fe200078e001c */
[----:B------:R-:W-:Y:S01]  /*0d70*/  ISETP.GE.AND P5, PT, R0, c[0x0][0x16c], PT ;  /* 0x00005b0000007a0c */ /* 0x000fe20003fa6270 */
[----:B------:R-:W0:Y:S01]  /*0d80*/  LDGDEPBAR ;  /* 0x00000000000079af */ /* 0x000e220000000000 */
[----:B------:R-:W-:Y:S01]  /*0d90*/  LOP3.LUT R12, R12, 0xfffffffe, RZ, 0xc0, !PT ;  /* 0xfffffffe0c0c7812 */ /* 0x000fe200078ec0ff */
[----:B------:R-:W-:Y:S01]  /*0da0*/  CS2R R108, SRZ ;  /* 0x00000000006c7805 */ /* 0x000fe2000001ff00 */
[----:B------:R-:W-:Y:S01]  /*0db0*/  IADD3 R6, R11, UR4, RZ ;  /* 0x000000040b067c10 */ /* 0x000fe2000fffe0ff */
[----:B------:R-:W-:Y:S01]  /*0dc0*/  CS2R R102, SRZ ;  /* 0x0000000000667805 */ /* 0x000fe2000001ff00 */
[----:B------:R-:W-:Y:S01]  /*0dd0*/  LOP3.LUT R11, R4, 0xfffffff0, RZ, 0xc0, !PT ;  /* 0xfffffff0040b7812 */ /* 0x000fe200078ec0ff */
[C---:B------:R-:W-:Y:S01]  /*0de0*/  IMAD.IADD R12, R23.reuse, 0x1, -R12 ;  /* 0x00000001170c7824 */ /* 0x040fe200078e0a0c */
[----:B------:R-:W-:Y:S01]  /*0df0*/  LEA R246, P0, R10, c[0x0][0x1f0], 0x1 ;  /* 0x00007c000af67a11 */ /* 0x000fe200078008ff */
[----:B------:R-:W-:Y:S01]  /*0e00*/  IMAD.SHL.U32 R23, R23, 0x10, RZ ;  /* 0x0000001017177824 */ /* 0x000fe200078e00ff */
[----:B------:R-:W-:Y:S01]  /*0e10*/  ISETP.GE.AND P3, PT, R0, c[0x0][0x1fc], PT ;  /* 0x00007f0000007a0c */ /* 0x000fe20003f66270 */
[----:B------:R-:W-:Y:S01]  /*0e20*/  IMAD.IADD R4, R236, 0x1, -R11 ;  /* 0x00000001ec047824 */ /* 0x000fe200078e0a0b */
[----:B------:R-:W-:Y:S01]  /*0e30*/  LEA.HI.X R247, R10, c[0x0][0x1f4], R6, 0x1, P0 ;  /* 0x00007d000af77a11 */ /* 0x000fe200000f0c06 */
[----:B------:R-:W-:Y:S01]  /*0e40*/  IMAD.SHL.U32 R226, R12, 0x400, RZ ;  /* 0x000004000ce27824 */ /* 0x000fe200078e00ff */
[----:B------:R-:W-:Y:S01]  /*0e50*/  LEA.HI R6, R228, R228, RZ, 0x1 ;  /* 0x000000e4e4067211 */ /* 0x000fe200078f08ff */
[----:B------:R-:W-:Y:S01]  /*0e60*/  CS2R R100, SRZ ;  /* 0x0000000000647805 */ /* 0x000fe2000001ff00 */
[----:B------:R-:W-:Y:S01]  /*0e70*/  LEA R10, P0, R8, c[0x0][0x280], 0x2 ;  /* 0x0000a000080a7a11 */ /* 0x000fe200078010ff */
[----:B------:R-:W-:Y:S01]  /*0e80*/  IMAD R251, R251, 0x2, R226 ;  /* 0x00000002fbfb7824 */ /* 0x000fe200078e02e2 */
[-C--:B------:R-:W-:Y:S01]  /*0e90*/  LEA.HI R14, R4, R4.reuse, RZ, 0x1 ;  /* 0x00000004040e7211 */ /* 0x080fe200078f08ff */
[----:B------:R-:W-:Y:S01]  /*0ea0*/  CS2R R106, SRZ ;  /* 0x00000000006a7805 */ /* 0x000fe2000001ff00 */
[----:B---3--:R-:W-:Y:S01]  /*0eb0*/  LOP3.LUT R27, R6, 0x7fffffe, RZ, 0xc0, !PT ;  /* 0x07fffffe061b7812 */ /* 0x008fe200078ec0ff */
[----:B------:R-:W-:Y:S01]  /*0ec0*/  CS2R R104, SRZ ;  /* 0x0000000000687805 */ /* 0x000fe2000001ff00 */
[----:B------:R-:W-:Y:S01]  /*0ed0*/  LEA.HI.X R11, R8, c[0x0][0x284], R3, 0x2, P0 ;  /* 0x0000a100080b7a11 */ /* 0x000fe200000f1403 */
[----:B------:R-:W-:Y:S01]  /*0ee0*/  CS2R R98, SRZ ;  /* 0x0000000000627805 */ /* 0x000fe2000001ff00 */
[----:B-1----:R-:W-:Y:S01]  /*0ef0*/  SHF.R.S32.HI R25, RZ, 0x1f, R4 ;  /* 0x0000001fff197819 */ /* 0x002fe20000011404 */
[----:B------:R-:W-:Y:S01]  /*0f00*/  IMAD.IADD R27, R228, 0x1, -R27 ;  /* 0x00000001e41b7824 */ /* 0x000fe200078e0a1b */
[----:B------:R-:W-:Y:S01]  /*0f10*/  LOP3.LUT R19, R14, 0x7fffffe, RZ, 0xc0, !PT ;  /* 0x07fffffe0e137812 */ /* 0x000fe200078ec0ff */
[----:B------:R-:W-:Y:S01]  /*0f20*/  IMAD.SHL.U32 R228, R228, 0x40, RZ ;  /* 0x00000040e4e47824 */ /* 0x000fe200078e00ff */
[----:B------:R-:W-:Y:S01]  /*0f30*/  LEA.HI R25, R25, R4, RZ, 0x3 ;  /* 0x0000000419197211 */ /* 0x000fe200078f18ff */
[----:B------:R-:W-:-:S04]  /*0f40*/  DEPBAR.LE SB0, 0x1 ;  /* 0x000080400000791a */ /* 0x000fc80000000000 */
[----:B------:R-:W-:Y:S01]  /*0f50*/  LOP3.LUT R3, R25, 0xfffffff8, RZ, 0xc0, !PT ;  /* 0xfffffff819037812 */ /* 0x000fe200078ec0ff */
[C---:B------:R-:W-:Y:S01]  /*0f60*/  IMAD.IADD R18, R4.reuse, 0x1, -R19 ;  /* 0x0000000104127824 */ /* 0x040fe200078e0a13 */
[----:B------:R-:W-:Y:S01]  /*0f70*/  ISETP.GE.AND P0, PT, R235, c[0x0][0x16c], PT ;  /* 0x00005b00eb007a0c */ /* 0x000fe20003f06270 */
[----:B------:R-:W-:Y:S01]  /*0f80*/  CS2R R96, SRZ ;  /* 0x0000000000607805 */ /* 0x000fe2000001ff00 */
[----:B------:R-:W-:Y:S01]  /*0f90*/  SHF.R.S32.HI R6, RZ, 0x1, R6 ;  /* 0x00000001ff067819 */ /* 0x000fe20000011406 */
[----:B------:R-:W-:Y:S01]  /*0fa0*/  IMAD.IADD R3, R4, 0x1, -R3 ;  /* 0x0000000104037824 */ /* 0x000fe200078e0a03 */
[----:B------:R-:W-:Y:S01]  /*0fb0*/  SEL R4, RZ, 0x4, P0 ;  /* 0x00000004ff047807 */ /* 0x000fe20000000000 */
[----:B------:R-:W-:Y:S01]  /*0fc0*/  CS2R R94, SRZ ;  /* 0x00000000005e7805 */ /* 0x000fe2000001ff00 */
[--C-:B------:R-:W-:Y:S01]  /*0fd0*/  SHF.R.S32.HI R19, RZ, 0x1, R14.reuse ;  /* 0x00000001ff137819 */ /* 0x100fe2000001140e */
[----:B------:R-:W-:Y:S01]  /*0fe0*/  CS2R R92, SRZ ;  /* 0x00000000005c7805 */ /* 0x000fe2000001ff00 */
[C---:B------:R-:W-:Y:S01]  /*0ff0*/  LOP3.LUT P0, RZ, R6.reuse, 0x2, RZ, 0xc0, !PT ;  /* 0x0000000206ff7812 */ /* 0x040fe2000780c0ff */
[----:B------:R-:W-:Y:S01]  /*1000*/  IMAD.SHL.U32 R6, R6, 0x40, RZ ;  /* 0x0000004006067824 */ /* 0x000fe200078e00ff */
[----:B------:R-:W-:Y:S01]  /*1010*/  LOP3.LUT R228, R228, 0x1c0, RZ, 0xc0, !PT ;  /* 0x000001c0e4e47812 */ /* 0x000fe200078ec0ff */
[----:B------:R-:W-:Y:S01]  /*1020*/  CS2R R86, SRZ ;  /* 0x0000000000567805 */ /* 0x000fe2000001ff00 */
[----:B------:R-:W-:Y:S01]  /*1030*/  SHF.R.S32.HI R14, RZ, 0x1f, R14 ;  /* 0x0000001fff0e7819 */ /* 0x000fe2000001140e */
[----:B------:R-:W-:Y:S01]  /*1040*/  CS2R R84, SRZ ;  /* 0x0000000000547805 */ /* 0x000fe2000001ff00 */
[----:B------:R-:W-:Y:S01]  /*1050*/  ISETP.GE.OR P1, PT, R0, c[0x0][0x1fc], P2 ;  /* 0x00007f0000007a0c */ /* 0x000fe20001726670 */
[----:B------:R-:W-:Y:S01]  /*1060*/  CS2R R90, SRZ ;  /* 0x00000000005a7805 */ /* 0x000fe2000001ff00 */
[----:B------:R-:W-:Y:S01]  /*1070*/  LEA.HI R0, R17, R236, RZ, 0x6 ;  /* 0x000000ec11007211 */ /* 0x000fe200078f30ff */
[----:B------:R-:W-:Y:S01]  /*1080*/  CS2R R88, SRZ ;  /* 0x0000000000587805 */ /* 0x000fe2000001ff00 */
[----:B------:R-:W-:Y:S01]  /*1090*/  LOP3.LUT R22, R228, 0x30, R23, 0xf8, !PT ;  /* 0x00000030e4167812 */ /* 0x000fe200078ef817 */
[----:B------:R-:W-:Y:S01]  /*10a0*/  CS2R R82, SRZ ;  /* 0x0000000000527805 */ /* 0x000fe2000001ff00 */
[----:B------:R-:W-:Y:S01]  /*10b0*/  LEA.HI R14, R14, R19, RZ, 0x2 ;  /* 0x000000130e0e7211 */ /* 0x000fe200078f10ff */
[----:B------:R-:W-:Y:S01]  /*10c0*/  CS2R R80, SRZ ;  /* 0x0000000000507805 */ /* 0x000fe2000001ff00 */
[----:B------:R-:W-:Y:S01]  /*10d0*/  LOP3.LUT R6, R6, 0xc0, RZ, 0xc0, !PT ;  /* 0x000000c006067812 */ /* 0x000fe200078ec0ff */
[----:B------:R-:W-:Y:S01]  /*10e0*/  CS2R R78, SRZ ;  /* 0x00000000004e7805 */ /* 0x000fe2000001ff00 */
[----:B------:R-:W-:Y:S01]  /*10f0*/  SHF.R.S32.HI R0, RZ, 0x6, R0 ;  /* 0x00000006ff007819 */ /* 0x000fe20000011400 */
[----:B------:R-:W-:Y:S01]  /*1100*/  CS2R R76, SRZ ;  /* 0x00000000004c7805 */ /* 0x000fe2000001ff00 */
[--C-:B------:R-:W-:Y:S01]  /*1110*/  LOP3.LUT R23, R22, 0x8, R9.reuse, 0xf8, !PT ;  /* 0x0000000816177812 */ /* 0x100fe200078ef809 */
[----:B------:R-:W-:Y:S01]  /*1120*/  CS2R R70, SRZ ;  /* 0x0000000000467805 */ /* 0x000fe2000001ff00 */
[----:B------:R-:W-:Y:S01]  /*1130*/  LOP3.LUT R14, R14, 0xfffffffc, RZ, 0xc0, !PT ;  /* 0xfffffffc0e0e7812 */ /* 0x000fe200078ec0ff */
[----:B------:R-:W-:Y:S01]  /*1140*/  IMAD R230, R13, 0x4, R0 ;  /* 0x000000040de67824 */ /* 0x000fe200078e0200 */
[----:B------:R-:W-:Y:S01]  /*1150*/  LOP3.LUT R9, R6, 0x8, R9, 0xf8, !PT ;  /* 0x0000000806097812 */ /* 0x000fe200078ef809 */
[----:B------:R-:W-:Y:S01]  /*1160*/  CS2R R68, SRZ ;  /* 0x0000000000447805 */ /* 0x000fe2000001ff00 */
[----:B------:R-:W-:Y:S01]  /*1170*/  SHF.R.U32.HI R6, RZ, 0x3, R6 ;  /* 0x00000003ff067819 */ /* 0x000fe20000011606 */
[----:B------:R-:W-:Y:S01]  /*1180*/  IMAD.IADD R14, R19, 0x1, -R14 ;  /* 0x00000001130e7824 */ /* 0x000fe200078e0a0e */
[----:B------:R-:W-:Y:S01]  /*1190*/  SEL R221, R220, 0xffffffe0, !P0 ;  /* 0xffffffe0dcdd7807 */ /* 0x000fe20004000000 */
[----:B------:R-:W-:Y:S01]  /*11a0*/  IMAD R230, R230, 0x8, R27 ;  /* 0x00000008e6e67824 */ /* 0x000fe200078e021b */
[----:B------:R-:W-:Y:S01]  /*11b0*/  LOP3.LUT R19, R9, R6, RZ, 0x3c, !PT ;  /* 0x0000000609137212 */ /* 0x000fe200078e3cff */
[----:B------:R-:W-:Y:S01]  /*11c0*/  IMAD.IADD R6, R238, 0x1, -R15 ;  /* 0x00000001ee067824 */ /* 0x000fe200078e0a0f */
[----:B------:R-:W-:Y:S01]  /*11d0*/  SEL R9, RZ, 0x2, P5 ;  /* 0x00000002ff097807 */ /* 0x000fe20002800000 */
[----:B------:R-:W-:Y:S01]  /*11e0*/  CS2R R74, SRZ ;  /* 0x00000000004a7805 */ /* 0x000fe2000001ff00 */
[----:B------:R-:W-:Y:S01]  /*11f0*/  SHF.R.S32.HI R25, RZ, 0x3, R25 ;  /* 0x00000003ff197819 */ /* 0x000fe20000011419 */
[----:B------:R-:W-:Y:S01]  /*1200*/  IMAD.U32 R230, R230, 0x20, R19 ;  /* 0x00000020e6e67824 */ /* 0x000fe200078e0013 */
[----:B------:R-:W-:Y:S01]  /*1210*/  IADD3 R9, R4, R9, R241 ;  /* 0x0000000904097210 */ /* 0x000fe20007ffe0f1 */
[----:B------:R-:W-:Y:S01]  /*1220*/  CS2R R72, SRZ ;  /* 0x0000000000487805 */ /* 0x000fe2000001ff00 */
[----:B------:R-:W-:Y:S01]  /*1230*/  SEL R4, RZ, 0xffffffff, P3 ;  /* 0xffffffffff047807 */ /* 0x000fe20001800000 */
[----:B------:R-:W-:Y:S01]  /*1240*/  IMAD.SHL.U32 R230, R230, 0x2, RZ ;  /* 0x00000002e6e67824 */ /* 0x000fe200078e00ff */
[----:B------:R-:W-:Y:S01]  /*1250*/  BAR.SYNC.DEFER_BLOCKING 0x0 ;  /* 0x0000000000007b1d */ /* 0x000fe20000010000 */
[----:B------:R-:W-:Y:S01]  /*1260*/  LOP3.LUT P3, RZ, R9, 0x1, RZ, 0xc0, !PT ;  /* 0x0000000109ff7812 */ /* 0x000fe2000786c0ff */
[----:B------:R-:W-:Y:S01]  /*1270*/  IMAD R227, R25, 0x8, R18 ;  /* 0x0000000819e37824 */ /* 0x000fe200078e0212 */
[----:B------:R-:W-:Y:S01]  /*1280*/  LEA.HI R17, R17, R236, RZ, 0x7 ;  /* 0x000000ec11117211 */ /* 0x000fe200078f38ff */
[----:B------:R-:W-:Y:S01]  /*1290*/  IMAD.IADD R221, R230, 0x1, R221 ;  /* 0x00000001e6dd7824 */ /* 0x000fe200078e02dd */
[----:B------:R-:W-:Y:S01]  /*12a0*/  ISETP.GE.OR P3, PT, R238, c[0x0][0x168], !P3 ;  /* 0x00005a00ee007a0c */ /* 0x000fe20005f66670 */
[----:B------:R-:W-:Y:S01]  /*12b0*/  IMAD.SHL.U32 R18, R13, 0x10, RZ ;  /* 0x000000100d127824 */ /* 0x000fe200078e00ff */
[----:B------:R-:W-:Y:S01]  /*12c0*/  SHF.R.U32.HI R17, RZ, 0x4, R17 ;  /* 0x00000004ff117819 */ /* 0x000fe20000011611 */
[----:B------:R-:W-:Y:S01]  /*12d0*/  IMAD.SHL.U32 R19, R4, 0x2, RZ ;  /* 0x0000000204137824 */ /* 0x000fe200078e00ff */
[----:B------:R-:W-:Y:S01]  /*12e0*/  SEL R8, RZ, 0x1, P4 ;  /* 0x00000001ff087807 */ /* 0x000fe20002000000 */
[----:B------:R-:W-:Y:S01]  /*12f0*/  IMAD.SHL.U32 R227, R227, 0x20, RZ ;  /* 0x00000020e3e37824 */ /* 0x000fe200078e00ff */
[----:B------:R-:W-:Y:S01]  /*1300*/  LOP3.LUT R18, R18, 0x10, RZ, 0xc0, !PT ;  /* 0x0000001012127812 */ /* 0x000fe200078ec0ff */
[----:B------:R-:W-:Y:S01]  /*1310*/  IMAD R226, R25, 0x200, R226 ;  /* 0x0000020019e27824 */ /* 0x000fe200078e02e2 */
[----:B------:R-:W-:Y:S01]  /*1320*/  ISETP.GE.AND P4, PT, R235, c[0x0][0x1fc], PT ;  /* 0x00007f00eb007a0c */ /* 0x000fe20003f86270 */
[----:B------:R-:W-:Y:S01]  /*1330*/  CS2R R66, SRZ ;  /* 0x0000000000427805 */ /* 0x000fe2000001ff00 */
[----:B------:R-:W-:Y:S01]  /*1340*/  SEL R15, RZ, 0xffffffff, P5 ;  /* 0xffffffffff0f7807 */ /* 0x000fe20002800000 */
[----:B------:R-:W-:Y:S01]  /*1350*/  CS2R R64, SRZ ;  /* 0x0000000000407805 */ /* 0x000fe2000001ff00 */
[----:B------:R-:W-:Y:S01]  /*1360*/  LOP3.LUT R232, R18, 0x8, R17, 0xf8, !PT ;  /* 0x0000000812e87812 */ /* 0x000fe200078ef811 */
[----:B------:R-:W-:Y:S01]  /*1370*/  IMAD.SHL.U32 R18, R6, 0x40, RZ ;  /* 0x0000004006127824 */ /* 0x000fe200078e00ff */
[----:B------:R-:W-:Y:S01]  /*1380*/  SEL R240, RZ, 0x4, P4 ;  /* 0x00000004fff07807 */ /* 0x000fe20002000000 */
[----:B------:R-:W-:Y:S01]  /*1390*/  IMAD.SHL.U32 R4, R15, 0x2, RZ ;  /* 0x000000020f047824 */ /* 0x000fe200078e00ff */
[C---:B------:R-:W-:Y:S01]  /*13a0*/  LOP3.LUT P4, RZ, R9.reuse, 0x2, RZ, 0xc0, !PT ;  /* 0x0000000209ff7812 */ /* 0x040fe2000788c0ff */
[----:B------:R-:W-:Y:S01]  /*13b0*/  CS2R R62, SRZ ;  /* 0x00000000003e7805 */ /* 0x000fe2000001ff00 */
[----:B------:R-:W-:Y:S01]  /*13c0*/  LOP3.LUT P0, RZ, R9, 0x4, RZ, 0xc0, !PT ;  /* 0x0000000409ff7812 */ /* 0x000fe2000780c0ff */
[----:B------:R1:W2:Y:S01]  /*13d0*/  LDSM.16.M88.4 R168, [R230+0x6080] ;  /* 0x00608000e6a8783b */ /* 0x0002a20000000200 */
[----:B------:R-:W-:Y:S01]  /*13e0*/  SHF.R.U32.HI R228, RZ, 0x3, R228 ;  /* 0x00000003ffe47819 */ /* 0x000fe200000116e4 */
[----:B------:R-:W-:Y:S01]  /*13f0*/  IMAD.SHL.U32 R9, R0, 0x8, RZ ;  /* 0x0000000800097824 */ /* 0x000fe200078e00ff */
[----:B------:R-:W-:Y:S01]  /*1400*/  LOP3.LUT R15, R16, 0xffffffe0, RZ, 0xc0, !PT ;  /* 0xffffffe0100f7812 */ /* 0x000fe200078ec0ff */
[----:B------:R1:W3:Y:S01]  /*1410*/  LDSM.16.M88.4 R172, [R230+0x7080] ;  /* 0x00708000e6ac783b */ /* 0x0002e20000000200 */
[----:B------:R-:W-:Y:S01]  /*1420*/  LOP3.LUT R18, R18, 0x1c0, RZ, 0xc0, !PT ;  /* 0x000001c012127812 */ /* 0x000fe200078ec0ff */
[----:B------:R-:W-:Y:S01]  /*1430*/  IMAD.SHL.U32 R16, R3, 0x40, RZ ;  /* 0x0000004003107824 */ /* 0x000fe200078e00ff */
[C---:B------:R-:W-:Y:S01]  /*1440*/  ISETP.GE.OR P4, PT, R238.reuse, c[0x0][0x168], !P4 ;  /* 0x00005a00ee007a0c */ /* 0x040fe20006786670 */
[----:B------:R1:W4:Y:S01]  /*1450*/  LDSM.16.M88.4 R176, [R221+0x6080] ;  /* 0x00608000ddb0783b */ /* 0x0003220000000200 */
[----:B------:R-:W-:Y:S01]  /*1460*/  ISETP.GE.OR P0, PT, R238, c[0x0][0x168], !P0 ;  /* 0x00005a00ee007a0c */ /* 0x000fe20004706670 */
[----:B------:R-:W-:Y:S01]  /*1470*/  CS2R R60, SRZ ;  /* 0x00000000003c7805 */ /* 0x000fe2000001ff00 */
[----:B------:R-:W-:Y:S01]  /*1480*/  LOP3.LUT R228, R23, R228, RZ, 0x3c, !PT ;  /* 0x000000e417e47212 */ /* 0x000fe200078e3cff */
[----:B------:R1:W1:Y:S01]  /*1490*/  LDSM.16.M88.4 R184, [R221+0x7080] ;  /* 0x00708000ddb8783b */ /* 0x0002620000000200 */
[----:B------:R-:W-:Y:S01]  /*14a0*/  LOP3.LUT R241, R4, 0x2, R241, 0xe2, !PT ;  /* 0x0000000204f17812 */ /* 0x000fe200078ee2f1 */
[----:B------:R-:W-:Y:S01]  /*14b0*/  IMAD.IADD R4, R236, 0x1, -R15 ;  /* 0x00000001ec047824 */ /* 0x000fe200078e0a0f */
[----:B------:R-:W-:Y:S01]  /*14c0*/  LOP3.LUT R9, R9, 0x18, RZ, 0xc0, !PT ;  /* 0x0000001809097812 */ /* 0x000fe200078ec0ff */
[----:B------:R1:W1:Y:S01]  /*14d0*/  LDSM.16.M88.4 R188, [R230+0x8080] ;  /* 0x00808000e6bc783b */ /* 0x0002620000000200 */
[----:B------:R-:W-:Y:S01]  /*14e0*/  SHF.R.U32.HI R17, RZ, 0x3, R18 ;  /* 0x00000003ff117819 */ /* 0x000fe20000011612 */
[----:B------:R-:W-:Y:S01]  /*14f0*/  IMAD R228, R13, 0x200, R228 ;  /* 0x000002000de47824 */ /* 0x000fe200078e02e4 */
[----:B------:R-:W-:Y:S01]  /*1500*/  LOP3.LUT R19, R19, 0x2, R8, 0xe2, !PT ;  /* 0x0000000213137812 */ /* 0x000fe200078ee208 */
[----:B------:R1:W1:Y:S01]  /*1510*/  LDSM.16.M88.4 R192, [R230+0x9080] ;  /* 0x00908000e6c0783b */ /* 0x0002620000000200 */
[----:B------:R-:W-:Y:S01]  /*1520*/  LOP3.LUT R18, R17, R18, R9, 0x1e, !PT ;  /* 0x0000001211127212 */ /* 0x000fe200078e1e09 */
[----:B------:R-:W-:Y:S01]  /*1530*/  IMAD.SHL.U32 R13, R14, 0x40, RZ ;  /* 0x000000400e0d7824 */ /* 0x000fe200078e00ff */
[----:B------:R-:W-:Y:S01]  /*1540*/  SHF.R.S32.HI R17, RZ, 0x1f, R4 ;  /* 0x0000001fff117819 */ /* 0x000fe20000011404 */
[----:B------:R1:W1:Y:S01]  /*1550*/  LDSM.16.M88.4 R196, [R221+0x8080] ;  /* 0x00808000ddc4783b */ /* 0x0002620000000200 */
[----:B------:R-:W-:Y:S01]  /*1560*/  LOP3.LUT R16, R16, 0x1c0, RZ, 0xc0, !PT ;  /* 0x000001c010107812 */ /* 0x000fe200078ec0ff */
[----:B------:R-:W-:Y:S01]  /*1570*/  IMAD.IADD R251, R251, 0x1, R18 ;  /* 0x00000001fbfb7824 */ /* 0x000fe200078e0212 */
[----:B------:R-:W-:Y:S01]  /*1580*/  LEA.HI R8, R17, R4, RZ, 0x2 ;  /* 0x0000000411087211 */ /* 0x000fe200078f10ff */
[----:B------:R1:W1:Y:S01]  /*1590*/  LDSM.16.M88.4 R200, [R221+0x9080] ;  /* 0x00908000ddc8783b */ /* 0x0002620000000200 */
[----:B------:R-:W-:-:S02]  /*15a0*/  LOP3.LUT R13, R13, 0xc0, RZ, 0xc0, !PT ;  /* 0x000000c00d0d7812 */ /* 0x000fc400078ec0ff */
[----:B------:R-:W-:Y:S01]  /*15b0*/  LOP3.LUT P5, RZ, R3, 0x4, RZ, 0xc0, !PT ;  /* 0x0000000403ff7812 */ /* 0x000fe200078ac0ff */
[----:B------:R1:W1:Y:S01]  /*15c0*/  LDSM.16.M88.4 R204, [R230+0xa080] ;  /* 0x00a08000e6cc783b */ /* 0x0002620000000200 */
[----:B------:R-:W-:Y:S02]  /*15d0*/  LOP3.LUT R234, R234, 0x8, RZ, 0xc0, !PT ;  /* 0x00000008eaea7812 */ /* 0x000fe400078ec0ff */
[----:B------:R-:W-:Y:S01]  /*15e0*/  ISETP.GE.OR P2, PT, R235, c[0x0][0x1fc], P2 ;  /* 0x00007f00eb007a0c */ /* 0x000fe20001746670 */
[----:B------:R1:W1:Y:S01]  /*15f0*/  LDSM.16.M88.4 R208, [R230+0xb080] ;  /* 0x00b08000e6d0783b */ /* 0x0002620000000200 */
[----:B------:R-:W-:Y:S02]  /*1600*/  LOP3.LUT R240, R19, R240, RZ, 0xfc, !PT ;  /* 0x000000f013f07212 */ /* 0x000fe400078efcff */
[----:B------:R-:W-:Y:S01]  /*1610*/  SEL R220, R220, 0xffffffe0, !P5 ;  /* 0xffffffe0dcdc7807 */ /* 0x000fe20006800000 */
[----:B------:R1:W1:Y:S04]  /*1620*/  LDSM.16.M88.4 R212, [R221+0xa080] ;  /* 0x00a08000ddd4783b */ /* 0x0002680000000200 */
[----:B------:R1:W1:Y:S04]  /*1630*/  LDSM.16.M88.4 R216, [R221+0xb080] ;  /* 0x00b08000ddd8783b */ /* 0x0002680000000200 */
[----:B------:R-:W-:Y:S06]  /*1640*/  BAR.SYNC.DEFER_BLOCKING 0x0 ;  /* 0x0000000000007b1d */ /* 0x000fec0000010000 */
[----:B------:R-:W-:Y:S01]  /*1650*/  @!PT LDS RZ, [RZ] ;  /* 0x00000000fffff984 */ /* 0x000fe20000000800 */
[----:B------:R-:W-:Y:S01]  /*1660*/  @!PT LDS RZ, [RZ] ;  /* 0x00000000fffff984 */ /* 0x000fe20000000800 */
[----:B------:R-:W-:Y:S01]  /*1670*/  @!PT LDS RZ, [RZ] ;  /* 0x00000000fffff984 */ /* 0x000fe20000000800 */
[----:B------:R1:W-:Y:S01]  /*1680*/  LDGSTS.E.BYPASS.LTC128B.128 [R233+0x6080], [R248.64], !P3 ;  /* 0x06080000f8e97fae */ /* 0x0003e2000d901d4c */
[----:B------:R-:W-:-:S03]  /*1690*/  ISETP.GT.AND P3, PT, R236, 0xf, PT ;  /* 0x0000000fec00780c */ /* 0x000fc60003f64270 */
[----:B------:R1:W-:Y:S01]  /*16a0*/  LDGSTS.E.BYPASS.LTC128B.128 [R233+0x7080], [R248.64+0x40], !P4 ;  /* 0x07080040f8e97fae */ /* 0x0003e2000e101d4c */
[----:B------:R-:W-:Y:S02]  /*16b0*/  LOP3.LUT P4, RZ, R3, 0x2, RZ, 0xc0, !PT ;  /* 0x0000000203ff7812 */ /* 0x000fe4000788c0ff */
[----:B------:R-:W-:Y:S01]  /*16c0*/  SHF.R.S32.HI R3, RZ, 0x2, R8 ;  /* 0x00000002ff037819 */ /* 0x000fe20000011408 */
[----:B------:R1:W-:Y:S01]  /*16d0*/  LDGSTS.E.BYPASS.LTC128B.128 [R233+0x8080], [R248.64+0x80], !P0 ;  /* 0x08080080f8e97fae */ /* 0x0003e2000c101d4c */
[----:B------:R-:W-:Y:S02]  /*16e0*/  LOP3.LUT P0, RZ, R14, 0x2, RZ, 0xc0, !PT ;  /* 0x000000020eff7812 */ /* 0x000fe4000780c0ff */
[----:B------:R-:W-:Y:S01]  /*16f0*/  SHF.R.U32.HI R14, RZ, 0x3, R13 ;  /* 0x00000003ff0e7819 */ /* 0x000fe2000001160d */
[----:B------:R-:W-:Y:S01]  /*1700*/  IMAD R242, R12, 0x10, R3 ;  /* 0x000000100cf27824 */ /* 0x000fe200078e0203 */
[C---:B------:R-:W-:Y:S01]  /*1710*/  SEL R223, R231.reuse, 0xfffffff0, !P4 ;  /* 0xfffffff0e7df7807 */ /* 0x040fe20006000000 */
[----:B------:R-:W-:Y:S01]  /*1720*/  @!P3 IMAD.SHL.U32 R15, R236, 0x10, RZ ;  /* 0x00000010ec0fb824 */ /* 0x000fe200078e00ff */
[----:B------:R-:W-:Y:S01]  /*1730*/  LOP3.LUT R232, R14, R232, R13, 0x1e, !PT ;  /* 0x000000e80ee87212 */ /* 0x000fe200078e1e0d */
[----:B------:R-:W-:Y:S01]  /*1740*/  IMAD R3, R12, 0x200, R227 ;  /* 0x000002000c037824 */ /* 0x000fe200078e02e3 */
[----:B------:R-:W-:-:S02]  /*1750*/  SEL R231, R231, 0xfffffff0, !P0 ;  /* 0xfffffff0e7e77807 */ /* 0x000fc40004000000 */
[----:B------:R5:W-:Y:S01]  /*1760*/  @!P3 LDGSTS.E.BYPASS.LTC128B.128 [R15+0xf080], [R20.64] ;  /* 0x0f080000140fbfae */ /* 0x000be2000b901d4c */
[----:B------:R-:W-:-:S03]  /*1770*/  IMAD.IADD R232, R227, 0x1, R232 ;  /* 0x00000001e3e87824 */ /* 0x000fc600078e02e8 */
[----:B------:R-:W0:Y:S04]  /*1780*/  LDGDEPBAR ;  /* 0x00000000000079af */ /* 0x000e280000000000 */
[----:B------:R1:W-:Y:S04]  /*1790*/  LDGSTS.E.BYPASS.LTC128B.128 [R233+0xc080], [R246.64], !P6 ;  /* 0x0c080000f6e97fae */ /* 0x0003e8000f101d4c */
[----:B------:R1:W-:Y:S01]  /*17a0*/  LDGSTS.E.BYPASS.LTC128B.128 [R233+0xd080], [R246.64+0x40], !P1 ;  /* 0x0d080040f6e97fae */ /* 0x0003e2000c901d4c */
[----:B------:R-:W-:-:S03]  /*17b0*/  PLOP3.LUT P1, PT, PT, PT, UP0, 0x80, 0x0 ;  /* 0x000000000000781c */ /* 0x000fc60003f2f008 */
[----:B------:R1:W-:Y:S01]  /*17c0*/  LDGSTS.E.BYPASS.LTC128B.128 [R233+0xe080], [R246.64+0x80], !P2 ;  /* 0x0e080080f6e97fae */ /* 0x0003e2000d101d4c */
[----:B-----5:R-:W-:-:S04]  /*17d0*/  SHF.R.U32.HI R15, RZ, 0x3, R16 ;  /* 0x00000003ff0f7819 */ /* 0x020fc80000011610 */
[--C-:B------:R-:W-:Y:S02]  /*17e0*/  LOP3.LUT R15, R15, R16, R234.reuse, 0x1e, !PT ;  /* 0x000000100f0f7212 */ /* 0x100fe400078e1eea */
[CC--:B------:R-:W-:Y:S02]  /*17f0*/  LOP3.LUT R234, R14.reuse, R13.reuse, R234, 0x1e, !PT ;  /* 0x0000000d0eea7212 */ /* 0x0c0fe400078e1eea */
[----:B------:R-:W-:Y:S01]  /*1800*/  LOP3.LUT R14, R14, R13, R9, 0x1e, !PT ;  /* 0x0000000d0e0e7212 */ /* 0x000fe200078e1e09 */
[----:B------:R-:W-:Y:S02]  /*1810*/  IMAD.IADD R226, R226, 0x1, R15 ;  /* 0x00000001e2e27824 */ /* 0x000fe400078e020f */
[----:B------:R-:W-:Y:S02]  /*1820*/  IMAD.IADD R234, R3, 0x1, R234 ;  /* 0x0000000103ea7824 */ /* 0x000fe400078e02ea */
[----:B------:R-:W-:Y:S02]  /*1830*/  @!P3 IMAD.SHL.U32 R3, R236, 0x10, RZ ;  /* 0x00000010ec03b824 */ /* 0x000fe400078e00ff */
[----:B------:R-:W-:-:S03]  /*1840*/  IMAD.IADD R227, R227, 0x1, R14 ;  /* 0x00000001e3e37824 */ /* 0x000fc600078e020e */
[----:B------:R1:W-:Y:S04]  /*1850*/  @!P3 LDGSTS.E.BYPASS.LTC128B.128 [R3+0xf280], [R10.64] ;  /* 0x0f2800000a03bfae */ /* 0x0003e8000b901d4c */
[----:B------:R-:W0:Y:S04]  /*1860*/  LDGDEPBAR ;  /* 0x00000000000079af */ /* 0x000e280000000000 */
[----:B------:R-:W0:Y:S01]  /*1870*/  LDGDEPBAR ;  /* 0x00000000000079af */ /* 0x000e220000000000 */
[----:B------:R-:W-:Y:S05]  /*1880*/  @!P1 BRA `(.L_x_27) ;  /* 0x0000366000009947 */ /* 0x000fea0003800000 */
[----:B-1234-:R-:W-:Y:S01]  /*1890*/  SHF.R.S32.HI R3, RZ, 0x1f, R0 ;  /* 0x0000001fff037819 */ /* 0x01efe20000011400 */
[----:B------:R-:W-:Y:S01]  /*18a0*/  IMAD R2, R2, c[0x0][0x238], RZ ;  /* 0x00008e0002027a24 */ /* 0x000fe200078e02ff */
[----:B------:R-:W-:Y:S01]  /*18b0*/  SHF.R.S32.HI R237, RZ, 0x1f, R236 ;  /* 0x0000001fffed7819 */ /* 0x000fe200000114ec */
[----:B------:R-:W-:Y:S01]  /*18c0*/  ULDC.64 UR4, c[0x0][0x240] ;  /* 0x0000900000047ab9 */ /* 0x000fe20000000a00 */
[----:B------:R-:W-:Y:S01]  /*18d0*/  LEA.HI R3, R3, R0, RZ, 0x2 ;  /* 0x0000000003037211 */ /* 0x000fe200078f10ff */
[C---:B------:R-:W-:Y:S01]  /*18e0*/  IMAD R2, R7.reuse, c[0x0][0x23c], R2 ;  /* 0x00008f0007027a24 */ /* 0x040fe200078e0202 */
[----:B------:R-:W-:Y:S01]  /*18f0*/  LOP3.LUT P0, RZ, R6, 0x4, RZ, 0xc0, !PT ;  /* 0x0000000406ff7812 */ /* 0x000fe2000780c0ff */
[----:B------:R-:W-:Y:S01]  /*1900*/  IMAD.WIDE.U32 R10, R7, c[0x0][0x238], R236 ;  /* 0x00008e00070a7a25 */ /* 0x000fe200078e00ec */
[----:B------:R-:W-:Y:S01]  /*1910*/  LOP3.LUT R9, R3, 0xfffffffc, RZ, 0xc0, !PT ;  /* 0xfffffffc03097812 */ /* 0x000fe200078ec0ff */
[----:B------:R-:W-:Y:S01]  /*1920*/  UIADD3 UR9, UR9, 0x3f, URZ ;  /* 0x0000003f09097890 */ /* 0x000fe2000fffe03f */
[----:B------:R-:W-:Y:S01]  /*1930*/  LEA R226, R226, 0x13480, 0x1 ;  /* 0x00013480e2e27811 */ /* 0x000fe200078e08ff */
[----:B------:R-:W-:Y:S01]  /*1940*/  IMAD.IADD R11, R11, 0x1, R2 ;  /* 0x000000010b0b7824 */ /* 0x000fe200078e0202 */
[----:B------:R-:W-:Y:S01]  /*1950*/  LOP3.LUT R7, R8, 0xfffffffc, RZ, 0xc0, !PT ;  /* 0xfffffffc08077812 */ /* 0x000fe200078ec0ff */
[----:B------:R-:W-:Y:S01]  /*1960*/  IMAD.IADD R0, R0, 0x1, -R9 ;  /* 0x0000000100007824 */ /* 0x000fe200078e0a09 */
[----:B------:R-:W-:Y:S01]  /*1970*/  UIMAD UR4, UR6, UR4, URZ ;  /* 0x00000004060472a4 */ /* 0x000fe2000f8e023f */
[----:B------:R-:W-:Y:S01]  /*1980*/  IMAD.SHL.U32 R251, R251, 0x2, RZ ;  /* 0x00000002fbfb7824 */ /* 0x000fe200078e00ff */
[----:B------:R-:W-:Y:S01]  /*1990*/  IADD3 R7, R4, -R7, RZ ;  /* 0x8000000704077210 */ /* 0x000fe20007ffe0ff */
[----:B------:R-:W-:Y:S01]  /*19a0*/  IMAD R250, R0, -0x8, R5 ;  /* 0xfffffff800fa7824 */ /* 0x000fe200078e0205 */
[----:B------:R-:W-:Y:S01]  /*19b0*/  USHF.R.S32.HI UR8, URZ, 0x1f, UR9 ;  /* 0x0000001f3f087899 */ /* 0x000fe20008011409 */
[----:B------:R-:W-:Y:S01]  /*19c0*/  IMAD.U32 R0, RZ, RZ, UR17 ;  /* 0x00000011ff007e24 */ /* 0x000fe2000f8e00ff */
[----:B------:R-:W-:Y:S01]  /*19d0*/  LEA R224, R220, R226, 0x1 ;  /* 0x000000e2dce07211 */ /* 0x000fe200078e08ff */
[----:B------:R-:W-:Y:S01]  /*19e0*/  IMAD R225, R223, 0x2, R226 ;  /* 0x00000002dfe17824 */ /* 0x000fe200078e02e2 */
[C---:B------:R-:W-:Y:S01]  /*19f0*/  IADD3 R3, R251.reuse, 0xf480, RZ ;  /* 0x0000f480fb037810 */ /* 0x040fe20007ffe0ff */
[----:B------:R-:W-:Y:S01]  /*1a00*/  IMAD.WIDE.U32 R12, R0, c[0x0][0x240], R10 ;  /* 0x00009000000c7a25 */ /* 0x000fe200078e000a */
[----:B------:R-:W-:Y:S01]  /*1a10*/  UIMAD UR5, UR17, UR5, UR4 ;  /* 0x00000005110572a4 */ /* 0x000fe2000f8e0204 */
[----:B------:R-:W-:Y:S01]  /*1a20*/  IADD3 R243, R251, 0xf4c0, RZ ;  /* 0x0000f4c0fbf37810 */ /* 0x000fe20007ffe0ff */
[----:B------:R-:W-:Y:S01]  /*1a30*/  ULEA.HI UR8, UR8, UR9, URZ, 0x6 ;  /* 0x0000000908087291 */ /* 0x000fe2000f8f303f */
[----:B------:R-:W-:Y:S01]  /*1a40*/  IMAD.SHL.U32 R0, R234, 0x2, RZ ;  /* 0x00000002ea007824 */ /* 0x000fe200078e00ff */
[----:B------:R1:W-:Y:S01]  /*1a50*/  STL.64 [R1], R12 ;  /* 0x0000000c01007387 */ /* 0x0003e20000100a00 */
[----:B------:R-:W-:Y:S01]  /*1a60*/  @P0 IADD3 R243, R3, -0x40, RZ ;  /* 0xffffffc003f30810 */ /* 0x000fe20007ffe0ff */
[----:B------:R-:W-:Y:S01]  /*1a70*/  IMAD R250, R7, -0x2, R250 ;  /* 0xfffffffe07fa7824 */ /* 0x000fe200078e02fa */
[----:B------:R-:W-:Y:S01]  /*1a80*/  SHF.L.U32 R228, R228, 0x1, RZ ;  /* 0x00000001e4e47819 */ /* 0x000fe200000006ff */
[----:B------:R-:W-:Y:S01]  /*1a90*/  ULDC UR10, c[0x0][0x278] ;  /* 0x00009e00000a7ab9 */ /* 0x000fe20000000800 */
[----:B------:R-:W-:Y:S01]  /*1aa0*/  IADD3 R0, R0, 0xc080, RZ ;  /* 0x0000c08000007810 */ /* 0x000fe20007ffe0ff */
[----:B------:R-:W-:Y:S01]  /*1ab0*/  ULDC UR7, c[0x0][0x290] ;  /* 0x0000a40000077ab9 */ /* 0x000fe20000000800 */
[----:B------:R-:W-:Y:S01]  /*1ac0*/  LEA R227, R227, 0x80, 0x1 ;  /* 0x00000080e3e37811 */ /* 0x000fe200078e08ff */
[----:B------:R-:W-:Y:S01]  /*1ad0*/  CS2R R154, SRZ ;  /* 0x00000000009a7805 */ /* 0x000fe2000001ff00 */
[----:B------:R-:W-:Y:S01]  /*1ae0*/  CS2R R152, SRZ ;  /* 0x0000000000987805 */ /* 0x000fe2000001ff00 */
[----:B------:R-:W-:Y:S01]  /*1af0*/  IMAD R229, R231, 0x2, R0 ;  /* 0x00000002e7e57824 */ /* 0x000fe200078e0200 */
        /* <DEDUP_REMOVED lines=48> */
[C---:B------:R-:W-:Y:S01]  /*1e00*/  IMAD.IADD R222, R234.reuse, 0x1, R231 ;  /* 0x00000001eade7824 */ /* 0x040fe200078e02e7 */
[----:B------:R-:W-:Y:S01]  /*1e10*/  SHF.L.U32 R0, R234, 0x1, RZ ;  /* 0x00000001ea007819 */ /* 0x000fe200000006ff */
[----:B------:R-:W-:Y:S01]  /*1e20*/  UIMAD UR10, UR17, UR10, URZ ;  /* 0x0000000a110a72a4 */ /* 0x000fe2000f8e023f */
[----:B------:R-:W-:Y:S01]  /*1e30*/  IADD3 R252, R13, UR5, RZ ;  /* 0x000000050dfc7c10 */ /* 0x000fe2000fffe0ff */
[----:B------:R-:W-:-:S02]  /*1e40*/  UIMAD UR7, UR17, UR7, URZ ;  /* 0x00000007110772a4 */ /* 0x000fc4000f8e023f */
[----:B------:R-:W-:Y:S02]  /*1e50*/  UMOV UR4, URZ ;  /* 0x0000003f00047c82 */ /* 0x000fe40008000000 */
[----:B------:R-:W-:Y:S02]  /*1e60*/  UMOV UR18, 0x1 ;  /* 0x0000000100127882 */ /* 0x000fe40000000000 */
[----:B------:R-:W-:Y:S02]  /*1e70*/  UMOV UR14, URZ ;  /* 0x0000003f000e7c82 */ /* 0x000fe40008000000 */
[----:B------:R-:W-:Y:S02]  /*1e80*/  ULDC UR11, c[0x0][0x168] ;  /* 0x00005a00000b7ab9 */ /* 0x000fe40000000800 */
[----:B------:R-:W-:Y:S02]  /*1e90*/  USHF.R.S32.HI UR17, URZ, 0x6, UR8 ;  /* 0x000000063f117899 */ /* 0x000fe40008011408 */
[----:B-1----:R-:W-:-:S02]  /*1ea0*/  ULDC UR5, c[0x0][0x168] ;  /* 0x00005a0000057ab9 */ /* 0x002fc40000000800 */
.L_x_30:
        /* <DEDUP_REMOVED lines=143> */
.L_x_28:
        /* <DEDUP_REMOVED lines=438> */
.L_x_29:
        /* <DEDUP_REMOVED lines=62> */
[----:B------:R-:W-:Y:S07]  /*46e0*/  LDSM.16.M88.4 R52, [R220+0x2000] ;  /* 0x00200000dc34783b */ /* 0x000fee0000000200 */
        /* <DEDUP_REMOVED lines=63> */
[-C--:B-1---5:R-:W-:Y:S03]  /*4ae0*/  HMMA.16816.F32 R108, R8, R12.reuse, R108 ;  /* 0x0000000c086c723c */ /* 0x0a2fe6000000186c */
        /* <DEDUP_REMOVED lines=64> */
.L_x_27:
[----:B--234-:R-:W2:Y:S01]  /*4ef0*/  S2UR UR11, SR_CTAID.Y ;  /* 0x00000000000b79c3 */ /* 0x01cea20000002600 */
[----:B------:R-:W-:Y:S01]  /*4f00*/  UMOV UR4, 0x1 ;  /* 0x0000000100047882 */ /* 0x000fe20000000000 */
[----:B------:R-:W-:Y:S01]  /*4f10*/  ISETP.NE.AND P1, PT, R236, RZ, PT ;  /* 0x000000ffec00720c */ /* 0x000fe20003f25270 */
[----:B------:R-:W-:Y:S01]  /*4f20*/  ULDC.64 UR16, c[0x0][0x338] ;  /* 0x0000ce0000107ab9 */ /* 0x000fe20000000a00 */
[----:B------:R-:W-:Y:S01]  /*4f30*/  BSSY B0, `(.L_x_31) ;  /* 0x0000056000007945 */ /* 0x000fe20003800000 */
[----:B------:R-:W-:Y:S01]  /*4f40*/  UISETP.NE.AND UP0, UPT, UR4, UR16, UPT ;  /* 0x000000100400728c */ /* 0x000fe2000bf05270 */
[----:B------:R-:W-:Y:S01]  /*4f50*/  FMUL.FTZ R108, R108, c[0x0][0x298] ;  /* 0x0000a6006c6c7a20 */ /* 0x000fe20000410000 */
[----:B------:R-:W-:Y:S01]  /*4f60*/  ULDC UR9, c[0x0][0x340] ;  /* 0x0000d00000097ab9 */ /* 0x000fe20000000800 */
[----:B------:R-:W3:Y:S01]  /*4f70*/  S2UR UR8, SR_CTAID.X ;  /* 0x00000000000879c3 */ /* 0x000ee20000002500 */
[----:B------:R-:W-:Y:S01]  /*4f80*/  ULDC UR4, c[0x0][0x358] ;  /* 0x0000d60000047ab9 */ /* 0x000fe20000000800 */
[----:B------:R-:W-:Y:S01]  /*4f90*/  FMUL.FTZ R109, R109, c[0x0][0x298] ;  /* 0x0000a6006d6d7a20 */ /* 0x000fe20000410000 */
[----:B------:R-:W-:Y:S01]  /*4fa0*/  ULDC UR5, c[0x0][0x2f4] ;  /* 0x0000bd0000057ab9 */ /* 0x000fe20000000800 */
[----:B------:R-:W-:-:S02]  /*4fb0*/  FMUL.FTZ R110, R110, c[0x0][0x298] ;  /* 0x0000a6006e6e7a20 */ /* 0x000fc40000410000 */
[----:B------:R-:W-:Y:S02]  /*4fc0*/  FMUL.FTZ R111, R111, c[0x0][0x298] ;  /* 0x0000a6006f6f7a20 */ /* 0x000fe40000410000 */
[----:B------:R-:W4:Y:S01]  /*4fd0*/  S2UR UR7, SR_CTAID.Z ;  /* 0x00000000000779c3 */ /* 0x000f220000002700 */
[----:B------:R-:W-:Y:S02]  /*4fe0*/  FMUL.FTZ R112, R112, c[0x0][0x298] ;  /* 0x0000a60070707a20 */ /* 0x000fe40000410000 */
[----:B------:R-:W-:Y:S02]  /*4ff0*/  FMUL.FTZ R113, R113, c[0x0][0x298] ;  /* 0x0000a60071717a20 */ /* 0x000fe40000410000 */
[----:B------:R-:W-:Y:S02]  /*5000*/  FMUL.FTZ R114, R114, c[0x0][0x298] ;  /* 0x0000a60072727a20 */ /* 0x000fe40000410000 */
[----:B------:R-:W-:Y:S01]  /*5010*/  FMUL.FTZ R115, R115, c[0x0][0x298] ;  /* 0x0000a60073737a20 */ /* 0x000fe20000410000 */
[----:B--2---:R-:W-:Y:S01]  /*5020*/  UIMAD.WIDE.U32 UR18, UR11, UR17, URZ ;  /* 0x000000110b1272a5 */ /* 0x004fe2000f8e003f */
[----:B------:R-:W-:Y:S01]  /*5030*/  FMUL.FTZ R120, R120, c[0x0][0x298] ;  /* 0x0000a60078787a20 */ /* 0x000fe20000410000 */
[----:B------:R-:W-:Y:S01]  /*5040*/  USHF.R.S32.HI UR15, URZ, 0x1f, UR11 ;  /* 0x0000001f3f0f7899 */ /* 0x000fe2000801140b */
[----:B------:R-:W-:Y:S01]  /*5050*/  FMUL.FTZ R121, R121, c[0x0][0x298] ;  /* 0x0000a60079797a20 */ /* 0x000fe20000410000 */
[----:B------:R-:W-:Y:S01]  /*5060*/  UMOV UR17, UR11 ;  /* 0x0000000b00117c82 */ /* 0x000fe20008000000 */
[----:B------:R-:W-:Y:S01]  /*5070*/  FMUL.FTZ R122, R122, c[0x0][0x298] ;  /* 0x0000a6007a7a7a20 */ /* 0x000fe20000410000 */
[----:B------:R-:W-:Y:S01]  /*5080*/  @UP0 USHF.R.U32.HI UR17, URZ, UR9, UR19 ;  /* 0x000000093f110299 */ /* 0x000fe20008011613 */
[----:B------:R-:W-:Y:S01]  /*5090*/  FMUL.FTZ R123, R123, c[0x0][0x298] ;  /* 0x0000a6007b7b7a20 */ /* 0x000fe20000410000 */
[----:B---3--:R-:W-:Y:S01]  /*50a0*/  UIMAD UR9, UR8, UR4, URZ ;  /* 0x00000004080972a4 */ /* 0x008fe2000f8e023f */
[----:B------:R-:W-:Y:S01]  /*50b0*/  FMUL.FTZ R116, R116, c[0x0][0x298] ;  /* 0x0000a60074747a20 */ /* 0x000fe20000410000 */
[----:B------:R-:W-:Y:S01]  /*50c0*/  @UP0 USHF.R.S32.HI UR4, URZ, 0x1f, UR17 ;  /* 0x0000001f3f040899 */ /* 0x000fe20008011411 */
[----:B------:R-:W-:Y:S01]  /*50d0*/  FMUL.FTZ R117, R117, c[0x0][0x298] ;  /* 0x0000a60075757a20 */ /* 0x000fe20000410000 */
[----:B------:R-:W-:Y:S01]  /*50e0*/  UMOV UR14, UR11 ;  /* 0x0000000b000e7c82 */ /* 0x000fe20008000000 */
[----:B------:R-:W-:Y:S01]  /*50f0*/  FMUL.FTZ R118, R118, c[0x0][0x298] ;  /* 0x0000a60076767a20 */ /* 0x000fe20000410000 */
[----:B------:R-:W-:Y:S01]  /*5100*/  @UP0 UMOV UR14, UR17 ;  /* 0x00000011000e0c82 */ /* 0x000fe20008000000 */
[----:B------:R-:W-:Y:S01]  /*5110*/  FMUL.FTZ R119, R119, c[0x0][0x298] ;  /* 0x0000a60077777a20 */ /* 0x000fe20000410000 */
[----:B----4-:R-:W-:Y:S01]  /*5120*/  UIMAD UR10, UR7, UR5, URZ ;  /* 0x00000005070a72a4 */ /* 0x010fe2000f8e023f */
[----:B------:R-:W-:Y:S01]  /*5130*/  FMUL.FTZ R124, R124, c[0x0][0x298] ;  /* 0x0000a6007c7c7a20 */ /* 0x000fe20000410000 */
[----:B------:R-:W-:Y:S01]  /*5140*/  UIMAD UR5, UR9, UR5, URZ ;  /* 0x00000005090572a4 */ /* 0x000fe2000f8e023f */
[----:B------:R-:W-:Y:S01]  /*5150*/  FMUL.FTZ R125, R125, c[0x0][0x298] ;  /* 0x0000a6007d7d7a20 */ /* 0x000fe20000410000 */
[----:B------:R-:W-:Y:S01]  /*5160*/  USHF.R.S32.HI UR18, URZ, 0x1f, UR10 ;  /* 0x0000001f3f127899 */ /* 0x000fe2000801140a */
[----:B------:R-:W-:Y:S01]  /*5170*/  FMUL.FTZ R126, R126, c[0x0][0x298] ;  /* 0x0000a6007e7e7a20 */ /* 0x000fe20000410000 */
[----:B------:R-:W-:Y:S01]  /*5180*/  @UP0 UMOV UR15, UR4 ;  /* 0x00000004000f0c82 */ /* 0x000fe20008000000 */
[----:B------:R-:W-:Y:S01]  /*5190*/  FMUL.FTZ R127, R127, c[0x0][0x298] ;  /* 0x0000a6007f7f7a20 */ /* 0x000fe20000410000 */
[----:B------:R-:W-:Y:S01]  /*51a0*/  USHF.R.S32.HI UR9, URZ, 0x1f, UR5 ;  /* 0x0000001f3f097899 */ /* 0x000fe20008011405 */
[----:B------:R-:W-:Y:S01]  /*51b0*/  FMUL.FTZ R128, R128, c[0x0][0x298] ;  /* 0x0000a60080807a20 */ /* 0x000fe20000410000 */
[----:B------:R-:W-:Y:S01]  /*51c0*/  UIADD3 UR10, UP1, UP0, UR5, UR14, UR10 ;  /* 0x0000000e050a7290 */ /* 0x000fe2000f83e00a */
[----:B------:R-:W-:Y:S01]  /*51d0*/  FMUL.FTZ R129, R129, c[0x0][0x298] ;  /* 0x0000a60081817a20 */ /* 0x000fe20000410000 */
[----:B------:R-:W-:Y:S01]  /*51e0*/  UIADD3 UR17, -UR17, URZ, URZ ;  /* 0x0000003f11117290 */ /* 0x000fe2000fffe13f */
[----:B------:R-:W-:Y:S01]  /*51f0*/  FMUL.FTZ R130, R130, c[0x0][0x298] ;  /* 0x0000a60082827a20 */ /* 0x000fe20000410000 */
[----:B------:R-:W-:Y:S01]  /*5200*/  UIADD3.X UR18, UR9, UR15, UR18, UP1, UP0 ;  /* 0x0000000f09127290 */ /* 0x000fe20008fe0412 */
[----:B------:R-:W-:Y:S01]  /*5210*/  FMUL.FTZ R131, R131, c[0x0][0x298] ;  /* 0x0000a60083837a20 */ /* 0x000fe20000410000 */
[----:B------:R-:W-:Y:S01]  /*5220*/  USHF.L.U32 UR9, UR10, 0x2, URZ ;  /* 0x000000020a097899 */ /* 0x000fe2000800063f */
[----:B------:R-:W-:Y:S01]  /*5230*/  FMUL.FTZ R136, R136, c[0x0][0x298] ;  /* 0x0000a60088887a20 */ /* 0x000fe20000410000 */
[----:B------:R-:W-:Y:S01]  /*5240*/  ULDC.64 UR4, c[0x0][0x350] ;  /* 0x0000d40000047ab9 */ /* 0x000fe20000000a00 */
[----:B------:R-:W-:Y:S01]  /*5250*/  FMUL.FTZ R137, R137, c[0x0][0x298] ;  /* 0x0000a60089897a20 */ /* 0x000fe20000410000 */
[----:B------:R-:W-:Y:S01]  /*5260*/  USHF.L.U64.HI UR10, UR10, 0x2, UR18 ;  /* 0x000000020a0a7899 */ /* 0x000fe20008010212 */
[----:B------:R-:W-:Y:S01]  /*5270*/  FMUL.FTZ R138, R138, c[0x0][0x298] ;  /* 0x0000a6008a8a7a20 */ /* 0x000fe20000410000 */
[----:B------:R-:W-:Y:S01]  /*5280*/  UIADD3 UR4, UP0, UR9, UR4, URZ ;  /* 0x0000000409047290 */ /* 0x000fe2000ff1e03f */
[----:B------:R-:W-:Y:S01]  /*5290*/  FMUL.FTZ R139, R139, c[0x0][0x298] ;  /* 0x0000a6008b8b7a20 */ /* 0x000fe20000410000 */
[----:B------:R-:W-:Y:S01]  /*52a0*/  UIMAD UR11, UR17, UR16, UR11 ;  /* 0x00000010110b72a4 */ /* 0x000fe2000f8e020b */
[----:B------:R-:W-:Y:S01]  /*52b0*/  FMUL.FTZ R132, R132, c[0x0][0x298] ;  /* 0x0000a60084847a20 */ /* 0x000fe20000410000 */
[----:B------:R-:W-:Y:S01]  /*52c0*/  UIADD3.X UR5, UR10, UR5, URZ, UP0, !UPT ;  /* 0x000000050a057290 */ /* 0x000fe200087fe43f */
[----:B------:R-:W-:Y:S01]  /*52d0*/  FMUL.FTZ R133, R133, c[0x0][0x298] ;  /* 0x0000a60085857a20 */ /* 0x000fe20000410000 */
[----:B------:R-:W-:Y:S01]  /*52e0*/  MOV R2, UR4 ;  /* 0x0000000400027c02 */ /* 0x000fe20008000f00 */
[----:B------:R-:W-:-:S02]  /*52f0*/  FMUL.FTZ R134, R134, c[0x0][0x298] ;  /* 0x0000a60086867a20 */ /* 0x000fc40000410000 */
[----:B------:R-:W-:Y:S01]  /*5300*/  FMUL.FTZ R135, R135, c[0x0][0x298] ;  /* 0x0000a60087877a20 */ /* 0x000fe20000410000 */
[----:B-1----:R-:W-:Y:S01]  /*5310*/  MOV R3, UR5 ;  /* 0x0000000500037c02 */ /* 0x002fe20008000f00 */
[----:B------:R-:W-:Y:S02]  /*5320*/  FMUL.FTZ R140, R140, c[0x0][0x298] ;  /* 0x0000a6008c8c7a20 */ /* 0x000fe40000410000 */
[----:B------:R-:W-:Y:S02]  /*5330*/  FMUL.FTZ R141, R141, c[0x0][0x298] ;  /* 0x0000a6008d8d7a20 */ /* 0x000fe40000410000 */
[----:B------:R-:W-:Y:S02]  /*5340*/  FMUL.FTZ R142, R142, c[0x0][0x298] ;  /* 0x0000a6008e8e7a20 */ /* 0x000fe40000410000 */
[----:B------:R-:W-:Y:S02]  /*5350*/  FMUL.FTZ R143, R143, c[0x0][0x298] ;  /* 0x0000a6008f8f7a20 */ /* 0x000fe40000410000 */
[----:B------:R-:W-:-:S02]  /*5360*/  FMUL.FTZ R144, R144, c[0x0][0x298] ;  /* 0x0000a60090907a20 */ /* 0x000fc40000410000 */
[----:B------:R-:W-:Y:S02]  /*5370*/  FMUL.FTZ R145, R145, c[0x0][0x298] ;  /* 0x0000a60091917a20 */ /* 0x000fe40000410000 */
        /* <DEDUP_REMOVED lines=9> */
[----:B------:R-:W-:Y:S01]  /*5410*/  FMUL.FTZ R151, R151, c[0x0][0x298] ;  /* 0x0000a60097977a20 */ /* 0x000fe20000410000 */
[----:B------:R-:W-:Y:S06]  /*5420*/  BAR.SYNC.DEFER_BLOCKING 0x1, 0x100 ;  /* 0x0044000000007b1d */ /* 0x000fec0000010000 */
[----:B------:R-:W-:Y:S05]  /*5430*/  @P1 BRA `(.L_x_32) ;  /* 0x0000005000001947 */ /* 0x000fea0003800000 */
.L_x_33:
[----:B------:R-:W2:Y:S01]  /*5440*/  LDG.E.STRONG.GPU R0, [R2.64] ;  /* 0x0000000c02007981 */ /* 0x000ea2000c1ef900 */
[----:B------:R-:W-:Y:S01]  /*5450*/  YIELD ;  /* 0x0000000000007946 */ /* 0x000fe20003800000 */
[----:B--2---:R-:W-:Y:S01]  /*5460*/  ISETP.NE.AND P0, PT, R0, UR11, PT ;  /* 0x0000000b00007c0c */ /* 0x004fe2000bf05270 */
[----:B------:R-:W-:-:S12]  /*5470*/  CCTL.IVALL ;  /* 0x00000000ff00798f */ /* 0x000fd80002000000 */
[----:B------:R-:W-:Y:S05]  /*5480*/  @P0 BRA `(.L_x_33) ;  /* 0xffffffb000000947 */ /* 0x000fea000383ffff */
.L_x_32:
[----:B------:R-:W-:Y:S05]  /*5490*/  BSYNC B0 ;  /* 0x0000000000007941 */ /* 0x000fea0003800000 */
.L_x_31:
[----:B------:R-:W-:Y:S01]  /*54a0*/  MOV R5, 0xffffffff ;  /* 0xffffffff00057802 */ /* 0x000fe20000000f00 */
[----:B------:R-:W-:Y:S05]  /*54b0*/  BRA.CONV ~URZ, `(.L_x_34) ;  /* 0x000000237f007947 */ /* 0x000fea000b800000 */
[----:B------:R-:W-:Y:S02]  /*54c0*/  MOV R4, 0x54e0 ;  /* 0x000054e000047802 */ /* 0x000fe40000000f00 */
[----:B------:R-:W-:Y:S05]  /*54d0*/  CALL.REL.NOINC `($__internal_0_$__cuda_sm70_warpsync) ;  /* 0x00000b2000007944 */ /* 0x000fea0003c00000 */
.L_x_34:
[----:B------:R-:W-:Y:S01]  /*54e0*/  UIMAD UR4, UR8, 0x3000, URZ ;  /* 0x00003000080478a4 */ /* 0x000fe2000f8e023f */
[----:B------:R-:W1:Y:S01]  /*54f0*/  S2R R0, SR_CTAID.Z ;  /* 0x0000000000007919 */ /* 0x000e620000002700 */
[----:B------:R-:W-:Y:S01]  /*5500*/  IMAD.U32 R8, RZ, RZ, UR14 ;  /* 0x0000000eff087e24 */ /* 0x000fe2000f8e00ff */
[----:B------:R-:W-:-:S06]  /*5510*/  NOP ;  /* 0x0000000000007918 */ /* 0x000fcc0000000000 */
[----:B------:R-:W-:Y:S01]  /*5520*/  USHF.R.S32.HI UR16, URZ, 0x1f, UR4 ;  /* 0x0000001f3f107899 */ /* 0x000fe20008011404 */
[C---:B------:R-:W-:Y:S01]  /*5530*/  IADD3 R6, P0, R236.reuse, UR4, RZ ;  /* 0x00000004ec067c10 */ /* 0x040fe2000ff1e0ff */
[----:B------:R-:W-:Y:S01]  /*5540*/  IMAD.U32 R9, RZ, RZ, UR15 ;  /* 0x0000000fff097e24 */ /* 0x000fe2000f8e00ff */
[----:B------:R-:W-:Y:S02]  /*5550*/  ULDC.64 UR4, c[0x0][0x328] ;  /* 0x0000ca0000047ab9 */ /* 0x000fe40000000a00 */
[----:B------:R-:W-:Y:S01]  /*5560*/  UIMAD UR4, UR15, UR4, URZ ;  /* 0x000000040f0472a4 */ /* 0x000fe2000f8e023f */
[----:B------:R-:W-:-:S03]  /*5570*/  LEA.HI.X.SX32 R7, R236, UR16, 0x1, P0 ;  /* 0x00000010ec077c11 */ /* 0x000fc600080f0eff */
[----:B------:R-:W-:Y:S02]  /*5580*/  UIMAD UR16, UR14, UR5, UR4 ;  /* 0x000000050e1072a4 */ /* 0x000fe4000f8e0204 */
[----:B------:R-:W-:Y:S01]  /*5590*/  IMAD.WIDE.U32 R8, R8, c[0x0][0x328], R6 ;  /* 0x0000ca0008087a25 */ /* 0x000fe200078e0006 */
[----:B------:R-:W-:Y:S02]  /*55a0*/  ULDC.64 UR4, c[0x0][0x330] ;  /* 0x0000cc0000047ab9 */ /* 0x000fe40000000a00 */
[----:B------:R-:W-:Y:S02]  /*55b0*/  UIMAD UR4, UR6, UR4, URZ ;  /* 0x00000004060472a4 */ /* 0x000fe4000f8e023f */
[----:B------:R-:W-:Y:S02]  /*55c0*/  IADD3 R9, R9, UR16, RZ ;  /* 0x0000001009097c10 */ /* 0x000fe4000fffe0ff */
[----:B------:R-:W-:-:S03]  /*55d0*/  UIMAD UR4, UR7, UR5, UR4 ;  /* 0x00000005070472a4 */ /* 0x000fc6000f8e0204 */
[----:B-1----:R-:W-:-:S05]  /*55e0*/  IMAD.WIDE.U32 R8, R0, c[0x0][0x330], R8 ;  /* 0x0000cc0000087a25 */ /* 0x002fca00078e0008 */
[----:B------:R-:W-:Y:S02]  /*55f0*/  IADD3 R4, R9, UR4, RZ ;  /* 0x0000000409047c10 */ /* 0x000fe4000fffe0ff */
[----:B------:R-:W-:-:S04]  /*5600*/  LEA R10, P0, R8, c[0x0][0x310], 0x2 ;  /* 0x0000c400080a7a11 */ /* 0x000fc800078010ff */
[----:B------:R-:W-:-:S05]  /*5610*/  LEA.HI.X R11, R8, c[0x0][0x314], R4, 0x2, P0 ;  /* 0x0000c500080b7a11 */ /* 0x000fca00000f1404 */
[----:B------:R1:W-:Y:S04]  /*5620*/  RED.E.ADD.F32.FTZ.RN.STRONG.GPU [R10.64], R60 ;  /* 0x0000003c0a00798e */ /* 0x0003e8000c10e78c */
[----:B------:R1:W-:Y:S04]  /*5630*/  RED.E.ADD.F32.FTZ.RN.STRONG.GPU [R10.64+0x400], R61 ;  /* 0x0004003d0a00798e */ /* 0x0003e8000c10e78c */
        /* <DEDUP_REMOVED lines=45> */
[----:B------:R1:W-:Y:S01]  /*5910*/  RED.E.ADD.F32.FTZ.RN.STRONG.GPU [R10.64+0xbc00], R103 ;  /* 0x00bc00670a00798e */ /* 0x0003e2000c10e78c */
[----:B------:R-:W-:Y:S05]  /*5920*/  BRA.CONV ~URZ, `(.L_x_35) ;  /* 0x000000237f007947 */ /* 0x000fea000b800000 */
[----:B------:R-:W-:Y:S02]  /*5930*/  MOV R4, 0x5950 ;  /* 0x0000595000047802 */ /* 0x000fe40000000f00 */
[----:B-1----:R-:W-:Y:S05]  /*5940*/  CALL.REL.NOINC `($__internal_0_$__cuda_sm70_warpsync) ;  /* 0x000006b000007944 */ /* 0x002fea0003c00000 */
.L_x_35:
[----:B------:R-:W-:-:S06]  /*5950*/  NOP ;  /* 0x0000000000007918 */ /* 0x000fcc0000000000 */
[----:B------:R-:W-:Y:S01]  /*5960*/  BSSY B0, `(.L_x_36) ;  /* 0x000000b000007945 */ /* 0x000fe20003800000 */
[----:B------:R-:W-:Y:S05]  /*5970*/  @P1 BRA `(.L_x_37) ;  /* 0x0000009000001947 */ /* 0x000fea0003800000 */
[----:B------:R-:W-:Y:S01]  /*5980*/  @!PT LDS RZ, [RZ] ;  /* 0x00000000fffff984 */ /* 0x000fe20000000800 */
[----:B------:R-:W-:Y:S01]  /*5990*/  @!PT LDS RZ, [RZ] ;  /* 0x00000000fffff984 */ /* 0x000fe20000000800 */
[----:B------:R-:W-:Y:S01]  /*59a0*/  @!PT LDS RZ, [RZ] ;  /* 0x00000000fffff984 */ /* 0x000fe20000000800 */
[----:B------:R-:W-:Y:S01]  /*59b0*/  @!PT LDS RZ, [RZ] ;  /* 0x00000000fffff984 */ /* 0x000fe20000000800 */
[----:B------:R-:W-:Y:S06]  /*59c0*/  MEMBAR.ALL.GPU ;  /* 0x0000000000007992 */ /* 0x000fec000000a000 */
[----:B------:R-:W-:Y:S01]  /*59d0*/  MOV R9, 0x1 ;  /* 0x0000000100097802 */ /* 0x000fe20000000f00 */
[----:B------:R-:W-:-:S00]  /*59e0*/  ERRBAR ;  /* 0x00000000000079ab */ /* 0x000fc00000000000 */
[----:B012345:R-:W-:-:S05]  /*59f0*/  CCTL.IVALL ;  /* 0x00000000ff00798f */ /* 0x03ffca0002000000 */
[----:B------:R2:W-:Y:S02]  /*5a00*/  RED.E.ADD.S32.STRONG.GPU [R2.64], R9 ;  /* 0x000000090200798e */ /* 0x0005e4000c10e38c */
.L_x_37:
[----:B------:R-:W-:Y:S05]  /*5a10*/  BSYNC B0 ;  /* 0x0000000000007941 */ /* 0x000fea0003800000 */
.L_x_36:
[----:B------:R-:W-:Y:S01]  /*5a20*/  ULDC.64 UR4, c[0x0][0x348] ;  /* 0x0000d20000047ab9 */ /* 0x000fe20000000a00 */
[----:B------:R-:W-:Y:S01]  /*5a30*/  BSSY B0, `(.L_x_38) ;  /* 0x000000b000007945 */ /* 0x000fe20003800000 */
[----:B------:R-:W-:-:S04]  /*5a40*/  UIADD3 UR4, UP0, UR9, UR4, URZ ;  /* 0x0000000409047290 */ /* 0x000fc8000ff1e03f */
[----:B------:R-:W-:Y:S02]  /*5a50*/  UIADD3.X UR5, UR10, UR5, URZ, UP0, !UPT ;  /* 0x000000050a057290 */ /* 0x000fe400087fe43f */
[----:B--2---:R-:W-:-:S04]  /*5a60*/  MOV R2, UR4 ;  /* 0x0000000400027c02 */ /* 0x004fc80008000f00 */
[----:B------:R-:W-:Y:S01]  /*5a70*/  MOV R3, UR5 ;  /* 0x0000000500037c02 */ /* 0x000fe20008000f00 */
[----:B------:R-:W-:Y:S05]  /*5a80*/  @P1 BRA `(.L_x_39) ;  /* 0x0000005000001947 */ /* 0x000fea0003800000 */
.L_x_40:
[----:B------:R-:W2:Y:S01]  /*5a90*/  LDG.E.STRONG.GPU R4, [R2.64] ;  /* 0x0000000c02047981 */ /* 0x000ea2000c1ef900 */
[----:B------:R-:W-:Y:S01]  /*5aa0*/  YIELD ;  /* 0x0000000000007946 */ /* 0x000fe20003800000 */
[----:B--2---:R-:W-:Y:S01]  /*5ab0*/  ISETP.NE.AND P0, PT, R4, UR11, PT ;  /* 0x0000000b04007c0c */ /* 0x004fe2000bf05270 */
[----:B------:R-:W-:-:S12]  /*5ac0*/  CCTL.IVALL ;  /* 0x00000000ff00798f */ /* 0x000fd80002000000 */
[----:B------:R-:W-:Y:S05]  /*5ad0*/  @P0 BRA `(.L_x_40) ;  /* 0xffffffb000000947 */ /* 0x000fea000383ffff */
.L_x_39:
[----:B------:R-:W-:Y:S05]  /*5ae0*/  BSYNC B0 ;  /* 0x0000000000007941 */ /* 0x000fea0003800000 */
.L_x_38:
[----:B------:R-:W-:Y:S05]  /*5af0*/  BRA.CONV ~URZ, `(.L_x_41) ;  /* 0x000000237f007947 */ /* 0x000fea000b800000 */
[----:B------:R-:W-:Y:S02]  /*5b00*/  MOV R4, 0x5b20 ;  /* 0x00005b2000047802 */ /* 0x000fe40000000f00 */
[----:B-1----:R-:W-:Y:S05]  /*5b10*/  CALL.REL.NOINC `($__internal_0_$__cuda_sm70_warpsync) ;  /* 0x000004e000007944 */ /* 0x002fea0003c00000 */
.L_x_41:
[----:B------:R-:W-:Y:S01]  /*5b20*/  ULDC.64 UR4, c[0x0][0x300] ;  /* 0x0000c00000047ab9 */ /* 0x000fe20000000a00 */
[----:B------:R-:W-:Y:S01]  /*5b30*/  IMAD.U32 R8, RZ, RZ, UR14 ;  /* 0x0000000eff087e24 */ /* 0x000fe2000f8e00ff */
[----:B------:R-:W-:Y:S01]  /*5b40*/  UIMAD UR4, UR15, UR4, URZ ;  /* 0x000000040f0472a4 */ /* 0x000fe2000f8e023f */
[----:B------:R-:W-:Y:S02]  /*5b50*/  IMAD.U32 R9, RZ, RZ, UR15 ;  /* 0x0000000fff097e24 */ /* 0x000fe4000f8e00ff */
[----:B------:R-:W-:Y:S01]  /*5b60*/  IMAD.WIDE.U32 R6, R8, c[0x0][0x300], R6 ;  /* 0x0000c00008067a25 */ /* 0x000fe200078e0006 */
[----:B------:R-:W-:-:S03]  /*5b70*/  UIMAD UR16, UR14, UR5, UR4 ;  /* 0x000000050e1072a4 */ /* 0x000fc6000f8e0204 */
[----:B------:R-:W-:Y:S02]  /*5b80*/  ULDC.64 UR4, c[0x0][0x308] ;  /* 0x0000c20000047ab9 */ /* 0x000fe40000000a00 */
[----:B------:R-:W-:Y:S01]  /*5b90*/  UIMAD UR4, UR6, UR4, URZ ;  /* 0x00000004060472a4 */ /* 0x000fe2000f8e023f */
[----:B------:R-:W-:-:S03]  /*5ba0*/  IADD3 R7, R7, UR16, RZ ;  /* 0x0000001007077c10 */ /* 0x000fc6000fffe0ff */
[----:B------:R-:W-:Y:S02]  /*5bb0*/  UIMAD UR4, UR7, UR5, UR4 ;  /* 0x00000005070472a4 */ /* 0x000fe4000f8e0204 */
[----:B------:R-:W-:-:S05]  /*5bc0*/  IMAD.WIDE.U32 R6, R0, c[0x0][0x308], R6 ;  /* 0x0000c20000067a25 */ /* 0x000fca00078e0006 */
[----:B------:R-:W-:Y:S02]  /*5bd0*/  IADD3 R0, R7, UR4, RZ ;  /* 0x0000000407007c10 */ /* 0x000fe4000fffe0ff */
[----:B------:R-:W-:-:S04]  /*5be0*/  LEA R8, P0, R6, c[0x0][0x2e8], 0x2 ;  /* 0x0000ba0006087a11 */ /* 0x000fc800078010ff */
[----:B------:R-:W-:Y:S01]  /*5bf0*/  LEA.HI.X R9, R6, c[0x0][0x2ec], R0, 0x2, P0 ;  /* 0x0000bb0006097a11 */ /* 0x000fe200000f1400 */
[----:B------:R-:W-:-:S06]  /*5c00*/  NOP ;  /* 0x0000000000007918 */ /* 0x000fcc0000000000 */
        /* <DEDUP_REMOVED lines=50> */
[----:B-12---:R-:W-:Y:S05]  /*5f30*/  CALL.REL.NOINC `($__internal_0_$__cuda_sm70_warpsync) ;  /* 0x000000c000007944 */ /* 0x006fea0003c00000 */
.L_x_42:
[----:B------:R-:W-:-:S06]  /*5f40*/  NOP ;  /* 0x0000000000007918 */ /* 0x000fcc0000000000 */
[----:B------:R-:W-:Y:S05]  /*5f50*/  @P1 EXIT ;  /* 0x000000000000194d */ /* 0x000fea0003800000 */
        /* <DEDUP_REMOVED lines=8> */
[----:B------:R-:W-:Y:S01]  /*5fe0*/  RED.E.ADD.S32.STRONG.GPU [R2.64], R5 ;  /* 0x000000050200798e */ /* 0x000fe2000c10e38c */
[----:B------:R-:W-:Y:S05]  /*5ff0*/  EXIT ;  /* 0x000000000000794d */ /* 0x000fea0003800000 */
        .weak           $__internal_0_$__cuda_sm70_warpsync
        .type           $__internal_0_$__cuda_sm70_warpsync,@function
        .size           $__internal_0_$__cuda_sm70_warpsync,(.L_x_1384 - $__internal_0_$__cuda_sm70_warpsync)
$__internal_0_$__cuda_sm70_warpsync:
[----:B------:R-:W-:Y:S01]  /*6000*/  MOV R8, R4 ;  /* 0x0000000400087202 */ /* 0x000fe20000000f00 */
[----:B------:R-:W-:Y:S04]  /*6010*/  WARPSYNC R5 ;  /* 0x0000000500007348 */ /* 0x000fe80003800000 */
[----:B------:R-:W-:-:S04]  /*6020*/  MOV R9, 0x0 ;  /* 0x0000000000097802 */ /* 0x000fc80000000f00 */
[----:B------:R-:W-:Y:S05]  /*6030*/  RET.REL.NODEC R8 `(_ZN7cutlass13device_kernelIN5flash19enable_sm80_to_sm89INS1_16FlashAttnBwdSm80INS1_25CollectiveMainloopBwdSm80ILi2ELi1EN4cute5tupleIJNS5_1CILi64EEENS7_ILi128EEENS7_ILi96EEEEEENS_6half_tEfNS_4arch4Sm80ELb0ELb0ELb0ELb0ELb1ELb0ELb0ELb0ELi2ELi2ELi4ELi2ELb1EEENS1_24CollectiveEpilogueBwdGQAISB_fSE_Li256ELb0ELb1EEENS1_19SingleTileSchedulerILb0ELb0ELb0ELi128EEEEEEEEEvNT_6ParamsE) ;  /* 0xffff9fc008007950 */ /* 0x000fea0003c3ffff */
.L_x_43:
        /* <DEDUP_REMOVED lines=12> */
.L_x_1384:


//--------------------- .text._ZN7cutlass13device_kernelIN5flash19enable_sm80_to_sm89INS1_16FlashAttnBwdSm80INS1_25CollectiveMainloopBwdSm80ILi2ELi1EN4cute5tupleIJNS5_1CILi64EEENS7_ILi128EEENS7_ILi96EEEEEENS_6half_tEfNS_4arch4Sm80ELb0ELb0ELb0ELb1ELb0ELb0ELb0ELb0ELi2ELi2ELi4ELi2ELb1EEENS1_21CollectiveEpilogueBwdISB_SC_SE_Li256ELb1ELb0ELi2EEENS1_19SingleTileSchedulerILb1ELb0ELb0ELi128EEEEEEEEEvNT_6ParamsE --------------------------
	.section	.text._ZN7cutlass13device_kernelIN5flash19enable_sm80_to_sm89INS1_16FlashAttnBwdSm80INS1_25CollectiveMainloopBwdSm80ILi2ELi1EN4cute5tupleIJNS5_1CILi64EEENS7_ILi128EEENS7_ILi96EEEEEENS_6half_tEfNS_4arch4Sm80ELb0ELb0ELb0ELb1ELb0ELb0ELb0ELb0ELi2ELi2ELi4ELi2ELb1EEENS1_21CollectiveEpilogueBwdISB_SC_SE_Li256ELb1ELb0ELi2EEENS1_19SingleTileSchedulerILb1ELb0ELb0ELi128EEEEEEEEEvNT_6ParamsE,"ax",@progbits
	.sectioninfo	@"SHI_REGISTERS=255"
	.align	128
.text._ZN7cutlass13device_kernelIN5flash19enable_sm80_to_sm89INS1_16FlashAttnBwdSm80INS1_25CollectiveMainloopBwdSm80ILi2ELi1EN4cute5tupleIJNS5_1CILi64EEENS7_ILi128EEENS7_ILi96EEEEEENS_6half_tEfNS_4arch4Sm80ELb0ELb0ELb0ELb1ELb0ELb0ELb0ELb0ELi2ELi2ELi4ELi2ELb1EEENS1_21CollectiveEpilogueBwdISB_SC_SE_Li256ELb1ELb0ELi2EEENS1_19SingleTileSchedulerILb1ELb0ELb0ELi128EEEEEEEEEvNT_6ParamsE:
        .type           _ZN7cutlass13device_kernelIN5flash19enable_sm80_to_sm89INS1_16FlashAttnBwdSm80INS1_25CollectiveMainloopBwdSm80ILi2ELi1EN4cute5tupleIJNS5_1CILi64EEENS7_ILi128EEENS7_ILi96EEEEEENS_6half_tEfNS_4arch4Sm80ELb0ELb0ELb0ELb1ELb0ELb0ELb0ELb0ELi2ELi2ELi4ELi2ELb1EEENS1_21CollectiveEpilogueBwdISB_SC_SE_Li256ELb1ELb0ELi2EEENS1_19SingleTileSchedulerILb1ELb0ELb0ELi128EEEEEEEEEvNT_6ParamsE,@function
        .size           _ZN7cutlass13device_kernelIN5flash19enable_sm80_to_sm89INS1_16FlashAttnBwdSm80INS1_25CollectiveMainloopBwdSm80ILi2ELi1EN4cute5tupleIJNS5_1CILi64EEENS7_ILi128EEENS7_ILi96EEEEEENS_6half_tEfNS_4arch4Sm80ELb0ELb0ELb0ELb1ELb0ELb0ELb0ELb0ELi2ELi2ELi4ELi2ELb1EEENS1_21CollectiveEpilogueBwdISB_SC_SE_Li256ELb1ELb0ELi2EEENS1_19SingleTileSchedulerILb1ELb0ELb0ELi128EEEEEEEEEvNT_6ParamsE,(.L_x_1386 - _ZN7cutlass13device_kernelIN5flash19enable_sm80_to_sm89INS1_16FlashAttnBwdSm80INS1_25CollectiveMainloopBwdSm80ILi2ELi1EN4cute5tupleIJNS5_1CILi64EEENS7_ILi128EEENS7_ILi96EEEEEENS_6half_tEfNS_4arch4Sm80ELb0ELb0ELb0ELb1ELb0ELb0ELb0ELb0ELi2ELi2ELi4ELi2ELb1EEENS1_21CollectiveEpilogueBwdISB_SC_SE_Li256ELb1ELb0ELi2EEENS1_19SingleTileSchedulerILb1ELb0ELb0ELi128EEEEEEEEEvNT_6ParamsE)
        .other          _ZN7cutlass13device_kernelIN5flash19enable_sm80_to_sm89INS1_16FlashAttnBwdSm80INS1_25CollectiveMainloopBwdSm80ILi2ELi1EN4cute5tupleIJNS5_1CILi64EEENS7_ILi128EEENS7_ILi96EEEEEENS_6half_tEfNS_4arch4Sm80ELb0ELb0ELb0ELb1ELb0ELb0ELb0ELb0ELi2ELi2ELi4ELi2ELb1EEENS1_21CollectiveEpilogueBwdISB_SC_SE_Li256ELb1ELb0ELi2EEENS1_19SingleTileSchedulerILb1ELb0ELb0ELi128EEEEEEEEEvNT_6ParamsE,@"STO_CUDA_ENTRY STV_DEFAULT"
_ZN7cutlass13device_kernelIN5flash19enable_sm80_to_sm89INS1_16FlashAttnBwdSm80INS1_25CollectiveMainloopBwdSm80ILi2ELi1EN4cute5tupleIJNS5_1CILi64EEENS7_ILi128EEENS7_ILi96EEEEEENS_6half_tEfNS_4arch4Sm80ELb0ELb0ELb0ELb1ELb0ELb0ELb0ELb0ELi2ELi2ELi4ELi2ELb1EEENS1_21CollectiveEpilogueBwdISB_SC_SE_Li256ELb1ELb0ELi2EEENS1_19SingleTileSchedulerILb1ELb0ELb0ELi128EEEEEEEEEvNT_6ParamsE:
[----:B------:R-:W-:Y:S02]  /*0000*/  MOV R1, c[0x0][0x28] ;  /* 0x00000a0000017a02 */ /* 0x000fe40000000f00 */
[----:B------:R-:W1:Y:S01]  /*0010*/  S2R R235, SR_TID.X ;  /* 0x0000000000eb7919 */ /* 0x000e620000002100 */
[----:B------:R-:W-:Y:S01]  /*0020*/  IMAD.MOV.U32 R10, RZ, RZ, 0x4 ;  /* 0x00000004ff0a7424 */ /* 0x000fe200078e00ff */
[----:B------:R-:W-:Y:S01]  /*0030*/  ULDC.64 UR12, c[0x0][0x118] ;  /* 0x00004600000c7ab9 */ /* 0x000fe20000000a00 */
[----:B------:R-:W-:Y:S01]  /*0040*/  IADD3 R1, R1, -0x10, RZ ;  /* 0xfffffff001017810 */ /* 0x000fe20007ffe0ff */
[----:B------:R-:W2:Y:S04]  /*0050*/  S2R R241, SR_CTAID.Z ;  /* 0x0000000000f17919 */ /* 0x000ea80000002700 */
[----:B------:R-:W3:Y:S04]  /*0060*/  S2R R2, SR_CTAID.X ;  /* 0x0000000000027919 */ /* 0x000ee80000002500 */
[----:B------:R-:W4:Y:S01]  /*0070*/  S2R R0, SR_CTAID.Y ;  /* 0x0000000000007919 */ /* 0x000f220000002600 */
[----:B-1----:R-:W-:Y:S01]  /*0080*/  SHF.R.U32.HI R3, RZ, 0x5, R235 ;  /* 0x00000005ff037819 */ /* 0x002fe200000116eb */
[----:B--2---:R-:W-:-:S05]  /*0090*/  IMAD.WIDE R4, R241, R10, c[0x0][0x3c0] ;  /* 0x0000f000f1047625 */ /* 0x004fca00078e020a */
[----:B------:R-:W1:Y:S02]  /*00a0*/  SHFL.IDX PT, R3, R3, RZ, 0x1f ;  /* 0x00001fff03037589 */ /* 0x000e6400000e0000 */
[----:B-1----:R-:W-:-:S13]  /*00b0*/  ISETP.NE.AND P0, PT, R3, RZ, PT ;  /* 0x000000ff0300720c */ /* 0x002fda0003f05270 */
[----:B------:R-:W-:Y:S05]  /*00c0*/  @!P0 BRA `(.L_x_44) ;  /* 0x0000012000008947 */ /* 0x000fea0003800000 */
[----:B---34-:R-:W-:-:S04]  /*00d0*/  ISETP.NE.U32.AND P0, PT, RZ, c[0x0][0x3c0], PT ;  /* 0x0000f000ff007a0c */ /* 0x018fc80003f05070 */
[----:B------:R-:W-:-:S13]  /*00e0*/  ISETP.NE.AND.EX P0, PT, RZ, c[0x0][0x3c4], PT, P0 ;  /* 0x0000f100ff007a0c */ /* 0x000fda0003f05300 */
[----:B------:R-:W-:Y:S05]  /*00f0*/  @!P0 BRA `(.L_x_45) ;  /* 0x0000002000008947 */ /* 0x000fea0003800000 */
[----:B------:R1:W5:Y:S01]  /*0100*/  LDG.E R4, [R4.64] ;  /* 0x0000000c04047981 */ /* 0x000362000c1e1900 */
[----:B------:R-:W-:Y:S05]  /*0110*/  BRA `(.L_x_46) ;  /* 0x0000009000007947 */ /* 0x000fea0003800000 */
.L_x_45:
[----:B------:R-:W-:-:S04]  /*0120*/  ISETP.NE.U32.AND P0, PT, RZ, c[0x0][0x3b8], PT ;  /* 0x0000ee00ff007a0c */ /* 0x000fc80003f05070 */
[----:B------:R-:W-:-:S13]  /*0130*/  ISETP.NE.AND.EX P0, PT, RZ, c[0x0][0x3bc], PT, P0 ;  /* 0x0000ef00ff007a0c */ /* 0x000fda0003f05300 */
[----:B------:R-:W-:Y:S05]  /*0140*/  @!P0 BRA `(.L_x_47) ;  /* 0x0000005000008947 */ /* 0x000fea0003800000 */
[----:B------:R-:W-:-:S05]  /*0150*/  IMAD.WIDE R6, R241, R10, c[0x0][0x3b8] ;  /* 0x0000ee00f1067625 */ /* 0x000fca00078e020a */
[----:B------:R-:W2:Y:S04]  /*0160*/  LDG.E R4, [R6.64] ;  /* 0x0000000c06047981 */ /* 0x000ea8000c1e1900 */
[----:B------:R-:W2:Y:S02]  /*0170*/  LDG.E R3, [R6.64+0x4] ;  /* 0x0000040c06037981 */ /* 0x000ea4000c1e1900 */
[----:B--2---:R-:W-:Y:S01]  /*0180*/  IADD3 R4, -R4, R3, RZ ;  /* 0x0000000304047210 */ /* 0x004fe20007ffe1ff */
[----:B------:R-:W-:Y:S05]  /*0190*/  BRA `(.L_x_46) ;  /* 0x0000001000007947 */ /* 0x000fea0003800000 */
.L_x_47:
[----:B------:R-:W-:Y:S02]  /*01a0*/  MOV R4, c[0x0][0x3a4] ;  /* 0x0000e90000047a02 */ /* 0x000fe40000000f00 */
.L_x_46:
[----:B------:R-:W-:-:S05]  /*01b0*/  IMAD.SHL.U32 R3, R2, 0x80, RZ ;  /* 0x0000008002037824 */ /* 0x000fca00078e00ff */
[----:B-----5:R-:W-:-:S04]  /*01c0*/  ISETP.GE.AND P0, PT, R3, R4, PT ;  /* 0x000000040300720c */ /* 0x020fc80003f06270 */
[----:B------:R-:W-:Y:S01]  /*01d0*/  SEL R241, R241, 0xffffffff, !P0 ;  /* 0xfffffffff1f17807 */ /* 0x000fe20004000000 */
[----:B------:R-:W-:Y:S05]  /*01e0*/  BRA `(.L_x_48) ;  /* 0x0000011000007947 */ /* 0x000fea0003800000 */
.L_x_44:
[----:B---34-:R-:W-:-:S04]  /*01f0*/  ISETP.NE.U32.AND P0, PT, RZ, c[0x0][0x3c0], PT ;  /* 0x0000f000ff007a0c */ /* 0x018fc80003f05070 */
[----:B------:R-:W-:-:S13]  /*0200*/  ISETP.NE.AND.EX P0, PT, RZ, c[0x0][0x3c4], PT, P0 ;  /* 0x0000f100ff007a0c */ /* 0x000fda0003f05300 */
[----:B------:R-:W-:Y:S05]  /*0210*/  @!P0 BRA `(.L_x_49) ;  /* 0x0000002000008947 */ /* 0x000fea0003800000 */
[----:B------:R1:W5:Y:S01]  /*0220*/  LDG.E R4, [R4.64] ;  /* 0x0000000c04047981 */ /* 0x000362000c1e1900 */
[----:B------:R-:W-:Y:S05]  /*0230*/  BRA `(.L_x_50) ;  /* 0x0000009000007947 */ /* 0x000fea0003800000 */
.L_x_49:
        /* <DEDUP_REMOVED lines=8> */
.L_x_51:
[----:B------:R-:W-:Y:S02]  /*02c0*/  MOV R4, c[0x0][0x3a4] ;  /* 0x0000e90000047a02 */ /* 0x000fe40000000f00 */
.L_x_50:
[----:B------:R-:W-:-:S05]  /*02d0*/  IMAD.SHL.U32 R3, R2, 0x80, RZ ;  /* 0x0000008002037824 */ /* 0x000fca00078e00ff */
[----:B-----5:R-:W-:-:S04]  /*02e0*/  ISETP.GE.AND P0, PT, R3, R4, PT ;  /* 0x000000040300720c */ /* 0x020fc80003f06270 */
[----:B------:R-:W-:-:S04]  /*02f0*/  SEL R241, R241, 0xffffffff, !P0 ;  /* 0xfffffffff1f17807 */ /* 0x000fc80004000000 */
.L_x_48:
[----:B------:R-:W-:-:S13]  /*0300*/  ISETP.GE.AND P0, PT, R241, RZ, PT ;  /* 0x000000fff100720c */ /* 0x000fda0003f06270 */
[----:B------:R-:W-:Y:S05]  /*0310*/  @!P0 EXIT ;  /* 0x000000000000894d */ /* 0x000fea0003800000 */
[----:B------:R-:W-:Y:S01]  /*0320*/  ISETP.NE.U32.AND P4, PT, RZ, c[0x0][0x2c8], PT ;  /* 0x0000b200ff007a0c */ /* 0x000fe20003f85070 */
[----:B------:R-:W-:Y:S01]  /*0330*/  IMAD.WIDE R14, R241, R10, c[0x0][0x2c8] ;  /* 0x0000b200f10e7625 */ /* 0x000fe200078e020a */
[----:B------:R-:W-:Y:S02]  /*0340*/  ISETP.NE.U32.AND P0, PT, RZ, c[0x0][0x2d8], PT ;  /* 0x0000b600ff007a0c */ /* 0x000fe40003f05070 */
[----:B------:R-:W-:Y:S02]  /*0350*/  ISETP.NE.AND.EX P4, PT, RZ, c[0x0][0x2cc], PT, P4 ;  /* 0x0000b300ff007a0c */ /* 0x000fe40003f85340 */
[----:B------:R-:W-:Y:S02]  /*0360*/  ISETP.NE.AND.EX P0, PT, RZ, c[0x0][0x2dc], PT, P0 ;  /* 0x0000b700ff007a0c */ /* 0x000fe40003f05300 */
[----:B------:R-:W-:-:S04]  /*0370*/  ISETP.NE.U32.AND P3, PT, RZ, c[0x0][0x2d0], PT ;  /* 0x0000b400ff007a0c */ /* 0x000fc80003f65070 */
[----:B------:R-:W-:-:S05]  /*0380*/  ISETP.NE.AND.EX P3, PT, RZ, c[0x0][0x2d4], PT, P3 ;  /* 0x0000b500ff007a0c */ /* 0x000fca0003f65330 */
[----:B------:R-:W2:Y:S02]  /*0390*/  @P4 LDG.E R4, [R14.64] ;  /* 0x0000000c0e044981 */ /* 0x000ea4000c1e1900 */
[----:B------:R-:W-:-:S04]  /*03a0*/  @P0 IMAD.WIDE R6, R241, R10, c[0x0][0x2d8] ;  /* 0x0000b600f1060625 */ /* 0x000fc800078e020a */
[----:B------:R-:W-:Y:S02]  /*03b0*/  IMAD.MOV.U32 R3, RZ, RZ, RZ ;  /* 0x000000ffff037224 */ /* 0x000fe400078e00ff */
[----:B------:R3:W4:Y:S01]  /*03c0*/  @P0 LDG.E R6, [R6.64] ;  /* 0x0000000c06060981 */ /* 0x000722000c1e1900 */
[----:B-1----:R-:W-:Y:S02]  /*03d0*/  IMAD.MOV.U32 R5, RZ, RZ, RZ ;  /* 0x000000ffff057224 */ /* 0x002fe400078e00ff */
[C---:B------:R-:W-:Y:S01]  /*03e0*/  IMAD.WIDE R12, R241.reuse, R10, c[0x0][0x2d0] ;  /* 0x0000b400f10c7625 */ /* 0x040fe200078e020a */
[----:B------:R1:W5:Y:S04]  /*03f0*/  @P4 LDG.E R3, [R14.64] ;  /* 0x0000000c0e034981 */ /* 0x000368000c1e1900 */
[----:B------:R1:W5:Y:S01]  /*0400*/  @P3 LDG.E R5, [R12.64] ;  /* 0x0000000c0c053981 */ /* 0x000362000c1e1900 */
[----:B------:R-:W-:Y:S01]  /*0410*/  ULDC UR10, c[0x0][0x168] ;  /* 0x00005a00000a7ab9 */ /* 0x000fe20000000800 */
[----:B--2---:R-:W-:-:S05]  /*0420*/  @P4 IMAD R4, R241, 0x40, R4 ;  /* 0x00000040f1044824 */ /* 0x004fca00078e0204 */
[----:B---3--:R-:W-:-:S04]  /*0430*/  @P4 SHF.R.S32.HI R7, RZ, 0x1f, R4 ;  /* 0x0000001fff074819 */ /* 0x008fc80000011404 */
[----:B------:R-:W-:Y:S01]  /*0440*/  @P4 LEA.HI R7, R7, R4, RZ, 0x6 ;  /* 0x0000000407074211 */ /* 0x000fe200078f30ff */
[----:B----4-:R1:W2:Y:S01]  /*0450*/  @P0 R2UR UR10, R6 ;  /* 0x00000000060a03c2 */ /* 0x0102a200000e0000 */
[----:B------:R-:W-:Y:S02]  /*0460*/  IMAD.MOV.U32 R4, RZ, RZ, RZ ;  /* 0x000000ffff047224 */ /* 0x000fe400078e00ff */
[----:B------:R-:W-:Y:S01]  /*0470*/  @P4 LOP3.LUT R4, R7, 0xffffffc0, RZ, 0xc0, !PT ;  /* 0xffffffc007044812 */ /* 0x000fe200078ec0ff */
[----:B------:R-:W-:Y:S01]  /*0480*/  IMAD.MOV.U32 R7, RZ, RZ, c[0x0][0x198] ;  /* 0x00006600ff077624 */ /* 0x000fe200078e00ff */
[----:B-12---:R-:W-:Y:S05]  /*0490*/  @P0 BRA `(.L_x_52) ;  /* 0x0000006000000947 */ /* 0x006fea0003800000 */
[----:B------:R-:W-:Y:S05]  /*04a0*/  @!P4 BRA `(.L_x_52) ;  /* 0x000000500000c947 */ /* 0x000fea0003800000 */
[----:B------:R-:W2:Y:S04]  /*04b0*/  LDG.E R8, [R14.64] ;  /* 0x0000000c0e087981 */ /* 0x000ea8000c1e1900 */
[----:B------:R-:W3:Y:S01]  /*04c0*/  LDG.E R6, [R14.64+0x4] ;  /* 0x0000040c0e067981 */ /* 0x000ee2000c1e1900 */
[----:B--2---:R-:W1:Y:S08]  /*04d0*/  R2UR UR10, R8 ;  /* 0x00000000080a73c2 */ /* 0x004e7000000e0000 */
[----:B---3--:R-:W1:Y:S02]  /*04e0*/  R2UR UR4, R6 ;  /* 0x00000000060473c2 */ /* 0x008e6400000e0000 */
[----:B-1----:R-:W-:-:S06]  /*04f0*/  UIADD3 UR10, -UR10, UR4, URZ ;  /* 0x000000040a0a7290 */ /* 0x002fcc000fffe13f */
.L_x_52:
[----:B------:R-:W-:-:S04]  /*0500*/  ISETP.NE.U32.AND P0, PT, RZ, c[0x0][0x2e0], PT ;  /* 0x0000b800ff007a0c */ /* 0x000fc80003f05070 */
[----:B------:R-:W-:-:S13]  /*0510*/  ISETP.NE.AND.EX P0, PT, RZ, c[0x0][0x2e4], PT, P0 ;  /* 0x0000b900ff007a0c */ /* 0x000fda0003f05300 */
[----:B------:R-:W-:Y:S05]  /*0520*/  @!P0 BRA `(.L_x_53) ;  /* 0x0000003000008947 */ /* 0x000fea0003800000 */
[----:B------:R-:W-:-:S05]  /*0530*/  IMAD.WIDE R10, R241, R10, c[0x0][0x2e0] ;  /* 0x0000b800f10a7625 */ /* 0x000fca00078e020a */
[----:B------:R1:W5:Y:S01]  /*0540*/  LDG.E R7, [R10.64] ;  /* 0x0000000c0a077981 */ /* 0x000362000c1e1900 */
[----:B------:R-:W-:Y:S05]  /*0550*/  BRA `(.L_x_54) ;  /* 0x0000004000007947 */ /* 0x000fea0003800000 */
.L_x_53:
[----:B------:R-:W-:Y:S05]  /*0560*/  @!P3 BRA `(.L_x_54) ;  /* 0x000000300000b947 */ /* 0x000fea0003800000 */
[----:B------:R-:W2:Y:S04]  /*0570*/  LDG.E R7, [R12.64] ;  /* 0x0000000c0c077981 */ /* 0x000ea8000c1e1900 */
[----:B------:R-:W2:Y:S02]  /*0580*/  LDG.E R6, [R12.64+0x4] ;  /* 0x0000040c0c067981 */ /* 0x000ea4000c1e1900 */
[----:B--2---:R-:W-:Y:S02]  /*0590*/  IADD3 R7, -R7, R6, RZ ;  /* 0x0000000607077210 */ /* 0x004fe40007ffe1ff */
.L_x_54:
[----:B------:R-:W-:Y:S01]  /*05a0*/  UISETP.GE.AND UP0, UPT, UR10, 0x1, UPT ;  /* 0x000000010a00788c */ /* 0x000fe2000bf06270 */
[----:B------:R-:W-:Y:S01]  /*05b0*/  PLOP3.LUT P1, PT, PT, PT, PT, 0x80, 0x0 ;  /* 0x000000000000781c */ /* 0x000fe20003f2f070 */
[----:B------:R-:W-:Y:S01]  /*05c0*/  CS2R R150, SRZ ;  /* 0x0000000000967805 */ /* 0x000fe2000001ff00 */
[----:B------:R-:W-:Y:S01]  /*05d0*/  CS2R R148, SRZ ;  /* 0x0000000000947805 */ /* 0x000fe2000001ff00 */
[----:B------:R-:W-:Y:S01]  /*05e0*/  CS2R R154, SRZ ;  /* 0x00000000009a7805 */ /* 0x000fe2000001ff00 */
[----:B------:R-:W-:Y:S01]  /*05f0*/  CS2R R152, SRZ ;  /* 0x0000000000987805 */ /* 0x000fe2000001ff00 */
[----:B------:R-:W-:Y:S01]  /*0600*/  PLOP3.LUT P0, PT, PT, PT, UP0, 0x80, 0x0 ;  /* 0x000000000000781c */ /* 0x000fe20003f0f008 */
        /* <DEDUP_REMOVED lines=44> */
[----:B------:R-:W-:Y:S05]  /*08d0*/  @!P0 BRA `(.L_x_55) ;  /* 0x00004cf000008947 */ /* 0x000fea0003800000 */
[----:B------:R-:W-:Y:S01]  /*08e0*/  IMAD.MOV.U32 R6, RZ, RZ, c[0x0][0x248] ;  /* 0x00009200ff067624 */ /* 0x000fe200078e00ff */
[--C-:B------:R-:W-:Y:S01]  /*08f0*/  SHF.R.S32.HI R8, RZ, 0x1f, R235.reuse ;  /* 0x0000001fff087819 */ /* 0x100fe200000114eb */
[----:B-1----:R-:W-:Y:S01]  /*0900*/  IMAD R11, R4, 0x60, RZ ;  /* 0x00000060040b7824 */ /* 0x002fe200078e02ff */
[----:B------:R-:W-:Y:S01]  /*0910*/  SHF.R.S32.HI R9, RZ, 0x1f, R4 ;  /* 0x0000001fff097819 */ /* 0x000fe20000011404 */
[----:B------:R-:W-:Y:S01]  /*0920*/  IMAD.SHL.U32 R10, R235, 0x4, RZ ;  /* 0x00000004eb0a7824 */ /* 0x000fe200078e00ff */
[----:B------:R-:W-:Y:S01]  /*0930*/  ISETP.NE.AND P2, PT, R6, 0x1, PT ;  /* 0x000000010600780c */ /* 0x000fe20003f45270 */
[--C-:B------:R-:W-:Y:S01]  /*0940*/  IMAD.MOV.U32 R19, RZ, RZ, R0.reuse ;  /* 0x000000ffff137224 */ /* 0x100fe200078e0000 */
[----:B------:R-:W-:Y:S01]  /*0950*/  SHF.R.S32.HI R6, RZ, 0x1f, R235 ;  /* 0x0000001fff067819 */ /* 0x000fe200000114eb */
[----:B-----5:R-:W-:Y:S01]  /*0960*/  IMAD R7, R2, -0x80, R7 ;  /* 0xffffff8002077824 */ /* 0x020fe200078e0207 */
[CC--:B------:R-:W-:Y:S01]  /*0970*/  IADD3 R16, P0, R11.reuse, R235.reuse, RZ ;  /* 0x000000eb0b107210 */ /* 0x0c0fe20007f1e0ff */
[----:B------:R-:W-:Y:S01]  /*0980*/  IMAD.MOV.U32 R220, RZ, RZ, 0x20 ;  /* 0x00000020ffdc7424 */ /* 0x000fe200078e00ff */
[----:B------:R-:W-:Y:S01]  /*0990*/  LEA.HI R15, R8, R235, RZ, 0x2 ;  /* 0x000000eb080f7211 */ /* 0x000fe200078f10ff */
[----:B------:R-:W-:Y:S01]  /*09a0*/  IMAD.MOV.U32 R231, RZ, RZ, 0x10 ;  /* 0x00000010ffe77424 */ /* 0x000fe200078e00ff */
[----:B------:R-:W-:Y:S01]  /*09b0*/  IADD3 R20, P1, R10, R4, RZ ;  /* 0x000000040a147210 */ /* 0x000fe20007f3e0ff */
[----:B------:R-:W-:Y:S01]  /*09c0*/  UIADD3 UR6, UR10, 0x3f, URZ ;  /* 0x0000003f0a067890 */ /* 0x000fe2000fffe03f */
[----:B------:R-:W-:Y:S01]  /*09d0*/  LEA.HI.X.SX32 R17, R11, R6, 0x1, P0 ;  /* 0x000000060b117211 */ /* 0x000fe200000f0eff */
[----:B------:R-:W-:Y:S01]  /*09e0*/  CS2R R154, SRZ ;  /* 0x00000000009a7805 */ /* 0x000fe2000001ff00 */
[----:B------:R-:W-:Y:S01]  /*09f0*/  SHF.R.S32.HI R240, RZ, 0x2, R15 ;  /* 0x00000002fff07819 */ /* 0x000fe2000001140f */
[----:B------:R-:W-:Y:S01]  /*0a00*/  @P2 IMAD.HI.U32 R6, R0, c[0x0][0x24c], RZ ;  /* 0x0000930000062a27 */ /* 0x000fe200078e00ff */
[----:B------:R-:W-:Y:S01]  /*0a10*/  LEA.HI.X.SX32 R21, R10, R9, 0x1, P1 ;  /* 0x000000090a157211 */ /* 0x000fe200008f0eff */
[----:B------:R-:W-:Y:S01]  /*0a20*/  USHF.R.S32.HI UR5, URZ, 0x1f, UR6 ;  /* 0x0000001f3f057899 */ /* 0x000fe20008011406 */
[----:B------:R-:W-:Y:S01]  /*0a30*/  SHF.R.S32.HI R4, RZ, 0x1f, R0 ;  /* 0x0000001fff047819 */ /* 0x000fe20000011400 */
[----:B------:R-:W-:Y:S01]  /*0a40*/  CS2R R152, SRZ ;  /* 0x0000000000987805 */ /* 0x000fe2000001ff00 */
[----:B------:R-:W-:Y:S01]  /*0a50*/  SHF.R.S32.HI R10, RZ, 0x1f, R240 ;  /* 0x0000001fff0a7819 */ /* 0x000fe200000114f0 */
[----:B------:R-:W-:Y:S01]  /*0a60*/  IMAD.WIDE.U32 R22, R0, c[0x0][0x270], R20 ;  /* 0x00009c0000167a25 */ /* 0x000fe200078e0014 */
[C---:B------:R-:W-:Y:S01]  /*0a70*/  IADD3 R34, P0, R240.reuse, R5, RZ ;  /* 0x00000005f0227210 */ /* 0x040fe20007f1e0ff */
[----:B------:R-:W-:Y:S01]  /*0a80*/  ULEA.HI UR5, UR5, UR6, URZ, 0x6 ;  /* 0x0000000605057291 */ /* 0x000fe2000f8f303f */
[----:B------:R-:W-:Y:S01]  /*0a90*/  IADD3 R29, P1, R240, R3, RZ ;  /* 0x00000003f01d7210 */ /* 0x000fe20007f3e0ff */
[----:B------:R-:W-:Y:S01]  /*0aa0*/  IMAD R11, R4, c[0x0][0x288], RZ ;  /* 0x0000a200040b7a24 */ /* 0x000fe200078e02ff */
[----:B------:R-:W-:Y:S01]  /*0ab0*/  @P2 SHF.R.U32.HI R19, RZ, c[0x0][0x250], R6 ;  /* 0x00009400ff132a19 */ /* 0x000fe20000011606 */
[----:B------:R-:W-:Y:S01]  /*0ac0*/  IMAD.WIDE.U32 R20, R0, c[0x0][0x288], R20 ;  /* 0x0000a20000147a25 */ /* 0x000fe200078e0014 */
[-C--:B------:R-:W-:Y:S01]  /*0ad0*/  LEA.HI R6, R8, R235.reuse, RZ, 0x4 ;  /* 0x000000eb08067211 */ /* 0x080fe200078f20ff */
[----:B------:R-:W-:Y:S01]  /*0ae0*/  CS2R R150, SRZ ;  /* 0x0000000000967805 */ /* 0x000fe2000001ff00 */
[-C--:B------:R-:W-:Y:S01]  /*0af0*/  LEA.HI.X.SX32 R35, R5, R10.reuse, 0x1, P0 ;  /* 0x0000000a05237211 */ /* 0x080fe200000f0eff */
[----:B------:R-:W-:Y:S01]  /*0b00*/  IMAD R5, R4, c[0x0][0x270], RZ ;  /* 0x00009c0004057a24 */ /* 0x000fe200078e02ff */
[----:B------:R-:W-:Y:S01]  /*0b10*/  LEA.HI.X.SX32 R3, R3, R10, 0x1, P1 ;  /* 0x0000000a03037211 */ /* 0x000fe200008f0eff */
[C---:B------:R-:W-:Y:S01]  /*0b20*/  IMAD R36, R0.reuse, c[0x0][0x28c], R11 ;  /* 0x0000a30000247a24 */ /* 0x040fe200078e020b */
[----:B------:R-:W-:Y:S01]  /*0b30*/  SHF.R.S32.HI R10, RZ, 0x4, R6 ;  /* 0x00000004ff0a7819 */ /* 0x000fe20000011406 */
[----:B------:R-:W-:Y:S01]  /*0b40*/  IMAD R38, R0, c[0x0][0x274], R5 ;  /* 0x00009d0000267a24 */ /* 0x000fe200078e0205 */
[-C--:B------:R-:W-:Y:S01]  /*0b50*/  LEA.HI R9, R8, R235.reuse, RZ, 0x3 ;  /* 0x000000eb08097211 */ /* 0x080fe200078f18ff */
[----:B------:R-:W-:Y:S01]  /*0b60*/  IMAD.WIDE R34, R2, 0x80, R34 ;  /* 0x0000008002227825 */ /* 0x000fe200078e0222 */
[----:B------:R-:W-:Y:S01]  /*0b70*/  LOP3.LUT R12, R15, 0xfffffffc, RZ, 0xc0, !PT ;  /* 0xfffffffc0f0c7812 */ /* 0x000fe200078ec0ff */
[----:B------:R-:W-:Y:S01]  /*0b80*/  CS2R R148, SRZ ;  /* 0x0000000000947805 */ /* 0x000fe2000001ff00 */
[----:B------:R-:W-:Y:S01]  /*0b90*/  LEA.HI R5, R6, R10, RZ, 0x1 ;  /* 0x0000000a06057211 */ /* 0x000fe200078f08ff */
[----:B------:R-:W-:Y:S01]  /*0ba0*/  IMAD.SHL.U32 R13, R9, 0x8, RZ ;  /* 0x00000008090d7824 */ /* 0x000fe200078e00ff */
[----:B------:R-:W-:Y:S01]  /*0bb0*/  SHF.R.S32.HI R2, RZ, 0x1f, R19 ;  /* 0x0000001fff027819 */ /* 0x000fe20000011413 */
[----:B------:R-:W-:Y:S01]  /*0bc0*/  IMAD.IADD R11, R235, 0x1, -R12 ;  /* 0x00000001eb0b7824 */ /* 0x000fe200078e0a0c */
[----:B------:R-:W-:Y:S01]  /*0bd0*/  LOP3.LUT R5, R5, 0xfffffffe, RZ, 0xc0, !PT ;  /* 0xfffffffe05057812 */ /* 0x000fe200078ec0ff */
[----:B------:R-:W-:Y:S01]  /*0be0*/  IMAD R18, R3, c[0x0][0x178], RZ ;  /* 0x00005e0003127a24 */ /* 0x000fe200078e02ff */
[----:B------:R-:W-:Y:S01]  /*0bf0*/  LOP3.LUT R13, R13, 0xc0, RZ, 0xc0, !PT ;  /* 0x000000c00d0d7812 */ /* 0x000fe200078ec0ff */
[----:B------:R-:W-:Y:S01]  /*0c00*/  IMAD.SHL.U32 R12, R11, 0x8, RZ ;  /* 0x000000080b0c7824 */ /* 0x000fe200078e00ff */
[----:B------:R-:W-:Y:S01]  /*0c10*/  LEA.HI R237, R15, R240, RZ, 0x1 ;  /* 0x000000f00fed7211 */ /* 0x000fe200078f08ff */
[----:B------:R-:W-:Y:S01]  /*0c20*/  IMAD.IADD R5, R10, 0x1, -R5 ;  /* 0x000000010a057824 */ /* 0x000fe200078e0a05 */
[----:B------:R-:W-:Y:S01]  /*0c30*/  SHF.R.U32.HI R26, RZ, 0x3, R13 ;  /* 0x00000003ff1a7819 */ /* 0x000fe2000001160d */
[----:B------:R-:W-:Y:S01]  /*0c40*/  IMAD R10, R2, c[0x0][0x1e0], RZ ;  /* 0x00007800020a7a24 */ /* 0x000fe200078e02ff */
[----:B------:R-:W-:Y:S01]  /*0c50*/  LOP3.LUT R13, R13, 0x18, R12, 0xf8, !PT ;  /* 0x000000180d0d7812 */ /* 0x000fe200078ef80c */
[----:B------:R-:W-:Y:S01]  /*0c60*/  IMAD R14, R3, c[0x0][0x208], RZ ;  /* 0x00008200030e7a24 */ /* 0x000fe200078e02ff */
[-C--:B------:R-:W-:Y:S01]  /*0c70*/  LEA.HI R3, R8, R235.reuse, RZ, 0x5 ;  /* 0x000000eb08037211 */ /* 0x080fe200078f28ff */
[----:B------:R-:W-:Y:S01]  /*0c80*/  IMAD R2, R2, c[0x0][0x1b0], RZ ;  /* 0x00006c0002027a24 */ /* 0x000fe200078e02ff */
[----:B------:R-:W-:Y:S01]  /*0c90*/  LOP3.LUT R237, R237, 0x7fffffe, RZ, 0xc0, !PT ;  /* 0x07fffffeeded7812 */ /* 0x000fe200078ec0ff */
[----:B------:R-:W-:Y:S01]  /*0ca0*/  IMAD.IADD R39, R23, 0x1, R38 ;  /* 0x0000000117277824 */ /* 0x000fe200078e0226 */
[----:B------:R-:W-:Y:S01]  /*0cb0*/  LOP3.LUT R26, R13, R26, RZ, 0x3c, !PT ;  /* 0x0000001a0d1a7212 */ /* 0x000fe200078e3cff */
[----:B------:R-:W-:Y:S01]  /*0cc0*/  IMAD.IADD R37, R21, 0x1, R36 ;  /* 0x0000000115257824 */ /* 0x000fe200078e0224 */
[----:B------:R-:W-:Y:S01]  /*0cd0*/  SHF.R.S32.HI R21, RZ, 0x1f, R241 ;  /* 0x0000001fff157819 */ /* 0x000fe200000114f1 */
[C---:B------:R-:W-:Y:S01]  /*0ce0*/  IMAD R23, R19.reuse, c[0x0][0x1b4], R2 ;  /* 0x00006d0013177a24 */ /* 0x040fe200078e0202 */
[----:B------:R-:W-:Y:S01]  /*0cf0*/  SHF.R.S32.HI R2, RZ, 0x5, R3 ;  /* 0x00000005ff027819 */ /* 0x000fe20000011403 */
[----:B------:R-:W-:Y:S01]  /*0d00*/  IMAD.IADD R237, R240, 0x1, -R237 ;  /* 0x00000001f0ed7824 */ /* 0x000fe200078e0aed */
[----:B------:R-:W-:Y:S01]  /*0d10*/  SHF.R.S32.HI R13, RZ, 0x1f, R12 ;  /* 0x0000001fff0d7819 */ /* 0x000fe2000001140c */
[----:B------:R-:W-:Y:S01]  /*0d20*/  IMAD R27, R19, c[0x0][0x1e4], R10 ;  /* 0x00007900131b7a24 */ /* 0x000fe200078e020a */
[C---:B------:R-:W-:Y:S01]  /*0d30*/  SEL R10, R21.reuse, RZ, !P4 ;  /* 0x000000ff150a7207 */ /* 0x040fe20006000000 */
[----:B------:R-:W-:Y:S01]  /*0d40*/  IMAD R237, R2, 0x8, R237 ;  /* 0x0000000802ed7824 */ /* 0x000fe200078e02ed */
[----:B------:R-:W-:Y:S01]  /*0d50*/  SEL R21, R21, RZ, !P3 ;  /* 0x000000ff15157207 */ /* 0x000fe20005800000 */
[----:B------:R-:W-:Y:S01]  /*0d60*/  IMAD.WIDE.U32 R40, R19, c[0x0][0x1e0], R12 ;  /* 0x0000780013287a25 */ /* 0x000fe200078e000c */
[C---:B------:R-:W-:Y:S01]  /*0d70*/  SEL R242, R241.reuse, RZ, !P4 ;  /* 0x000000fff1f27207 */ /* 0x040fe20006000000 */
[----:B------:R-:W-:Y:S01]  /*0d80*/  CS2R R146, SRZ ;  /* 0x0000000000927805 */ /* 0x000fe2000001ff00 */
[C---:B------:R-:W-:Y:S01]  /*0d90*/  IADD3 R239, R12.reuse, 0x40, RZ ;  /* 0x000000400cef7810 */ /* 0x040fe20007ffe0ff */
[----:B------:R-:W-:Y:S01]  /*0da0*/  IMAD.MOV.U32 R38, RZ, RZ, R22 ;  /* 0x000000ffff267224 */ /* 0x000fe200078e0016 */
[----:B------:R-:W-:Y:S01]  /*0db0*/  SEL R22, R241, RZ, !P3 ;  /* 0x000000fff1167207 */ /* 0x000fe20005800000 */
[C---:B------:R-:W-:Y:S01]  /*0dc0*/  IMAD R18, R29.reuse, c[0x0][0x17c], R18 ;  /* 0x00005f001d127a24 */ /* 0x040fe200078e0212 */
[----:B------:R-:W-:Y:S01]  /*0dd0*/  ISETP.GE.AND P3, PT, R12, c[0x0][0x1cc], PT ;  /* 0x000073000c007a0c */ /* 0x000fe20003f66270 */
[C---:B------:R-:W-:Y:S01]  /*0de0*/  IMAD R14, R29.reuse, c[0x0][0x20c], R14 ;  /* 0x000083001d0e7a24 */ /* 0x040fe200078e020e */
[----:B------:R-:W-:Y:S01]  /*0df0*/  LOP3.LUT R6, R6, 0xfffffff0, RZ, 0xc0, !PT ;  /* 0xfffffff006067812 */ /* 0x000fe200078ec0ff */
[C-C-:B------:R-:W-:Y:S01]  /*0e00*/  IMAD.WIDE.U32 R30, R29.reuse, c[0x0][0x178], R12.reuse ;  /* 0x00005e001d1e7a25 */ /* 0x140fe200078e000c */
[----:B------:R-:W-:Y:S01]  /*0e10*/  LEA.HI R232, R8, R235, RZ, 0x7 ;  /* 0x000000eb08e87211 */ /* 0x000fe200078f38ff */
[----:B------:R-:W-:Y:S01]  /*0e20*/  CS2R R144, SRZ ;  /* 0x0000000000907805 */ /* 0x000fe2000001ff00 */
[----:B------:R-:W-:Y:S01]  /*0e30*/  CS2R R142, SRZ ;  /* 0x00000000008e7805 */ /* 0x000fe2000001ff00 */
[----:B------:R-:W-:Y:S01]  /*0e40*/  IMAD.WIDE.U32 R28, R29, c[0x0][0x208], R12 ;  /* 0x000082001d1c7a25 */ /* 0x000fe200078e000c */
[----:B------:R-:W-:Y:S01]  /*0e50*/  SHF.R.U32.HI R232, RZ, 0x4, R232 ;  /* 0x00000004ffe87819 */ /* 0x000fe200000116e8 */
[----:B------:R-:W-:Y:S01]  /*0e60*/  CS2R R140, SRZ ;  /* 0x00000000008c7805 */ /* 0x000fe2000001ff00 */
[----:B------:R-:W-:Y:S01]  /*0e70*/  CS2R R138, SRZ ;  /* 0x00000000008a7805 */ /* 0x000fe2000001ff00 */
[----:B------:R-:W-:Y:S01]  /*0e80*/  IMAD.WIDE.U32 R24, R19, c[0x0][0x1b0], R12 ;  /* 0x00006c0013187a25 */ /* 0x000fe200078e000c */
[----:B------:R-:W-:Y:S01]  /*0e90*/  CS2R R136, SRZ ;  /* 0x0000000000887805 */ /* 0x000fe2000001ff00 */
[----:B------:R-:W-:Y:S01]  /*0ea0*/  CS2R R134, SRZ ;  /* 0x0000000000867805 */ /* 0x000fe2000001ff00 */
[----:B------:R-:W-:Y:S01]  /*0eb0*/  CS2R R132, SRZ ;  /* 0x0000000000847805 */ /* 0x000fe2000001ff00 */
[----:B------:R-:W-:Y:S01]  /*0ec0*/  IMAD.U32 R237, R237, 0x20, R26 ;  /* 0x00000020eded7824 */ /* 0x000fe200078e001a */
[----:B------:R-:W-:Y:S01]  /*0ed0*/  CS2R R130, SRZ ;  /* 0x0000000000827805 */ /* 0x000fe2000001ff00 */
[C---:B------:R-:W-:Y:S01]  /*0ee0*/  IMAD R19, R10.reuse, c[0x0][0x278], RZ ;  /* 0x00009e000a137a24 */ /* 0x040fe200078e02ff */
[----:B------:R-:W-:Y:S01]  /*0ef0*/  CS2R R128, SRZ ;  /* 0x0000000000807805 */ /* 0x000fe2000001ff00 */
[----:B------:R-:W-:Y:S01]  /*0f00*/  IMAD R13, R21, c[0x0][0x1e8], RZ ;  /* 0x00007a00150d7a24 */ /* 0x000fe200078e02ff */
[----:B------:R-:W-:Y:S01]  /*0f10*/  CS2R R126, SRZ ;  /* 0x00000000007e7805 */ /* 0x000fe2000001ff00 */
[----:B------:R-:W-:Y:S01]  /*0f20*/  IMAD.IADD R27, R41, 0x1, R27 ;  /* 0x00000001291b7824 */ /* 0x000fe200078e021b */
[----:B------:R-:W-:Y:S01]  /*0f30*/  CS2R R124, SRZ ;  /* 0x00000000007c7805 */ /* 0x000fe2000001ff00 */
[----:B------:R-:W-:Y:S01]  /*0f40*/  IMAD.MOV.U32 R26, RZ, RZ, R40 ;  /* 0x000000ffff1a7224 */ /* 0x000fe200078e0028 */
[----:B------:R-:W-:Y:S01]  /*0f50*/  CS2R R122, SRZ ;  /* 0x00000000007a7805 */ /* 0x000fe2000001ff00 */
[----:B------:R-:W-:Y:S01]  /*0f60*/  IMAD.MOV.U32 R36, RZ, RZ, R20 ;  /* 0x000000ffff247224 */ /* 0x000fe200078e0014 */
[----:B------:R-:W-:Y:S01]  /*0f70*/  CS2R R120, SRZ ;  /* 0x0000000000787805 */ /* 0x000fe2000001ff00 */
[----:B------:R-:W-:Y:S01]  /*0f80*/  IMAD R33, R10, c[0x0][0x290], RZ ;  /* 0x0000a4000a217a24 */ /* 0x000fe200078e02ff */
[----:B------:R-:W-:Y:S01]  /*0f90*/  CS2R R118, SRZ ;  /* 0x0000000000767805 */ /* 0x000fe2000001ff00 */
[C---:B------:R-:W-:Y:S01]  /*0fa0*/  IMAD R19, R242.reuse, c[0x0][0x27c], R19 ;  /* 0x00009f00f2137a24 */ /* 0x040fe200078e0213 */
        /* <DEDUP_REMOVED lines=11> */
[C---:B------:R-:W-:Y:S01]  /*1060*/  IMAD R20, R242.reuse, c[0x0][0x294], R33 ;  /* 0x0000a500f2147a24 */ /* 0x040fe200078e0221 */
[----:B------:R-:W-:Y:S01]  /*1070*/  CS2R R102, SRZ ;  /* 0x0000000000667805 */ /* 0x000fe2000001ff00 */
[----:B------:R-:W-:Y:S01]  /*1080*/  IMAD.WIDE.U32 R36, R242, c[0x0][0x290], R36 ;  /* 0x0000a400f2247a25 */ /* 0x000fe200078e0024 */
[----:B------:R-:W-:Y:S01]  /*1090*/  CS2R R100, SRZ ;  /* 0x0000000000647805 */ /* 0x000fe2000001ff00 */
[----:B------:R-:W-:Y:S01]  /*10a0*/  CS2R R98, SRZ ;  /* 0x0000000000627805 */ /* 0x000fe2000001ff00 */
[----:B------:R-:W-:Y:S01]  /*10b0*/  CS2R R96, SRZ ;  /* 0x0000000000607805 */ /* 0x000fe2000001ff00 */
[----:B------:R-:W-:Y:S01]  /*10c0*/  IMAD.IADD R19, R39, 0x1, R19 ;  /* 0x0000000127137824 */ /* 0x000fe200078e0213 */
[----:B------:R-:W-:Y:S01]  /*10d0*/  LEA R246, P0, R36, c[0x0][0x280], 0x2 ;  /* 0x0000a00024f67a11 */ /* 0x000fe200078010ff */
[----:B------:R-:W-:Y:S01]  /*10e0*/  IMAD.IADD R27, R27, 0x1, R13 ;  /* 0x000000011b1b7824 */ /* 0x000fe200078e020d */
[----:B------:R-:W-:Y:S01]  /*10f0*/  CS2R R94, SRZ ;  /* 0x00000000005e7805 */ /* 0x000fe2000001ff00 */
[----:B------:R-:W-:Y:S01]  /*1100*/  IMAD R13, R35, c[0x0][0x1d8], RZ ;  /* 0x00007600230d7a24 */ /* 0x000fe200078e02ff */
[----:B------:R-:W-:Y:S01]  /*1110*/  LEA.HI.X R251, R38, c[0x0][0x25c], R19, 0x2, P1 ;  /* 0x0000970026fb7a11 */ /* 0x000fe200008f1413 */
[----:B------:R-:W-:Y:S01]  /*1120*/  IMAD.IADD R25, R25, 0x1, R23 ;  /* 0x0000000119197824 */ /* 0x000fe200078e0217 */
[----:B------:R-:W-:Y:S01]  /*1130*/  CS2R R92, SRZ ;  /* 0x00000000005c7805 */ /* 0x000fe2000001ff00 */
[----:B------:R-:W-:Y:S01]  /*1140*/  IMAD R21, R21, c[0x0][0x1b8], RZ ;  /* 0x00006e0015157a24 */ /* 0x000fe200078e02ff */
[----:B------:R-:W-:Y:S01]  /*1150*/  CS2R R90, SRZ ;  /* 0x00000000005a7805 */ /* 0x000fe2000001ff00 */
[----:B------:R-:W-:Y:S01]  /*1160*/  IMAD.IADD R20, R37, 0x1, R20 ;  /* 0x0000000125147824 */ /* 0x000fe200078e0214 */
[----:B------:R-:W-:Y:S01]  /*1170*/  CS2R R88, SRZ ;  /* 0x0000000000587805 */ /* 0x000fe2000001ff00 */
[C---:B------:R-:W-:Y:S01]  /*1180*/  IMAD R13, R34.reuse, c[0x0][0x1dc], R13 ;  /* 0x00007700220d7a24 */ /* 0x040fe200078e020d */
[----:B------:R-:W-:Y:S01]  /*1190*/  CS2R R86, SRZ ;  /* 0x0000000000567805 */ /* 0x000fe2000001ff00 */
[----:B------:R-:W-:Y:S01]  /*11a0*/  IMAD.WIDE.U32 R32, R34, c[0x0][0x1d8], R26 ;  /* 0x0000760022207a25 */ /* 0x000fe200078e001a */
[----:B------:R-:W-:Y:S01]  /*11b0*/  LEA.HI.X R247, R36, c[0x0][0x284], R20, 0x2, P0 ;  /* 0x0000a10024f77a11 */ /* 0x000fe200000f1414 */
        /* <DEDUP_REMOVED lines=8> */
[----:B------:R-:W-:Y:S01]  /*1240*/  IMAD R19, R35, c[0x0][0x1a8], RZ ;  /* 0x00006a0023137a24 */ /* 0x000fe200078e02ff */
[----:B------:R-:W-:Y:S01]  /*1250*/  CS2R R74, SRZ ;  /* 0x00000000004a7805 */ /* 0x000fe2000001ff00 */
[----:B------:R-:W-:Y:S01]  /*1260*/  IMAD.IADD R37, R29, 0x1, R14 ;  /* 0x000000011d257824 */ /* 0x000fe200078e020e */
[----:B------:R-:W-:Y:S01]  /*1270*/  CS2R R72, SRZ ;  /* 0x0000000000487805 */ /* 0x000fe2000001ff00 */
[----:B------:R-:W-:Y:S01]  /*1280*/  IMAD.IADD R13, R33, 0x1, R13 ;  /* 0x00000001210d7824 */ /* 0x000fe200078e020d */
[----:B------:R-:W-:Y:S01]  /*1290*/  CS2R R70, SRZ ;  /* 0x0000000000467805 */ /* 0x000fe2000001ff00 */
[----:B------:R-:W-:Y:S01]  /*12a0*/  IMAD.IADD R25, R25, 0x1, R21 ;  /* 0x0000000119197824 */ /* 0x000fe200078e0215 */
[----:B------:R-:W-:Y:S01]  /*12b0*/  CS2R R68, SRZ ;  /* 0x0000000000447805 */ /* 0x000fe2000001ff00 */
[----:B------:R-:W-:Y:S01]  /*12c0*/  IMAD R14, R34, c[0x0][0x1ac], R19 ;  /* 0x00006b00220e7a24 */ /* 0x000fe200078e0213 */
[----:B------:R-:W-:Y:S01]  /*12d0*/  LEA.HI.X R27, R32, c[0x0][0x1c4], R13, 0x1, P0 ;  /* 0x00007100201b7a11 */ /* 0x000fe200000f0c0d */
[----:B------:R-:W-:Y:S01]  /*12e0*/  IMAD R19, R4, c[0x0][0x210], RZ ;  /* 0x0000840004137a24 */ /* 0x000fe200078e02ff */
[----:B------:R-:W-:Y:S01]  /*12f0*/  CS2R R66, SRZ ;  /* 0x0000000000427805 */ /* 0x000fe2000001ff00 */
[----:B------:R-:W-:Y:S01]  /*1300*/  IMAD.MOV.U32 R21, RZ, RZ, c[0x0][0x1d8] ;  /* 0x00007600ff157624 */ /* 0x000fe200078e00ff */
[----:B------:R-:W-:Y:S01]  /*1310*/  CS2R R64, SRZ ;  /* 0x0000000000407805 */ /* 0x000fe2000001ff00 */
[----:B------:R-:W-:Y:S01]  /*1320*/  IMAD.MOV.U32 R36, RZ, RZ, R28 ;  /* 0x000000ffff247224 */ /* 0x000fe200078e001c */
[----:B------:R-:W-:Y:S01]  /*1330*/  CS2R R62, SRZ ;  /* 0x00000000003e7805 */ /* 0x000fe2000001ff00 */
[----:B------:R-:W-:Y:S01]  /*1340*/  IMAD.WIDE.U32 R38, R34, c[0x0][0x1a8], R24 ;  /* 0x00006a0022267a25 */ /* 0x000fe200078e0018 */
[----:B------:R-:W-:Y:S01]  /*1350*/  LEA R32, P1, R21, R26, 0x7 ;  /* 0x0000001a15207211 */ /* 0x000fe200078238ff */
[----:B------:R-:W-:Y:S01]  /*1360*/  CS2R R60, SRZ ;  /* 0x00000000003c7805 */ /* 0x000fe2000001ff00 */
[----:B------:R-:W-:Y:S01]  /*1370*/  USHF.R.S32.HI UR8, URZ, 0x6, UR5 ;  /* 0x000000063f087899 */ /* 0x000fe20008011405 */
[----:B------:R-:W-:Y:S01]  /*1380*/  IMAD.IADD R23, R31, 0x1, R18 ;  /* 0x000000011f177824 */ /* 0x000fe200078e0212 */
[----:B------:R-:W-:Y:S01]  /*1390*/  LEA R24, P0, R38, c[0x0][0x190], 0x1 ;  /* 0x0000640026187a11 */ /* 0x000fe200078008ff */
[C---:B------:R-:W-:Y:S01]  /*13a0*/  IMAD R25, R4.reuse, c[0x0][0x180], RZ ;  /* 0x0000600004197a24 */ /* 0x040fe200078e02ff */
[----:B------:R-:W-:Y:S01]  /*13b0*/  UMOV UR4, URZ ;  /* 0x0000003f00047c82 */ /* 0x000fe20008000000 */
[----:B------:R-:W-:Y:S01]  /*13c0*/  IMAD R13, R4, c[0x0][0x238], RZ ;  /* 0x00008e00040d7a24 */ /* 0x000fe200078e02ff */
[----:B------:R-:W-:Y:S01]  /*13d0*/  UMOV UR9, 0x1 ;  /* 0x0000000100097882 */ /* 0x000fe20000000000 */
[----:B------:R-:W-:Y:S01]  /*13e0*/  IMAD R28, R0, c[0x0][0x214], R19 ;  /* 0x00008500001c7a24 */ /* 0x000fe200078e0213 */
[----:B------:R-:W-:Y:S01]  /*13f0*/  UMOV UR5, URZ ;  /* 0x0000003f00057c82 */ /* 0x000fe20008000000 */
[----:B------:R-:W-:-:S02]  /*1400*/  IMAD.MOV.U32 R4, RZ, RZ, c[0x0][0x1dc] ;  /* 0x00007700ff047624 */ /* 0x000fc400078e00ff */
[----:B------:R-:W-:Y:S01]  /*1410*/  IMAD.WIDE.U32 R18, R0, c[0x0][0x238], R16 ;  /* 0x00008e0000127a25 */ /* 0x000fe200078e0010 */
[----:B------:R-:W-:Y:S02]  /*1420*/  IADD3 R16, R12, 0x20, RZ ;  /* 0x000000200c107810 */ /* 0x000fe40007ffe0ff */
[----:B------:R-:W-:Y:S01]  /*1430*/  LEA.HI.X R33, R21, R27, R4, 0x7, P1 ;  /* 0x0000001b15217211 */ /* 0x000fe200008f3c04 */
[----:B------:R-:W-:Y:S01]  /*1440*/  IMAD.MOV.U32 R22, RZ, RZ, R30 ;  /* 0x000000ffff167224 */ /* 0x000fe200078e001e */
[----:B------:R-:W-:Y:S01]  /*1450*/  ISETP.GE.AND P2, PT, R16, c[0x0][0x1cc], PT ;  /* 0x0000730010007a0c */ /* 0x000fe20003f46270 */
[----:B------:R-:W-:Y:S01]  /*1460*/  IMAD.IADD R17, R7, 0x1, -R240 ;  /* 0x0000000107117824 */ /* 0x000fe200078e0af0 */
[----:B------:R-:W-:Y:S01]  /*1470*/  ISETP.GE.AND P1, PT, R239, c[0x0][0x1cc], PT ;  /* 0x00007300ef007a0c */ /* 0x000fe20003f26270 */
[----:B------:R-:W-:Y:S02]  /*1480*/  IMAD.IADD R14, R39, 0x1, R14 ;  /* 0x00000001270e7824 */ /* 0x000fe400078e020e */
[----:B------:R-:W-:Y:S01]  /*1490*/  IMAD.WIDE.U32 R34, R0, c[0x0][0x180], R22 ;  /* 0x0000600000227a25 */ /* 0x000fe200078e0016 */
[----:B------:R-:W-:-:S02]  /*14a0*/  ISETP.LT.OR P6, PT, R17, 0x1, P3 ;  /* 0x000000011100780c */ /* 0x000fc40001fc1670 */
[C---:B------:R-:W-:Y:S01]  /*14b0*/  ISETP.LT.OR P5, PT, R17.reuse, 0x1, P2 ;  /* 0x000000011100780c */ /* 0x040fe200017a1670 */
[----:B------:R-:W-:Y:S01]  /*14c0*/  IMAD.MOV.U32 R23, RZ, RZ, c[0x0][0x1a8] ;  /* 0x00006a00ff177624 */ /* 0x000fe200078e00ff */
[----:B------:R-:W-:Y:S01]  /*14d0*/  ISETP.LT.OR P4, PT, R17, 0x1, P1 ;  /* 0x000000011100780c */ /* 0x000fe20000f81670 */
[----:B------:R-:W-:Y:S01]  /*14e0*/  IMAD R30, R0, c[0x0][0x184], R25 ;  /* 0x00006100001e7a24 */ /* 0x000fe200078e0219 */
[----:B------:R-:W-:Y:S01]  /*14f0*/  LEA.HI.X R25, R38, c[0x0][0x194], R14, 0x1, P0 ;  /* 0x0000650026197a11 */ /* 0x000fe200000f0c0e */
[----:B------:R-:W-:Y:S01]  /*1500*/  IMAD.MOV.U32 R21, RZ, RZ, c[0x0][0x1ac] ;  /* 0x00006b00ff157624 */ /* 0x000fe200078e00ff */
[----:B------:R-:W-:Y:S01]  /*1510*/  LEA R22, P0, R23, R24, 0x7 ;  /* 0x0000001817167211 */ /* 0x000fe200078038ff */
[----:B------:R-:W-:Y:S01]  /*1520*/  IMAD.SHL.U32 R237, R237, 0x2, RZ ;  /* 0x00000002eded7824 */ /* 0x000fe200078e00ff */
[----:B------:R-:W-:Y:S01]  /*1530*/  ISETP.LT.OR P3, PT, R17, 0x41, P3 ;  /* 0x000000411100780c */ /* 0x000fe20001f61670 */
[C---:B------:R-:W-:Y:S01]  /*1540*/  IMAD R13, R0.reuse, c[0x0][0x23c], R13 ;  /* 0x00008f00000d7a24 */ /* 0x040fe200078e020d */
[----:B------:R-:W-:Y:S01]  /*1550*/  LEA.HI.X R23, R23, R25, R21, 0x7, P0 ;  /* 0x0000001917177211 */ /* 0x000fe200000f3c15 */
[----:B------:R-:W-:Y:S01]  /*1560*/  IMAD.WIDE.U32 R36, R0, c[0x0][0x210], R36 ;  /* 0x0000840000247a25 */ /* 0x000fe200078e0024 */
[----:B------:R-:W-:Y:S01]  /*1570*/  SHF.R.S32.HI R21, RZ, 0x1f, R15 ;  /* 0x0000001fff157819 */ /* 0x000fe2000001140f */
[----:B------:R-:W-:Y:S01]  /*1580*/  @!PT LDS RZ, [RZ] ;  /* 0x00000000fffff984 */ /* 0x000fe20000000800 */
[----:B------:R-:W-:Y:S01]  /*1590*/  @!PT LDS RZ, [RZ] ;  /* 0x00000000fffff984 */ /* 0x000fe20000000800 */
[----:B------:R-:W-:Y:S01]  /*15a0*/  @!PT LDS RZ, [RZ] ;  /* 0x00000000fffff984 */ /* 0x000fe20000000800 */
[----:B------:R1:W-:Y:S01]  /*15b0*/  LDGSTS.E.BYPASS.LTC128B.128 [R237+0x6080], [R26.64], !P6 ;  /* 0x060800001aed7fae */ /* 0x0003e2000f101d4c */
[C---:B------:R-:W-:Y:S01]  /*15c0*/  ISETP.LT.OR P2, PT, R17.reuse, 0x41, P2 ;  /* 0x000000411100780c */ /* 0x040fe20001741670 */
[----:B------:R-:W-:Y:S01]  /*15d0*/  IMAD R15, R10, c[0x0][0x188], RZ ;  /* 0x000062000a0f7a24 */ /* 0x000fe200078e02ff */
[----:B------:R-:W-:Y:S01]  /*15e0*/  ISETP.LT.OR P1, PT, R17, 0x41, P1 ;  /* 0x000000411100780c */ /* 0x000fe20000f21670 */
[----:B------:R1:W-:Y:S01]  /*15f0*/  LDGSTS.E.BYPASS.LTC128B.128 [R237+0x8080], [R26.64+0x40], !P5 ;  /* 0x080800401aed7fae */ /* 0x0003e2000e901d4c */
[----:B------:R-:W-:Y:S01]  /*1600*/  LEA.HI R0, R21, R240, RZ, 0x3 ;  /* 0x000000f015007211 */ /* 0x000fe200078f18ff */
[----:B------:R-:W-:Y:S01]  /*1610*/  IMAD R20, R242, c[0x0][0x18c], R15 ;  /* 0x00006300f2147a24 */ /* 0x000fe200078e020f */
[----:B------:R-:W-:Y:S01]  /*1620*/  LEA.HI R14, R8, R235, RZ, 0x6 ;  /* 0x000000eb080e7211 */ /* 0x000fe200078f30ff */
[----:B------:R1:W-:Y:S01]  /*1630*/  LDGSTS.E.BYPASS.LTC128B.128 [R237+0xa080], [R26.64+0x80], !P4 ;  /* 0x0a0800801aed7fae */ /* 0x0003e2000e101d4c */
[----:B------:R-:W-:Y:S01]  /*1640*/  LEA.HI R15, R3, R2, RZ, 0x1 ;  /* 0x00000002030f7211 */ /* 0x000fe200078f08ff */
[----:B------:R-:W-:Y:S01]  /*1650*/  IMAD.IADD R31, R35, 0x1, R30 ;  /* 0x00000001231f7824 */ /* 0x000fe200078e021e */
[----:B------:R-:W-:Y:S01]  /*1660*/  SHF.R.S32.HI R14, RZ, 0x6, R14 ;  /* 0x00000006ff0e7819 */ /* 0x000fe2000001140e */
[----:B------:R2:W-:Y:S01]  /*1670*/  LDGSTS.E.BYPASS.LTC128B.128 [R237+0x7080], [R32.64], !P3 ;  /* 0x0708000020ed7fae */ /* 0x0005e2000d901d4c */
[----:B------:R-:W-:Y:S01]  /*1680*/  ISETP.GE.AND P3, PT, R12, c[0x0][0x19c], PT ;  /* 0x000067000c007a0c */ /* 0x000fe20003f66270 */
[----:B------:R-:W-:Y:S01]  /*1690*/  IMAD.MOV.U32 R30, RZ, RZ, R34 ;  /* 0x000000ffff1e7224 */ /* 0x000fe200078e0022 */
[----:B------:R-:W-:Y:S01]  /*16a0*/  LOP3.LUT R15, R15, 0xfffffffe, RZ, 0xc0, !PT ;  /* 0xfffffffe0f0f7812 */ /* 0x000fe200078ec0ff */
[----:B------:R2:W-:Y:S01]  /*16b0*/  LDGSTS.E.BYPASS.LTC128B.128 [R237+0x9080], [R32.64+0x40], !P2 ;  /* 0x0908004020ed7fae */ /* 0x0005e2000d101d4c */
[----:B------:R-:W-:Y:S01]  /*16c0*/  ISETP.GE.AND P6, PT, R16, c[0x0][0x19c], PT ;  /* 0x0000670010007a0c */ /* 0x000fe20003fc6270 */
[----:B------:R-:W-:Y:S01]  /*16d0*/  IMAD.WIDE.U32 R30, R242, c[0x0][0x188], R30 ;  /* 0x00006200f21e7a25 */ /* 0x000fe200078e001e */
[----:B------:R-:W-:Y:S01]  /*16e0*/  ISETP.GE.AND P5, PT, R239, c[0x0][0x19c], PT ;  /* 0x00006700ef007a0c */ /* 0x000fe20003fa6270 */
[----:B------:R2:W-:Y:S01]  /*16f0*/  LDGSTS.E.BYPASS.LTC128B.128 [R237+0xb080], [R32.64+0x80], !P1 ;  /* 0x0b08008020ed7fae */ /* 0x0005e2000c901d4c */
[----:B------:R-:W-:Y:S01]  /*1700*/  ISETP.LT.OR P1, PT, R17, 0x1, P3 ;  /* 0x000000011100780c */ /* 0x000fe20001f21670 */
[----:B------:R-:W-:Y:S01]  /*1710*/  IMAD.IADD R4, R2, 0x1, -R15 ;  /* 0x0000000102047824 */ /* 0x000fe200078e0a0f */
[----:B------:R-:W-:Y:S01]  /*1720*/  LEA R44, P0, R30, c[0x0][0x160], 0x1 ;  /* 0x000058001e2c7a11 */ /* 0x000fe200078008ff */
[----:B------:R-:W-:Y:S01]  /*1730*/  IMAD.IADD R20, R31, 0x1, R20 ;  /* 0x000000011f147824 */ /* 0x000fe200078e0214 */
[----:B------:R-:W0:Y:S01]  /*1740*/  LDGDEPBAR ;  /* 0x00000000000079af */ /* 0x000e220000000000 */
[----:B------:R-:W-:Y:S01]  /*1750*/  IMAD.SHL.U32 R226, R4, 0x400, RZ ;  /* 0x0000040004e27824 */ /* 0x000fe200078e00ff */
[----:B------:R-:W-:Y:S01]  /*1760*/  ISETP.LT.OR P4, PT, R17, 0x1, P6 ;  /* 0x000000011100780c */ /* 0x000fe20003781670 */
[----:B------:R-:W-:Y:S01]  /*1770*/  IMAD.IADD R29, R37, 0x1, R28 ;  /* 0x00000001251d7824 */ /* 0x000fe200078e021c */
[----:B------:R-:W-:Y:S01]  /*1780*/  LEA.HI.X R45, R30, c[0x0][0x164], R20, 0x1, P0 ;  /* 0x000059001e2d7a11 */ /* 0x000fe200000f0c14 */
[----:B------:R-:W-:Y:S01]  /*1790*/  IMAD.MOV.U32 R28, RZ, RZ, R36 ;  /* 0x000000ffff1c7224 */ /* 0x000fe200078e0024 */
[C---:B------:R-:W-:Y:S01]  /*17a0*/  ISETP.LT.OR P3, PT, R17.reuse, 0x41, P3 ;  /* 0x000000411100780c */ /* 0x040fe20001f61670 */
[----:B------:R-:W-:Y:S01]  /*17b0*/  IMAD R21, R10, c[0x0][0x218], RZ ;  /* 0x000086000a157a24 */ /* 0x000fe200078e02ff */
[C---:B------:R-:W-:Y:S01]  /*17c0*/  ISETP.LT.OR P6, PT, R17.reuse, 0x41, P6 ;  /* 0x000000411100780c */ /* 0x040fe200037c1670 */
[----:B------:R2:W-:Y:S01]  /*17d0*/  LDGSTS.E.BYPASS.LTC128B.128 [R237+0x80], [R24.64], !P1 ;  /* 0x0008000018ed7fae */ /* 0x0005e2000c901d4c */
[----:B-1----:R-:W-:Y:S01]  /*17e0*/  LOP3.LUT R27, R0, 0xfffffff8, RZ, 0xc0, !PT ;  /* 0xfffffff8001b7812 */ /* 0x002fe200078ec0ff */
[----:B------:R-:W-:Y:S01]  /*17f0*/  IMAD.SHL.U32 R0, R14, 0x8, RZ ;  /* 0x000000080e007824 */ /* 0x000fe200078e00ff */
[----:B------:R-:W-:Y:S01]  /*1800*/  ISETP.LT.OR P1, PT, R17, 0x1, P5 ;  /* 0x000000011100780c */ /* 0x000fe20002f21670 */
[----:B------:R-:W-:Y:S01]  /*1810*/  IMAD R20, R11, 0x2, R226 ;  /* 0x000000020b147824 */ /* 0x000fe200078e02e2 */
[----:B------:R-:W-:Y:S01]  /*1820*/  ISETP.LT.OR P5, PT, R17, 0x41, P5 ;  /* 0x000000411100780c */ /* 0x000fe20002fa1670 */
[----:B------:R-:W-:Y:S01]  /*1830*/  IMAD.IADD R26, R240, 0x1, -R27 ;  /* 0x00000001f01a7824 */ /* 0x000fe200078e0a1b */
[----:B------:R-:W-:Y:S01]  /*1840*/  LOP3.LUT R0, R0, 0x18, RZ, 0xc0, !PT ;  /* 0x0000001800007812 */ /* 0x000fe200078ec0ff */
[C---:B------:R-:W-:Y:S01]  /*1850*/  IMAD R21, R242.reuse, c[0x0][0x21c], R21 ;  /* 0x00008700f2157a24 */ /* 0x040fe200078e0215 */
[----:B------:R2:W-:Y:S01]  /*1860*/  LDGSTS.E.BYPASS.LTC128B.128 [R237+0x2080], [R24.64+0x40], !P4 ;  /* 0x0208004018ed7fae */ /* 0x0005e2000e101d4c */
[----:B------:R-:W-:Y:S01]  /*1870*/  IMAD.WIDE.U32 R28, R242, c[0x0][0x218], R28 ;  /* 0x00008600f21c7a25 */ /* 0x000fe200078e001c */
[----:B------:R-:W-:-:S02]  /*1880*/  LOP3.LUT P2, RZ, R26, 0x4, RZ, 0xc0, !PT ;  /* 0x000000041aff7812 */ /* 0x000fc4000784c0ff */
[----:B------:R-:W-:Y:S01]  /*1890*/  ISETP.GE.AND P4, PT, R12, c[0x0][0x1fc], PT ;  /* 0x00007f000c007a0c */ /* 0x000fe20003f86270 */
[----:B------:R-:W-:Y:S01]  /*18a0*/  IMAD.SHL.U32 R26, R26, 0x40, RZ ;  /* 0x000000401a1a7824 */ /* 0x000fe200078e00ff */
[----:B------:R-:W-:Y:S01]  /*18b0*/  LEA R42, P0, R28, c[0x0][0x1f0], 0x1 ;  /* 0x00007c001c2a7a11 */ /* 0x000fe200078008ff */
[----:B------:R-:W-:Y:S01]  /*18c0*/  IMAD.IADD R19, R19, 0x1, R13 ;  /* 0x0000000113137824 */ /* 0x000fe200078e020d */
[----:B------:R-:W-:Y:S01]  /*18d0*/  SHF.R.S32.HI R13, RZ, 0x1f, R14 ;  /* 0x0000001fff0d7819 */ /* 0x000fe2000001140e */
[----:B------:R-:W-:Y:S01]  /*18e0*/  IMAD.IADD R11, R29, 0x1, R21 ;  /* 0x000000011d0b7824 */ /* 0x000fe200078e0215 */
[----:B------:R-:W-:Y:S01]  /*18f0*/  LOP3.LUT R26, R26, 0x1c0, RZ, 0xc0, !PT ;  /* 0x000001c01a1a7812 */ /* 0x000fe200078ec0ff */
[----:B------:R2:W-:Y:S01]  /*1900*/  LDGSTS.E.BYPASS.LTC128B.128 [R237+0x4080], [R24.64+0x80], !P1 ;  /* 0x0408008018ed7fae */ /* 0x0005e2000c901d4c */
[----:B------:R-:W-:Y:S01]  /*1910*/  LEA.HI R13, R13, R14, RZ, 0x2 ;  /* 0x0000000e0d0d7211 */ /* 0x000fe200078f10ff */
[----:B------:R-:W-:Y:S01]  /*1920*/  IMAD.IADD R6, R235, 0x1, -R6 ;  /* 0x00000001eb067824 */ /* 0x000fe200078e0a06 */
[----:B------:R-:W-:Y:S01]  /*1930*/  SHF.R.U32.HI R15, RZ, 0x3, R26 ;  /* 0x00000003ff0f7819 */ /* 0x000fe2000001161a */
[----:B------:R2:W-:Y:S01]  /*1940*/  LDGSTS.E.BYPASS.LTC128B.128 [R237+0x1080], [R22.64], !P3 ;  /* 0x0108000016ed7fae */ /* 0x0005e2000d901d4c */
[----:B------:R-:W-:Y:S01]  /*1950*/  ISETP.LT.AND P1, PT, R240, UR10, PT ;  /* 0x0000000af0007c0c */ /* 0x000fe2000bf21270 */
[----:B------:R-:W-:Y:S01]  /*1960*/  IMAD R249, R10, c[0x0][0x240], RZ ;  /* 0x000090000af97a24 */ /* 0x000fe200078e02ff */
[----:B------:R-:W-:Y:S01]  /*1970*/  LOP3.LUT R15, R15, R26, R0, 0x1e, !PT ;  /* 0x0000001a0f0f7212 */ /* 0x000fe200078e1e00 */
[----:B------:R2:W-:Y:S01]  /*1980*/  LDGSTS.E.BYPASS.LTC128B.128 [R237+0x3080], [R22.64+0x40], !P6 ;  /* 0x0308004016ed7fae */ /* 0x0005e2000f101d4c */
[----:B------:R-:W-:Y:S01]  /*1990*/  LEA.HI.X R43, R28, c[0x0][0x1f4], R11, 0x1, P0 ;  /* 0x00007d001c2b7a11 */ /* 0x000fe200000f0c0b */
[----:B------:R-:W-:Y:S01]  /*19a0*/  IMAD R249, R242, c[0x0][0x244], R249 ;  /* 0x00009100f2f97a24 */ /* 0x000fe200078e02f9 */
[----:B------:R-:W-:Y:S01]  /*19b0*/  LOP3.LUT R13, R13, 0xfffffffc, RZ, 0xc0, !PT ;  /* 0xfffffffc0d0d7812 */ /* 0x000fe200078ec0ff */
[----:B------:R-:W-:Y:S01]  /*19c0*/  IMAD.IADD R15, R20, 0x1, R15 ;  /* 0x00000001140f7824 */ /* 0x000fe200078e020f */
[C---:B------:R-:W-:Y:S01]  /*19d0*/  ISETP.GE.AND P0, PT, R12.reuse, c[0x0][0x16c], PT ;  /* 0x00005b000c007a0c */ /* 0x040fe20003f06270 */
[----:B------:R2:W-:Y:S01]  /*19e0*/  LDGSTS.E.BYPASS.LTC128B.128 [R237+0x5080], [R22.64+0x80], !P5 ;  /* 0x0508008016ed7fae */ /* 0x0005e2000e901d4c */
[----:B------:R-:W-:Y:S01]  /*19f0*/  ISETP.GE.OR P3, PT, R12, c[0x0][0x1fc], !P1 ;  /* 0x00007f000c007a0c */ /* 0x000fe20004f66670 */
[----:B------:R-:W-:Y:S01]  /*1a00*/  IMAD.SHL.U32 R238, R15, 0x2, RZ ;  /* 0x000000020fee7824 */ /* 0x000fe200078e00ff */
[----:B------:R-:W-:Y:S01]  /*1a10*/  LOP3.LUT R12, R9, 0xfffffff8, RZ, 0xc0, !PT ;  /* 0xfffffff8090c7812 */ /* 0x000fe200078ec0ff */
[----:B------:R-:W-:Y:S01]  /*1a20*/  IMAD.WIDE.U32 R242, R242, c[0x0][0x240], R18 ;  /* 0x00009000f2f27a25 */ /* 0x000fe200078e0012 */
[----:B------:R-:W-:Y:S01]  /*1a30*/  ISETP.GE.AND P5, PT, R16, c[0x0][0x16c], PT ;  /* 0x00005b0010007a0c */ /* 0x000fe20003fa6270 */
[----:B------:R-:W0:Y:S01]  /*1a40*/  LDGDEPBAR ;  /* 0x00000000000079af */ /* 0x000e220000000000 */
[C---:B------:R-:W-:Y:S01]  /*1a50*/  IADD3 R11, R238.reuse, 0xf480, RZ ;  /* 0x0000f480ee0b7810 */ /* 0x040fe20007ffe0ff */
[----:B------:R-:W-:Y:S01]  /*1a60*/  IMAD.SHL.U32 R234, R5, 0x8, RZ ;  /* 0x0000000805ea7824 */ /* 0x000fe200078e00ff */
[----:B------:R-:W-:Y:S01]  /*1a70*/  IADD3 R236, R238, 0xf4c0, RZ ;  /* 0x0000f4c0eeec7810 */ /* 0x000fe20007ffe0ff */
[----:B------:R2:W-:Y:S01]  /*1a80*/  STL.64 [R1+0x8], R44 ;  /* 0x0000082c01007387 */ /* 0x0005e20000100a00 */
[----:B------:R-:W-:Y:S01]  /*1a90*/  @P2 IADD3 R236, R11, -0x40, RZ ;  /* 0xffffffc00bec2810 */ /* 0x000fe20007ffe0ff */
[----:B------:R-:W-:Y:S01]  /*1aa0*/  IMAD.IADD R11, R235, 0x1, -R12 ;  /* 0x00000001eb0b7824 */ /* 0x000fe200078e0a0c */
[C---:B------:R-:W-:Y:S01]  /*1ab0*/  ISETP.GE.AND P2, PT, R16.reuse, c[0x0][0x1fc], PT ;  /* 0x00007f0010007a0c */ /* 0x040fe20003f46270 */
[----:B------:R2:W-:Y:S01]  /*1ac0*/  STL.64 [R1], R42 ;  /* 0x0000002a01007387 */ /* 0x0005e20000100a00 */
[----:B------:R-:W-:Y:S01]  /*1ad0*/  ISETP.GE.OR P6, PT, R16, c[0x0][0x1fc], !P1 ;  /* 0x00007f0010007a0c */ /* 0x000fe20004fc6670 */
[----:B------:R-:W-:Y:S01]  /*1ae0*/  IMAD.IADD R16, R14, 0x1, -R13 ;  /* 0x000000010e107824 */ /* 0x000fe200078e0a0d */
[----:B------:R-:W-:Y:S01]  /*1af0*/  SHF.R.S32.HI R15, RZ, 0x1f, R6 ;  /* 0x0000001fff0f7819 */ /* 0x000fe20000011406 */
[----:B------:R-:W-:Y:S01]  /*1b00*/  IMAD.IADD R249, R243, 0x1, R249 ;  /* 0x00000001f3f97824 */ /* 0x000fe200078e02f9 */
[-C--:B------:R-:W-:Y:S01]  /*1b10*/  LEA.HI R13, R6, R6.reuse, RZ, 0x1 ;  /* 0x00000006060d7211 */ /* 0x080fe200078f08ff */
[----:B------:R-:W-:Y:S01]  /*1b20*/  IMAD R233, R16, -0x8, R7 ;  /* 0xfffffff810e97824 */ /* 0x000fe200078e0207 */
[----:B------:R-:W-:Y:S01]  /*1b30*/  LOP3.LUT R12, R3, 0xffffffe0, RZ, 0xc0, !PT ;  /* 0xffffffe0030c7812 */ /* 0x000fe200078ec0ff */
[----:B------:R-:W-:Y:S01]  /*1b40*/  IMAD R3, R5, 0x4, R14 ;  /* 0x0000000405037824 */ /* 0x000fe200078e020e */
[----:B------:R-:W-:Y:S01]  /*1b50*/  LEA.HI R15, R15, R6, RZ, 0x3 ;  /* 0x000000060f0f7211 */ /* 0x000fe200078f18ff */
[----:B------:R-:W-:Y:S01]  /*1b60*/  IMAD.SHL.U32 R14, R11, 0x40, RZ ;  /* 0x000000400b0e7824 */ /* 0x000fe200078e00ff */
[----:B------:R-:W-:Y:S01]  /*1b70*/  LOP3.LUT R19, R13, 0x7fffffe, RZ, 0xc0, !PT ;  /* 0x07fffffe0d137812 */ /* 0x000fe200078ec0ff */
[----:B------:R-:W-:Y:S01]  /*1b80*/  IMAD.SHL.U32 R7, R2, 0x10, RZ ;  /* 0x0000001002077824 */ /* 0x000fe200078e00ff */
[----:B------:R-:W-:Y:S01]  /*1b90*/  LOP3.LUT R17, R15, 0xfffffff8, RZ, 0xc0, !PT ;  /* 0xfffffff80f117812 */ /* 0x000fe200078ec0ff */
[----:B------:R-:W-:Y:S01]  /*1ba0*/  IMAD.IADD R12, R235, 0x1, -R12 ;  /* 0x00000001eb0c7824 */ /* 0x000fe200078e0a0c */
[----:B------:R-:W-:Y:S01]  /*1bb0*/  SHF.R.S32.HI R15, RZ, 0x3, R15 ;  /* 0x00000003ff0f7819 */ /* 0x000fe2000001140f */
[----:B------:R-:W-:Y:S01]  /*1bc0*/  IMAD.IADD R16, R6, 0x1, -R19 ;  /* 0x0000000106107824 */ /* 0x000fe200078e0a13 */
[----:B------:R-:W-:Y:S01]  /*1bd0*/  LOP3.LUT R14, R14, 0x1c0, RZ, 0xc0, !PT ;  /* 0x000001c00e0e7812 */ /* 0x000fe200078ec0ff */
[----:B------:R-:W-:-:S04]  /*1be0*/  DEPBAR.LE SB0, 0x1 ;  /* 0x000080400000791a */ /* 0x000fc80000000000 */
[----:B------:R-:W-:Y:S01]  /*1bf0*/  IMAD R227, R15, 0x8, R16 ;  /* 0x000000080fe37824 */ /* 0x000fe200078e0210 */
[----:B------:R-:W-:Y:S01]  /*1c00*/  LOP3.LUT R16, R14, 0x30, R7, 0xf8, !PT ;  /* 0x000000300e107812 */ /* 0x000fe200078ef807 */
[----:B------:R-:W-:Y:S01]  /*1c10*/  IMAD.IADD R6, R6, 0x1, -R17 ;  /* 0x0000000106067824 */ /* 0x000fe200078e0a11 */
[----:B------:R-:W-:Y:S01]  /*1c20*/  LEA.HI R10, R11, R11, RZ, 0x1 ;  /* 0x0000000b0b0a7211 */ /* 0x000fe200078f08ff */
[----:B------:R-:W-:Y:S01]  /*1c30*/  IMAD.SHL.U32 R227, R227, 0x20, RZ ;  /* 0x00000020e3e37824 */ /* 0x000fe200078e00ff */
[----:B------:R-:W-:Y:S01]  /*1c40*/  SHF.R.U32.HI R228, RZ, 0x3, R14 ;  /* 0x00000003ffe47819 */ /* 0x000fe2000001160e */
[----:B------:R-:W-:Y:S01]  /*1c50*/  IMAD R226, R15, 0x200, R226 ;  /* 0x000002000fe27824 */ /* 0x000fe200078e02e2 */
[----:B------:R-:W-:Y:S02]  /*1c60*/  SEL R244, RZ, 0x1, P0 ;  /* 0x00000001fff47807 */ /* 0x000fe40000000000 */
[----:B------:R-:W-:Y:S02]  /*1c70*/  LOP3.LUT R7, R16, 0x8, R9, 0xf8, !PT ;  /* 0x0000000810077812 */ /* 0x000fe400078ef809 */
[----:B------:R-:W-:Y:S01]  /*1c80*/  LOP3.LUT R230, R10, 0x7fffffe, RZ, 0xc0, !PT ;  /* 0x07fffffe0ae67812 */ /* 0x000fe200078ec0ff */
[----:B------:R-:W-:Y:S01]  /*1c90*/  BAR.SYNC.DEFER_BLOCKING 0x0 ;  /* 0x0000000000007b1d */ /* 0x000fe20000010000 */
[----:B------:R-:W-:-:S02]  /*1ca0*/  ISETP.GE.AND P0, PT, R239, c[0x0][0x16c], PT ;  /* 0x00005b00ef007a0c */ /* 0x000fc40003f06270 */
[----:B------:R-:W-:Y:S01]  /*1cb0*/  SHF.R.S32.HI R10, RZ, 0x1, R10 ;  /* 0x00000001ff0a7819 */ /* 0x000fe2000001140a */
[----:B------:R-:W-:Y:S01]  /*1cc0*/  IMAD.IADD R230, R11, 0x1, -R230 ;  /* 0x000000010be67824 */ /* 0x000fe200078e0ae6 */
[----:B------:R-:W-:Y:S02]  /*1cd0*/  LOP3.LUT R228, R7, R228, RZ, 0x3c, !PT ;  /* 0x000000e407e47212 */ /* 0x000fe400078e3cff */
[----:B------:R-:W-:Y:S01]  /*1ce0*/  SEL R7, RZ, 0x4, P0 ;  /* 0x00000004ff077807 */ /* 0x000fe20000000000 */
[----:B------:R-:W-:Y:S01]  /*1cf0*/  IMAD R230, R3, 0x8, R230 ;  /* 0x0000000803e67824 */ /* 0x000fe200078e02e6 */
[C---:B------:R-:W-:Y:S01]  /*1d00*/  LOP3.LUT P0, RZ, R10.reuse, 0x2, RZ, 0xc0, !PT ;  /* 0x000000020aff7812 */ /* 0x040fe2000780c0ff */
[----:B------:R-:W-:Y:S01]  /*1d10*/  IMAD.SHL.U32 R10, R10, 0x40, RZ ;  /* 0x000000400a0a7824 */ /* 0x000fe200078e00ff */
[----:B------:R-:W-:Y:S01]  /*1d20*/  SHF.R.S32.HI R2, RZ, 0x1, R13 ;  /* 0x00000001ff027819 */ /* 0x000fe2000001140d */
[----:B------:R-:W-:Y:S01]  /*1d30*/  IMAD R228, R5, 0x200, R228 ;  /* 0x0000020005e47824 */ /* 0x000fe200078e02e4 */
[----:B------:R-:W-:-:S02]  /*1d40*/  SEL R221, R220, 0xffffffe0, !P0 ;  /* 0xffffffe0dcdd7807 */ /* 0x000fc40004000000 */
[----:B------:R-:W-:Y:S01]  /*1d50*/  LOP3.LUT R8, R10, 0xc0, RZ, 0xc0, !PT ;  /* 0x000000c00a087812 */ /* 0x000fe200078ec0ff */
[----:B------:R-:W-:Y:S01]  /*1d60*/  IMAD.SHL.U32 R228, R228, 0x2, RZ ;  /* 0x00000002e4e47824 */ /* 0x000fe200078e00ff */
[----:B------:R-:W-:Y:S02]  /*1d70*/  SEL R10, RZ, 0x2, P5 ;  /* 0x00000002ff0a7807 */ /* 0x000fe40002800000 */
[----:B------:R-:W-:Y:S02]  /*1d80*/  LOP3.LUT R9, R8, 0x8, R9, 0xf8, !PT ;  /* 0x0000000808097812 */ /* 0x000fe400078ef809 */
[----:B------:R-:W-:Y:S02]  /*1d90*/  SHF.R.U32.HI R8, RZ, 0x3, R8 ;  /* 0x00000003ff087819 */ /* 0x000fe40000011608 */
[----:B------:R-:W-:Y:S02]  /*1da0*/  IADD3 R7, R7, R10, R244 ;  /* 0x0000000a07077210 */ /* 0x000fe40007ffe0f4 */
[----:B------:R-:W-:-:S02]  /*1db0*/  LOP3.LUT R9, R9, R8, RZ, 0x3c, !PT ;  /* 0x0000000809097212 */ /* 0x000fc400078e3cff */
[C---:B------:R-:W-:Y:S02]  /*1dc0*/  LOP3.LUT P0, RZ, R7.reuse, 0x1, RZ, 0xc0, !PT ;  /* 0x0000000107ff7812 */ /* 0x040fe4000780c0ff */
[----:B------:R-:W-:Y:S01]  /*1dd0*/  SEL R8, RZ, 0xffffffff, P5 ;  /* 0xffffffffff087807 */ /* 0x000fe20002800000 */
[----:B------:R-:W-:Y:S01]  /*1de0*/  IMAD.U32 R230, R230, 0x20, R9 ;  /* 0x00000020e6e67824 */ /* 0x000fe200078e0009 */
[----:B------:R-:W-:Y:S02]  /*1df0*/  ISETP.GE.OR P0, PT, R240, UR10, !P0 ;  /* 0x0000000af0007c0c */ /* 0x000fe4000c706670 */
[----:B------:R-:W-:Y:S01]  /*1e00*/  LOP3.LUT P5, RZ, R7, 0x2, RZ, 0xc0, !PT ;  /* 0x0000000207ff7812 */ /* 0x000fe200078ac0ff */
[----:B------:R-:W-:Y:S01]  /*1e10*/  IMAD.SHL.U32 R230, R230, 0x2, RZ ;  /* 0x00000002e6e67824 */ /* 0x000fe200078e00ff */
[----:B------:R-:W-:Y:S01]  /*1e20*/  SHF.R.S32.HI R13, RZ, 0x1f, R13 ;  /* 0x0000001fff0d7819 */ /* 0x000fe2000001140d */
[----:B------:R-:W-:Y:S01]  /*1e30*/  IMAD.SHL.U32 R9, R8, 0x2, RZ ;  /* 0x0000000208097824 */ /* 0x000fe200078e00ff */
[----:B------:R-:W-:Y:S01]  /*1e40*/  ISETP.GE.OR P5, PT, R240, UR10, !P5 ;  /* 0x0000000af0007c0c */ /* 0x000fe2000efa6670 */
[----:B------:R-:W-:Y:S01]  /*1e50*/  IMAD.IADD R221, R230, 0x1, R221 ;  /* 0x00000001e6dd7824 */ /* 0x000fe200078e02dd */
[----:B------:R2:W1:Y:S01]  /*1e60*/  LDSM.16.M88.4 R168, [R230+0x6080] ;  /* 0x00608000e6a8783b */ /* 0x0004620000000200 */
[----:B------:R-:W-:-:S02]  /*1e70*/  LEA.HI R13, R13, R2, RZ, 0x2 ;  /* 0x000000020d0d7211 */ /* 0x000fc400078f10ff */
[----:B------:R-:W-:Y:S01]  /*1e80*/  SHF.R.S32.HI R3, RZ, 0x1f, R12 ;  /* 0x0000001fff037819 */ /* 0x000fe2000001140c */
[----:B------:R2:W3:Y:S01]  /*1e90*/  LDSM.16.M88.4 R172, [R230+0x7080] ;  /* 0x00708000e6ac783b */ /* 0x0004e20000000200 */
[----:B------:R-:W-:Y:S02]  /*1ea0*/  LOP3.LUT R13, R13, 0xfffffffc, RZ, 0xc0, !PT ;  /* 0xfffffffc0d0d7812 */ /* 0x000fe400078ec0ff */
[----:B------:R-:W-:Y:S01]  /*1eb0*/  SEL R8, RZ, 0x1, P4 ;  /* 0x00000001ff087807 */ /* 0x000fe20002000000 */
[----:B------:R2:W4:Y:S01]  /*1ec0*/  LDSM.16.M88.4 R176, [R221+0x6080] ;  /* 0x00608000ddb0783b */ /* 0x0005220000000200 */
[----:B------:R-:W-:Y:S01]  /*1ed0*/  LEA.HI R3, R3, R12, RZ, 0x2 ;  /* 0x0000000c03037211 */ /* 0x000fe200078f10ff */
[----:B------:R-:W-:Y:S01]  /*1ee0*/  IMAD.IADD R2, R2, 0x1, -R13 ;  /* 0x0000000102027824 */ /* 0x000fe200078e0a0d */
[----:B------:R-:W-:Y:S01]  /*1ef0*/  ISETP.GE.AND P4, PT, R239, c[0x0][0x1fc], PT ;  /* 0x00007f00ef007a0c */ /* 0x000fe20003f86270 */
[----:B------:R2:W1:Y:S01]  /*1f00*/  LDSM.16.M88.4 R184, [R221+0x7080] ;  /* 0x00708000ddb8783b */ /* 0x0004620000000200 */
[----:B------:R-:W-:-:S02]  /*1f10*/  LOP3.LUT R11, R3, 0xfffffffc, RZ, 0xc0, !PT ;  /* 0xfffffffc030b7812 */ /* 0x000fc400078ec0ff */
[----:B------:R-:W-:Y:S01]  /*1f20*/  LOP3.LUT R244, R9, 0x2, R244, 0xe2, !PT ;  /* 0x0000000209f47812 */ /* 0x000fe200078ee2f4 */
[----:B------:R2:W1:Y:S01]  /*1f30*/  LDSM.16.M88.4 R188, [R230+0x8080] ;  /* 0x00808000e6bc783b */ /* 0x0004620000000200 */
[----:B------:R-:W-:Y:S01]  /*1f40*/  SEL R245, RZ, 0x4, P4 ;  /* 0x00000004fff57807 */ /* 0x000fe20002000000 */
[----:B------:R-:W-:Y:S01]  /*1f50*/  IMAD.IADD R12, R12, 0x1, -R11 ;  /* 0x000000010c0c7824 */ /* 0x000fe200078e0a0b */
[----:B------:R-:W-:Y:S01]  /*1f60*/  LOP3.LUT P4, RZ, R6, 0x2, RZ, 0xc0, !PT ;  /* 0x0000000206ff7812 */ /* 0x000fe2000788c0ff */
[----:B------:R2:W1:Y:S01]  /*1f70*/  LDSM.16.M88.4 R192, [R230+0x9080] ;  /* 0x00908000e6c0783b */ /* 0x0004620000000200 */
[----:B------:R-:W-:Y:S01]  /*1f80*/  IMAD.SHL.U32 R11, R5, 0x10, RZ ;  /* 0x00000010050b7824 */ /* 0x000fe200078e00ff */
[----:B------:R-:W-:Y:S01]  /*1f90*/  LOP3.LUT R234, R234, 0x8, RZ, 0xc0, !PT ;  /* 0x00000008eaea7812 */ /* 0x000fe200078ec0ff */
[----:B------:R-:W-:Y:S01]  /*1fa0*/  IMAD R233, R12, -0x2, R233 ;  /* 0xfffffffe0ce97824 */ /* 0x000fe200078e02e9 */
[----:B------:R2:W1:Y:S01]  /*1fb0*/  LDSM.16.M88.4 R196, [R221+0x8080] ;  /* 0x00808000ddc4783b */ /* 0x0004620000000200 */
[----:B------:R-:W-:-:S02]  /*1fc0*/  SHF.R.S32.HI R3, RZ, 0x2, R3 ;  /* 0x00000002ff037819 */ /* 0x000fc40000011403 */
[----:B------:R-:W-:Y:S01]  /*1fd0*/  ISETP.GE.OR P1, PT, R239, c[0x0][0x1fc], !P1 ;  /* 0x00007f00ef007a0c */ /* 0x000fe20004f26670 */
[----:B------:R2:W1:Y:S01]  /*1fe0*/  LDSM.16.M88.4 R200, [R221+0x9080] ;  /* 0x00908000ddc8783b */ /* 0x0004620000000200 */
[----:B------:R-:W-:Y:S01]  /*1ff0*/  LOP3.LUT R11, R11, 0x10, RZ, 0xc0, !PT ;  /* 0x000000100b0b7812 */ /* 0x000fe200078ec0ff */
[C---:B------:R-:W-:Y:S01]  /*2000*/  IMAD R248, R4.reuse, 0x10, R3 ;  /* 0x0000001004f87824 */ /* 0x040fe200078e0203 */
[----:B------:R-:W-:Y:S01]  /*2010*/  SEL R223, R231, 0xfffffff0, !P4 ;  /* 0xfffffff0e7df7807 */ /* 0x000fe20006000000 */
[----:B------:R2:W1:Y:S01]  /*2020*/  LDSM.16.M88.4 R204, [R230+0xa080] ;  /* 0x00a08000e6cc783b */ /* 0x0004620000000200 */
[----:B------:R-:W-:Y:S01]  /*2030*/  IMAD R3, R4, 0x200, R227 ;  /* 0x0000020004037824 */ /* 0x000fe200078e02e3 */
[----:B------:R-:W-:Y:S02]  /*2040*/  LOP3.LUT R232, R11, 0x8, R232, 0xf8, !PT ;  /* 0x000000080be87812 */ /* 0x000fe400078ef8e8 */
[----:B------:R2:W1:Y:S04]  /*2050*/  LDSM.16.M88.4 R208, [R230+0xb080] ;  /* 0x00b08000e6d0783b */ /* 0x0004680000000200 */
[----:B------:R2:W1:Y:S04]  /*2060*/  LDSM.16.M88.4 R212, [R221+0xa080] ;  /* 0x00a08000ddd4783b */ /* 0x0004680000000200 */
[----:B------:R2:W1:Y:S04]  /*2070*/  LDSM.16.M88.4 R216, [R221+0xb080] ;  /* 0x00b08000ddd8783b */ /* 0x0004680000000200 */
[----:B------:R-:W-:Y:S06]  /*2080*/  BAR.SYNC.DEFER_BLOCKING 0x0 ;  /* 0x0000000000007b1d */ /* 0x000fec0000010000 */
[----:B------:R-:W-:Y:S01]  /*2090*/  @!PT LDS RZ, [RZ] ;  /* 0x00000000fffff984 */ /* 0x000fe20000000800 */
[----:B------:R-:W-:Y:S01]  /*20a0*/  @!PT LDS RZ, [RZ] ;  /* 0x00000000fffff984 */ /* 0x000fe20000000800 */
[----:B------:R-:W-:Y:S01]  /*20b0*/  @!PT LDS RZ, [RZ] ;  /* 0x00000000fffff984 */ /* 0x000fe20000000800 */
[----:B------:R2:W-:Y:S01]  /*20c0*/  LDGSTS.E.BYPASS.LTC128B.128 [R237+0x6080], [R44.64], !P0 ;  /* 0x060800002ced7fae */ /* 0x0005e2000c101d4c */
[----:B------:R-:W-:-:S02]  /*20d0*/  LOP3.LUT P0, RZ, R7, 0x4, RZ, 0xc0, !PT ;  /* 0x0000000407ff7812 */ /* 0x000fc4000780c0ff */
[----:B------:R-:W-:Y:S01]  /*20e0*/  SEL R7, RZ, 0xffffffff, P2 ;  /* 0xffffffffff077807 */ /* 0x000fe20001000000 */
[----:B------:R2:W-:Y:S01]  /*20f0*/  LDGSTS.E.BYPASS.LTC128B.128 [R237+0x7080], [R44.64+0x40], !P5 ;  /* 0x070800402ced7fae */ /* 0x0005e2000e901d4c */
[----:B------:R-:W-:Y:S02]  /*2100*/  ISETP.GE.OR P0, PT, R240, UR10, !P0 ;  /* 0x0000000af0007c0c */ /* 0x000fe4000c706670 */
[----:B------:R-:W-:Y:S01]  /*2110*/  ISETP.GT.AND P2, PT, R235, 0xf, PT ;  /* 0x0000000feb00780c */ /* 0x000fe20003f44270 */
[----:B------:R-:W-:Y:S01]  /*2120*/  IMAD.SHL.U32 R7, R7, 0x2, RZ ;  /* 0x0000000207077824 */ /* 0x000fe200078e00ff */
[C---:B------:R-:W-:Y:S01]  /*2130*/  LOP3.LUT P5, RZ, R6.reuse, 0x4, RZ, 0xc0, !PT ;  /* 0x0000000406ff7812 */ /* 0x040fe200078ac0ff */
[----:B------:R-:W-:-:S03]  /*2140*/  IMAD.SHL.U32 R6, R6, 0x40, RZ ;  /* 0x0000004006067824 */ /* 0x000fc600078e00ff */
[----:B------:R-:W-:Y:S02]  /*2150*/  LOP3.LUT R8, R7, 0x2, R8, 0xe2, !PT ;  /* 0x0000000207087812 */ /* 0x000fe400078ee208 */
[----:B------:R-:W-:Y:S02]  /*2160*/  LOP3.LUT R5, R6, 0x1c0, RZ, 0xc0, !PT ;  /* 0x000001c006057812 */ /* 0x000fe400078ec0ff */
[----:B------:R-:W-:Y:S01]  /*2170*/  SEL R220, R220, 0xffffffe0, !P5 ;  /* 0xffffffe0dcdc7807 */ /* 0x000fe20006800000 */
[----:B------:R2:W-:Y:S01]  /*2180*/  LDGSTS.E.BYPASS.LTC128B.128 [R237+0x8080], [R44.64+0x80], !P0 ;  /* 0x080800802ced7fae */ /* 0x0005e2000c101d4c */
[C---:B------:R-:W-:Y:S01]  /*2190*/  LOP3.LUT P0, RZ, R2.reuse, 0x2, RZ, 0xc0, !PT ;  /* 0x0000000202ff7812 */ /* 0x040fe2000780c0ff */
[----:B------:R-:W-:Y:S01]  /*21a0*/  @!P2 IMAD.SHL.U32 R9, R235, 0x10, RZ ;  /* 0x00000010eb09a824 */ /* 0x000fe200078e00ff */
[----:B------:R-:W-:Y:S01]  /*21b0*/  SHF.R.U32.HI R6, RZ, 0x3, R5 ;  /* 0x00000003ff067819 */ /* 0x000fe20000011605 */
[----:B------:R-:W-:Y:S01]  /*21c0*/  IMAD.SHL.U32 R2, R2, 0x40, RZ ;  /* 0x0000004002027824 */ /* 0x000fe200078e00ff */
[----:B------:R-:W-:-:S02]  /*21d0*/  SEL R231, R231, 0xfffffff0, !P0 ;  /* 0xfffffff0e7e77807 */ /* 0x000fc40004000000 */
[----:B------:R2:W-:Y:S01]  /*21e0*/  @!P2 LDGSTS.E.BYPASS.LTC128B.128 [R9+0xf080], [R250.64] ;  /* 0x0f080000fa09afae */ /* 0x0005e2000b901d4c */
[----:B------:R-:W-:Y:S02]  /*21f0*/  LOP3.LUT R5, R6, R5, R234, 0x1e, !PT ;  /* 0x0000000506057212 */ /* 0x000fe400078e1eea */
[----:B------:R-:W-:Y:S01]  /*2200*/  LOP3.LUT R2, R2, 0xc0, RZ, 0xc0, !PT ;  /* 0x000000c002027812 */ /* 0x000fe200078ec0ff */
[----:B------:R-:W0:Y:S01]  /*2210*/  LDGDEPBAR ;  /* 0x00000000000079af */ /* 0x000e220000000000 */
[----:B------:R-:W-:Y:S01]  /*2220*/  LOP3.LUT R245, R8, R245, RZ, 0xfc, !PT ;  /* 0x000000f508f57212 */ /* 0x000fe200078efcff */
[----:B------:R-:W-:Y:S01]  /*2230*/  IMAD.IADD R226, R226, 0x1, R5 ;  /* 0x00000001e2e27824 */ /* 0x000fe200078e0205 */
[----:B------:R-:W-:Y:S01]  /*2240*/  SHF.R.U32.HI R7, RZ, 0x3, R2 ;  /* 0x00000003ff077819 */ /* 0x000fe20000011602 */
[----:B------:R2:W-:Y:S01]  /*2250*/  LDGSTS.E.BYPASS.LTC128B.128 [R237+0xc080], [R42.64], !P3 ;  /* 0x0c0800002aed7fae */ /* 0x0005e2000d901d4c */
[----:B------:R-:W-:Y:S02]  /*2260*/  ISETP.GE.AND P3, PT, R235, 0x10, PT ;  /* 0x00000010eb00780c */ /* 0x000fe40003f66270 */
[C---:B------:R-:W-:Y:S01]  /*2270*/  LOP3.LUT R234, R7.reuse, R2, R234, 0x1e, !PT ;  /* 0x0000000207ea7212 */ /* 0x040fe200078e1eea */
[----:B------:R2:W-:Y:S01]  /*2280*/  LDGSTS.E.BYPASS.LTC128B.128 [R237+0xd080], [R42.64+0x40], !P6 ;  /* 0x0d0800402aed7fae */ /* 0x0005e2000f101d4c */
[----:B------:R-:W-:-:S02]  /*2290*/  LOP3.LUT R232, R7, R232, R2, 0x1e, !PT ;  /* 0x000000e807e87212 */ /* 0x000fc400078e1e02 */
[----:B------:R-:W-:Y:S01]  /*22a0*/  LOP3.LUT R0, R7, R2, R0, 0x1e, !PT ;  /* 0x0000000207007212 */ /* 0x000fe200078e1e00 */
[----:B------:R-:W-:Y:S01]  /*22b0*/  IMAD.IADD R234, R3, 0x1, R234 ;  /* 0x0000000103ea7824 */ /* 0x000fe200078e02ea */
[----:B------:R2:W-:Y:S01]  /*22c0*/  LDGSTS.E.BYPASS.LTC128B.128 [R237+0xe080], [R42.64+0x80], !P1 ;  /* 0x0e0800802aed7fae */ /* 0x0005e2000c901d4c */
[C---:B------:R-:W-:Y:S01]  /*22d0*/  IMAD.IADD R232, R227.reuse, 0x1, R232 ;  /* 0x00000001e3e87824 */ /* 0x040fe200078e02e8 */
[----:B------:R-:W-:Y:S01]  /*22e0*/  LEA R226, R226, 0x13480, 0x1 ;  /* 0x00013480e2e27811 */ /* 0x000fe200078e08ff */
[----:B------:R-:W-:Y:S02]  /*22f0*/  IMAD.IADD R227, R227, 0x1, R0 ;  /* 0x00000001e3e37824 */ /* 0x000fe400078e0200 */
[----:B------:R-:W-:Y:S02]  /*2300*/  @!P3 IMAD.SHL.U32 R3, R235, 0x10, RZ ;  /* 0x00000010eb03b824 */ /* 0x000fe400078e00ff */
[----:B------:R-:W-:Y:S01]  /*2310*/  IMAD.SHL.U32 R0, R234, 0x2, RZ ;  /* 0x00000002ea007824 */ /* 0x000fe200078e00ff */
[----:B------:R-:W-:Y:S01]  /*2320*/  LEA R227, R227, 0x80, 0x1 ;  /* 0x00000080e3e37811 */ /* 0x000fe200078e08ff */
[--C-:B------:R-:W-:Y:S01]  /*2330*/  IMAD R224, R220, 0x2, R226.reuse ;  /* 0x00000002dce07824 */ /* 0x100fe200078e02e2 */
[----:B------:R2:W-:Y:S01]  /*2340*/  @!P3 LDGSTS.E.BYPASS.LTC128B.128 [R3+0xf280], [R246.64] ;  /* 0x0f280000f603bfae */ /* 0x0005e2000b901d4c */
[C---:B------:R-:W-:Y:S01]  /*2350*/  IMAD R225, R223.reuse, 0x2, R226 ;  /* 0x00000002dfe17824 */ /* 0x040fe200078e02e2 */
[----:B------:R-:W-:Y:S01]  /*2360*/  IADD3 R0, R0, 0xc080, RZ ;  /* 0x0000c08000007810 */ /* 0x000fe20007ffe0ff */
[----:B------:R-:W-:Y:S01]  /*2370*/  IMAD R223, R223, 0x2, R224 ;  /* 0x00000002dfdf7824 */ /* 0x000fe200078e02e0 */
[----:B------:R-:W0:Y:S01]  /*2380*/  LDGDEPBAR ;  /* 0x00000000000079af */ /* 0x000e220000000000 */
[----:B------:R-:W-:-:S02]  /*2390*/  IMAD R220, R220, 0x2, R225 ;  /* 0x00000002dcdc7824 */ /* 0x000fc400078e02e1 */
[----:B------:R-:W-:Y:S01]  /*23a0*/  IMAD R229, R231, 0x2, R0 ;  /* 0x00000002e7e57824 */ /* 0x000fe200078e0200 */
[----:B------:R-:W0:Y:S01]  /*23b0*/  LDGDEPBAR ;  /* 0x00000000000079af */ /* 0x000e220000000000 */
[C---:B------:R-:W-:Y:S02]  /*23c0*/  IMAD.SHL.U32 R0, R234.reuse, 0x2, RZ ;  /* 0x00000002ea007824 */ /* 0x040fe400078e00ff */
[----:B-1-34-:R-:W-:Y:S02]  /*23d0*/  IMAD.IADD R222, R234, 0x1, R231 ;  /* 0x00000001eade7824 */ /* 0x01afe400078e02e7 */
.L_x_58:
[----:B------:R-:W-:Y:S04]  /*23e0*/  DEPBAR.LE SB0, 0x1 ;  /* 0x000080400000791a */ /* 0x000fe80000000000 */
[----:B------:R-:W-:Y:S01]  /*23f0*/  BAR.SYNC.DEFER_BLOCKING 0x0 ;  /* 0x0000000000007b1d */ /* 0x000fe20000010000 */
[----:B--2---:R-:W-:Y:S01]  /*2400*/  MOV R3, UR4 ;  /* 0x0000000400037c02 */ /* 0x004fe20008000f00 */
        /* <DEDUP_REMOVED lines=20> */
[-C--:B-1----:R-:W-:Y:S04]  /*2550*/  HMMA.16816.F32 R4, R36, R40.reuse, RZ ;  /* 0x000000282404723c */ /* 0x082fe800000018ff */
[----:B------:R-:W-:Y:S04]  /*2560*/  LDS R252, [R181.X4+0xf100] ;  /* 0x00f10000b5fc7984 */ /* 0x000fe80000004800 */
        /* <DEDUP_REMOVED lines=17> */
[----:B------:R-:W-:Y:S02]  /*2680*/  IMAD.SHL.U32 R3, R57, 0x2, RZ ;  /* 0x0000000239037824 */ /* 0x000fe400078e00ff */
[----:B------:R-:W-:Y:S02]  /*2690*/  LDSM.16.M88.4 R56, [R221+0x2080] ;  /* 0x00208000dd38783b */ /* 0x000fe40000000200 */
[-C--:B------:R-:W-:Y:S08]  /*26a0*/  HMMA.16816.F32 R20, R52, R160.reuse, R20 ;  /* 0x000000a03414723c */ /* 0x080ff00000001814 */
[C---:B------:R-:W-:Y:S08]  /*26b0*/  HMMA.16816.F32 R24, R156.reuse, R160, R24 ;  /* 0x000000a09c18723c */ /* 0x040ff00000001818 */
[-C--:B------:R-:W-:Y:S01]  /*26c0*/  HMMA.16816.F32 R28, R156, R162.reuse, R28 ;  /* 0x000000a29c1c723c */ /* 0x080fe2000000181c */
[----:B------:R-:W-:Y:S07]  /*26d0*/  LDSM.16.M88.4 R156, [R2+0x7880] ;  /* 0x00788000029c783b */ /* 0x000fee0000000200 */
[----:B------:R-:W-:Y:S01]  /*26e0*/  HMMA.16816.F32 R32, R52, R162, R32 ;  /* 0x000000a23420723c */ /* 0x000fe20000001820 */
[----:B------:R-:W3:Y:S05]  /*26f0*/  LDSM.16.M88.4 R52, [R3+0x7080] ;  /* 0x007080000334783b */ /* 0x000eea0000000200 */
[----:B------:R-:W4:Y:S02]  /*2700*/  LDSM.16.M88.4 R160, [R221+0x3080] ;  /* 0x00308000dda0783b */ /* 0x000f240000000200 */
        /* <DEDUP_REMOVED lines=15> */
[C---:B------:R-:W-:Y:S01]  /*2800*/  HMMA.16816.F32 R16, R52.reuse, R58, R16 ;  /* 0x0000003a3410723c */ /* 0x040fe20000001810 */
[----:B------:R-:W-:Y:S07]  /*2810*/  LDSM.16.M88.4 R56, [R221+0x5080] ;  /* 0x00508000dd38783b */ /* 0x000fee0000000200 */
[-C--:B----4-:R-:W-:Y:S08]  /*2820*/  HMMA.16816.F32 R20, R52, R160.reuse, R20 ;  /* 0x000000a03414723c */ /* 0x090ff00000001814 */
[C---:B------:R-:W-:Y:S08]  /*2830*/  HMMA.16816.F32 R24, R156.reuse, R160, R24 ;  /* 0x000000a09c18723c */ /* 0x040ff00000001818 */
[-C--:B------:R-:W-:Y:S08]  /*2840*/  HMMA.16816.F32 R28, R156, R162.reuse, R28 ;  /* 0x000000a29c1c723c */ /* 0x080ff0000000181c */
[----:B------:R-:W-:Y:S01]  /*2850*/  HMMA.16816.F32 R32, R52, R162, R32 ;  /* 0x000000a23420723c */ /* 0x000fe20000001820 */
[----:B------:R-:W-:Y:S05]  /*2860*/  LDSM.16.M88.4 R52, [R2+0x8880] ;  /* 0x008880000234783b */ /* 0x000fea0000000200 */
[----:B------:R-:W-:Y:S02]  /*2870*/  LDS R2, [R181.X4+0xf120] ;  /* 0x00f12000b5027984 */ /* 0x000fe40000004800 */
[-C--:B-1----:R-:W-:Y:S08]  /*2880*/  HMMA.16816.F32 R4, R40, R44.reuse, R4 ;  /* 0x0000002c2804723c */ /* 0x082ff00000001804 */
[C---:B------:R-:W-:Y:S08]  /*2890*/  HMMA.16816.F32 R8, R164.reuse, R44, R8 ;  /* 0x0000002ca408723c */ /* 0x040ff00000001808 */
[-C--:B------:R-:W-:Y:S08]  /*28a0*/  HMMA.16816.F32 R12, R164, R46.reuse, R12 ;  /* 0x0000002ea40c723c */ /* 0x080ff0000000180c */
[C---:B------:R-:W-:Y:S01]  /*28b0*/  HMMA.16816.F32 R16, R40.reuse, R46, R16 ;  /* 0x0000002e2810723c */ /* 0x040fe20000001810 */
[----:B------:R-:W1:Y:S07]  /*28c0*/  LDSM.16.M88.4 R44, [R3+0x8080] ;  /* 0x00808000032c783b */ /* 0x000e6e0000000200 */
[-C--:B--2---:R-:W-:Y:S08]  /*28d0*/  HMMA.16816.F32 R20, R40, R36.reuse, R20 ;  /* 0x000000242814723c */ /* 0x084ff00000001814 */
[C---:B------:R-:W-:Y:S08]  /*28e0*/  HMMA.16816.F32 R24, R164.reuse, R36, R24 ;  /* 0x00000024a418723c */ /* 0x040ff00000001818 */
[-C--:B------:R-:W-:Y:S08]  /*28f0*/  HMMA.16816.F32 R28, R164, R38.reuse, R28 ;  /* 0x00000026a41c723c */ /* 0x080ff0000000181c */
[----:B------:R-:W-:Y:S01]  /*2900*/  HMMA.16816.F32 R32, R40, R38, R32 ;  /* 0x000000262820723c */ /* 0x000fe20000001820 */
[----:B------:R2:W3:Y:S05]  /*2910*/  LDS R42, [R181.X4+0xf080] ;  /* 0x00f08000b52a7984 */ /* 0x0004ea0000004800 */
[----:B------:R2:W4:Y:S02]  /*2920*/  LDS R41, [R181.X4+0xf0a0] ;  /* 0x00f0a000b5297984 */ /* 0x0005240000004800 */
        /* <DEDUP_REMOVED lines=15> */
[C---:B---34-:R-:W-:Y:S01]  /*2a20*/  LOP3.LUT P4, RZ, R244.reuse, 0x1, RZ, 0xc0, !PT ;  /* 0x00000001f4ff7812 */ /* 0x058fe2000788c0ff */
[----:B------:R-:W3:Y:S01]  /*2a30*/  LDL.64 R48, [R1+0x8] ;  /* 0x0000080001307983 */ /* 0x000ee20000100a00 */
[----:B------:R-:W-:Y:S01]  /*2a40*/  LOP3.LUT P3, RZ, R244, 0x2, RZ, 0xc0, !PT ;  /* 0x00000002f4ff7812 */ /* 0x000fe2000786c0ff */
[----:B------:R-:W-:Y:S01]  /*2a50*/  USHF.R.S32.HI UR11, URZ, 0x1f, UR15 ;  /* 0x0000001f3f0b7899 */ /* 0x000fe2000801140f */
[----:B------:R-:W-:Y:S01]  /*2a60*/  IADD3 R44, R237, 0x6080, RZ ;  /* 0x00006080ed2c7810 */ /* 0x000fe20007ffe0ff */
[----:B------:R-:W-:Y:S01]  /*2a70*/  IMAD.U32 R37, RZ, RZ, UR9 ;  /* 0x00000009ff257e24 */ /* 0x000fe2000f8e00ff */
[----:B------:R-:W-:Y:S01]  /*2a80*/  ULDC.64 UR6, c[0x0][0x178] ;  /* 0x00005e0000067ab9 */ /* 0x000fe20000000a00 */
[----:B------:R-:W-:Y:S01]  /*2a90*/  IMAD.U32 R36, RZ, RZ, UR5 ;  /* 0x00000005ff247e24 */ /* 0x000fe2000f8e00ff */
[----:B------:R-:W-:Y:S01]  /*2aa0*/  UIMAD UR11, UR11, UR6, URZ ;  /* 0x000000060b0b72a4 */ /* 0x000fe2000f8e023f */
[----:B------:R-:W-:Y:S01]  /*2ab0*/  IMAD R44, R37, 0x3000, R44 ;  /* 0x00003000252c7824 */ /* 0x000fe200078e022c */
[----:B------:R-:W-:Y:S01]  /*2ac0*/  UIMAD.WIDE.U32 UR16, UR15, UR6, URZ ;  /* 0x000000060f1072a5 */ /* 0x000fe2000f8e003f */
[----:B------:R-:W-:Y:S01]  /*2ad0*/  IMAD.SHL.U32 R40, R235, 0x4, RZ ;  /* 0x00000004eb287824 */ /* 0x000fe200078e00ff */
[----:B------:R-:W-:Y:S01]  /*2ae0*/  @!P2 LEA R43, R36, 0x40, 0x6 ;  /* 0x00000040242ba811 */ /* 0x000fe200078e30ff */
[----:B------:R-:W-:Y:S01]  /*2af0*/  UIMAD UR11, UR15, UR7, UR11 ;  /* 0x000000070f0b72a4 */ /* 0x000fe2000f8e020b */
[----:B------:R-:W-:Y:S01]  /*2b00*/  IMAD.U32 R3, RZ, RZ, UR9 ;  /* 0x00000009ff037e24 */ /* 0x000fe2000f8e00ff */
[----:B------:R-:W-:Y:S01]  /*2b10*/  UIMAD UR14, UR15, -0x40, UR10 ;  /* 0xffffffc00f0e78a4 */ /* 0x000fe2000f8e020a */
[----:B------:R-:W-:Y:S01]  /*2b20*/  MOV R38, UR16 ;  /* 0x0000001000267c02 */ /* 0x000fe20008000f00 */
[----:B------:R-:W-:Y:S01]  /*2b30*/  UIADD3 UR11, UR17, UR11, URZ ;  /* 0x0000000b110b7290 */ /* 0x000fe2000fffe03f */
[----:B------:R-:W-:Y:S01]  /*2b40*/  IMAD.U32 R39, RZ, RZ, UR16 ;  /* 0x00000010ff277e24 */ /* 0x000fe2000f8e00ff */
[----:B------:R-:W-:Y:S02]  /*2b50*/  @!P2 LEA R3, R3, R40, 0x6 ;  /* 0x000000280303a211 */ /* 0x000fe400078e30ff */
[C---:B------:R-:W-:Y:S02]  /*2b60*/  ISETP.GE.OR P4, PT, R240.reuse, UR14, !P4 ;  /* 0x0000000ef0007c0c */ /* 0x040fe4000e786670 */
[C---:B------:R-:W-:Y:S01]  /*2b70*/  ISETP.GE.OR P3, PT, R240.reuse, UR14, !P3 ;  /* 0x0000000ef0007c0c */ /* 0x040fe2000df66670 */
[----:B------:R-:W-:Y:S01]  /*2b80*/  @!P2 IMAD.SHL.U32 R36, R3, 0x4, RZ ;  /* 0x000000040324a824 */ /* 0x000fe200078e00ff */
[----:B------:R-:W-:Y:S04]  /*2b90*/  ISETP.LT.AND P1, PT, R240, UR14, PT ;  /* 0x0000000ef0007c0c */ /* 0x000fe8000bf21270 */
[----:B------:R-:W-:Y:S02]  /*2ba0*/  ISETP.GE.OR P1, PT, R239, c[0x0][0x16c], !P1 ;  /* 0x00005b00ef007a0c */ /* 0x000fe40004f26670 */
[----:B---3--:R-:W-:Y:S01]  /*2bb0*/  LEA R46, P0, R38, R48, 0x7 ;  /* 0x00000030262e7211 */ /* 0x008fe200078038ff */
[----:B------:R-:W-:Y:S05]  /*2bc0*/  IMAD.U32 R38, RZ, RZ, UR11 ;  /* 0x0000000bff267e24 */ /* 0x000fea000f8e00ff */
[----:B------:R-:W-:Y:S01]  /*2bd0*/  LEA.HI.X R47, R39, R49, R38, 0x7, P0 ;  /* 0x00000031272f7211 */ /* 0x000fe200000f3c26 */
[----:B------:R-:W-:Y:S04]  /*2be0*/  @!P2 IMAD.WIDE R48, R43, 0x4, R250 ;  /* 0x000000042b30a825 */ /* 0x000fe800078e02fa */
[----:B------:R-:W-:Y:S01]  /*2bf0*/  @!PT LDS RZ, [RZ] ;  /* 0x00000000fffff984 */ /* 0x000fe20000000800 */
[----:B------:R-:W-:Y:S01]  /*2c00*/  @!PT LDS RZ, [RZ] ;  /* 0x00000000fffff984 */ /* 0x000fe20000000800 */
[----:B------:R-:W-:Y:S01]  /*2c10*/  @!PT LDS RZ, [RZ] ;  /* 0x00000000fffff984 */ /* 0x000fe20000000800 */
[----:B------:R3:W-:Y:S04]  /*2c20*/  LDGSTS.E.BYPASS.LTC128B.128 [R44], [R46.64], !P4 ;  /* 0x000000002e2c7fae */ /* 0x0007e8000e101d4c */
[----:B------:R3:W-:Y:S04]  /*2c30*/  LDGSTS.E.BYPASS.LTC128B.128 [R44+0x1000], [R46.64+0x40], !P3 ;  /* 0x010000402e2c7fae */ /* 0x0007e8000d901d4c */
[----:B------:R3:W-:Y:S04]  /*2c40*/  LDGSTS.E.BYPASS.LTC128B.128 [R44+0x2000], [R46.64+0x80], !P1 ;  /* 0x020000802e2c7fae */ /* 0x0007e8000c901d4c */
[----:B------:R3:W-:Y:S02]  /*2c50*/  @!P2 LDGSTS.E.BYPASS.LTC128B.128 [R36+0xf080], [R48.64] ;  /* 0x0f0800003024afae */ /* 0x0007e4000b901d4c */
.L_x_56:
[-C--:B-1-34-:R-:W-:Y:S01]  /*2c60*/  HMMA.16816.F32 R36, R156, R168.reuse, RZ ;  /* 0x000000a89c24723c */ /* 0x09afe200000018ff */
[----:B------:R-:W0:Y:S01]  /*2c70*/  LDGDEPBAR ;  /* 0x00000000000079af */ /* 0x000e220000000000 */
[----:B------:R-:W-:Y:S01]  /*2c80*/  UIADD3 UR11, UR5, 0x1, URZ ;  /* 0x00000001050b7890 */ /* 0x000fe2000fffe03f */
[C---:B------:R-:W-:Y:S02]  /*2c90*/  ISETP.GT.AND P4, PT, R233.reuse, 0x40, PT ;  /* 0x00000040e900780c */ /* 0x040fe40003f84270 */
[C---:B------:R-:W-:Y:S02]  /*2ca0*/  ISETP.GT.AND P3, PT, R233.reuse, 0x41, PT ;  /* 0x00000041e900780c */ /* 0x040fe40003f64270 */
[C---:B------:R-:W-:Y:S02]  /*2cb0*/  ISETP.GT.AND P1, PT, R233.reuse, RZ, PT ;  /* 0x000000ffe900720c */ /* 0x040fe40003f24270 */
[C---:B------:R-:W-:Y:S02]  /*2cc0*/  ISETP.GT.AND P0, PT, R233.reuse, 0x1, PT ;  /* 0x00000001e900780c */ /* 0x040fe40003f04270 */
[----:B------:R-:W-:Y:S02]  /*2cd0*/  ISETP.GT.AND P5, PT, R233, 0x21, PT ;  /* 0x00000021e900780c */ /* 0x000fe40003fa4270 */
[----:B------:R-:W-:Y:S02]  /*2ce0*/  FSEL R54, R24, -INF , P4 ;  /* 0xff80000018367808 */ /* 0x000fe40002000000 */
[----:B------:R-:W-:Y:S02]  /*2cf0*/  FSEL R52, R25, -INF , P3 ;  /* 0xff80000019347808 */ /* 0x000fe40001800000 */
[----:B------:R-:W-:Y:S02]  /*2d00*/  FSEL R55, R26, -INF , P4 ;  /* 0xff8000001a377808 */ /* 0x000fe40002000000 */
[----:B------:R-:W-:Y:S02]  /*2d10*/  FSEL R53, R27, -INF , P3 ;  /* 0xff8000001b357808 */ /* 0x000fe40001800000 */
[C---:B------:R-:W-:Y:S02]  /*2d20*/  HMMA.16816.F32 R24, R160.reuse, R168, RZ ;  /* 0x000000a8a018723c */ /* 0x040fe400000018ff */
[----:B------:R-:W-:Y:S02]  /*2d30*/  FSEL R47, R8, -INF , P1 ;  /* 0xff800000082f7808 */ /* 0x000fe40000800000 */
[----:B------:R-:W-:Y:S02]  /*2d40*/  FSEL R43, R9, -INF , P0 ;  /* 0xff800000092b7808 */ /* 0x000fe40000000000 */
[----:B------:R-:W-:Y:S02]  /*2d50*/  FSEL R45, R10, -INF , P1 ;  /* 0xff8000000a2d7808 */ /* 0x000fe40000800000 */
[----:B------:R-:W-:Y:S02]  /*2d60*/  FSEL R4, R4, -INF , P1 ;  /* 0xff80000004047808 */ /* 0x000fe40000800000 */
[----:B------:R-:W-:Y:S02]  /*2d70*/  ISETP.GT.AND P6, PT, R233, 0x20, PT ;  /* 0x00000020e900780c */ /* 0x000fe40003fc4270 */
[----:B------:R-:W-:Y:S02]  /*2d80*/  FSEL R5, R5, -INF , P0 ;  /* 0xff80000005057808 */ /* 0x000fe40000000000 */
[----:B------:R-:W-:Y:S02]  /*2d90*/  FSEL R50, R6, -INF , P1 ;  /* 0xff80000006327808 */ /* 0x000fe40000800000 */
[----:B------:R-:W-:Y:S01]  /*2da0*/  FSEL R48, R7, -INF , P0 ;  /* 0xff80000007307808 */ /* 0x000fe20000000000 */
[----:B------:R-:W-:Y:S01]  /*2db0*/  FFMA.FTZ R5, R5, c[0x0][0x29c], -R42 ;  /* 0x0000a70005057a23 */ /* 0x000fe2000001082a */
[----:B------:R-:W-:Y:S02]  /*2dc0*/  ISETP.GT.AND P1, PT, R233, 0x60, PT ;  /* 0x00000060e900780c */ /* 0x000fe40003f24270 */
[----:B------:R-:W-:Y:S01]  /*2dd0*/  FSEL R3, R11, -INF , P0 ;  /* 0xff8000000b037808 */ /* 0x000fe20000000000 */
[--C-:B------:R-:W-:Y:S01]  /*2de0*/  FFMA.FTZ R8, R48, c[0x0][0x29c], -R41.reuse ;  /* 0x0000a70030087a23 */ /* 0x100fe20000010829 */
        /* <DEDUP_REMOVED lines=8> */
[----:B------:R-:W-:Y:S01]  /*2e70*/  FSEL R40, R19, -INF , P5 ;  /* 0xff80000013287808 */ /* 0x000fe20002800000 */
[--C-:B------:R-:W-:Y:S01]  /*2e80*/  FFMA.FTZ R19, R4, c[0x0][0x29c], -R42.reuse ;  /* 0x0000a70004137a23 */ /* 0x100fe2000001082a */
[----:B------:R-:W-:Y:S01]  /*2e90*/  FSEL R7, R16, -INF , P6 ;  /* 0xff80000010077808 */ /* 0x000fe20003000000 */
[----:B------:R-:W-:Y:S01]  /*2ea0*/  MUFU.EX2 R13, R13 ;  /* 0x0000000d000d7308 */ /* 0x000fe20000000800 */
[----:B------:R-:W-:Y:S02]  /*2eb0*/  FSEL R17, R17, -INF , P5 ;  /* 0xff80000011117808 */ /* 0x000fe40002800000 */
[----:B------:R-:W-:Y:S01]  /*2ec0*/  FSEL R56, R18, -INF , P6 ;  /* 0xff80000012387808 */ /* 0x000fe20003000000 */
[--C-:B------:R-:W-:Y:S01]  /*2ed0*/  FFMA.FTZ R7, R7, c[0x0][0x29c], -R42.reuse ;  /* 0x0000a70007077a23 */ /* 0x100fe2000001082a */
[----:B------:R-:W-:Y:S03]  /*2ee0*/  FSEL R18, R34, -INF , P1 ;  /* 0xff80000022127808 */ /* 0x000fe60000800000 */
        /* <DEDUP_REMOVED lines=15> */
[----:B------:R-:W-:Y:S01]  /*2fe0*/  FFMA.FTZ R16, R33, c[0x0][0x29c], -R42 ;  /* 0x0000a70021107a23 */ /* 0x000fe2000001082a */
[----:B------:R-:W-:Y:S01]  /*2ff0*/  MOV R56, R19 ;  /* 0x0000001300387202 */ /* 0x000fe20000000f00 */
[--C-:B------:R-:W-:Y:S01]  /*3000*/  FFMA.FTZ R12, R50, c[0x0][0x29c], -R41.reuse ;  /* 0x0000a700320c7a23 */ /* 0x100fe20000010829 */
[----:B------:R-:W-:Y:S01]  /*3010*/  MOV R50, R17 ;  /* 0x0000001100327202 */ /* 0x000fe20000000f00 */
[--C-:B------:R-:W-:Y:S01]  /*3020*/  FFMA.FTZ R35, R40, c[0x0][0x29c], -R41.reuse ;  /* 0x0000a70028237a23 */ /* 0x100fe20000010829 */
[----:B------:R-:W-:Y:S01]  /*3030*/  FSEL R51, R14, -INF , P6 ;  /* 0xff8000000e337808 */ /* 0x000fe20003000000 */
[--C-:B------:R-:W-:Y:S01]  /*3040*/  FFMA.FTZ R33, R6, c[0x0][0x29c], -R41.reuse ;  /* 0x0000a70006217a23 */ /* 0x100fe20000010829 */
[----:B------:R-:W-:Y:S01]  /*3050*/  FSEL R49, R15, -INF , P5 ;  /* 0xff8000000f317808 */ /* 0x000fe20002800000 */
[----:B------:R-:W-:Y:S01]  /*3060*/  FFMA.FTZ R22, R10, c[0x0][0x29c], -R41 ;  /* 0x0000a7000a167a23 */ /* 0x000fe20000010829 */
[----:B------:R-:W-:Y:S01]  /*3070*/  MOV R48, R7 ;  /* 0x0000000700307202 */ /* 0x000fe20000000f00 */
[--C-:B------:R-:W-:Y:S01]  /*3080*/  FFMA.FTZ R19, R43, c[0x0][0x29c], -R252.reuse ;  /* 0x0000a7002b137a23 */ /* 0x100fe200000108fc */
[----:B------:R-:W-:Y:S01]  /*3090*/  MUFU.EX2 R23, R23 ;  /* 0x0000001700177308 */ /* 0x000fe20000000800 */
[C---:B------:R-:W-:Y:S01]  /*30a0*/  HMMA.16816.F32 R40, R156.reuse, R170, RZ ;  /* 0x000000aa9c28723c */ /* 0x040fe200000018ff */
[----:B------:R-:W-:Y:S01]  /*30b0*/  PLOP3.LUT P0, PT, PT, PT, UP0, 0x80, 0x0 ;  /* 0x000000000000781c */ /* 0x000fe20003f0f008 */
[--C-:B------:R-:W-:Y:S02]  /*30c0*/  FFMA.FTZ R18, R46, c[0x0][0x29c], -R252.reuse ;  /* 0x0000a7002e127a23 */ /* 0x100fe400000108fc */
[--C-:B------:R-:W-:Y:S02]  /*30d0*/  FFMA.FTZ R21, R47, c[0x0][0x29c], -R252.reuse ;  /* 0x0000a7002f157a23 */ /* 0x100fe400000108fc */
[----:B------:R-:W-:Y:S02]  /*30e0*/  FFMA.FTZ R17, R44, c[0x0][0x29c], -R252 ;  /* 0x0000a7002c117a23 */ /* 0x000fe400000108fc */
[--C-:B------:R-:W-:Y:S01]  /*30f0*/  FFMA.FTZ R10, R45, c[0x0][0x29c], -R2.reuse ;  /* 0x0000a7002d0a7a23 */ /* 0x100fe20000010802 */
[----:B------:R-:W-:Y:S01]  /*3100*/  MUFU.EX2 R22, R22 ;  /* 0x0000001600167308 */ /* 0x000fe20000000800 */
[-C--:B------:R-:W-:Y:S02]  /*3110*/  HMMA.16816.F32 R44, R156, R172.reuse, RZ ;  /* 0x000000ac9c2c723c */ /* 0x080fe400000018ff */
[--C-:B------:R-:W-:Y:S02]  /*3120*/  FFMA.FTZ R7, R51, c[0x0][0x29c], -R2.reuse ;  /* 0x0000a70033077a23 */ /* 0x100fe40000010802 */
[----:B------:R-:W-:Y:S02]  /*3130*/  FFMA.FTZ R6, R49, c[0x0][0x29c], -R2 ;  /* 0x0000a70031067a23 */ /* 0x000fe40000010802 */
[--C-:B------:R-:W-:Y:S02]  /*3140*/  FFMA.FTZ R15, R54, c[0x0][0x29c], -R252.reuse ;  /* 0x0000a700360f7a23 */ /* 0x100fe400000108fc */
[--C-:B------:R-:W-:Y:S01]  /*3150*/  FFMA.FTZ R14, R52, c[0x0][0x29c], -R252.reuse ;  /* 0x0000a700340e7a23 */ /* 0x100fe200000108fc */
[----:B------:R-:W-:Y:S03]  /*3160*/  MUFU.EX2 R35, R35 ;  /* 0x0000002300237308 */ /* 0x000fe60000000800 */
[----:B------:R-:W-:Y:S01]  /*3170*/  FFMA.FTZ R11, R58, c[0x0][0x29c], -R252 ;  /* 0x0000a7003a0b7a23 */ /* 0x000fe200000108fc */
[----:B------:R-:W-:Y:S01]  /*3180*/  MOV R58, R5 ;  /* 0x00000005003a7202 */ /* 0x000fe20000000f00 */
[--C-:B------:R-:W-:Y:S02]  /*3190*/  FFMA.FTZ R5, R55, c[0x0][0x29c], -R2.reuse ;  /* 0x0000a70037057a23 */ /* 0x100fe40000010802 */
[--C-:B------:R-:W-:Y:S02]  /*31a0*/  FFMA.FTZ R9, R3, c[0x0][0x29c], -R2.reuse ;  /* 0x0000a70003097a23 */ /* 0x100fe40000010802 */
[--C-:B------:R-:W-:Y:S01]  /*31b0*/  FFMA.FTZ R252, R53, c[0x0][0x29c], -R2.reuse ;  /* 0x0000a70035fc7a23 */ /* 0x100fe20000010802 */
[----:B------:R-:W-:Y:S01]  /*31c0*/  MUFU.EX2 R21, R21 ;  /* 0x0000001500157308 */ /* 0x000fe20000000800 */
[--C-:B------:R-:W-:Y:S01]  /*31d0*/  FFMA.FTZ R3, R59, c[0x0][0x29c], -R2.reuse ;  /* 0x0000a7003b037a23 */ /* 0x100fe20000010802 */
[----:B------:R-:W-:Y:S01]  /*31e0*/  MOV R59, R48 ;  /* 0x00000030003b7202 */ /* 0x000fe20000000f00 */
[----:B------:R-:W-:Y:S01]  /*31f0*/  FFMA.FTZ R2, R57, c[0x0][0x29c], -R2 ;  /* 0x0000a70039027a23 */ /* 0x000fe20000010802 */
[----:B------:R-:W-:Y:S02]  /*3200*/  MOV R57, R50 ;  /* 0x0000003200397202 */ /* 0x000fe40000000f00 */
[C---:B------:R-:W-:Y:S04]  /*3210*/  HMMA.16816.F32 R48, R160.reuse, R172, RZ ;  /* 0x000000aca030723c */ /* 0x040fe800000018ff */
[----:B------:R-:W-:Y:S04]  /*3220*/  MUFU.EX2 R19, R19 ;  /* 0x0000001300137308 */ /* 0x000fe80000000800 */
        /* <DEDUP_REMOVED lines=10> */
[----:B------:R-:W1:Y:S02]  /*32d0*/  S2R R235, SR_TID.X ;  /* 0x0000000000eb7919 */ /* 0x000e640000002100 */
[----:B------:R-:W-:Y:S05]  /*32e0*/  MUFU.EX2 R14, R14 ;  /* 0x0000000e000e7308 */ /* 0x000fea0000000800 */
        /* <DEDUP_REMOVED lines=12> */
[----:B------:R-:W-:Y:S01]  /*33b0*/  HMMA.16816.F32 R56, R164, R186, R56 ;  /* 0x000000baa438723c */ /* 0x000fe20000001838 */
[----:B------:R-:W3:Y:S03]  /*33c0*/  LDSM.16.M88.4 R156, [R0+0xd080] ;  /* 0x00d08000009c783b */ /* 0x000ee60000000200 */
[----:B------:R-:W-:Y:S02]  /*33d0*/  MOV R182, R160 ;  /* 0x000000a000b67202 */ /* 0x000fe40000000f00 */
[----:B--2---:R-:W-:Y:S01]  /*33e0*/  MOV R181, R161 ;  /* 0x000000a100b57202 */ /* 0x004fe20000000f00 */
[----:B------:R-:W-:Y:S01]  /*33f0*/  MUFU.EX2 R11, R11 ;  /* 0x0000000b000b7308 */ /* 0x000fe20000000800 */
[----:B------:R-:W-:Y:S04]  /*3400*/  MOV R180, R162 ;  /* 0x000000a200b47202 */ /* 0x000fe80000000f00 */
[----:B------:R-:W-:Y:S02]  /*3410*/  MOV R167, R163 ;  /* 0x000000a300a77202 */ /* 0x000fe40000000f00 */
[----:B------:R-:W2:Y:S03]  /*3420*/  LDSM.16.M88.4 R160, [R0+0xd880] ;  /* 0x00d8800000a0783b */ /* 0x000ea60000000200 */
[----:B------:R-:W-:Y:S10]  /*3430*/  MUFU.EX2 R165, R180 ;  /* 0x000000b400a57308 */ /* 0x000ff40000000800 */
[----:B------:R-:W4:Y:S10]  /*3440*/  MUFU.EX2 R164, R167 ;  /* 0x000000a700a47308 */ /* 0x000f340000000800 */
[----:B------:R-:W5:Y:S01]  /*3450*/  MUFU.EX2 R166, R181 ;  /* 0x000000b500a67308 */ /* 0x000f620000000800 */
[-C--:B---3--:R-:W-:Y:S09]  /*3460*/  HMMA.16816.F32 R36, R156, R188.reuse, R36 ;  /* 0x000000bc9c24723c */ /* 0x088ff20000001824 */
[----:B------:R-:W-:Y:S01]  /*3470*/  MUFU.EX2 R167, R20 ;  /* 0x0000001400a77308 */ /* 0x000fe20000000800 */
[C---:B--2---:R-:W-:Y:S09]  /*3480*/  HMMA.16816.F32 R24, R160.reuse, R188, R24 ;  /* 0x000000bca018723c */ /* 0x044ff20000001818 */
[----:B------:R-:W-:Y:S01]  /*3490*/  MUFU.EX2 R180, R16 ;  /* 0x0000001000b47308 */ /* 0x000fe20000000800 */
[-C--:B------:R-:W-:Y:S09]  /*34a0*/  HMMA.16816.F32 R28, R160, R190.reuse, R28 ;  /* 0x000000bea01c723c */ /* 0x080ff2000000181c */
[----:B------:R-:W-:Y:S01]  /*34b0*/  MUFU.EX2 R181, R12 ;  /* 0x0000000c00b57308 */ /* 0x000fe20000000800 */
[C---:B------:R-:W-:Y:S09]  /*34c0*/  HMMA.16816.F32 R40, R156.reuse, R190, R40 ;  /* 0x000000be9c28723c */ /* 0x040ff20000001828 */
[----:B------:R-:W-:Y:S01]  /*34d0*/  MUFU.EX2 R3, R3 ;  /* 0x0000000300037308 */ /* 0x000fe20000000800 */
[-C--:B------:R-:W-:Y:S08]  /*34e0*/  HMMA.16816.F32 R44, R156, R192.reuse, R44 ;  /* 0x000000c09c2c723c */ /* 0x080ff0000000182c */
[C---:B------:R-:W-:Y:S01]  /*34f0*/  HMMA.16816.F32 R48, R160.reuse, R192, R48 ;  /* 0x000000c0a030723c */ /* 0x040fe20000001830 */
[----:B------:R-:W-:Y:S07]  /*3500*/  MUFU.EX2 R2, R2 ;  /* 0x0000000200027308 */ /* 0x000fee0000000800 */
[-C--:B------:R-:W-:Y:S01]  /*3510*/  HMMA.16816.F32 R52, R160, R194.reuse, R52 ;  /* 0x000000c2a034723c */ /* 0x080fe20000001834 */
[----:B------:R-:W-:Y:S07]  /*3520*/  LDSM.16.M88.4 R160, [R229+0x1800] ;  /* 0x00180000e5a0783b */ /* 0x000fee0000000200 */
[----:B------:R-:W-:Y:S01]  /*3530*/  HMMA.16816.F32 R56, R156, R194, R56 ;  /* 0x000000c29c38723c */ /* 0x000fe20000001838 */
[----:B------:R-:W2:Y:S07]  /*3540*/  LDSM.16.M88.4 R156, [R229+0x1000] ;  /* 0x00100000e59c783b */ /* 0x000eae0000000200 */
[-C--:B--2---:R-:W-:Y:S08]  /*3550*/  HMMA.16816.F32 R36, R156, R196.reuse, R36 ;  /* 0x000000c49c24723c */ /* 0x084ff00000001824 */
        /* <DEDUP_REMOVED lines=26> */
[----:B------:R-:W2:Y:S01]  /*3700*/  LDS R160, [R248.X4+0xf280] ;  /* 0x00f28000f8a07984 */ /* 0x000ea20000004800 */
[----:B------:R-:W3:Y:S06]  /*3710*/  MUFU.EX2 R161, R182 ;  /* 0x000000b600a17308 */ /* 0x000eec0000000800 */
[----:B------:R-:W-:Y:S04]  /*3720*/  HMMA.16816.F32 R56, R156, R218, R56 ;  /* 0x000000da9c38723c */ /* 0x000fe80000001838 */
[----:B------:R1:W-:Y:S10]  /*3730*/  MUFU.EX2 R157, R18 ;  /* 0x00000012009d7308 */ /* 0x0003f40000000800 */
[----:B------:R-:W3:Y:S10]  /*3740*/  MUFU.EX2 R162, R183 ;  /* 0x000000b700a27308 */ /* 0x000ef40000000800 */
[----:B------:R-:W3:Y:S01]  /*3750*/  MUFU.EX2 R163, R32 ;  /* 0x0000002000a37308 */ /* 0x000ee20000000800 */
[----:B-1----:R-:W1:Y:S01]  /*3760*/  LDS R18, [R248.X4+0xf2a0] ;  /* 0x00f2a000f8127984 */ /* 0x002e620000004800 */
[--C-:B--2---:R-:W-:Y:S08]  /*3770*/  FADD.FTZ R159, R36, -R160.reuse ;  /* 0x800000a0249f7221 */ /* 0x104ff00000010000 */
[----:B------:R-:W2:Y:S01]  /*3780*/  MUFU.EX2 R182, R8 ;  /* 0x0000000800b67308 */ /* 0x000ea20000000800 */
[--C-:B------:R-:W-:Y:S02]  /*3790*/  FADD.FTZ R158, R37, -R160.reuse ;  /* 0x800000a0259e7221 */ /* 0x100fe40000010000 */
[----:B----4-:R-:W-:Y:S01]  /*37a0*/  FMUL.FTZ R159, R164, R159 ;  /* 0x0000009fa49f7220 */ /* 0x010fe20000410000 */
[C---:B------:R-:W-:Y:S01]  /*37b0*/  F2FP.PACK_AB R164, R165.reuse, R164 ;  /* 0x000000a4a5a4723e */ /* 0x040fe200000000ff */
[----:B------:R-:W-:Y:S02]  /*37c0*/  FMUL.FTZ R158, R165, R158 ;  /* 0x0000009ea59e7220 */ /* 0x000fe40000410000 */
[----:B------:R-:W4:Y:S01]  /*37d0*/  LDS R165, [R248.X4+0xf300] ;  /* 0x00f30000f8a57984 */ /* 0x000f220000004800 */
[--C-:B------:R-:W-:Y:S02]  /*37e0*/  FADD.FTZ R40, R40, -R160.reuse ;  /* 0x800000a028287221 */ /* 0x100fe40000010000 */
[----:B------:R-:W1:Y:S01]  /*37f0*/  MUFU.EX2 R183, R4 ;  /* 0x0000000400b77308 */ /* 0x000e620000000800 */
[--C-:B------:R-:W-:Y:S02]  /*3800*/  FADD.FTZ R41, R41, -R160.reuse ;  /* 0x800000a029297221 */ /* 0x100fe40000010000 */
[--C-:B------:R-:W-:Y:S02]  /*3810*/  FADD.FTZ R44, R44, -R160.reuse ;  /* 0x800000a02c2c7221 */ /* 0x100fe40000010000 */
[--C-:B------:R-:W-:Y:S02]  /*3820*/  FADD.FTZ R45, R45, -R160.reuse ;  /* 0x800000a02d2d7221 */ /* 0x100fe40000010000 */
[--C-:B------:R-:W-:Y:S02]  /*3830*/  FADD.FTZ R56, R56, -R160.reuse ;  /* 0x800000a038387221 */ /* 0x100fe40000010000 */
[----:B------:R-:W-:Y:S02]  /*3840*/  FADD.FTZ R57, R57, -R160 ;  /* 0x800000a039397221 */ /* 0x000fe40000010000 */
[----:B-----5:R-:W-:Y:S02]  /*3850*/  FMUL.FTZ R40, R166, R40 ;  /* 0x00000028a6287220 */ /* 0x020fe40000410000 */
[C---:B---3--:R-:W-:Y:S01]  /*3860*/  FMUL.FTZ R41, R161.reuse, R41 ;  /* 0x00000029a1297220 */ /* 0x048fe20000410000 */
[----:B------:R-:W-:Y:S01]  /*3870*/  F2FP.PACK_AB R161, R161, R166 ;  /* 0x000000a6a1a1723e */ /* 0x000fe200000000ff */
[----:B------:R-:W-:Y:S02]  /*3880*/  FMUL.FTZ R44, R162, R44 ;  /* 0x0000002ca22c7220 */ /* 0x000fe40000410000 */
[----:B------:R-:W-:Y:S01]  /*3890*/  FMUL.FTZ R45, R163, R45 ;  /* 0x0000002da32d7220 */ /* 0x000fe20000410000 */
[----:B------:R-:W-:Y:S01]  /*38a0*/  F2FP.PACK_AB R41, R41, R40 ;  /* 0x000000282929723e */ /* 0x000fe200000000ff */
[----:B------:R-:W-:Y:S01]  /*38b0*/  FMUL.FTZ R56, R167, R56 ;  /* 0x00000038a7387220 */ /* 0x000fe20000410000 */
[----:B------:R-:W-:Y:S01]  /*38c0*/  MUFU.EX2 R40, R7 ;  /* 0x0000000700287308 */ /* 0x000fe20000000800 */
[----:B------:R-:W-:Y:S01]  /*38d0*/  FMUL.FTZ R57, R180, R57 ;  /* 0x00000039b4397220 */ /* 0x000fe20000410000 */
[----:B------:R-:W-:Y:S01]  /*38e0*/  F2FP.PACK_AB R45, R45, R44 ;  /* 0x0000002c2d2d723e */ /* 0x000fe200000000ff */
[--C-:B-1----:R-:W-:Y:S01]  /*38f0*/  FADD.FTZ R166, R43, -R18.reuse ;  /* 0x800000122ba67221 */ /* 0x102fe20000010000 */
[----:B------:R-:W-:Y:S01]  /*3900*/  F2FP.PACK_AB R163, R163, R162 ;  /* 0x000000a2a3a3723e */ /* 0x000fe200000000ff */
[--C-:B------:R-:W-:Y:S01]  /*3910*/  FADD.FTZ R44, R38, -R18.reuse ;  /* 0x80000012262c7221 */ /* 0x100fe20000010000 */
[----:B------:R-:W-:Y:S01]  /*3920*/  F2FP.PACK_AB R57, R57, R56 ;  /* 0x000000383939723e */ /* 0x000fe200000000ff */
[--C-:B------:R-:W-:Y:S01]  /*3930*/  FADD.FTZ R58, R58, -R18.reuse ;  /* 0x800000123a3a7221 */ /* 0x100fe20000010000 */
[----:B------:R-:W1:Y:S02]  /*3940*/  LDS R56, [R248.X4+0xf320] ;  /* 0x00f32000f8387984 */ /* 0x000e640000004800 */
[----:B------:R-:W3:Y:S01]  /*3950*/  MUFU.EX2 R43, R6 ;  /* 0x00000006002b7308 */ /* 0x000ee20000000800 */
[--C-:B------:R-:W-:Y:S01]  /*3960*/  FADD.FTZ R59, R59, -R18.reuse ;  /* 0x800000123b3b7221 */ /* 0x100fe20000010000 */
[----:B------:R-:W-:Y:S01]  /*3970*/  F2FP.PACK_AB R167, R180, R167 ;  /* 0x000000a7b4a7723e */ /* 0x000fe200000000ff */
[----:B------:R-:W-:Y:S01]  /*3980*/  FMUL.FTZ R44, R181, R44 ;  /* 0x0000002cb52c7220 */ /* 0x000fe20000410000 */
[----:B--2---:R-:W-:Y:S01]  /*3990*/  F2FP.PACK_AB R181, R182, R181 ;  /* 0x000000b5b6b5723e */ /* 0x004fe200000000ff */
[--C-:B------:R-:W-:Y:S01]  /*39a0*/  FADD.FTZ R160, R39, -R18.reuse ;  /* 0x8000001227a07221 */ /* 0x100fe20000010000 */
[----:B------:R-:W-:Y:S01]  /*39b0*/  STS [R238+0xf480], R164 ;  /* 0x00f480a4ee007388 */ /* 0x000fe20000000800 */
[--C-:B------:R-:W-:Y:S01]  /*39c0*/  FADD.FTZ R42, R42, -R18.reuse ;  /* 0x800000122a2a7221 */ /* 0x100fe20000010000 */
[----:B------:R-:W-:Y:S01]  /*39d0*/  F2FP.PACK_AB R162, R158, R159 ;  /* 0x0000009f9ea2723e */ /* 0x000fe200000000ff */
[----:B------:R-:W-:Y:S01]  /*39e0*/  FMUL.FTZ R58, R23, R58 ;  /* 0x0000003a173a7220 */ /* 0x000fe20000410000 */
[----:B------:R-:W-:Y:S01]  /*39f0*/  STS [R238+0xf880], R181 ;  /* 0x00f880b5ee007388 */ /* 0x000fe20000000800 */
[C---:B------:R-:W-:Y:S01]  /*3a00*/  FMUL.FTZ R59, R22.reuse, R59 ;  /* 0x0000003b163b7220 */ /* 0x040fe20000410000 */
[----:B------:R-:W-:Y:S01]  /*3a10*/  F2FP.PACK_AB R23, R22, R23 ;  /* 0x000000171617723e */ /* 0x000fe200000000ff */
[----:B------:R-:W-:Y:S01]  /*3a20*/  FMUL.FTZ R160, R182, R160 ;  /* 0x000000a0b6a07220 */ /* 0x000fe20000410000 */
[----:B------:R1:W-:Y:S01]  /*3a30*/  STS [R236], R161 ;  /* 0x000000a1ec007388 */ /* 0x0003e20000000800 */
[----:B------:R-:W-:Y:S01]  /*3a40*/  FMUL.FTZ R42, R183, R42 ;  /* 0x0000002ab72a7220 */ /* 0x000fe20000410000 */
[----:B------:R-:W-:Y:S01]  /*3a50*/  F2FP.PACK_AB R183, R35, R183 ;  /* 0x000000b723b7723e */ /* 0x000fe200000000ff */
[--C-:B----4-:R-:W-:Y:S01]  /*3a60*/  FADD.FTZ R28, R28, -R165.reuse ;  /* 0x800000a51c1c7221 */ /* 0x110fe20000010000 */
[----:B------:R-:W-:Y:S01]  /*3a70*/  F2FP.PACK_AB R59, R59, R58 ;  /* 0x0000003a3b3b723e */ /* 0x000fe200000000ff */
[--C-:B------:R-:W-:Y:S01]  /*3a80*/  FADD.FTZ R58, R25, -R165.reuse ;  /* 0x800000a5193a7221 */ /* 0x100fe20000010000 */
[----:B------:R-:W-:Y:S01]  /*3a90*/  F2FP.PACK_AB R25, R19, R21 ;  /* 0x000000151319723e */ /* 0x000fe200000000ff */
[----:B------:R-:W-:Y:S01]  /*3aa0*/  STS [R236+0x400], R183 ;  /* 0x000400b7ec007388 */ /* 0x000fe20000000800 */
[----:B------:R-:W-:Y:S01]  /*3ab0*/  F2FP.PACK_AB R44, R160, R44 ;  /* 0x0000002ca02c723e */ /* 0x000fe200000000ff */
[--C-:B------:R-:W-:Y:S01]  /*3ac0*/  FADD.FTZ R160, R29, -R165.reuse ;  /* 0x800000a51da07221 */ /* 0x100fe20000010000 */
[----:B------:R-:W2:Y:S01]  /*3ad0*/  MUFU.EX2 R182, R5 ;  /* 0x0000000500b67308 */ /* 0x000ea20000000800 */
[--C-:B------:R-:W-:Y:S01]  /*3ae0*/  FADD.FTZ R48, R48, -R165.reuse ;  /* 0x800000a530307221 */ /* 0x100fe20000010000 */
[----:B------:R4:W-:Y:S01]  /*3af0*/  STS [R238+0x10480], R25 ;  /* 0x01048019ee007388 */ /* 0x0009e20000000800 */
[--C-:B------:R-:W-:Y:S02]  /*3b00*/  FADD.FTZ R49, R49, -R165.reuse ;  /* 0x800000a531317221 */ /* 0x100fe40000010000 */
[----:B------:R-:W-:Y:S02]  /*3b10*/  FMUL.FTZ R28, R157, R28 ;  /* 0x0000001c9d1c7220 */ /* 0x000fe40000410000 */
[----:B------:R-:W-:Y:S02]  /*3b20*/  FMUL.FTZ R48, R15, R48 ;  /* 0x000000300f307220 */ /* 0x000fe40000410000 */
[--C-:B------:R-:W-:Y:S02]  /*3b30*/  FADD.FTZ R24, R24, -R165.reuse ;  /* 0x800000a518187221 */ /* 0x100fe40000010000 */
[----:B------:R-:W-:Y:S02]  /*3b40*/  FMUL.FTZ R160, R17, R160 ;  /* 0x000000a011a07220 */ /* 0x000fe40000410000 */
[----:B------:R-:W-:Y:S02]  /*3b50*/  FMUL.FTZ R49, R14, R49 ;  /* 0x000000310e317220 */ /* 0x000fe40000410000 */
[----:B------:R-:W-:Y:S01]  /*3b60*/  FMUL.FTZ R24, R21, R24 ;  /* 0x0000001815187220 */ /* 0x000fe20000410000 */
[----:B------:R-:W-:Y:S01]  /*3b70*/  F2FP.PACK_AB R28, R160, R28 ;  /* 0x0000001ca01c723e */ /* 0x000fe200000000ff */
[----:B------:R-:W-:Y:S01]  /*3b80*/  FMUL.FTZ R29, R19, R58 ;  /* 0x0000003a131d7220 */ /* 0x000fe20000410000 */
[----:B------:R-:W-:Y:S01]  /*3b90*/  F2FP.PACK_AB R160, R49, R48 ;  /* 0x0000003031a0723e */ /* 0x000fe200000000ff */
[----:B------:R-:W-:Y:S01]  /*3ba0*/  FADD.FTZ R180, R47, -R18 ;  /* 0x800000122fb47221 */ /* 0x000fe20000010000 */
[----:B------:R-:W-:Y:S01]  /*3bb0*/  F2FP.PACK_AB R49, R9, R10 ;  /* 0x0000000a0931723e */ /* 0x000fe200000000ff */
[----:B------:R-:W-:Y:S01]  /*3bc0*/  FMUL.FTZ R166, R35, R166 ;  /* 0x000000a623a67220 */ /* 0x000fe20000410000 */
[----:B------:R-:W-:Y:S01]  /*3bd0*/  F2FP.PACK_AB R58, R17, R157 ;  /* 0x0000009d113a723e */ /* 0x000fe200000000ff */
[--C-:B------:R-:W-:Y:S01]  /*3be0*/  FADD.FTZ R52, R52, -R165.reuse ;  /* 0x800000a534347221 */ /* 0x100fe20000010000 */
[----:B------:R-:W-:Y:S01]  /*3bf0*/  F2FP.PACK_AB R29, R29, R24 ;  /* 0x000000181d1d723e */ /* 0x000fe200000000ff */
[----:B------:R-:W-:Y:S01]  /*3c00*/  STS [R238+0x10880], R49 ;  /* 0x01088031ee007388 */ /* 0x000fe20000000800 */
[----:B---3--:R-:W-:Y:S01]  /*3c10*/  F2FP.PACK_AB R24, R43, R40 ;  /* 0x000000282b18723e */ /* 0x008fe200000000ff */
[--C-:B-1----:R-:W-:Y:S01]  /*3c20*/  FADD.FTZ R161, R26, -R56.reuse ;  /* 0x800000381aa17221 */ /* 0x102fe20000010000 */
[----:B------:R-:W-:Y:S01]  /*3c30*/  F2FP.PACK_AB R47, R33, R34 ;  /* 0x00000022212f723e */ /* 0x000fe200000000ff */
[----:B------:R-:W-:Y:S01]  /*3c40*/  STS [R236+0x1000], R58 ;  /* 0x0010003aec007388 */ /* 0x000fe20000000800 */
[----:B------:R-:W-:Y:S01]  /*3c50*/  F2FP.PACK_AB R42, R166, R42 ;  /* 0x0000002aa62a723e */ /* 0x000fe200000000ff */
[----:B------:R-:W-:Y:S01]  /*3c60*/  FADD.FTZ R166, R53, -R165 ;  /* 0x800000a535a67221 */ /* 0x000fe20000010000 */
[----:B------:R-:W-:Y:S01]  /*3c70*/  F2FP.PACK_AB R53, R14, R15 ;  /* 0x0000000f0e35723e */ /* 0x000fe200000000ff */
[----:B------:R1:W-:Y:S01]  /*3c80*/  STS [R236+0x1400], R24 ;  /* 0x00140018ec007388 */ /* 0x0003e20000000800 */
[----:B--2---:R-:W-:Y:S01]  /*3c90*/  F2FP.PACK_AB R181, R252, R182 ;  /* 0x000000b6fcb5723e */ /* 0x004fe200000000ff */
[--C-:B------:R-:W-:Y:S01]  /*3ca0*/  FADD.FTZ R26, R27, -R56.reuse ;  /* 0x800000381b1a7221 */ /* 0x100fe20000010000 */
[----:B------:R-:W-:Y:S01]  /*3cb0*/  F2FP.PACK_AB R165, R11, R13 ;  /* 0x0000000d0ba5723e */ /* 0x000fe200000000ff */
[----:B------:R-:W-:Y:S01]  /*3cc0*/  STS [R238+0x11480], R163 ;  /* 0x011480a3ee007388 */ /* 0x000fe20000000800 */
[----:B----4-:R-:W-:Y:S01]  /*3cd0*/  F2FP.PACK_AB R25, R2, R3 ;  /* 0x000000030219723e */ /* 0x010fe200000000ff */
[----:B------:R-:W-:Y:S02]  /*3ce0*/  FMUL.FTZ R26, R9, R26 ;  /* 0x0000001a091a7220 */ /* 0x000fe40000410000 */
[----:B------:R-:W-:Y:S01]  /*3cf0*/  STS [R238+0x11880], R47 ;  /* 0x0118802fee007388 */ /* 0x000fe20000000800 */
[----:B------:R-:W-:Y:S02]  /*3d00*/  FADD.FTZ R27, R30, -R56 ;  /* 0x800000381e1b7221 */ /* 0x000fe40000010000 */
[----:B------:R-:W-:Y:S01]  /*3d10*/  FMUL.FTZ R161, R10, R161 ;  /* 0x000000a10aa17220 */ /* 0x000fe20000410000 */
[----:B------:R-:W-:Y:S01]  /*3d20*/  STS [R236+0x2000], R167 ;  /* 0x002000a7ec007388 */ /* 0x000fe20000000800 */
[----:B------:R-:W-:Y:S02]  /*3d30*/  FMUL.FTZ R27, R40, R27 ;  /* 0x0000001b281b7220 */ /* 0x000fe40000410000 */
[----:B------:R-:W-:Y:S01]  /*3d40*/  FADD.FTZ R46, R46, -R18 ;  /* 0x800000122e2e7221 */ /* 0x000fe20000010000 */
[----:B------:R-:W-:Y:S01]  /*3d50*/  STS [R236+0x2400], R23 ;  /* 0x00240017ec007388 */ /* 0x000fe20000000800 */
[----:B------:R-:W-:Y:S01]  /*3d60*/  F2FP.PACK_AB R161, R26, R161 ;  /* 0x000000a11aa1723e */ /* 0x000fe200000000ff */
[----:B------:R-:W-:Y:S02]  /*3d70*/  FMUL.FTZ R180, R33, R180 ;  /* 0x000000b421b47220 */ /* 0x000fe40000410000 */
[----:B------:R-:W-:Y:S01]  /*3d80*/  STS [R238+0x12480], R53 ;  /* 0x01248035ee007388 */ /* 0x000fe20000000800 */
[----:B------:R-:W-:Y:S02]  /*3d90*/  FMUL.FTZ R46, R34, R46 ;  /* 0x0000002e222e7220 */ /* 0x000fe40000410000 */
[--C-:B------:R-:W-:Y:S01]  /*3da0*/  FADD.FTZ R51, R51, -R56.reuse ;  /* 0x8000003833337221 */ /* 0x100fe20000010000 */
[----:B------:R-:W-:Y:S01]  /*3db0*/  STS [R238+0x12880], R181 ;  /* 0x012880b5ee007388 */ /* 0x000fe20000000800 */
[--C-:B-1----:R-:W-:Y:S01]  /*3dc0*/  FADD.FTZ R24, R31, -R56.reuse ;  /* 0x800000381f187221 */ /* 0x102fe20000010000 */
[----:B------:R-:W-:Y:S01]  /*3dd0*/  F2FP.PACK_AB R46, R180, R46 ;  /* 0x0000002eb42e723e */ /* 0x000fe200000000ff */
[--C-:B------:R-:W-:Y:S01]  /*3de0*/  FADD.FTZ R54, R54, -R56.reuse ;  /* 0x8000003836367221 */ /* 0x100fe20000010000 */
[----:B------:R1:W-:Y:S01]  /*3df0*/  STS [R236+0x3000], R165 ;  /* 0x003000a5ec007388 */ /* 0x0003e20000000800 */
[----:B------:R-:W-:Y:S02]  /*3e00*/  FMUL.FTZ R24, R43, R24 ;  /* 0x000000182b187220 */ /* 0x000fe40000410000 */
[--C-:B------:R-:W-:Y:S01]  /*3e10*/  FADD.FTZ R55, R55, -R56.reuse ;  /* 0x8000003837377221 */ /* 0x100fe20000010000 */
[----:B------:R-:W-:Y:S01]  /*3e20*/  STS [R236+0x3400], R25 ;  /* 0x00340019ec007388 */ /* 0x000fe20000000800 */
[----:B------:R-:W-:Y:S01]  /*3e30*/  FMUL.FTZ R252, R252, R51 ;  /* 0x00000033fcfc7220 */ /* 0x000fe20000410000 */
[----:B------:R-:W-:Y:S01]  /*3e40*/  F2FP.PACK_AB R31, R24, R27 ;  /* 0x0000001b181f723e */ /* 0x000fe200000000ff */
[----:B------:R-:W-:Y:S01]  /*3e50*/  FADD.FTZ R27, R50, -R56 ;  /* 0x80000038321b7221 */ /* 0x000fe20000010000 */
[----:B------:R-:W-:Y:S01]  /*3e60*/  BAR.SYNC.DEFER_BLOCKING 0x0 ;  /* 0x0000000000007b1d */ /* 0x000fe20000010000 */
[----:B------:R-:W-:Y:S02]  /*3e70*/  FMUL.FTZ R52, R13, R52 ;  /* 0x000000340d347220 */ /* 0x000fe40000410000 */
[----:B------:R-:W-:Y:S02]  /*3e80*/  FMUL.FTZ R27, R182, R27 ;  /* 0x0000001bb61b7220 */ /* 0x000fe40000410000 */
[----:B------:R-:W-:Y:S02]  /*3e90*/  FMUL.FTZ R54, R3, R54 ;  /* 0x0000003603367220 */ /* 0x000fe40000410000 */
[----:B------:R-:W-:Y:S01]  /*3ea0*/  FMUL.FTZ R55, R2, R55 ;  /* 0x0000003702377220 */ /* 0x000fe20000410000 */
[----:B------:R-:W-:Y:S01]  /*3eb0*/  F2FP.PACK_AB R3, R252, R27 ;  /* 0x0000001bfc03723e */ /* 0x000fe200000000ff */
[----:B------:R-:W-:Y:S01]  /*3ec0*/  FMUL.FTZ R166, R11, R166 ;  /* 0x000000a60ba67220 */ /* 0x000fe20000410000 */
[----:B------:R-:W-:Y:S04]  /*3ed0*/  SHF.L.U32 R2, R232, 0x1, RZ ;  /* 0x00000001e8027819 */ /* 0x000fe800000006ff */
[----:B------:R-:W-:Y:S02]  /*3ee0*/  F2FP.PACK_AB R166, R166, R52 ;  /* 0x00000034a6a6723e */ /* 0x000fe400000000ff */
[----:B-1----:R-:W-:Y:S01]  /*3ef0*/  F2FP.PACK_AB R165, R55, R54 ;  /* 0x0000003637a5723e */ /* 0x002fe200000000ff */
        /* <DEDUP_REMOVED lines=97> */
[----:B------:R-:W-:Y:S01]  /*4510*/  ULDC.64 UR6, c[0x0][0x208] ;  /* 0x0000820000067ab9 */ /* 0x000fe20000000a00 */
[C---:B------:R-:W-:Y:S01]  /*4520*/  LOP3.LUT P4, RZ, R245.reuse, 0x1, RZ, 0xc0, !PT ;  /* 0x00000001f5ff7812 */ /* 0x040fe2000788c0ff */
[----:B------:R-:W-:Y:S01]  /*4530*/  USHF.R.S32.HI UR15, URZ, 0x1f, UR11 ;  /* 0x0000001f3f0f7899 */ /* 0x000fe2000801140b */
[C---:B------:R-:W-:Y:S01]  /*4540*/  LOP3.LUT P3, RZ, R245.reuse, 0x2, RZ, 0xc0, !PT ;  /* 0x00000002f5ff7812 */ /* 0x040fe2000786c0ff */
[----:B------:R-:W-:Y:S01]  /*4550*/  USHF.L.U32 UR14, UR11, 0x6, URZ ;  /* 0x000000060b0e7899 */ /* 0x000fe2000800063f */
[----:B------:R-:W-:Y:S01]  /*4560*/  LOP3.LUT P1, RZ, R245, 0x4, RZ, 0xc0, !PT ;  /* 0x00000004f5ff7812 */ /* 0x000fe2000782c0ff */
[----:B------:R-:W-:Y:S01]  /*4570*/  UIMAD UR15, UR15, UR6, URZ ;  /* 0x000000060f0f72a4 */ /* 0x000fe2000f8e023f */
[----:B------:R-:W-:Y:S01]  /*4580*/  @!P2 IMAD.SHL.U32 R6, R235, 0x10, RZ ;  /* 0x00000010eb06a824 */ /* 0x000fe200078e00ff */
[----:B------:R-:W-:Y:S02]  /*4590*/  UIMAD.WIDE.U32 UR18, UR11, UR6, URZ ;  /* 0x000000060b1272a5 */ /* 0x000fe4000f8e003f */
[----:B------:R-:W-:Y:S01]  /*45a0*/  UIMAD UR15, UR11, UR7, UR15 ;  /* 0x000000070b0f72a4 */ /* 0x000fe2000f8e020f */
[----:B------:R-:W-:Y:S01]  /*45b0*/  IMAD.U32 R5, RZ, RZ, UR14 ;  /* 0x0000000eff057e24 */ /* 0x000fe2000f8e00ff */
[----:B------:R-:W-:Y:S02]  /*45c0*/  UIADD3 UR16, -UR14, UR10, URZ ;  /* 0x0000000a0e107290 */ /* 0x000fe4000fffe13f */
[----:B------:R-:W-:Y:S01]  /*45d0*/  UIADD3 UR15, UR19, UR15, URZ ;  /* 0x0000000f130f7290 */ /* 0x000fe2000fffe03f */
[----:B------:R-:W-:Y:S02]  /*45e0*/  IMAD.U32 R4, RZ, RZ, UR18 ;  /* 0x00000012ff047e24 */ /* 0x000fe4000f8e00ff */
[----:B------:R-:W-:Y:S01]  /*45f0*/  IMAD.U32 R7, RZ, RZ, UR18 ;  /* 0x00000012ff077e24 */ /* 0x000fe2000f8e00ff */
[C---:B------:R-:W-:Y:S01]  /*4600*/  ISETP.GE.OR P4, PT, R240.reuse, UR16, !P4 ;  /* 0x00000010f0007c0c */ /* 0x040fe2000e786670 */
[----:B------:R-:W-:Y:S01]  /*4610*/  @!P2 IMAD.WIDE R10, R5, 0x4, R246 ;  /* 0x00000004050aa825 */ /* 0x000fe200078e02f6 */
[C---:B------:R-:W-:Y:S02]  /*4620*/  ISETP.GE.OR P3, PT, R240.reuse, UR16, !P3 ;  /* 0x00000010f0007c0c */ /* 0x040fe4000df66670 */
[----:B------:R-:W-:Y:S02]  /*4630*/  ISETP.GE.OR P1, PT, R240, UR16, !P1 ;  /* 0x00000010f0007c0c */ /* 0x000fe4000cf26670 */
[----:B--2---:R-:W-:Y:S01]  /*4640*/  LEA R8, P0, R4, R36, 0x7 ;  /* 0x0000002404087211 */ /* 0x004fe200078038ff */
[----:B------:R-:W-:Y:S05]  /*4650*/  IMAD.U32 R4, RZ, RZ, UR15 ;  /* 0x0000000fff047e24 */ /* 0x000fea000f8e00ff */
[----:B------:R-:W-:Y:S05]  /*4660*/  LEA.HI.X R9, R7, R37, R4, 0x7, P0 ;  /* 0x0000002507097211 */ /* 0x000fea00000f3c04 */
[----:B------:R-:W-:Y:S01]  /*4670*/  @!PT LDS RZ, [RZ] ;  /* 0x00000000fffff984 */ /* 0x000fe20000000800 */
[----:B------:R-:W-:Y:S01]  /*4680*/  @!PT LDS RZ, [RZ] ;  /* 0x00000000fffff984 */ /* 0x000fe20000000800 */
[----:B------:R-:W-:Y:S01]  /*4690*/  @!PT LDS RZ, [RZ] ;  /* 0x00000000fffff984 */ /* 0x000fe20000000800 */
[----:B------:R1:W-:Y:S04]  /*46a0*/  LDGSTS.E.BYPASS.LTC128B.128 [R237+0xc080], [R8.64], !P4 ;  /* 0x0c08000008ed7fae */ /* 0x0003e8000e101d4c */
[----:B------:R1:W-:Y:S04]  /*46b0*/  LDGSTS.E.BYPASS.LTC128B.128 [R237+0xd080], [R8.64+0x40], !P3 ;  /* 0x0d08004008ed7fae */ /* 0x0003e8000d901d4c */
[----:B------:R1:W-:Y:S04]  /*46c0*/  LDGSTS.E.BYPASS.LTC128B.128 [R237+0xe080], [R8.64+0x80], !P1 ;  /* 0x0e08008008ed7fae */ /* 0x0003e8000c901d4c */
[----:B------:R1:W-:Y:S02]  /*46d0*/  @!P2 LDGSTS.E.BYPASS.LTC128B.128 [R6+0xf280], [R10.64] ;  /* 0x0f2800000a06afae */ /* 0x0003e4000b901d4c */
.L_x_57:
[-C--:B-12-4-:R-:W-:Y:S01]  /*46e0*/  HMMA.16816.F32 R4, R40, R2.reuse, RZ ;  /* 0x000000022804723c */ /* 0x096fe200000018ff */
[----:B------:R-:W-:Y:S01]  /*46f0*/  LDSM.16.M88.4 R28, [R224] ;  /* 0x00000000e01c783b */ /* 0x000fe20000000200 */
[----:B------:R-:W-:Y:S02]  /*4700*/  UIMAD UR5, UR5, 0x1800, URZ ;  /* 0x00001800050578a4 */ /* 0x000fe4000f8e023f */
[----:B------:R-:W-:Y:S01]  /*4710*/  UISETP.GE.AND UP0, UPT, UR11, UR8, UPT ;  /* 0x000000080b00728c */ /* 0x000fe2000bf06270 */
[----:B------:R-:W-:Y:S01]  /*4720*/  LDSM.16.M88.4 R32, [R224+0x1000] ;  /* 0x00100000e020783b */ /* 0x000fe20000000200 */
[----:B------:R-:W-:Y:S02]  /*4730*/  UISETP.GE.AND UP1, UPT, UR9, 0x1, UPT ;  /* 0x000000010900788c */ /* 0x000fe4000bf26270 */
[C---:B------:R-:W-:Y:S01]  /*4740*/  HMMA.16816.F32 R8, R24.reuse, R2, RZ ;  /* 0x000000021808723c */ /* 0x040fe200000018ff */
[----:B------:R-:W1:Y:S01]  /*4750*/  LDSM.16.MT88.2 R2, [R227+0x800] ;  /* 0x00080000e302783b */ /* 0x000e620000004100 */
[----:B------:R-:W-:Y:S02]  /*4760*/  UIADD3 UR6, UR4, 0x1, URZ ;  /* 0x0000000104067890 */ /* 0x000fe4000fffe03f */
[----:B------:R-:W-:Y:S01]  /*4770*/  UISETP.GE.AND UP2, UPT, UR4, 0x1, UPT ;  /* 0x000000010400788c */ /* 0x000fe2000bf46270 */
[----:B------:R-:W2:Y:S03]  /*4780*/  LDSM.16.MT88.2 R36, [R227+0x2800] ;  /* 0x00280000e324783b */ /* 0x000ea60000004100 */
[-C--:B------:R-:W-:Y:S01]  /*4790*/  HMMA.16816.F32 R12, R24, R48.reuse, RZ ;  /* 0x00000030180c723c */ /* 0x080fe200000018ff */
[----:B------:R-:W3:Y:S04]  /*47a0*/  LDSM.16.MT88.2 R38, [R227+0x4800] ;  /* 0x00480000e326783b */ /* 0x000ee80000004100 */
[----:B------:R-:W-:Y:S03]  /*47b0*/  LDSM.16.MT88.2 R44, [R227+0xc00] ;  /* 0x000c0000e32c783b */ /* 0x000fe60000004100 */
[C---:B------:R-:W-:Y:S01]  /*47c0*/  HMMA.16816.F32 R16, R40.reuse, R48, RZ ;  /* 0x000000302810723c */ /* 0x040fe200000018ff */
[----:B------:R-:W-:Y:S04]  /*47d0*/  LDSM.16.MT88.2 R46, [R227+0x2c00] ;  /* 0x002c0000e32e783b */ /* 0x000fe80000004100 */
[----:B------:R-:W0:Y:S03]  /*47e0*/  LDGDEPBAR ;  /* 0x00000000000079af */ /* 0x000e260000000000 */
[-C--:B------:R-:W-:Y:S01]  /*47f0*/  HMMA.16816.F32 R20, R40, R50.reuse, RZ ;  /* 0x000000322814723c */ /* 0x080fe200000018ff */
[----:B------:R-:W4:Y:S07]  /*4800*/  LDSM.16.M88.4 R40, [R223] ;  /* 0x00000000df28783b */ /* 0x000f2e0000000200 */
[----:B------:R-:W-:Y:S01]  /*4810*/  HMMA.16816.F32 R24, R24, R50, RZ ;  /* 0x000000321818723c */ /* 0x000fe200000018ff */
[----:B------:R-:W5:Y:S07]  /*4820*/  LDSM.16.M88.4 R48, [R223+0x1000] ;  /* 0x00100000df30783b */ /* 0x000f6e0000000200 */
        /* <DEDUP_REMOVED lines=10> */
[C---:B------:R-:W-:Y:S01]  /*48d0*/  HMMA.16816.F32 R8, R32.reuse, R2, R8 ;  /* 0x000000022008723c */ /* 0x040fe20000001808 */
[----:B------:R-:W1:Y:S07]  /*48e0*/  LDSM.16.MT88.2 R2, [R227+0x4c00] ;  /* 0x004c0000e302783b */ /* 0x000e6e0000004100 */
[-C--:B--2---:R-:W-:Y:S08]  /*48f0*/  HMMA.16816.F32 R12, R32, R36.reuse, R12 ;  /* 0x00000024200c723c */ /* 0x084ff0000000180c */
[C---:B------:R-:W-:Y:S01]  /*4900*/  HMMA.16816.F32 R16, R28.reuse, R36, R16 ;  /* 0x000000241c10723c */ /* 0x040fe20000001810 */
[----:B------:R-:W2:Y:S07]  /*4910*/  LDSM.16.MT88.2 R36, [R227+0x1000] ;  /* 0x00100000e324783b */ /* 0x000eae0000004100 */
[-C--:B---3--:R-:W-:Y:S01]  /*4920*/  HMMA.16816.F32 R20, R28, R38.reuse, R20 ;  /* 0x000000261c14723c */ /* 0x088fe20000001814 */
[----:B------:R-:W3:Y:S04]  /*4930*/  LDSM.16.MT88.2 R28, [R227+0x5000] ;  /* 0x00500000e31c783b */ /* 0x000ee80000004100 */
[----:B------:R-:W-:Y:S03]  /*4940*/  LDSM.16.MT88.2 R30, [R227+0x1400] ;  /* 0x00140000e31e783b */ /* 0x000fe60000004100 */
[----:B------:R-:W-:Y:S01]  /*4950*/  HMMA.16816.F32 R24, R32, R38, R24 ;  /* 0x000000262018723c */ /* 0x000fe20000001818 */
[----:B------:R-:W2:Y:S04]  /*4960*/  LDSM.16.M88.4 R32, [R225+0x2000] ;  /* 0x00200000e120783b */ /* 0x000ea80000000200 */
[----:B------:R-:W-:Y:S03]  /*4970*/  LDSM.16.MT88.2 R38, [R227+0x3400] ;  /* 0x00340000e326783b */ /* 0x000fe60000004100 */
[-C--:B----4-:R-:W-:Y:S08]  /*4980*/  HMMA.16816.F32 R4, R40, R44.reuse, R4 ;  /* 0x0000002c2804723c */ /* 0x090ff00000001804 */
[C---:B-----5:R-:W-:Y:S08]  /*4990*/  HMMA.16816.F32 R8, R48.reuse, R44, R8 ;  /* 0x0000002c3008723c */ /* 0x060ff00000001808 */
        /* <DEDUP_REMOVED lines=8> */
[-C--:B--2---:R-:W-:Y:S08]  /*4a20*/  HMMA.16816.F32 R4, R52, R36.reuse, R4 ;  /* 0x000000243404723c */ /* 0x084ff00000001804 */
[C---:B------:R-:W-:Y:S01]  /*4a30*/  HMMA.16816.F32 R8, R56.reuse, R36, R8 ;  /* 0x000000243808723c */ /* 0x040fe20000001808 */
[----:B------:R-:W2:Y:S07]  /*4a40*/  LDSM.16.MT88.2 R36, [R227+0x1800] ;  /* 0x00180000e324783b */ /* 0x000eae0000004100 */
[-C--:B------:R-:W-:Y:S08]  /*4a50*/  HMMA.16816.F32 R12, R56, R156.reuse, R12 ;  /* 0x0000009c380c723c */ /* 0x080ff0000000180c */
[C---:B------:R-:W-:Y:S01]  /*4a60*/  HMMA.16816.F32 R16, R52.reuse, R156, R16 ;  /* 0x0000009c3410723c */ /* 0x040fe20000001810 */
[----:B------:R-:W5:Y:S07]  /*4a70*/  LDSM.16.MT88.2 R156, [R227+0x3800] ;  /* 0x00380000e39c783b */ /* 0x000f6e0000004100 */
[-C--:B---3--:R-:W-:Y:S01]  /*4a80*/  HMMA.16816.F32 R20, R52, R28.reuse, R20 ;  /* 0x0000001c3414723c */ /* 0x088fe20000001814 */
[----:B------:R-:W-:Y:S07]  /*4a90*/  LDSM.16.M88.4 R52, [R220+0x2000] ;  /* 0x00200000dc34783b */ /* 0x000fee0000000200 */
[----:B------:R-:W-:Y:S01]  /*4aa0*/  HMMA.16816.F32 R24, R56, R28, R24 ;  /* 0x0000001c3818723c */ /* 0x000fe20000001818 */
[----:B------:R-:W3:Y:S04]  /*4ab0*/  LDSM.16.MT88.2 R28, [R227+0x5800] ;  /* 0x00580000e31c783b */ /* 0x000ee80000004100 */
[----:B------:R-:W-:Y:S03]  /*4ac0*/  LDSM.16.M88.4 R56, [R220+0x3000] ;  /* 0x00300000dc38783b */ /* 0x000fe60000000200 */
[-C--:B------:R-:W-:Y:S08]  /*4ad0*/  HMMA.16816.F32 R4, R32, R30.reuse, R4 ;  /* 0x0000001e2004723c */ /* 0x080ff00000001804 */
[C---:B----4-:R-:W-:Y:S01]  /*4ae0*/  HMMA.16816.F32 R8, R44.reuse, R30, R8 ;  /* 0x0000001e2c08723c */ /* 0x050fe20000001808 */
[----:B------:R-:W4:Y:S07]  /*4af0*/  LDSM.16.MT88.2 R30, [R227+0x1c00] ;  /* 0x001c0000e31e783b */ /* 0x000f2e0000004100 */
[-C--:B------:R-:W-:Y:S08]  /*4b00*/  HMMA.16816.F32 R12, R44, R38.reuse, R12 ;  /* 0x000000262c0c723c */ /* 0x080ff0000000180c */
[C---:B------:R-:W-:Y:S01]  /*4b10*/  HMMA.16816.F32 R16, R32.reuse, R38, R16 ;  /* 0x000000262010723c */ /* 0x040fe20000001810 */
[----:B------:R-:W3:Y:S07]  /*4b20*/  LDSM.16.MT88.2 R38, [R227+0x3c00] ;  /* 0x003c0000e326783b */ /* 0x000eee0000004100 */
[-C--:B-1----:R-:W-:Y:S01]  /*4b30*/  HMMA.16816.F32 R20, R32, R2.reuse, R20 ;  /* 0x000000022014723c */ /* 0x082fe20000001814 */
[----:B------:R-:W-:Y:S07]  /*4b40*/  LDSM.16.MT88.4 R32, [R228+0x13c80] ;  /* 0x013c8000e420783b */ /* 0x000fee0000004200 */
[----:B------:R-:W-:Y:S01]  /*4b50*/  HMMA.16816.F32 R24, R44, R2, R24 ;  /* 0x000000022c18723c */ /* 0x000fe20000001818 */
[----:B------:R-:W1:Y:S07]  /*4b60*/  LDSM.16.MT88.2 R2, [R227+0x5c00] ;  /* 0x005c0000e302783b */ /* 0x000e6e0000004100 */
[-C--:B--2---:R-:W-:Y:S08]  /*4b70*/  HMMA.16816.F32 R4, R40, R36.reuse, R4 ;  /* 0x000000242804723c */ /* 0x084ff00000001804 */
[C---:B------:R-:W-:Y:S08]  /*4b80*/  HMMA.16816.F32 R8, R48.reuse, R36, R8 ;  /* 0x000000243008723c */ /* 0x040ff00000001808 */
[-C--:B-----5:R-:W-:Y:S08]  /*4b90*/  HMMA.16816.F32 R12, R48, R156.reuse, R12 ;  /* 0x0000009c300c723c */ /* 0x0a0ff0000000180c */
[C---:B------:R-:W-:Y:S08]  /*4ba0*/  HMMA.16816.F32 R16, R40.reuse, R156, R16 ;  /* 0x0000009c2810723c */ /* 0x040ff00000001810 */
[-C--:B---3--:R-:W-:Y:S08]  /*4bb0*/  HMMA.16816.F32 R20, R40, R28.reuse, R20 ;  /* 0x0000001c2814723c */ /* 0x088ff00000001814 */
[----:B------:R-:W-:Y:S07]  /*4bc0*/  HMMA.16816.F32 R24, R48, R28, R24 ;  /* 0x0000001c3018723c */ /* 0x000fee0000001818 */
[----:B------:R-:W-:Y:S01]  /*4bd0*/  IADD3 R29, P0, R242, UR5, RZ ;  /* 0x00000005f21d7c10 */ /* 0x000fe2000ff1e0ff */
[-C--:B----4-:R-:W-:Y:S01]  /*4be0*/  HMMA.16816.F32 R4, R52, R30.reuse, R4 ;  /* 0x0000001e3404723c */ /* 0x090fe20000001804 */
[----:B------:R-:W-:Y:S01]  /*4bf0*/  IMAD.U32 R28, RZ, RZ, UR5 ;  /* 0x00000005ff1c7e24 */ /* 0x000fe2000f8e00ff */
[----:B------:R-:W-:Y:S04]  /*4c00*/  UIADD3 UR5, UR9, 0x1, URZ ;  /* 0x0000000109057890 */ /* 0x000fe8000fffe03f */
[----:B------:R-:W-:Y:S01]  /*4c10*/  LEA.HI.X.SX32 R28, R28, R249, 0x1, P0 ;  /* 0x000000f91c1c7211 */ /* 0x000fe200000f0eff */
[----:B------:R-:W-:Y:S01]  /*4c20*/  USEL UR9, UR5, URZ, !UP1 ;  /* 0x0000003f05097287 */ /* 0x000fe2000c800000 */
[C---:B------:R-:W-:Y:S02]  /*4c30*/  HMMA.16816.F32 R8, R56.reuse, R30, R8 ;  /* 0x0000001e3808723c */ /* 0x040fe40000001808 */
[----:B------:R-:W-:Y:S02]  /*4c40*/  UMOV UR5, UR11 ;  /* 0x0000000b00057c82 */ /* 0x000fe40008000000 */
[C---:B------:R-:W-:Y:S04]  /*4c50*/  LEA R44, P0, R29.reuse, c[0x0][0x220], 0x2 ;  /* 0x000088001d2c7a11 */ /* 0x040fe800078010ff */
[-C--:B------:R-:W-:Y:S04]  /*4c60*/  HMMA.16816.F32 R12, R56, R38.reuse, R12 ;  /* 0x00000026380c723c */ /* 0x080fe8000000180c */
[----:B------:R-:W-:Y:S02]  /*4c70*/  LEA.HI.X R45, R29, c[0x0][0x224], R28, 0x2, P0 ;  /* 0x000089001d2d7a11 */ /* 0x000fe400000f141c */
[----:B------:R-:W-:Y:S02]  /*4c80*/  PLOP3.LUT P0, PT, PT, PT, UP0, 0x80, 0x0 ;  /* 0x000000000000781c */ /* 0x000fe40003f0f008 */
[C---:B------:R-:W-:Y:S01]  /*4c90*/  HMMA.16816.F32 R16, R52.reuse, R38, R16 ;  /* 0x000000263410723c */ /* 0x040fe20000001810 */
[----:B------:R-:W-:Y:S04]  /*4ca0*/  RED.E.ADD.F32.FTZ.RN.STRONG.GPU [R44.64], R4 ;  /* 0x000000042c00798e */ /* 0x000fe8000c10e78c */
[----:B------:R-:W-:Y:S03]  /*4cb0*/  RED.E.ADD.F32.FTZ.RN.STRONG.GPU [R44.64+0x400], R5 ;  /* 0x000400052c00798e */ /* 0x000fe6000c10e78c */
[-C--:B-1----:R-:W-:Y:S01]  /*4cc0*/  HMMA.16816.F32 R20, R52, R2.reuse, R20 ;  /* 0x000000023414723c */ /* 0x082fe20000001814 */
[----:B------:R-:W-:Y:S04]  /*4cd0*/  RED.E.ADD.F32.FTZ.RN.STRONG.GPU [R44.64+0x800], R6 ;  /* 0x000800062c00798e */ /* 0x000fe8000c10e78c */
        /* <DEDUP_REMOVED lines=27> */
[----:B------:R-:W5:Y:S04]  /*4e90*/  LDSM.16.MT88.4 R36, [R2+0x6480] ;  /* 0x006480000224783b */ /* 0x000f680000004200 */
        /* <DEDUP_REMOVED lines=24> */
[-C--:B-----5:R-:W-:Y:S08]  /*5020*/  HMMA.16816.F32 R108, R32, R36.reuse, R108 ;  /* 0x00000024206c723c */ /* 0x0a0ff0000000186c */
        /* <DEDUP_REMOVED lines=14> */
[----:B------:R-:W5:Y:S04]  /*5110*/  LDSM.16.MT88.4 R12, [R2+0x7c80] ;  /* 0x007c8000020c783b */ /* 0x000f680000004200 */
        /* <DEDUP_REMOVED lines=26> */
[----:B------:R-:W-:Y:S01]  /*52c0*/  FMUL.FTZ R108, R108, c[0x0][0x298] ;  /* 0x0000a6006c6c7a20 */ /* 0x000fe20000410000 */
[----:B------:R-:W-:Y:S01]  /*52d0*/  PLOP3.LUT P1, PT, PT, PT, PT, 0x8, 0x0 ;  /* 0x000000000000781c */ /* 0x000fe20003f2e170 */
        /* <DEDUP_REMOVED lines=47> */
.L_x_55:
[----:B------:R-:W-:Y:S05]  /*55d0*/  @P1 BRA `(.L_x_59) ;  /* 0x0000117000001947 */ /* 0x000fea0003800000 */
[----:B------:R-:W-:Y:S01]  /*55e0*/  SHF.R.S32.HI R0, RZ, 0x1f, R235 ;  /* 0x0000001fff007819 */ /* 0x000fe200000114eb */
[----:B------:R-:W-:Y:S01]  /*55f0*/  BAR.SYNC.DEFER_BLOCKING 0x1, 0x100 ;  /* 0x0044000000007b1d */ /* 0x000fe20000010000 */
[----:B------:R-:W-:Y:S02]  /*5600*/  F2FP.PACK_AB R60, R61, R60 ;  /* 0x0000003c3d3c723e */ /* 0x000fe400000000ff */
[----:B------:R-:W-:-:S02]  /*5610*/  LEA.HI R2, R0, R235, RZ, 0x2 ;  /* 0x000000eb00027211 */ /* 0x000fc400078f10ff */
[----:B-----5:R-:W-:Y:S02]  /*5620*/  LEA.HI R5, R0, R235, RZ, 0x5 ;  /* 0x000000eb00057211 */ /* 0x020fe400078f28ff */
[--C-:B------:R-:W-:Y:S02]  /*5630*/  SHF.R.S32.HI R4, RZ, 0x2, R2.reuse ;  /* 0x00000002ff047819 */ /* 0x100fe40000011402 */
[----:B------:R-:W-:Y:S02]  /*5640*/  SHF.R.S32.HI R3, RZ, 0x1f, R2 ;  /* 0x0000001fff037819 */ /* 0x000fe40000011402 */
[--C-:B------:R-:W-:Y:S02]  /*5650*/  SHF.R.S32.HI R6, RZ, 0x5, R5.reuse ;  /* 0x00000005ff067819 */ /* 0x100fe40000011405 */
[----:B------:R-:W-:Y:S02]  /*5660*/  LEA.HI R3, R3, R4, RZ, 0x3 ;  /* 0x0000000403037211 */ /* 0x000fe400078f18ff */
[----:B------:R-:W-:-:S02]  /*5670*/  SHF.R.S32.HI R9, RZ, 0x1f, R5 ;  /* 0x0000001fff097819 */ /* 0x000fc40000011405 */
[----:B------:R-:W-:Y:S02]  /*5680*/  LOP3.LUT R3, R3, 0xfffffff8, RZ, 0xc0, !PT ;  /* 0xfffffff803037812 */ /* 0x000fe400078ec0ff */
[----:B------:R-:W-:Y:S02]  /*5690*/  LEA.HI R9, R9, R6, RZ, 0x2 ;  /* 0x0000000609097211 */ /* 0x000fe400078f10ff */
[----:B------:R-:W-:Y:S01]  /*56a0*/  LEA.HI R8, R0, R235, RZ, 0x7 ;  /* 0x000000eb00087211 */ /* 0x000fe200078f38ff */
[----:B------:R-:W-:Y:S01]  /*56b0*/  IMAD.IADD R3, R4, 0x1, -R3 ;  /* 0x0000000104037824 */ /* 0x000fe200078e0a03 */
[----:B------:R-:W-:Y:S02]  /*56c0*/  LOP3.LUT R2, R2, 0xfffffffc, RZ, 0xc0, !PT ;  /* 0xfffffffc02027812 */ /* 0x000fe400078ec0ff */
[----:B------:R-:W-:Y:S02]  /*56d0*/  LOP3.LUT R9, R9, 0x7ffffc, RZ, 0xc0, !PT ;  /* 0x007ffffc09097812 */ /* 0x000fe400078ec0ff */
[----:B------:R-:W-:Y:S01]  /*56e0*/  LEA.HI R5, R3, R3, RZ, 0x1 ;  /* 0x0000000303057211 */ /* 0x000fe200078f08ff */
[----:B------:R-:W-:Y:S01]  /*56f0*/  IMAD.IADD R2, R235, 0x1, -R2 ;  /* 0x00000001eb027824 */ /* 0x000fe200078e0a02 */
[----:B------:R-:W-:Y:S01]  /*5700*/  SHF.R.U32.HI R8, RZ, 0x4, R8 ;  /* 0x00000004ff087819 */ /* 0x000fe20000011608 */
[----:B------:R-:W-:Y:S01]  /*5710*/  IMAD.IADD R9, R6, 0x1, -R9 ;  /* 0x0000000106097824 */ /* 0x000fe200078e0a09 */
[----:B------:R-:W-:-:S02]  /*5720*/  SHF.R.S32.HI R7, RZ, 0x1, R5 ;  /* 0x00000001ff077819 */ /* 0x000fc40000011405 */
[----:B------:R-:W-:Y:S01]  /*5730*/  LOP3.LUT R12, R5, 0x3fffffe, RZ, 0xc0, !PT ;  /* 0x03fffffe050c7812 */ /* 0x000fe200078ec0ff */
[----:B------:R-:W-:Y:S01]  /*5740*/  IMAD R9, R9, 0x100, R2 ;  /* 0x0000010009097824 */ /* 0x000fe200078e0202 */
[C---:B------:R-:W-:Y:S01]  /*5750*/  LOP3.LUT P0, RZ, R7.reuse, 0x2, RZ, 0xc0, !PT ;  /* 0x0000000207ff7812 */ /* 0x040fe2000780c0ff */
[----:B-1----:R-:W-:Y:S01]  /*5760*/  IMAD.SHL.U32 R10, R7, 0x40, RZ ;  /* 0x00000040070a7824 */ /* 0x002fe200078e00ff */
[----:B------:R-:W-:Y:S01]  /*5770*/  F2FP.PACK_AB R62, R63, R62 ;  /* 0x0000003e3f3e723e */ /* 0x000fe200000000ff */
[----:B------:R-:W-:Y:S01]  /*5780*/  IMAD.IADD R12, R3, 0x1, -R12 ;  /* 0x00000001030c7824 */ /* 0x000fe200078e0a0c */
[----:B------:R-:W-:Y:S02]  /*5790*/  F2FP.PACK_AB R72, R73, R72 ;  /* 0x000000484948723e */ /* 0x000fe400000000ff */
[----:B------:R-:W-:Y:S01]  /*57a0*/  LOP3.LUT R5, R10, 0xc0, RZ, 0xc0, !PT ;  /* 0x000000c00a057812 */ /* 0x000fe200078ec0ff */
[----:B------:R-:W-:Y:S01]  /*57b0*/  IMAD R9, R12, 0x10, R9 ;  /* 0x000000100c097824 */ /* 0x000fe200078e0209 */
[----:B------:R-:W-:-:S02]  /*57c0*/  F2FP.PACK_AB R74, R75, R74 ;  /* 0x0000004a4b4a723e */ /* 0x000fc400000000ff */
[----:B------:R-:W-:Y:S02]  /*57d0*/  LOP3.LUT R8, R5, 0x8, R8, 0xf8, !PT ;  /* 0x0000000805087812 */ /* 0x000fe400078ef808 */
[----:B------:R-:W-:Y:S02]  /*57e0*/  SHF.R.U32.HI R5, RZ, 0x3, R5 ;  /* 0x00000003ff057819 */ /* 0x000fe40000011605 */
[----:B------:R-:W-:Y:S02]  /*57f0*/  F2FP.PACK_AB R64, R65, R64 ;  /* 0x000000404140723e */ /* 0x000fe400000000ff */
[----:B------:R-:W-:Y:S02]  /*5800*/  LOP3.LUT R8, R8, R5, RZ, 0x3c, !PT ;  /* 0x0000000508087212 */ /* 0x000fe400078e3cff */
[----:B------:R-:W-:Y:S02]  /*5810*/  F2FP.PACK_AB R66, R67, R66 ;  /* 0x000000424342723e */ /* 0x000fe400000000ff */
[----:B------:R-:W-:Y:S01]  /*5820*/  F2FP.PACK_AB R68, R69, R68 ;  /* 0x000000444544723e */ /* 0x000fe200000000ff */
[----:B------:R-:W-:Y:S01]  /*5830*/  IMAD.U32 R8, R9, 0x2, R8 ;  /* 0x0000000209087824 */ /* 0x000fe200078e0008 */
[----:B------:R-:W-:-:S02]  /*5840*/  F2FP.PACK_AB R70, R71, R70 ;  /* 0x000000464746723e */ /* 0x000fc400000000ff */
[----:B------:R-:W-:Y:S01]  /*5850*/  F2FP.PACK_AB R76, R77, R76 ;  /* 0x0000004c4d4c723e */ /* 0x000fe200000000ff */
[----:B------:R-:W-:Y:S01]  /*5860*/  IMAD.SHL.U32 R3, R8, 0x2, RZ ;  /* 0x0000000208037824 */ /* 0x000fe200078e00ff */
[----:B------:R-:W-:Y:S01]  /*5870*/  F2FP.PACK_AB R78, R79, R78 ;  /* 0x0000004e4f4e723e */ /* 0x000fe200000000ff */
[----:B------:R-:W-:Y:S01]  /*5880*/  IMAD.MOV.U32 R8, RZ, RZ, 0x4 ;  /* 0x00000004ff087424 */ /* 0x000fe200078e00ff */
[----:B------:R-:W-:Y:S02]  /*5890*/  F2FP.PACK_AB R88, R89, R88 ;  /* 0x000000585958723e */ /* 0x000fe400000000ff */
[C---:B------:R-:W-:Y:S01]  /*58a0*/  IADD3 R5, R3.reuse, 0x20, RZ ;  /* 0x0000002003057810 */ /* 0x040fe20007ffe0ff */
[----:B------:R1:W-:Y:S01]  /*58b0*/  STS [R3+0x6080], R60 ;  /* 0x0060803c03007388 */ /* 0x0003e20000000800 */
[----:B------:R-:W-:Y:S01]  /*58c0*/  @P0 IADD3 R5, R3, -0x20, RZ ;  /* 0xffffffe003050810 */ /* 0x000fe20007ffe0ff */
[----:B------:R-:W-:Y:S01]  /*58d0*/  IMAD.WIDE R10, R241, R8, c[0x0][0x358] ;  /* 0x0000d600f10a7625 */ /* 0x000fe200078e0208 */
[----:B------:R-:W-:Y:S01]  /*58e0*/  F2FP.PACK_AB R90, R91, R90 ;  /* 0x0000005a5b5a723e */ /* 0x000fe200000000ff */
[----:B------:R1:W-:Y:S01]  /*58f0*/  STS [R3+0x6280], R62 ;  /* 0x0062803e03007388 */ /* 0x0003e20000000800 */
[----:B------:R-:W-:-:S02]  /*5900*/  F2FP.PACK_AB R80, R81, R80 ;  /* 0x000000505150723e */ /* 0x000fc400000000ff */
[----:B------:R-:W-:Y:S01]  /*5910*/  F2FP.PACK_AB R82, R83, R82 ;  /* 0x000000525352723e */ /* 0x000fe200000000ff */
[----:B------:R1:W-:Y:S01]  /*5920*/  STS [R5+0x6080], R72 ;  /* 0x0060804805007388 */ /* 0x0003e20000000800 */
[----:B------:R-:W-:Y:S02]  /*5930*/  F2FP.PACK_AB R84, R85, R84 ;  /* 0x000000545554723e */ /* 0x000fe400000000ff */
[----:B------:R-:W-:Y:S01]  /*5940*/  F2FP.PACK_AB R86, R87, R86 ;  /* 0x000000565756723e */ /* 0x000fe200000000ff */
[----:B------:R1:W-:Y:S01]  /*5950*/  STS [R5+0x6280], R74 ;  /* 0x0062804a05007388 */ /* 0x0003e20000000800 */
[----:B------:R-:W-:Y:S02]  /*5960*/  F2FP.PACK_AB R92, R93, R92 ;  /* 0x0000005c5d5c723e */ /* 0x000fe400000000ff */
        /* <DEDUP_REMOVED lines=47> */
[----:B------:R-:W-:-:S02]  /*5c60*/  ISETP.NE.U32.AND P0, PT, RZ, c[0x0][0x360], PT ;  /* 0x0000d800ff007a0c */ /* 0x000fc40003f05070 */
[----:B------:R-:W-:Y:S01]  /*5c70*/  ISETP.NE.U32.AND P1, PT, RZ, c[0x0][0x358], PT ;  /* 0x0000d600ff007a0c */ /* 0x000fe20003f25070 */
[----:B------:R1:W-:Y:S01]  /*5c80*/  STS [R3+0xb080], R96 ;  /* 0x00b0806003007388 */ /* 0x0003e20000000800 */
[----:B------:R-:W-:Y:S02]  /*5c90*/  ISETP.NE.AND.EX P0, PT, RZ, c[0x0][0x364], PT, P0 ;  /* 0x0000d900ff007a0c */ /* 0x000fe40003f05300 */
[----:B------:R-:W-:Y:S01]  /*5ca0*/  ISETP.NE.AND.EX P1, PT, RZ, c[0x0][0x35c], PT, P1 ;  /* 0x0000d700ff007a0c */ /* 0x000fe20003f25310 */
[----:B------:R1:W-:Y:S04]  /*5cb0*/  STS [R3+0xb280], R98 ;  /* 0x00b2806203007388 */ /* 0x0003e80000000800 */
        /* <DEDUP_REMOVED lines=26> */
[----:B------:R-:W-:Y:S01]  /*5e60*/  BAR.SYNC.DEFER_BLOCKING 0x1, 0x100 ;  /* 0x0044000000007b1d */ /* 0x000fe20000010000 */
[----:B------:R-:W-:-:S02]  /*5e70*/  IMAD.MOV.U32 R7, RZ, RZ, c[0x0][0x2f0] ;  /* 0x0000bc00ff077624 */ /* 0x000fc400078e00ff */
[----:B------:R-:W-:-:S03]  /*5e80*/  @P0 IMAD.WIDE R12, R241, R8, c[0x0][0x360] ;  /* 0x0000d800f10c0625 */ /* 0x000fc600078e0208 */
[----:B------:R-:W2:Y:S04]  /*5e90*/  @P1 LDG.E R9, [R10.64] ;  /* 0x0000000c0a091981 */ /* 0x000ea8000c1e1900 */
[----:B------:R1:W5:Y:S01]  /*5ea0*/  @P0 LDG.E R7, [R12.64] ;  /* 0x0000000c0c070981 */ /* 0x000362000c1e1900 */
[----:B------:R-:W-:Y:S02]  /*5eb0*/  CS2R R44, SRZ ;  /* 0x00000000002c7805 */ /* 0x000fe4000001ff00 */
[--C-:B--2---:R-:W-:Y:S01]  /*5ec0*/  @P1 SHF.R.S32.HI R45, RZ, 0x1f, R9.reuse ;  /* 0x0000001fff2d1819 */ /* 0x104fe20000011409 */
[----:B------:R-:W-:Y:S01]  /*5ed0*/  @P1 IMAD.MOV.U32 R44, RZ, RZ, R9 ;  /* 0x000000ffff2c1224 */ /* 0x000fe200078e0009 */
[----:B------:R-:W-:Y:S05]  /*5ee0*/  @P0 BRA `(.L_x_60) ;  /* 0x0000004000000947 */ /* 0x000fea0003800000 */
[----:B-1----:R-:W-:Y:S05]  /*5ef0*/  @!P1 BRA `(.L_x_60) ;  /* 0x0000003000009947 */ /* 0x002fea0003800000 */
[----:B-----5:R-:W2:Y:S04]  /*5f00*/  LDG.E R7, [R10.64] ;  /* 0x0000000c0a077981 */ /* 0x020ea8000c1e1900 */
[----:B------:R-:W2:Y:S02]  /*5f10*/  LDG.E R8, [R10.64+0x4] ;  /* 0x0000040c0a087981 */ /* 0x000ea4000c1e1900 */
[----:B--2---:R-:W-:-:S02]  /*5f20*/  IADD3 R7, -R7, R8, RZ ;  /* 0x0000000807077210 */ /* 0x004fc40007ffe1ff */
.L_x_60:
[----:B-1----:R-:W-:Y:S01]  /*5f30*/  LEA.HI R9, R0, R235, RZ, 0x3 ;  /* 0x000000eb00097211 */ /* 0x002fe200078f18ff */
[----:B------:R-:W-:Y:S01]  /*5f40*/  IMAD.SHL.U32 R58, R2, 0x8, RZ ;  /* 0x00000008023a7824 */ /* 0x000fe200078e00ff */
[C---:B------:R-:W-:Y:S01]  /*5f50*/  LEA.HI R5, R4.reuse, R4, RZ, 0x1 ;  /* 0x0000000404057211 */ /* 0x040fe200078f08ff */
[----:B------:R-:W1:Y:S01]  /*5f60*/  S2R R2, SR_CTAID.Y ;  /* 0x0000000000027919 */ /* 0x000e620000002600 */
[----:B------:R-:W-:Y:S01]  /*5f70*/  IADD3 R62, P0, R4, R44, RZ ;  /* 0x0000002c043e7210 */ /* 0x000fe20007f1e0ff */
[----:B------:R-:W-:Y:S01]  /*5f80*/  IMAD.SHL.U32 R9, R9, 0x8, RZ ;  /* 0x0000000809097824 */ /* 0x000fe200078e00ff */
[----:B------:R-:W-:Y:S01]  /*5f90*/  LOP3.LUT R5, R5, 0x3fffffe, RZ, 0xc0, !PT ;  /* 0x03fffffe05057812 */ /* 0x000fe200078ec0ff */
[----:B------:R-:W-:Y:S01]  /*5fa0*/  BSSY B0, `(.L_x_61) ;  /* 0x0000038000007945 */ /* 0x000fe20003800000 */
[----:B------:R-:W-:-:S02]  /*5fb0*/  SHF.R.S32.HI R59, RZ, 0x1f, R58 ;  /* 0x0000001fff3b7819 */ /* 0x000fc4000001143a */
[----:B------:R-:W-:Y:S01]  /*5fc0*/  LOP3.LUT R9, R9, 0xc0, RZ, 0xc0, !PT ;  /* 0x000000c009097812 */ /* 0x000fe200078ec0ff */
[C---:B------:R-:W-:Y:S01]  /*5fd0*/  IMAD.IADD R5, R4.reuse, 0x1, -R5 ;  /* 0x0000000104057824 */ /* 0x040fe200078e0a05 */
[----:B------:R-:W-:Y:S02]  /*5fe0*/  LEA.HI.X.SX32 R63, R4, R45, 0x1, P0 ;  /* 0x0000002d043f7211 */ /* 0x000fe400000f0eff */
[----:B------:R-:W-:Y:S01]  /*5ff0*/  LOP3.LUT R3, R9, 0x18, R58, 0xf8, !PT ;  /* 0x0000001809037812 */ /* 0x000fe200078ef83a */
[----:B------:R-:W-:Y:S01]  /*6000*/  IMAD R5, R6, 0x8, R5 ;  /* 0x0000000806057824 */ /* 0x000fe200078e0205 */
[----:B------:R-:W-:Y:S01]  /*6010*/  SHF.R.U32.HI R0, RZ, 0x3, R9 ;  /* 0x00000003ff007819 */ /* 0x000fe20000011609 */
[----:B------:R-:W2:Y:S03]  /*6020*/  S2R R6, SR_CTAID.X ;  /* 0x0000000000067919 */ /* 0x000ea60000002500 */
[----:B------:R-:W-:-:S02]  /*6030*/  LOP3.LUT R0, R3, R0, RZ, 0x3c, !PT ;  /* 0x0000000003007212 */ /* 0x000fc400078e3cff */
[----:B------:R-:W-:Y:S02]  /*6040*/  SHF.R.S32.HI R3, RZ, 0x1f, R241 ;  /* 0x0000001fff037819 */ /* 0x000fe400000114f1 */
[----:B------:R-:W-:Y:S01]  /*6050*/  SEL R241, R241, RZ, !P1 ;  /* 0x000000fff1f17207 */ /* 0x000fe20004800000 */
[----:B------:R-:W-:Y:S01]  /*6060*/  IMAD.U32 R0, R5, 0x20, R0 ;  /* 0x0000002005007824 */ /* 0x000fe200078e0000 */
[----:B------:R-:W-:Y:S01]  /*6070*/  SEL R3, R3, RZ, !P1 ;  /* 0x000000ff03037207 */ /* 0x000fe20004800000 */
[----:B-1----:R-:W-:-:S04]  /*6080*/  IMAD.WIDE.U32 R46, R2, c[0x0][0x338], R58 ;  /* 0x0000ce00022e7a25 */ /* 0x002fc800078e003a */
[----:B------:R-:W-:Y:S01]  /*6090*/  IMAD.SHL.U32 R57, R0, 0x2, RZ ;  /* 0x0000000200397824 */ /* 0x000fe200078e00ff */
[----:B------:R-:W-:Y:S01]  /*60a0*/  SHF.R.S32.HI R0, RZ, 0x1f, R2 ;  /* 0x0000001fff007819 */ /* 0x000fe20000011402 */
[----:B------:R-:W-:-:S03]  /*60b0*/  IMAD R44, R3, c[0x0][0x340], RZ ;  /* 0x0000d000032c7a24 */ /* 0x000fc600078e02ff */
[----:B------:R1:W3:Y:S01]  /*60c0*/  LDS.128 R40, [R57+0x7080] ;  /* 0x0070800039287984 */ /* 0x0002e20000000c00 */
[----:B------:R-:W-:-:S03]  /*60d0*/  IMAD R5, R0, c[0x0][0x338], RZ ;  /* 0x0000ce0000057a24 */ /* 0x000fc600078e02ff */
[----:B------:R1:W4:Y:S01]  /*60e0*/  LDS.128 R36, [R57+0x9080] ;  /* 0x0090800039247984 */ /* 0x0003220000000c00 */
[----:B--2--5:R-:W-:Y:S02]  /*60f0*/  IMAD R7, R6, -0x80, R7 ;  /* 0xffffff8006077824 */ /* 0x024fe400078e0207 */
[----:B------:R-:W-:Y:S01]  /*6100*/  IMAD R5, R2, c[0x0][0x33c], R5 ;  /* 0x0000cf0002057a24 */ /* 0x000fe200078e0205 */
[----:B------:R1:W2:Y:S01]  /*6110*/  LDS.128 R32, [R57+0xb080] ;  /* 0x00b0800039207984 */ /* 0x0002a20000000c00 */
[----:B------:R-:W-:Y:S01]  /*6120*/  IMAD.WIDE R62, R6, 0x80, R62 ;  /* 0x00000080063e7825 */ /* 0x000fe200078e023e */
[----:B------:R-:W-:Y:S02]  /*6130*/  IMNMX R7, R7, 0x80, PT ;  /* 0x0000008007077817 */ /* 0x000fe40003800200 */
[----:B------:R1:W1:Y:S01]  /*6140*/  LDS.128 R28, [R57+0x80] ;  /* 0x00008000391c7984 */ /* 0x0002620000000c00 */
[----:B------:R-:W-:Y:S01]  /*6150*/  IMAD.IADD R47, R47, 0x1, R5 ;  /* 0x000000012f2f7824 */ /* 0x000fe200078e0205 */
[----:B------:R-:W-:Y:S01]  /*6160*/  ISETP.GE.AND P4, PT, R4, R7, PT ;  /* 0x000000070400720c */ /* 0x000fe20003f86270 */
[C---:B------:R-:W-:Y:S01]  /*6170*/  IMAD R5, R241.reuse, c[0x0][0x344], R44 ;  /* 0x0000d100f1057a24 */ /* 0x040fe200078e022c */
[----:B------:R1:W1:Y:S01]  /*6180*/  LDS.128 R24, [R57+0x2080] ;  /* 0x0020800039187984 */ /* 0x0002620000000c00 */
[----:B------:R-:W-:Y:S01]  /*6190*/  IMAD.WIDE.U32 R60, R241, c[0x0][0x340], R46 ;  /* 0x0000d000f13c7a25 */ /* 0x000fe200078e002e */
[----:B------:R-:W-:-:S02]  /*61a0*/  IADD3 R6, R58, 0x20, RZ ;  /* 0x000000203a067810 */ /* 0x000fc40007ffe0ff */
[----:B------:R1:W1:Y:S01]  /*61b0*/  LDS.128 R20, [R57+0x4080] ;  /* 0x0040800039147984 */ /* 0x0002620000000c00 */
[----:B------:R-:W-:-:S03]  /*61c0*/  IMAD.IADD R65, R61, 0x1, R5 ;  /* 0x000000013d417824 */ /* 0x000fc600078e0205 */
[----:B------:R1:W1:Y:S04]  /*61d0*/  LDS.128 R16, [R57+0x1080] ;  /* 0x0010800039107984 */ /* 0x0002680000000c00 */
[----:B------:R1:W1:Y:S04]  /*61e0*/  LDS.128 R12, [R57+0x3080] ;  /* 0x00308000390c7984 */ /* 0x0002680000000c00 */
[----:B------:R1:W1:Y:S01]  /*61f0*/  LDS.128 R8, [R57+0x5080] ;  /* 0x0050800039087984 */ /* 0x0002620000000c00 */
[----:B------:R-:W-:Y:S05]  /*6200*/  @P4 BRA `(.L_x_62) ;  /* 0x0000011000004947 */ /* 0x000fea0003800000 */
[C---:B------:R-:W-:Y:S01]  /*6210*/  ISETP.GE.AND P3, PT, R58.reuse, c[0x0][0x324], PT ;  /* 0x0000c9003a007a0c */ /* 0x040fe20003f66270 */
[----:B------:R-:W5:Y:S01]  /*6220*/  LDS.128 R52, [R57+0x8080] ;  /* 0x0080800039347984 */ /* 0x000f620000000c00 */
[----:B------:R-:W-:Y:S01]  /*6230*/  IMAD R56, R63, c[0x0][0x330], RZ ;  /* 0x0000cc003f387a24 */ /* 0x000fe200078e02ff */
[----:B------:R-:W-:Y:S01]  /*6240*/  IADD3 R5, R58, 0x40, RZ ;  /* 0x000000403a057810 */ /* 0x000fe20007ffe0ff */
[----:B------:R-:W-:Y:S01]  /*6250*/  IMAD.MOV.U32 R64, RZ, RZ, R60 ;  /* 0x000000ffff407224 */ /* 0x000fe200078e003c */
[----:B------:R-:W4:Y:S01]  /*6260*/  LDS.128 R48, [R57+0xa080] ;  /* 0x00a0800039307984 */ /* 0x000f220000000c00 */
[----:B------:R-:W-:Y:S01]  /*6270*/  IMAD R56, R62, c[0x0][0x334], R56 ;  /* 0x0000cd003e387a24 */ /* 0x000fe200078e0238 */
[----:B------:R-:W-:Y:S01]  /*6280*/  ISETP.GE.AND P2, PT, R6, c[0x0][0x324], PT ;  /* 0x0000c90006007a0c */ /* 0x000fe20003f46270 */
[----:B------:R-:W-:Y:S01]  /*6290*/  IMAD.WIDE.U32 R66, R62, c[0x0][0x330], R64 ;  /* 0x0000cc003e427a25 */ /* 0x000fe200078e0040 */
[----:B------:R-:W-:-:S03]  /*62a0*/  ISETP.GE.AND P1, PT, R5, c[0x0][0x324], PT ;  /* 0x0000c90005007a0c */ /* 0x000fc60003f26270 */
[----:B------:R-:W-:Y:S01]  /*62b0*/  IMAD.IADD R56, R67, 0x1, R56 ;  /* 0x0000000143387824 */ /* 0x000fe200078e0238 */
[----:B------:R-:W3:Y:S01]  /*62c0*/  @!P3 LDS.128 R44, [R57+0x6080] ;  /* 0x00608000392cb984 */ /* 0x000ee20000000c00 */
[----:B------:R-:W-:-:S04]  /*62d0*/  LEA R68, P0, R66, c[0x0][0x318], 0x1 ;  /* 0x0000c60042447a11 */ /* 0x000fc800078008ff */
[----:B------:R-:W-:-:S05]  /*62e0*/  LEA.HI.X R69, R66, c[0x0][0x31c], R56, 0x1, P0 ;  /* 0x0000c70042457a11 */ /* 0x000fca00000f0c38 */
[----:B-----5:R2:W-:Y:S04]  /*62f0*/  @!P2 STG.E.128 [R68.64+0x40], R52 ;  /* 0x000040344400a986 */ /* 0x0205e8000c101d0c */
[----:B----4-:R2:W-:Y:S04]  /*6300*/  @!P1 STG.E.128 [R68.64+0x80], R48 ;  /* 0x0000803044009986 */ /* 0x0105e8000c101d0c */
[----:B---3--:R2:W-:Y:S02]  /*6310*/  @!P3 STG.E.128 [R68.64], R44 ;  /* 0x0000002c4400b986 */ /* 0x0085e4000c101d0c */
.L_x_62:
[----:B------:R-:W-:Y:S05]  /*6320*/  BSYNC B0 ;  /* 0x0000000000007941 */ /* 0x000fea0003800000 */
.L_x_61:
[----:B------:R-:W-:Y:S01]  /*6330*/  IADD3 R4, R4, 0x40, RZ ;  /* 0x0000004004047810 */ /* 0x000fe20007ffe0ff */
[----:B------:R-:W-:Y:S03]  /*6340*/  BSSY B0, `(.L_x_63) ;  /* 0x0000014000007945 */ /* 0x000fe60003800000 */
[----:B------:R-:W-:-:S13]  /*6350*/  ISETP.GE.AND P3, PT, R4, R7, PT ;  /* 0x000000070400720c */ /* 0x000fda0003f66270 */
[----:B------:R-:W-:Y:S05]  /*6360*/  @P3 BRA `(.L_x_64) ;  /* 0x0000011000003947 */ /* 0x000fea0003800000 */
[----:B--2---:R-:W-:Y:S01]  /*6370*/  IADD3 R44, P0, R62, 0x40, RZ ;  /* 0x000000403e2c7810 */ /* 0x004fe20007f1e0ff */
[----:B------:R-:W-:Y:S01]  /*6380*/  IMAD.MOV.U32 R46, RZ, RZ, R60 ;  /* 0x000000ffff2e7224 */ /* 0x000fe200078e003c */
[C---:B------:R-:W-:Y:S01]  /*6390*/  IADD3 R4, R58.reuse, 0x40, RZ ;  /* 0x000000403a047810 */ /* 0x040fe20007ffe0ff */
[----:B------:R-:W-:Y:S01]  /*63a0*/  IMAD.MOV.U32 R47, RZ, RZ, R65 ;  /* 0x000000ffff2f7224 */ /* 0x000fe200078e0041 */
[----:B------:R-:W-:Y:S01]  /*63b0*/  ISETP.GE.AND P2, PT, R58, c[0x0][0x324], PT ;  /* 0x0000c9003a007a0c */ /* 0x000fe20003f46270 */
[----:B------:R-:W-:Y:S01]  /*63c0*/  IMAD.X R5, RZ, RZ, R63, P0 ;  /* 0x000000ffff057224 */ /* 0x000fe200000e063f */
[----:B------:R-:W-:Y:S01]  /*63d0*/  ISETP.GE.AND P0, PT, R4, c[0x0][0x324], PT ;  /* 0x0000c90004007a0c */ /* 0x000fe20003f06270 */
[----:B------:R-:W-:Y:S01]  /*63e0*/  IMAD.WIDE.U32 R46, R44, c[0x0][0x330], R46 ;  /* 0x0000cc002c2e7a25 */ /* 0x000fe200078e002e */
[----:B------:R-:W-:-:S03]  /*63f0*/  ISETP.GE.AND P1, PT, R6, c[0x0][0x324], PT ;  /* 0x0000c90006007a0c */ /* 0x000fc60003f26270 */
[----:B------:R-:W-:Y:S01]  /*6400*/  IMAD R5, R5, c[0x0][0x330], RZ ;  /* 0x0000cc0005057a24 */ /* 0x000fe200078e02ff */
[----:B------:R-:W-:-:S03]  /*6410*/  LEA R4, P5, R46, c[0x0][0x318], 0x1 ;  /* 0x0000c6002e047a11 */ /* 0x000fc600078a08ff */
[----:B------:R-:W-:-:S04]  /*6420*/  IMAD R5, R44, c[0x0][0x334], R5 ;  /* 0x0000cd002c057a24 */ /* 0x000fc800078e0205 */
[----:B------:R-:W-:-:S05]  /*6430*/  IMAD.IADD R5, R47, 0x1, R5 ;  /* 0x000000012f057824 */ /* 0x000fca00078e0205 */
[----:B------:R-:W-:-:S05]  /*6440*/  LEA.HI.X R5, R46, c[0x0][0x31c], R5, 0x1, P5 ;  /* 0x0000c7002e057a11 */ /* 0x000fca00028f0c05 */
[----:B---3--:R2:W-:Y:S04]  /*6450*/  @!P2 STG.E.128 [R4.64], R40 ;  /* 0x000000280400a986 */ /* 0x0085e8000c101d0c */
[----:B----4-:R2:W-:Y:S04]  /*6460*/  @!P1 STG.E.128 [R4.64+0x40], R36 ;  /* 0x0000402404009986 */ /* 0x0105e8000c101d0c */
[----:B------:R2:W-:Y:S02]  /*6470*/  @!P0 STG.E.128 [R4.64+0x80], R32 ;  /* 0x0000802004008986 */ /* 0x0005e4000c101d0c */
.L_x_64:
[----:B------:R-:W-:Y:S05]  /*6480*/  BSYNC B0 ;  /* 0x0000000000007941 */ /* 0x000fea0003800000 */
.L_x_63:
[----:B--2---:R-:W-:Y:S01]  /*6490*/  IMAD R5, R0, c[0x0][0x308], RZ ;  /* 0x0000c20000057a24 */ /* 0x004fe200078e02ff */
[----:B------:R-:W-:Y:S01]  /*64a0*/  BSSY B0, `(.L_x_65) ;  /* 0x0000017000007945 */ /* 0x000fe20003800000 */
[----:B------:R-:W-:-:S04]  /*64b0*/  IMAD.WIDE.U32 R32, R2, c[0x0][0x308], R58 ;  /* 0x0000c20002207a25 */ /* 0x000fc800078e003a */
[----:B------:R-:W-:Y:S02]  /*64c0*/  IMAD R5, R2, c[0x0][0x30c], R5 ;  /* 0x0000c30002057a24 */ /* 0x000fe400078e0205 */
[----:B------:R-:W-:-:S03]  /*64d0*/  IMAD R0, R3, c[0x0][0x310], RZ ;  /* 0x0000c40003007a24 */ /* 0x000fc600078e02ff */
[----:B------:R-:W-:Y:S01]  /*64e0*/  IADD3 R33, R33, R5, RZ ;  /* 0x0000000521217210 */ /* 0x000fe20007ffe0ff */
[----:B------:R-:W-:-:S04]  /*64f0*/  IMAD R0, R241, c[0x0][0x314], R0 ;  /* 0x0000c500f1007a24 */ /* 0x000fc800078e0200 */
[----:B------:R-:W-:-:S05]  /*6500*/  IMAD.WIDE.U32 R4, R241, c[0x0][0x310], R32 ;  /* 0x0000c400f1047a25 */ /* 0x000fca00078e0020 */
[----:B------:R-:W-:Y:S01]  /*6510*/  IADD3 R33, R5, R0, RZ ;  /* 0x0000000005217210 */ /* 0x000fe20007ffe0ff */
[----:B------:R-:W-:Y:S05]  /*6520*/  @P4 BRA `(.L_x_66) ;  /* 0x000000e000004947 */ /* 0x000fea0003800000 */
[----:B------:R-:W-:Y:S01]  /*6530*/  IMAD R3, R63, c[0x0][0x300], RZ ;  /* 0x0000c0003f037a24 */ /* 0x000fe200078e02ff */
[C---:B------:R-:W-:Y:S01]  /*6540*/  IADD3 R0, R58.reuse, 0x40, RZ ;  /* 0x000000403a007810 */ /* 0x040fe20007ffe0ff */
[----:B------:R-:W-:Y:S01]  /*6550*/  IMAD.MOV.U32 R32, RZ, RZ, R4 ;  /* 0x000000ffff207224 */ /* 0x000fe200078e0004 */
[----:B------:R-:W-:Y:S01]  /*6560*/  ISETP.GE.AND P4, PT, R58, c[0x0][0x2f4], PT ;  /* 0x0000bd003a007a0c */ /* 0x000fe20003f86270 */
[----:B------:R-:W-:Y:S01]  /*6570*/  IMAD R2, R62, c[0x0][0x304], R3 ;  /* 0x0000c1003e027a24 */ /* 0x000fe200078e0203 */
[----:B------:R-:W-:Y:S01]  /*6580*/  ISETP.GE.AND P1, PT, R0, c[0x0][0x2f4], PT ;  /* 0x0000bd0000007a0c */ /* 0x000fe20003f26270 */
[----:B------:R-:W-:Y:S01]  /*6590*/  IMAD.WIDE.U32 R34, R62, c[0x0][0x300], R32 ;  /* 0x0000c0003e227a25 */ /* 0x000fe200078e0020 */
[----:B------:R-:W-:-:S03]  /*65a0*/  ISETP.GE.AND P2, PT, R6, c[0x0][0x2f4], PT ;  /* 0x0000bd0006007a0c */ /* 0x000fc60003f46270 */
[----:B------:R-:W-:Y:S01]  /*65b0*/  IMAD.IADD R2, R35, 0x1, R2 ;  /* 0x0000000123027824 */ /* 0x000fe200078e0202 */
[----:B----4-:R-:W-:-:S04]  /*65c0*/  LEA R36, P0, R34, c[0x0][0x2e8], 0x1 ;  /* 0x0000ba0022247a11 */ /* 0x010fc800078008ff */
[----:B------:R-:W-:-:S05]  /*65d0*/  LEA.HI.X R37, R34, c[0x0][0x2ec], R2, 0x1, P0 ;  /* 0x0000bb0022257a11 */ /* 0x000fca00000f0c02 */
[----:B-1----:R1:W-:Y:S04]  /*65e0*/  @!P4 STG.E.128 [R36.64], R28 ;  /* 0x0000001c2400c986 */ /* 0x0023e8000c101d0c */
[----:B------:R1:W-:Y:S04]  /*65f0*/  @!P2 STG.E.128 [R36.64+0x40], R24 ;  /* 0x000040182400a986 */ /* 0x0003e8000c101d0c */
[----:B------:R1:W-:Y:S02]  /*6600*/  @!P1 STG.E.128 [R36.64+0x80], R20 ;  /* 0x0000801424009986 */ /* 0x0003e4000c101d0c */
.L_x_66:
[----:B------:R-:W-:Y:S05]  /*6610*/  BSYNC B0 ;  /* 0x0000000000007941 */ /* 0x000fea0003800000 */
.L_x_65:
[----:B------:R-:W-:Y:S05]  /*6620*/  @P3 EXIT ;  /* 0x000000000000394d */ /* 0x000fea0003800000 */
[----:B------:R-:W-:Y:S01]  /*6630*/  IADD3 R0, P0, R62, 0x40, RZ ;  /* 0x000000403e007810 */ /* 0x000fe20007f1e0ff */
[----:B------:R-:W-:Y:S01]  /*6640*/  IMAD.MOV.U32 R5, RZ, RZ, R33 ;  /* 0x000000ffff057224 */ /* 0x000fe200078e0021 */
[----:B------:R-:W-:-:S02]  /*6650*/  ISETP.GE.AND P1, PT, R58, c[0x0][0x2f4], PT ;  /* 0x0000bd003a007a0c */ /* 0x000fc40003f26270 */
[----:B------:R-:W-:Y:S01]  /*6660*/  IADD3 R58, R58, 0x40, RZ ;  /* 0x000000403a3a7810 */ /* 0x000fe20007ffe0ff */
[----:B------:R-:W-:Y:S01]  /*6670*/  IMAD.X R62, RZ, RZ, R63, P0 ;  /* 0x000000ffff3e7224 */ /* 0x000fe200000e063f */
[----:B------:R-:W-:Y:S01]  /*6680*/  ISETP.GE.AND P0, PT, R6, c[0x0][0x2f4], PT ;  /* 0x0000bd0006007a0c */ /* 0x000fe20003f06270 */
[----:B------:R-:W-:-:S04]  /*6690*/  IMAD.WIDE.U32 R4, R0, c[0x0][0x300], R4 ;  /* 0x0000c00000047a25 */ /* 0x000fc800078e0004 */
[----:B------:R-:W-:Y:S01]  /*66a0*/  IMAD R3, R62, c[0x0][0x300], RZ ;  /* 0x0000c0003e037a24 */ /* 0x000fe200078e02ff */
[----:B------:R-:W-:-:S03]  /*66b0*/  LEA R2, P2, R4, c[0x0][0x2e8], 0x1 ;  /* 0x0000ba0004027a11 */ /* 0x000fc600078408ff */
[----:B------:R-:W-:-:S04]  /*66c0*/  IMAD R3, R0, c[0x0][0x304], R3 ;  /* 0x0000c10000037a24 */ /* 0x000fc800078e0203 */
[----:B------:R-:W-:-:S05]  /*66d0*/  IMAD.IADD R3, R5, 0x1, R3 ;  /* 0x0000000105037824 */ /* 0x000fca00078e0203 */
[----:B------:R-:W-:-:S05]  /*66e0*/  LEA.HI.X R3, R4, c[0x0][0x2ec], R3, 0x1, P2 ;  /* 0x0000bb0004037a11 */ /* 0x000fca00010f0c03 */
[----:B-1----:R1:W-:Y:S01]  /*66f0*/  @!P0 STG.E.128 [R2.64+0x40], R12 ;  /* 0x0000400c02008986 */ /* 0x0023e2000c101d0c */
[----:B------:R-:W-:-:S03]  /*6700*/  ISETP.GE.AND P0, PT, R58, c[0x0][0x2f4], PT ;  /* 0x0000bd003a007a0c */ /* 0x000fc60003f06270 */
[----:B------:R1:W-:Y:S10]  /*6710*/  @!P1 STG.E.128 [R2.64], R16 ;  /* 0x0000001002009986 */ /* 0x0003f4000c101d0c */
[----:B------:R-:W-:Y:S05]  /*6720*/  @P0 EXIT ;  /* 0x000000000000094d */ /* 0x000fea0003800000 */
[----:B------:R-:W-:Y:S01]  /*6730*/  STG.E.128 [R2.64+0x80], R8 ;  /* 0x0000800802007986 */ /* 0x000fe2000c101d0c */
[----:B------:R-:W-:Y:S05]  /*6740*/  EXIT ;  /* 0x000000000000794d */ /* 0x000fea0003800000 */
.L_x_59:
[----:B------:R-:W-:Y:S01]  /*6750*/  ISETP.NE.U32.AND P0, PT, RZ, c[0x0][0x360], PT ;  /* 0x0000d800ff007a0c */ /* 0x000fe20003f05070 */
[----:B------:R-:W-:Y:S01]  /*6760*/  IMAD.MOV.U32 R0, RZ, RZ, 0x4 ;  /* 0x00000004ff007424 */ /* 0x000fe200078e00ff */
[----:B------:R-:W-:-:S02]  /*6770*/  ISETP.NE.U32.AND P1, PT, RZ, c[0x0][0x358], PT ;  /* 0x0000d600ff007a0c */ /* 0x000fc40003f25070 */
[----:B------:R-:W-:Y:S01]  /*6780*/  ISETP.NE.AND.EX P0, PT, RZ, c[0x0][0x364], PT, P0 ;  /* 0x0000d900ff007a0c */ /* 0x000fe20003f05300 */
[----:B------:R-:W-:Y:S01]  /*6790*/  IMAD.WIDE R8, R241, R0, c[0x0][0x358] ;  /* 0x0000d600f1087625 */ /* 0x000fe200078e0200 */
[----:B------:R-:W-:-:S03]  /*67a0*/  ISETP.NE.AND.EX P1, PT, RZ, c[0x0][0x35c], PT, P1 ;  /* 0x0000d700ff007a0c */ /* 0x000fc60003f25310 */
[----:B-----5:R-:W-:-:S08]  /*67b0*/  IMAD.MOV.U32 R5, RZ, RZ, c[0x0][0x2f0] ;  /* 0x0000bc00ff057624 */ /* 0x020fd000078e00ff */
[----:B-1----:R-:W-:Y:S02]  /*67c0*/  @P0 IMAD.WIDE R10, R241, R0, c[0x0][0x360] ;  /* 0x0000d800f10a0625 */ /* 0x002fe400078e0200 */
        /* <DEDUP_REMOVED lines=10> */
.L_x_67:
[----:B-1----:R-:W1:Y:S01]  /*6870*/  S2R R0, SR_CTAID.Y ;  /* 0x0000000000007919 */ /* 0x002e620000002600 */
[----:B------:R-:W-:Y:S01]  /*6880*/  SHF.R.S32.HI R2, RZ, 0x1f, R235 ;  /* 0x0000001fff027819 */ /* 0x000fe200000114eb */
[----:B------:R-:W-:Y:S01]  /*6890*/  BSSY B0, `(.L_x_68) ;  /* 0x000002a000007945 */ /* 0x000fe20003800000 */
[----:B------:R-:W-:Y:S01]  /*68a0*/  SHF.R.S32.HI R4, RZ, 0x1f, R241 ;  /* 0x0000001fff047819 */ /* 0x000fe200000114f1 */
[----:B------:R-:W2:Y:S01]  /*68b0*/  S2R R14, SR_CTAID.X ;  /* 0x00000000000e7919 */ /* 0x000ea20000002500 */
[----:B------:R-:W-:-:S02]  /*68c0*/  LEA.HI R3, R2, R235, RZ, 0x2 ;  /* 0x000000eb02037211 */ /* 0x000fc400078f10ff */
[----:B------:R-:W-:Y:S02]  /*68d0*/  SEL R4, R4, RZ, !P1 ;  /* 0x000000ff04047207 */ /* 0x000fe40004800000 */
[----:B------:R-:W-:Y:S02]  /*68e0*/  LOP3.LUT R8, R3, 0x1ffffffc, RZ, 0xc0, !PT ;  /* 0x1ffffffc03087812 */ /* 0x000fe400078ec0ff */
[----:B------:R-:W-:Y:S01]  /*68f0*/  SHF.R.S32.HI R3, RZ, 0x2, R3 ;  /* 0x00000002ff037819 */ /* 0x000fe20000011403 */
[----:B------:R-:W-:Y:S01]  /*6900*/  IMAD R12, R4, c[0x0][0x310], RZ ;  /* 0x0000c400040c7a24 */ /* 0x000fe200078e02ff */
[----:B------:R-:W-:Y:S01]  /*6910*/  SEL R241, R241, RZ, !P1 ;  /* 0x000000fff1f17207 */ /* 0x000fe20004800000 */
[----:B------:R-:W-:Y:S01]  /*6920*/  IMAD.IADD R8, R235, 0x1, -R8 ;  /* 0x00000001eb087824 */ /* 0x000fe200078e0a08 */
[----:B------:R-:W-:-:S03]  /*6930*/  IADD3 R10, P0, R3, R6, RZ ;  /* 0x00000006030a7210 */ /* 0x000fc60007f1e0ff */
[----:B------:R-:W-:-:S05]  /*6940*/  IMAD.SHL.U32 R8, R8, 0x8, RZ ;  /* 0x0000000808087824 */ /* 0x000fca00078e00ff */
[----:B------:R-:W-:Y:S02]  /*6950*/  SHF.R.S32.HI R9, RZ, 0x1f, R8 ;  /* 0x0000001fff097819 */ /* 0x000fe40000011408 */
[----:B-1----:R-:W-:Y:S01]  /*6960*/  SHF.R.S32.HI R2, RZ, 0x1f, R0 ;  /* 0x0000001fff027819 */ /* 0x002fe20000011400 */
[----:B--2--5:R-:W-:-:S04]  /*6970*/  IMAD R6, R14, -0x80, R5 ;  /* 0xffffff800e067824 */ /* 0x024fc800078e0205 */
[----:B------:R-:W-:Y:S02]  /*6980*/  IMAD R11, R2, c[0x0][0x308], RZ ;  /* 0x0000c200020b7a24 */ /* 0x000fe400078e02ff */
[----:B------:R-:W-:Y:S01]  /*6990*/  IMAD.WIDE.U32 R16, R0, c[0x0][0x308], R8 ;  /* 0x0000c20000107a25 */ /* 0x000fe200078e0008 */
[----:B------:R-:W-:-:S03]  /*69a0*/  ISETP.GE.AND P4, PT, R3, R6, PT ;  /* 0x000000060300720c */ /* 0x000fc60003f86270 */
[----:B------:R-:W-:Y:S01]  /*69b0*/  IMAD R18, R0, c[0x0][0x30c], R11 ;  /* 0x0000c30000127a24 */ /* 0x000fe200078e020b */
[----:B------:R-:W-:Y:S02]  /*69c0*/  LEA.HI.X.SX32 R11, R3, R7, 0x1, P0 ;  /* 0x00000007030b7211 */ /* 0x000fe400000f0eff */
[----:B------:R-:W-:Y:S01]  /*69d0*/  IADD3 R7, R8, 0x40, RZ ;  /* 0x0000004008077810 */ /* 0x000fe20007ffe0ff */
[----:B------:R-:W-:Y:S02]  /*69e0*/  IMAD.IADD R19, R18, 0x1, R17 ;  /* 0x0000000112137824 */ /* 0x000fe400078e0211 */
[----:B------:R-:W-:Y:S02]  /*69f0*/  IMAD.MOV.U32 R18, RZ, RZ, R16 ;  /* 0x000000ffff127224 */ /* 0x000fe400078e0010 */
[C---:B------:R-:W-:Y:S02]  /*6a00*/  IMAD R17, R241.reuse, c[0x0][0x314], R12 ;  /* 0x0000c500f1117a24 */ /* 0x040fe400078e020c */
[----:B------:R-:W-:-:S04]  /*6a10*/  IMAD.WIDE.U32 R12, R241, c[0x0][0x310], R18 ;  /* 0x0000c400f10c7a25 */ /* 0x000fc800078e0012 */
[----:B------:R-:W-:Y:S01]  /*6a20*/  IMAD.WIDE R14, R14, 0x80, R10 ;  /* 0x000000800e0e7825 */ /* 0x000fe200078e020a */
[----:B------:R-:W-:-:S03]  /*6a30*/  IADD3 R10, R8, 0x20, RZ ;  /* 0x00000020080a7810 */ /* 0x000fc60007ffe0ff */
[----:B------:R-:W-:Y:S01]  /*6a40*/  IMAD.IADD R17, R13, 0x1, R17 ;  /* 0x000000010d117824 */ /* 0x000fe200078e0211 */
        /* <DEDUP_REMOVED lines=11> */
[----:B------:R1:W-:Y:S04]  /*6b00*/  @!P3 STG.E.128 [R20.64], RZ ;  /* 0x000000ff1400b986 */ /* 0x0003e8000c101d0c */
[----:B------:R1:W-:Y:S04]  /*6b10*/  @!P2 STG.E.128 [R20.64+0x40], RZ ;  /* 0x000040ff1400a986 */ /* 0x0003e8000c101d0c */
[----:B------:R1:W-:Y:S02]  /*6b20*/  @!P1 STG.E.128 [R20.64+0x80], RZ ;  /* 0x000080ff14009986 */ /* 0x0003e4000c101d0c */
.L_x_69:
[----:B------:R-:W-:Y:S05]  /*6b30*/  BSYNC B0 ;  /* 0x0000000000007941 */ /* 0x000fea0003800000 */
.L_x_68:
[----:B------:R-:W-:Y:S01]  /*6b40*/  IADD3 R3, R3, 0x40, RZ ;  /* 0x0000004003037810 */ /* 0x000fe20007ffe0ff */
[----:B------:R-:W-:Y:S03]  /*6b50*/  BSSY B0, `(.L_x_70) ;  /* 0x0000012000007945 */ /* 0x000fe60003800000 */
[----:B------:R-:W-:-:S13]  /*6b60*/  ISETP.GE.AND P3, PT, R3, R6, PT ;  /* 0x000000060300720c */ /* 0x000fda0003f66270 */
[----:B------:R-:W-:Y:S05]  /*6b70*/  @P3 BRA `(.L_x_71) ;  /* 0x000000f000003947 */ /* 0x000fea0003800000 */
[----:B------:R-:W-:Y:S01]  /*6b80*/  IADD3 R6, P0, R14, 0x40, RZ ;  /* 0x000000400e067810 */ /* 0x000fe20007f1e0ff */
[----:B------:R-:W-:Y:S01]  /*6b90*/  IMAD.MOV.U32 R13, RZ, RZ, R17 ;  /* 0x000000ffff0d7224 */ /* 0x000fe200078e0011 */
[----:B------:R-:W-:Y:S02]  /*6ba0*/  ISETP.GE.AND P2, PT, R8, c[0x0][0x2f4], PT ;  /* 0x0000bd0008007a0c */ /* 0x000fe40003f46270 */
[----:B------:R-:W-:Y:S01]  /*6bb0*/  ISETP.GE.AND P1, PT, R10, c[0x0][0x2f4], PT ;  /* 0x0000bd000a007a0c */ /* 0x000fe20003f26270 */
        /* <DEDUP_REMOVED lines=8> */
[----:B------:R2:W-:Y:S04]  /*6c40*/  @!P2 STG.E.128 [R16.64], RZ ;  /* 0x000000ff1000a986 */ /* 0x0005e8000c101d0c */
[----:B------:R2:W-:Y:S04]  /*6c50*/  @!P1 STG.E.128 [R16.64+0x40], RZ ;  /* 0x000040ff10009986 */ /* 0x0005e8000c101d0c */
[----:B------:R2:W-:Y:S02]  /*6c60*/  @!P0 STG.E.128 [R16.64+0x80], RZ ;  /* 0x000080ff10008986 */ /* 0x0005e4000c101d0c */
.L_x_71:
[----:B------:R-:W-:Y:S05]  /*6c70*/  BSYNC B0 ;  /* 0x0000000000007941 */ /* 0x000fea0003800000 */
.L_x_70:
[----:B------:R-:W-:Y:S01]  /*6c80*/  IMAD R3, R2, c[0x0][0x338], RZ ;  /* 0x0000ce0002037a24 */ /* 0x000fe200078e02ff */
        /* <DEDUP_REMOVED lines=10> */
[----:B------:R-:W-:Y:S01]  /*6d30*/  ISETP.GE.AND P4, PT, R8, c[0x0][0x324], PT ;  /* 0x0000c90008007a0c */ /* 0x000fe20003f86270 */
[----:B------:R-:W-:Y:S01]  /*6d40*/  IMAD.MOV.U32 R12, RZ, RZ, R2 ;  /* 0x000000ffff0c7224 */ /* 0x000fe200078e0002 */
[----:B------:R-:W-:Y:S01]  /*6d50*/  ISETP.GE.AND P2, PT, R10, c[0x0][0x324], PT ;  /* 0x0000c9000a007a0c */ /* 0x000fe20003f46270 */
[C---:B------:R-:W-:Y:S01]  /*6d60*/  IMAD R0, R14.reuse, c[0x0][0x334], R5 ;  /* 0x0000cd000e007a24 */ /* 0x040fe200078e0205 */
[----:B------:R-:W-:Y:S01]  /*6d70*/  ISETP.GE.AND P1, PT, R7, c[0x0][0x324], PT ;  /* 0x0000c90007007a0c */ /* 0x000fe20003f26270 */
[----:B--2---:R-:W-:-:S04]  /*6d80*/  IMAD.WIDE.U32 R16, R14, c[0x0][0x330], R12 ;  /* 0x0000cc000e107a25 */ /* 0x004fc800078e000c */
[----:B------:R-:W-:Y:S01]  /*6d90*/  IMAD.IADD R0, R17, 0x1, R0 ;  /* 0x0000000111007824 */ /* 0x000fe200078e0200 */
[----:B------:R-:W-:-:S04]  /*6da0*/  LEA R4, P0, R16, c[0x0][0x318], 0x1 ;  /* 0x0000c60010047a11 */ /* 0x000fc800078008ff */
[----:B------:R-:W-:-:S05]  /*6db0*/  LEA.HI.X R5, R16, c[0x0][0x31c], R0, 0x1, P0 ;  /* 0x0000c70010057a11 */ /* 0x000fca00000f0c00 */
[----:B------:R2:W-:Y:S04]  /*6dc0*/  @!P4 STG.E.128 [R4.64], RZ ;  /* 0x000000ff0400c986 */ /* 0x0005e8000c101d0c */
[----:B------:R2:W-:Y:S04]  /*6dd0*/  @!P2 STG.E.128 [R4.64+0x40], RZ ;  /* 0x000040ff0400a986 */ /* 0x0005e8000c101d0c */
[----:B------:R2:W-:Y:S02]  /*6de0*/  @!P1 STG.E.128 [R4.64+0x80], RZ ;  /* 0x000080ff04009986 */ /* 0x0005e4000c101d0c */
.L_x_73:
[----:B------:R-:W-:Y:S05]  /*6df0*/  BSYNC B0 ;  /* 0x0000000000007941 */ /* 0x000fea0003800000 */
.L_x_72:
[----:B------:R-:W-:Y:S05]  /*6e00*/  @P3 EXIT ;  /* 0x000000000000394d */ /* 0x000fea0003800000 */
[----:B------:R-:W-:Y:S01]  /*6e10*/  IADD3 R0, P0, R14, 0x40, RZ ;  /* 0x000000400e007810 */ /* 0x000fe20007f1e0ff */
[----:B--2---:R-:W-:Y:S01]  /*6e20*/  IMAD.MOV.U32 R4, RZ, RZ, R2 ;  /* 0x000000ffff047224 */ /* 0x004fe200078e0002 */
[----:B------:R-:W-:-:S02]  /*6e30*/  MOV R5, R13 ;  /* 0x0000000d00057202 */ /* 0x000fc40000000f00 */
        /* <DEDUP_REMOVED lines=9> */
[----:B------:R2:W-:Y:S01]  /*6ed0*/  @!P0 STG.E.128 [R2.64+0x40], RZ ;  /* 0x000040ff02008986 */ /* 0x0005e2000c101d0c */
[----:B------:R-:W-:-:S03]  /*6ee0*/  ISETP.GE.AND P0, PT, R7, c[0x0][0x324], PT ;  /* 0x0000c90007007a0c */ /* 0x000fc60003f06270 */
[----:B------:R2:W-:Y:S10]  /*6ef0*/  @!P1 STG.E.128 [R2.64], RZ ;  /* 0x000000ff02009986 */ /* 0x0005f4000c101d0c */
[----:B------:R-:W-:Y:S05]  /*6f00*/  @P0 EXIT ;  /* 0x000000000000094d */ /* 0x000fea0003800000 */
[----:B------:R-:W-:Y:S01]  /*6f10*/  STG.E.128 [R2.64+0x80], RZ ;  /* 0x000080ff02007986 */ /* 0x000fe2000c101d0c */
[----:B------:R-:W-:Y:S05]  /*6f20*/  EXIT ;  /* 0x000000000000794d */ /* 0x000fea0003800000 */
.L_x_74:
        /* <DEDUP_REMOVED lines=13> */
.L_x_1386:


//--------------------- .text._ZN7cutlass13device_kernelIN5flash19enable_sm80_to_sm89INS1_16FlashAttnBwdSm80INS1_25CollectiveMainloopBwdSm80ILi2ELi1EN4cute5tupleIJNS5_1CILi64EEENS7_ILi128EEENS7_ILi96EEEEEENS_6half_tEfNS_4arch4Sm80ELb0ELb0ELb0ELb1ELb1ELb0ELb0ELb0ELi2ELi2ELi4ELi2ELb1EEENS1_21CollectiveEpilogueBwdISB_SC_SE_Li256ELb1ELb0ELi2EEENS1_19SingleTileSchedulerILb1ELb0ELb0ELi128EEEEEEEEEvNT_6ParamsE --------------------------
	.section	.text._ZN7cutlass13device_kernelIN5flash19enable_sm80_to_sm89INS1_16FlashAttnBwdSm80INS1_25CollectiveMainloopBwdSm80ILi2ELi1EN4cute5tupleIJNS5_1CILi64EEENS7_ILi128EEENS7_ILi96EEEEEENS_6half_tEfNS_4arch4Sm80ELb0ELb0ELb0ELb1ELb1ELb0ELb0ELb0ELi2ELi2ELi4ELi2ELb1EEENS1_21CollectiveEpilogueBwdISB_SC_SE_Li256ELb1ELb0ELi2EEENS1_19SingleTileSchedulerILb1ELb0ELb0ELi128EEEEEEEEEvNT_6ParamsE,"ax",@progbits
	.sectioninfo	@"SHI_REGISTERS=255"
	.align	128
.text._ZN7cutlass13device_kernelIN5flash19enable_sm80_to_sm89INS1_16FlashAttnBwdSm80INS1_25CollectiveMainloopBwdSm80ILi2ELi1EN4cute5tupleIJNS5_1CILi64EEENS7_ILi128EEENS7_ILi96EEEEEENS_6half_tEfNS_4arch4Sm80ELb0ELb0ELb0ELb1ELb1ELb0ELb0ELb0ELi2ELi2ELi4ELi2ELb1EEENS1_21CollectiveEpilogueBwdISB_SC_SE_Li256ELb1ELb0ELi2EEENS1_19SingleTileSchedulerILb1ELb0ELb0ELi128EEEEEEEEEvNT_6ParamsE:
        .type           _ZN7cutlass13device_kernelIN5flash19enable_sm80_to_sm89INS1_16FlashAttnBwdSm80INS1_25CollectiveMainloopBwdSm80ILi2ELi1EN4cute5tupleIJNS5_1CILi64EEENS7_ILi128EEENS7_ILi96EEEEEENS_6half_tEfNS_4arch4Sm80ELb0ELb0ELb0ELb1ELb1ELb0ELb0ELb0ELi2ELi2ELi4ELi2ELb1EEENS1_21CollectiveEpilogueBwdISB_SC_SE_Li256ELb1ELb0ELi2EEENS1_19SingleTileSchedulerILb1ELb0ELb0ELi128EEEEEEEEEvNT_6ParamsE,@function
        .size           _ZN7cutlass13device_kernelIN5flash19enable_sm80_to_sm89INS1_16FlashAttnBwdSm80INS1_25CollectiveMainloopBwdSm80ILi2ELi1EN4cute5tupleIJNS5_1CILi64EEENS7_ILi128EEENS7_ILi96EEEEEENS_6half_tEfNS_4arch4Sm80ELb0ELb0ELb0ELb1ELb1ELb0ELb0ELb0ELi2ELi2ELi4ELi2ELb1EEENS1_21CollectiveEpilogueBwdISB_SC_SE_Li256ELb1ELb0ELi2EEENS1_19SingleTileSchedulerILb1ELb0ELb0ELi128EEEEEEEEEvNT_6ParamsE,(.L_x_1387 - _ZN7cutlass13device_kernelIN5flash19enable_sm80_to_sm89INS1_16FlashAttnBwdSm80INS1_25CollectiveMainloopBwdSm80ILi2ELi1EN4cute5tupleIJNS5_1CILi64EEENS7_ILi128EEENS7_ILi96EEEEEENS_6half_tEfNS_4arch4Sm80ELb0ELb0ELb0ELb1ELb1ELb0ELb0ELb0ELi2ELi2ELi4ELi2ELb1EEENS1_21CollectiveEpilogueBwdISB_SC_SE_Li256ELb1ELb0ELi2EEENS1_19SingleTileSchedulerILb1ELb0ELb0ELi128EEEEEEEEEvNT_6ParamsE)
        .other          _ZN7cutlass13device_kernelIN5flash19enable_sm80_to_sm89INS1_16FlashAttnBwdSm80INS1_25CollectiveMainloopBwdSm80ILi2ELi1EN4cute5tupleIJNS5_1CILi64EEENS7_ILi128EEENS7_ILi96EEEEEENS_6half_tEfNS_4arch4Sm80ELb0ELb0ELb0ELb1ELb1ELb0ELb0ELb0ELi2ELi2ELi4ELi2ELb1EEENS1_21CollectiveEpilogueBwdISB_SC_SE_Li256ELb1ELb0ELi2EEENS1_19SingleTileSchedulerILb1ELb0ELb0ELi128EEEEEEEEEvNT_6ParamsE,@"STO_CUDA_ENTRY STV_DEFAULT"
_ZN7cutlass13device_kernelIN5flash19enable_sm80_to_sm89INS1_16FlashAttnBwdSm80INS1_25CollectiveMainloopBwdSm80ILi2ELi1EN4cute5tupleIJNS5_1CILi64EEENS7_ILi128EEENS7_ILi96EEEEEENS_6half_tEfNS_4arch4Sm80ELb0ELb0ELb0ELb1ELb1ELb0ELb0ELb0ELi2ELi2ELi4ELi2ELb1EEENS1_21CollectiveEpilogueBwdISB_SC_SE_Li256ELb1ELb0ELi2EEENS1_19SingleTileSchedulerILb1ELb0ELb0ELi128EEEEEEEEEvNT_6ParamsE:
        /* <DEDUP_REMOVED lines=18> */
.L_x_76:
        /* <DEDUP_REMOVED lines=8> */
.L_x_78:
[----:B------:R-:W-:Y:S02]  /*01a0*/  MOV R4, c[0x0][0x3a4] ;  /* 0x0000e90000047a02 */ /* 0x000fe40000000f00 */
.L_x_77:
[----:B------:R-:W-:-:S05]  /*01b0*/  IMAD.SHL.U32 R3, R2, 0x80, RZ ;  /* 0x0000008002037824 */ /* 0x000fca00078e00ff */
[----:B-----5:R-:W-:-:S04]  /*01c0*/  ISETP.GE.AND P0, PT, R3, R4, PT ;  /* 0x000000040300720c */ /* 0x020fc80003f06270 */
[----:B------:R-:W-:Y:S01]  /*01d0*/  SEL R241, R241, 0xffffffff, !P0 ;  /* 0xfffffffff1f17807 */ /* 0x000fe20004000000 */
[----:B------:R-:W-:Y:S05]  /*01e0*/  BRA `(.L_x_79) ;  /* 0x0000011000007947 */ /* 0x000fea0003800000 */
.L_x_75:
[----:B---34-:R-:W-:-:S04]  /*01f0*/  ISETP.NE.U32.AND P0, PT, RZ, c[0x0][0x3c0], PT ;  /* 0x0000f000ff007a0c */ /* 0x018fc80003f05070 */
[----:B------:R-:W-:-:S13]  /*0200*/  ISETP.NE.AND.EX P0, PT, RZ, c[0x0][0x3c4], PT, P0 ;  /* 0x0000f100ff007a0c */ /* 0x000fda0003f05300 */
[----:B------:R-:W-:Y:S05]  /*0210*/  @!P0 BRA `(.L_x_80) ;  /* 0x0000002000008947 */ /* 0x000fea0003800000 */
[----:B------:R1:W5:Y:S01]  /*0220*/  LDG.E R4, [R4.64] ;  /* 0x0000000c04047981 */ /* 0x000362000c1e1900 */
[----:B------:R-:W-:Y:S05]  /*0230*/  BRA `(.L_x_81) ;  /* 0x0000009000007947 */ /* 0x000fea0003800000 */
.L_x_80:
        /* <DEDUP_REMOVED lines=8> */
.L_x_82:
[----:B------:R-:W-:Y:S02]  /*02c0*/  MOV R4, c[0x0][0x3a4] ;  /* 0x0000e90000047a02 */ /* 0x000fe40000000f00 */
.L_x_81:
[----:B------:R-:W-:-:S05]  /*02d0*/  IMAD.SHL.U32 R3, R2, 0x80, RZ ;  /* 0x0000008002037824 */ /* 0x000fca00078e00ff */
[----:B-----5:R-:W-:-:S04]  /*02e0*/  ISETP.GE.AND P0, PT, R3, R4, PT ;  /* 0x000000040300720c */ /* 0x020fc80003f06270 */
[----:B------:R-:W-:-:S04]  /*02f0*/  SEL R241, R241, 0xffffffff, !P0 ;  /* 0xfffffffff1f17807 */ /* 0x000fc80004000000 */
.L_x_79:
        /* <DEDUP_REMOVED lines=32> */
.L_x_83:
[----:B------:R-:W-:-:S04]  /*0500*/  ISETP.NE.U32.AND P0, PT, RZ, c[0x0][0x2e0], PT ;  /* 0x0000b800ff007a0c */ /* 0x000fc80003f05070 */
[----:B------:R-:W-:-:S13]  /*0510*/  ISETP.NE.AND.EX P0, PT, RZ, c[0x0][0x2e4], PT, P0 ;  /* 0x0000b900ff007a0c */ /* 0x000fda0003f05300 */
[----:B------:R-:W-:Y:S05]  /*0520*/  @!P0 BRA `(.L_x_84) ;  /* 0x0000003000008947 */ /* 0x000fea0003800000 */
[----:B------:R-:W-:-:S05]  /*0530*/  IMAD.WIDE R10, R241, R10, c[0x0][0x2e0] ;  /* 0x0000b800f10a7625 */ /* 0x000fca00078e020a */
[----:B------:R1:W5:Y:S01]  /*0540*/  LDG.E R7, [R10.64] ;  /* 0x0000000c0a077981 */ /* 0x000362000c1e1900 */
[----:B------:R-:W-:Y:S05]  /*0550*/  BRA `(.L_x_85) ;  /* 0x0000004000007947 */ /* 0x000fea0003800000 */
.L_x_84:
[----:B------:R-:W-:Y:S05]  /*0560*/  @!P3 BRA `(.L_x_85) ;  /* 0x000000300000b947 */ /* 0x000fea0003800000 */
[----:B------:R-:W2:Y:S04]  /*0570*/  LDG.E R7, [R12.64] ;  /* 0x0000000c0c077981 */ /* 0x000ea8000c1e1900 */
[----:B------:R-:W2:Y:S02]  /*0580*/  LDG.E R6, [R12.64+0x4] ;  /* 0x0000040c0c067981 */ /* 0x000ea4000c1e1900 */
[----:B--2---:R-:W-:Y:S02]  /*0590*/  IADD3 R7, -R7, R6, RZ ;  /* 0x0000000607077210 */ /* 0x004fe40007ffe1ff */
.L_x_85:
        /* <DEDUP_REMOVED lines=484> */
.L_x_89:
        /* <DEDUP_REMOVED lines=136> */
.L_x_87:
        /* <DEDUP_REMOVED lines=424> */
.L_x_88:
        /* <DEDUP_REMOVED lines=239> */
.L_x_86:
        /* <DEDUP_REMOVED lines=150> */
.L_x_91:
        /* <DEDUP_REMOVED lines=63> */
.L_x_93:
[----:B------:R-:W-:Y:S05]  /*6320*/  BSYNC B0 ;  /* 0x0000000000007941 */ /* 0x000fea0003800000 */
.L_x_92:
        /* <DEDUP_REMOVED lines=21> */
.L_x_95:
[----:B------:R-:W-:Y:S05]  /*6480*/  BSYNC B0 ;  /* 0x0000000000007941 */ /* 0x000fea0003800000 */
.L_x_94:
        /* <DEDUP_REMOVED lines=24> */
.L_x_97:
[----:B------:R-:W-:Y:S05]  /*6610*/  BSYNC B0 ;  /* 0x0000000000007941 */ /* 0x000fea0003800000 */
.L_x_96:
        /* <DEDUP_REMOVED lines=19> */
.L_x_90:
        /* <DEDUP_REMOVED lines=18> */
.L_x_98:
        /* <DEDUP_REMOVED lines=44> */
.L_x_100:
[----:B------:R-:W-:Y:S05]  /*6b30*/  BSYNC B0 ;  /* 0x0000000000007941 */ /* 0x000fea0003800000 */
.L_x_99:
        /* <DEDUP_REMOVED lines=19> */
.L_x_102:
[----:B------:R-:W-:Y:S05]  /*6c70*/  BSYNC B0 ;  /* 0x0000000000007941 */ /* 0x000fea0003800000 */
.L_x_101:
        /* <DEDUP_REMOVED lines=23> */
.L_x_104:
[----:B------:R-:W-:Y:S05]  /*6df0*/  BSYNC B0 ;  /* 0x0000000000007941 */ /* 0x000fea0003800000 */
.L_x_103:
        /* <DEDUP_REMOVED lines=19> */
.L_x_105:
        /* <DEDUP_REMOVED lines=13> */
.L_x_1387:


//--------------------- .text._ZN7cutlass13device_kernelIN5flash19enable_sm80_to_sm89INS1_16FlashAttnBwdSm80INS1_25CollectiveMainloopBwdSm80ILi2ELi1EN4cute5tupleIJNS5_1CILi64EEENS7_ILi128EEENS7_ILi96EEEEEENS_6half_tEfNS_4arch4Sm80ELb0ELb0ELb0ELb1ELb0ELb0ELb0ELb0ELi2ELi2ELi4ELi2ELb1EEENS1_24CollectiveEpilogueBwdGQAISB_fSE_Li256ELb1ELb0EEENS1_19SingleTileSchedulerILb1ELb0ELb0ELi128EEEEEEEEEvNT_6ParamsE --------------------------
	.section	.text._ZN7cutlass13device_kernelIN5flash19enable_sm80_to_sm89INS1_16FlashAttnBwdSm80INS1_25CollectiveMainloopBwdSm80ILi2ELi1EN4cute5tupleIJNS5_1CILi64EEENS7_ILi128EEENS7_ILi96EEEEEENS_6half_tEfNS_4arch4Sm80ELb0ELb0ELb0ELb1ELb0ELb0ELb0ELb0ELi2ELi2ELi4ELi2ELb1EEENS1_24CollectiveEpilogueBwdGQAISB_fSE_Li256ELb1ELb0EEENS1_19SingleTileSchedulerILb1ELb0ELb0ELi128EEEEEEEEEvNT_6ParamsE,"ax",@progbits
	.sectioninfo	@"SHI_REGISTERS=255"
	.align	128
.text._ZN7cutlass13device_kernelIN5flash19enable_sm80_to_sm89INS1_16FlashAttnBwdSm80INS1_25CollectiveMainloopBwdSm80ILi2ELi1EN4cute5tupleIJNS5_1CILi64EEENS7_ILi128EEENS7_ILi96EEEEEENS_6half_tEfNS_4arch4Sm80ELb0ELb0ELb0ELb1ELb0ELb0ELb0ELb0ELi2ELi2ELi4ELi2ELb1EEENS1_24CollectiveEpilogueBwdGQAISB_fSE_Li256ELb1ELb0EEENS1_19SingleTileSchedulerILb1ELb0ELb0ELi128EEEEEEEEEvNT_6ParamsE:
        .type           _ZN7cutlass13device_kernelIN5flash19enable_sm80_to_sm89INS1_16FlashAttnBwdSm80INS1_25CollectiveMainloopBwdSm80ILi2ELi1EN4cute5tupleIJNS5_1CILi64EEENS7_ILi128EEENS7_ILi96EEEEEENS_6half_tEfNS_4arch4Sm80ELb0ELb0ELb0ELb1ELb0ELb0ELb0ELb0ELi2ELi2ELi4ELi2ELb1EEENS1_24CollectiveEpilogueBwdGQAISB_fSE_Li256ELb1ELb0EEENS1_19SingleTileSchedulerILb1ELb0ELb0ELi128EEEEEEEEEvNT_6ParamsE,@function
        .size           _ZN7cutlass13device_kernelIN5flash19enable_sm80_to_sm89INS1_16FlashAttnBwdSm80INS1_25CollectiveMainloopBwdSm80ILi2ELi1EN4cute5tupleIJNS5_1CILi64EEENS7_ILi128EEENS7_ILi96EEEEEENS_6half_tEfNS_4arch4Sm80ELb0ELb0ELb0ELb1ELb0ELb0ELb0ELb0ELi2ELi2ELi4ELi2ELb1EEENS1_24CollectiveEpilogueBwdGQAISB_fSE_Li256ELb1ELb0EEENS1_19SingleTileSchedulerILb1ELb0ELb0ELi128EEEEEEEEEvNT_6ParamsE,(.L_x_1388 - _ZN7cutlass13device_kernelIN5flash19enable_sm80_to_sm89INS1_16FlashAttnBwdSm80INS1_25CollectiveMainloopBwdSm80ILi2ELi1EN4cute5tupleIJNS5_1CILi64EEENS7_ILi128EEENS7_ILi96EEEEEENS_6half_tEfNS_4arch4Sm80ELb0ELb0ELb0ELb1ELb0ELb0ELb0ELb0ELi2ELi2ELi4ELi2ELb1EEENS1_24CollectiveEpilogueBwdGQAISB_fSE_Li256ELb1ELb0EEENS1_19SingleTileSchedulerILb1ELb0ELb0ELi128EEEEEEEEEvNT_6ParamsE)
        .other          _ZN7cutlass13device_kernelIN5flash19enable_sm80_to_sm89INS1_16FlashAttnBwdSm80INS1_25CollectiveMainloopBwdSm80ILi2ELi1EN4cute5tupleIJNS5_1CILi64EEENS7_ILi128EEENS7_ILi96EEEEEENS_6half_tEfNS_4arch4Sm80ELb0ELb0ELb0ELb1ELb0ELb0ELb0ELb0ELi2ELi2ELi4ELi2ELb1EEENS1_24CollectiveEpilogueBwdGQAISB_fSE_Li256ELb1ELb0EEENS1_19SingleTileSchedulerILb1ELb0ELb0ELi128EEEEEEEEEvNT_6ParamsE,@"STO_CUDA_ENTRY STV_DEFAULT"
_ZN7cutlass13device_kernelIN5flash19enable_sm80_to_sm89INS1_16FlashAttnBwdSm80INS1_25CollectiveMainloopBwdSm80ILi2ELi1EN4cute5tupleIJNS5_1CILi64EEENS7_ILi128EEENS7_ILi96EEEEEENS_6half_tEfNS_4arch4Sm80ELb0ELb0ELb0ELb1ELb0ELb0ELb0ELb0ELi2ELi2ELi4ELi2ELb1EEENS1_24CollectiveEpilogueBwdGQAISB_fSE_Li256ELb1ELb0EEENS1_19SingleTileSchedulerILb1ELb0ELb0ELi128EEEEEEEEEvNT_6ParamsE:
        /* <DEDUP_REMOVED lines=18> */
.L_x_107:
        /* <DEDUP_REMOVED lines=8> */
.L_x_109:
[----:B------:R-:W-:Y:S02]  /*01a0*/  MOV R4, c[0x0][0x3ac] ;  /* 0x0000eb0000047a02 */ /* 0x000fe40000000f00 */
.L_x_108:
[----:B------:R-:W-:-:S05]  /*01b0*/  IMAD.SHL.U32 R3, R2, 0x80, RZ ;  /* 0x0000008002037824 */ /* 0x000fca00078e00ff */
[----:B-----5:R-:W-:-:S04]  /*01c0*/  ISETP.GE.AND P0, PT, R3, R4, PT ;  /* 0x000000040300720c */ /* 0x020fc80003f06270 */
[----:B------:R-:W-:Y:S01]  /*01d0*/  SEL R241, R241, 0xffffffff, !P0 ;  /* 0xfffffffff1f17807 */ /* 0x000fe20004000000 */
[----:B------:R-:W-:Y:S05]  /*01e0*/  BRA `(.L_x_110) ;  /* 0x0000011000007947 */ /* 0x000fea0003800000 */
.L_x_106:
[----:B---34-:R-:W-:-:S04]  /*01f0*/  ISETP.NE.U32.AND P0, PT, RZ, c[0x0][0x3c8], PT ;  /* 0x0000f200ff007a0c */ /* 0x018fc80003f05070 */
[----:B------:R-:W-:-:S13]  /*0200*/  ISETP.NE.AND.EX P0, PT, RZ, c[0x0][0x3cc], PT, P0 ;  /* 0x0000f300ff007a0c */ /* 0x000fda0003f05300 */
[----:B------:R-:W-:Y:S05]  /*0210*/  @!P0 BRA `(.L_x_111) ;  /* 0x0000002000008947 */ /* 0x000fea0003800000 */
[----:B------:R1:W5:Y:S01]  /*0220*/  LDG.E R4, [R4.64] ;  /* 0x0000000c04047981 */ /* 0x000362000c1e1900 */
[----:B------:R-:W-:Y:S05]  /*0230*/  BRA `(.L_x_112) ;  /* 0x0000009000007947 */ /* 0x000fea0003800000 */
.L_x_111:
        /* <DEDUP_REMOVED lines=8> */
.L_x_113:
[----:B------:R-:W-:Y:S02]  /*02c0*/  MOV R4, c[0x0][0x3ac] ;  /* 0x0000eb0000047a02 */ /* 0x000fe40000000f00 */
.L_x_112:
[----:B------:R-:W-:-:S05]  /*02d0*/  IMAD.SHL.U32 R3, R2, 0x80, RZ ;  /* 0x0000008002037824 */ /* 0x000fca00078e00ff */
[----:B-----5:R-:W-:-:S04]  /*02e0*/  ISETP.GE.AND P0, PT, R3, R4, PT ;  /* 0x000000040300720c */ /* 0x020fc80003f06270 */
[----:B------:R-:W-:-:S04]  /*02f0*/  SEL R241, R241, 0xffffffff, !P0 ;  /* 0xfffffffff1f17807 */ /* 0x000fc80004000000 */
.L_x_110:
        /* <DEDUP_REMOVED lines=10> */
[CC--:B------:R-:W-:Y:S02]  /*03a0*/  @P0 IMAD.WIDE R6, R241.reuse, R12.reuse, c[0x0][0x2d8] ;  /* 0x0000b600f1060625 */ /* 0x0c0fe400078e020c */
[----:B------:R-:W3:Y:S02]  /*03b0*/  @P4 LDG.E R11, [R16.64] ;  /* 0x0000000c100b4981 */ /* 0x000ee4000c1e1900 */
[C---:B------:R-:W-:Y:S02]  /*03c0*/  IMAD.WIDE R14, R241.reuse, R12, c[0x0][0x2d0] ;  /* 0x0000b400f10e7625 */ /* 0x040fe400078e020c */
[----:B------:R4:W5:Y:S04]  /*03d0*/  @P0 LDG.E R10, [R6.64] ;  /* 0x0000000c060a0981 */ /* 0x000968000c1e1900 */
[----:B-1----:R-:W3:Y:S01]  /*03e0*/  @P3 LDG.E R5, [R14.64] ;  /* 0x0000000c0e053981 */ /* 0x002ee2000c1e1900 */
[----:B------:R-:W-:Y:S01]  /*03f0*/  ULDC UR10, c[0x0][0x168] ;  /* 0x00005a00000a7ab9 */ /* 0x000fe20000000800 */
[----:B------:R-:W-:Y:S01]  /*0400*/  CS2R R8, SRZ ;  /* 0x0000000000087805 */ /* 0x000fe2000001ff00 */
[----:B----4-:R-:W-:Y:S01]  /*0410*/  CS2R R6, SRZ ;  /* 0x0000000000067805 */ /* 0x010fe2000001ff00 */
[----:B--2---:R-:W-:-:S05]  /*0420*/  @P4 IMAD R4, R241, 0x40, R4 ;  /* 0x00000040f1044824 */ /* 0x004fca00078e0204 */
[----:B------:R-:W-:-:S04]  /*0430*/  @P4 SHF.R.S32.HI R3, RZ, 0x1f, R4 ;  /* 0x0000001fff034819 */ /* 0x000fc80000011404 */
[----:B------:R-:W-:Y:S01]  /*0440*/  @P4 LEA.HI R3, R3, R4, RZ, 0x6 ;  /* 0x0000000403034211 */ /* 0x000fe200078f30ff */
[----:B-----5:R1:W2:Y:S01]  /*0450*/  @P0 R2UR UR10, R10 ;  /* 0x000000000a0a03c2 */ /* 0x0202a200000e0000 */
[----:B------:R-:W-:Y:S01]  /*0460*/  IMAD.MOV.U32 R4, RZ, RZ, RZ ;  /* 0x000000ffff047224 */ /* 0x000fe200078e00ff */
[--C-:B---3--:R-:W-:Y:S01]  /*0470*/  @P4 SHF.R.S32.HI R7, RZ, 0x1f, R11.reuse ;  /* 0x0000001fff074819 */ /* 0x108fe2000001140b */
[----:B------:R-:W-:Y:S01]  /*0480*/  @P4 IMAD.MOV.U32 R6, RZ, RZ, R11 ;  /* 0x000000ffff064224 */ /* 0x000fe200078e000b */
[----:B------:R-:W-:Y:S01]  /*0490*/  @P4 LOP3.LUT R4, R3, 0xffffffc0, RZ, 0xc0, !PT ;  /* 0xffffffc003044812 */ /* 0x000fe200078ec0ff */
[----:B------:R-:W-:Y:S01]  /*04a0*/  IMAD.MOV.U32 R3, RZ, RZ, c[0x0][0x198] ;  /* 0x00006600ff037624 */ /* 0x000fe200078e00ff */
[--C-:B------:R-:W-:Y:S01]  /*04b0*/  @P3 SHF.R.S32.HI R9, RZ, 0x1f, R5.reuse ;  /* 0x0000001fff093819 */ /* 0x100fe20000011405 */
[----:B------:R-:W-:Y:S01]  /*04c0*/  @P3 IMAD.MOV.U32 R8, RZ, RZ, R5 ;  /* 0x000000ffff083224 */ /* 0x000fe200078e0005 */
[----:B-12---:R-:W-:Y:S05]  /*04d0*/  @P0 BRA `(.L_x_114) ;  /* 0x0000006000000947 */ /* 0x006fea0003800000 */
[----:B------:R-:W-:Y:S05]  /*04e0*/  @!P4 BRA `(.L_x_114) ;  /* 0x000000500000c947 */ /* 0x000fea0003800000 */
[----:B------:R-:W2:Y:S04]  /*04f0*/  LDG.E R10, [R16.64] ;  /* 0x0000000c100a7981 */ /* 0x000ea8000c1e1900 */
[----:B------:R-:W3:Y:S01]  /*0500*/  LDG.E R5, [R16.64+0x4] ;  /* 0x0000040c10057981 */ /* 0x000ee2000c1e1900 */
[----:B--2---:R-:W1:Y:S08]  /*0510*/  R2UR UR10, R10 ;  /* 0x000000000a0a73c2 */ /* 0x004e7000000e0000 */
[----:B---3--:R-:W1:Y:S02]  /*0520*/  R2UR UR4, R5 ;  /* 0x00000000050473c2 */ /* 0x008e6400000e0000 */
[----:B-1----:R-:W-:-:S06]  /*0530*/  UIADD3 UR10, -UR10, UR4, URZ ;  /* 0x000000040a0a7290 */ /* 0x002fcc000fffe13f */
.L_x_114:
[----:B------:R-:W-:-:S04]  /*0540*/  ISETP.NE.U32.AND P0, PT, RZ, c[0x0][0x2e0], PT ;  /* 0x0000b800ff007a0c */ /* 0x000fc80003f05070 */
[----:B------:R-:W-:-:S13]  /*0550*/  ISETP.NE.AND.EX P0, PT, RZ, c[0x0][0x2e4], PT, P0 ;  /* 0x0000b900ff007a0c */ /* 0x000fda0003f05300 */
[----:B------:R-:W-:Y:S05]  /*0560*/  @!P0 BRA `(.L_x_115) ;  /* 0x0000003000008947 */ /* 0x000fea0003800000 */
[----:B------:R-:W-:-:S05]  /*0570*/  IMAD.WIDE R12, R241, R12, c[0x0][0x2e0] ;  /* 0x0000b800f10c7625 */ /* 0x000fca00078e020c */
[----:B------:R1:W5:Y:S01]  /*0580*/  LDG.E R3, [R12.64] ;  /* 0x0000000c0c037981 */ /* 0x000362000c1e1900 */
[----:B------:R-:W-:Y:S05]  /*0590*/  BRA `(.L_x_116) ;  /* 0x0000004000007947 */ /* 0x000fea0003800000 */
.L_x_115:
[----:B------:R-:W-:Y:S05]  /*05a0*/  @!P3 BRA `(.L_x_116) ;  /* 0x000000300000b947 */ /* 0x000fea0003800000 */
[----:B------:R-:W2:Y:S04]  /*05b0*/  LDG.E R3, [R14.64] ;  /* 0x0000000c0e037981 */ /* 0x000ea8000c1e1900 */
[----:B------:R-:W2:Y:S02]  /*05c0*/  LDG.E R10, [R14.64+0x4] ;  /* 0x0000040c0e0a7981 */ /* 0x000ea4000c1e1900 */
[----:B--2---:R-:W-:Y:S02]  /*05d0*/  IADD3 R3, -R3, R10, RZ ;  /* 0x0000000a03037210 */ /* 0x004fe40007ffe1ff */
.L_x_116:
        /* <DEDUP_REMOVED lines=52> */
[--C-:B------:R-:W-:Y:S01]  /*0920*/  SHF.R.S32.HI R10, RZ, 0x1f, R235.reuse ;  /* 0x0000001fff0a7819 */ /* 0x100fe200000114eb */
[----:B------:R-:W-:Y:S01]  /*0930*/  IMAD.MOV.U32 R5, RZ, RZ, c[0x0][0x248] ;  /* 0x00009200ff057624 */ /* 0x000fe200078e00ff */
[----:B------:R-:W-:Y:S01]  /*0940*/  SHF.R.S32.HI R11, RZ, 0x1f, R4 ;  /* 0x0000001fff0b7819 */ /* 0x000fe20000011404 */
[----:B-1----:R-:W-:Y:S01]  /*0950*/  IMAD R12, R4, 0x60, RZ ;  /* 0x00000060040c7824 */ /* 0x002fe200078e02ff */
[-C--:B------:R-:W-:Y:S01]  /*0960*/  LEA.HI R13, R10, R235.reuse, RZ, 0x2 ;  /* 0x000000eb0a0d7211 */ /* 0x080fe200078f10ff */
[----:B------:R-:W-:Y:S01]  /*0970*/  IMAD.SHL.U32 R14, R235, 0x4, RZ ;  /* 0x00000004eb0e7824 */ /* 0x000fe200078e00ff */
[----:B------:R-:W-:Y:S01]  /*0980*/  ISETP.NE.AND P2, PT, R5, 0x1, PT ;  /* 0x000000010500780c */ /* 0x000fe20003f45270 */
[----:B------:R-:W-:Y:S01]  /*0990*/  IMAD.MOV.U32 R25, RZ, RZ, R0 ;  /* 0x000000ffff197224 */ /* 0x000fe200078e0000 */
[----:B------:R-:W-:Y:S01]  /*09a0*/  SHF.R.S32.HI R5, RZ, 0x1f, R235 ;  /* 0x0000001fff057819 */ /* 0x000fe200000114eb */
[----:B-----5:R-:W-:Y:S01]  /*09b0*/  IMAD R3, R2, -0x80, R3 ;  /* 0xffffff8002037824 */ /* 0x020fe200078e0203 */
[----:B------:R-:W-:Y:S01]  /*09c0*/  IADD3 R18, P1, R14, R4, RZ ;  /* 0x000000040e127210 */ /* 0x000fe20007f3e0ff */
[----:B------:R-:W-:Y:S01]  /*09d0*/  IMAD.MOV.U32 R220, RZ, RZ, 0x20 ;  /* 0x00000020ffdc7424 */ /* 0x000fe200078e00ff */
[----:B------:R-:W-:Y:S01]  /*09e0*/  IADD3 R16, P0, R12, R235, RZ ;  /* 0x000000eb0c107210 */ /* 0x000fe20007f1e0ff */
[----:B------:R-:W-:Y:S01]  /*09f0*/  IMAD.MOV.U32 R231, RZ, RZ, 0x10 ;  /* 0x00000010ffe77424 */ /* 0x000fe200078e00ff */
[----:B------:R-:W-:Y:S01]  /*0a00*/  SHF.R.S32.HI R240, RZ, 0x2, R13 ;  /* 0x00000002fff07819 */ /* 0x000fe2000001140d */
[----:B------:R-:W-:Y:S01]  /*0a10*/  UIADD3 UR6, UR10, 0x3f, URZ ;  /* 0x0000003f0a067890 */ /* 0x000fe2000fffe03f */
[----:B------:R-:W-:Y:S01]  /*0a20*/  LEA.HI.X.SX32 R19, R14, R11, 0x1, P1 ;  /* 0x0000000b0e137211 */ /* 0x000fe200008f0eff */
[----:B------:R-:W-:Y:S01]  /*0a30*/  CS2R R154, SRZ ;  /* 0x00000000009a7805 */ /* 0x000fe2000001ff00 */
[----:B------:R-:W-:Y:S01]  /*0a40*/  LEA.HI.X.SX32 R17, R12, R5, 0x1, P0 ;  /* 0x000000050c117211 */ /* 0x000fe200000f0eff */
[----:B------:R-:W-:Y:S01]  /*0a50*/  @P2 IMAD.HI.U32 R11, R0, c[0x0][0x24c], RZ ;  /* 0x00009300000b2a27 */ /* 0x000fe200078e00ff */
[----:B------:R-:W-:Y:S01]  /*0a60*/  SHF.R.S32.HI R5, RZ, 0x1f, R240 ;  /* 0x0000001fff057819 */ /* 0x000fe200000114f0 */
[----:B------:R-:W-:Y:S01]  /*0a70*/  USHF.R.S32.HI UR5, URZ, 0x1f, UR6 ;  /* 0x0000001f3f057899 */ /* 0x000fe20008011406 */
[----:B------:R-:W-:Y:S01]  /*0a80*/  IADD3 R31, P1, R240, R6, RZ ;  /* 0x00000006f01f7210 */ /* 0x000fe20007f3e0ff */
[----:B------:R-:W-:Y:S01]  /*0a90*/  IMAD.WIDE.U32 R20, R0, c[0x0][0x270], R18 ;  /* 0x00009c0000147a25 */ /* 0x000fe200078e0012 */
[----:B------:R-:W-:Y:S01]  /*0aa0*/  IADD3 R36, P0, R240, R8, RZ ;  /* 0x00000008f0247210 */ /* 0x000fe20007f1e0ff */
[----:B------:R-:W-:Y:S01]  /*0ab0*/  ULEA.HI UR5, UR5, UR6, URZ, 0x6 ;  /* 0x0000000605057291 */ /* 0x000fe2000f8f303f */
[----:B------:R-:W-:Y:S01]  /*0ac0*/  SHF.R.S32.HI R4, RZ, 0x1f, R0 ;  /* 0x0000001fff047819 */ /* 0x000fe20000011400 */
[C---:B------:R-:W-:Y:S01]  /*0ad0*/  IMAD.X R8, R5.reuse, 0x1, R7, P1 ;  /* 0x0000000105087824 */ /* 0x040fe200008e0607 */
[CC--:B------:R-:W-:Y:S01]  /*0ae0*/  LEA.HI R6, R10.reuse, R235.reuse, RZ, 0x4 ;  /* 0x000000eb0a067211 */ /* 0x0c0fe200078f20ff */
[----:B------:R-:W-:Y:S01]  /*0af0*/  IMAD.X R37, R5, 0x1, R9, P0 ;  /* 0x0000000105257824 */ /* 0x000fe200000e0609 */
[-C--:B------:R-:W-:Y:S01]  /*0b00*/  LEA.HI R7, R10, R235.reuse, RZ, 0x3 ;  /* 0x000000eb0a077211 */ /* 0x080fe200078f18ff */
[C---:B------:R-:W-:Y:S01]  /*0b10*/  IMAD R5, R4.reuse, c[0x0][0x270], RZ ;  /* 0x00009c0004057a24 */ /* 0x040fe200078e02ff */
[----:B------:R-:W-:Y:S01]  /*0b20*/  SHF.R.S32.HI R12, RZ, 0x4, R6 ;  /* 0x00000004ff0c7819 */ /* 0x000fe20000011406 */
[----:B------:R-:W-:Y:S01]  /*0b30*/  IMAD R9, R4, c[0x0][0x288], RZ ;  /* 0x0000a20004097a24 */ /* 0x000fe200078e02ff */
[----:B------:R-:W-:Y:S01]  /*0b40*/  LOP3.LUT R14, R13, 0xfffffffc, RZ, 0xc0, !PT ;  /* 0xfffffffc0d0e7812 */ /* 0x000fe200078ec0ff */
[----:B------:R-:W-:Y:S01]  /*0b50*/  IMAD R40, R0, c[0x0][0x274], R5 ;  /* 0x00009d0000287a24 */ /* 0x000fe200078e0205 */
[----:B------:R-:W-:Y:S01]  /*0b60*/  LEA.HI R5, R6, R12, RZ, 0x1 ;  /* 0x0000000c06057211 */ /* 0x000fe200078f08ff */
[----:B------:R-:W-:Y:S01]  /*0b70*/  IMAD R38, R0, c[0x0][0x28c], R9 ;  /* 0x0000a30000267a24 */ /* 0x000fe200078e0209 */
[----:B------:R-:W-:Y:S01]  /*0b80*/  @P2 SHF.R.U32.HI R25, RZ, c[0x0][0x250], R11 ;  /* 0x00009400ff192a19 */ /* 0x000fe2000001160b */
[----:B------:R-:W-:Y:S01]  /*0b90*/  IMAD.SHL.U32 R9, R7, 0x8, RZ ;  /* 0x0000000807097824 */ /* 0x000fe200078e00ff */
[----:B------:R-:W-:Y:S01]  /*0ba0*/  LOP3.LUT R5, R5, 0xfffffffe, RZ, 0xc0, !PT ;  /* 0xfffffffe05057812 */ /* 0x000fe200078ec0ff */
[----:B------:R-:W-:Y:S01]  /*0bb0*/  IMAD.IADD R11, R235, 0x1, -R14 ;  /* 0x00000001eb0b7824 */ /* 0x000fe200078e0a0e */
[----:B------:R-:W-:Y:S01]  /*0bc0*/  LEA.HI R237, R13, R240, RZ, 0x1 ;  /* 0x000000f00ded7211 */ /* 0x000fe200078f08ff */
[----:B------:R-:W-:Y:S01]  /*0bd0*/  IMAD.WIDE R36, R2, 0x80, R36 ;  /* 0x0000008002247825 */ /* 0x000fe200078e0224 */
[----:B------:R-:W-:Y:S01]  /*0be0*/  LOP3.LUT R9, R9, 0xc0, RZ, 0xc0, !PT ;  /* 0x000000c009097812 */ /* 0x000fe200078ec0ff */
[----:B------:R-:W-:Y:S01]  /*0bf0*/  CS2R R152, SRZ ;  /* 0x0000000000987805 */ /* 0x000fe2000001ff00 */
[----:B------:R-:W-:Y:S01]  /*0c00*/  SHF.R.S32.HI R2, RZ, 0x1f, R25 ;  /* 0x0000001fff027819 */ /* 0x000fe20000011419 */
[----:B------:R-:W-:Y:S01]  /*0c10*/  IMAD.SHL.U32 R14, R11, 0x8, RZ ;  /* 0x000000080b0e7824 */ /* 0x000fe200078e00ff */
[----:B------:R-:W-:Y:S01]  /*0c20*/  LOP3.LUT R237, R237, 0x7fffffe, RZ, 0xc0, !PT ;  /* 0x07fffffeeded7812 */ /* 0x000fe200078ec0ff */
[----:B------:R-:W-:Y:S01]  /*0c30*/  IMAD.WIDE.U32 R18, R0, c[0x0][0x288], R18 ;  /* 0x0000a20000127a25 */ /* 0x000fe200078e0012 */
[----:B------:R-:W-:Y:S01]  /*0c40*/  SEL R242, R241, RZ, !P4 ;  /* 0x000000fff1f27207 */ /* 0x000fe20006000000 */
[----:B------:R-:W-:Y:S01]  /*0c50*/  CS2R R150, SRZ ;  /* 0x0000000000967805 */ /* 0x000fe2000001ff00 */
[----:B------:R-:W-:Y:S01]  /*0c60*/  SHF.R.S32.HI R15, RZ, 0x1f, R14 ;  /* 0x0000001fff0f7819 */ /* 0x000fe2000001140e */
[----:B------:R-:W-:Y:S01]  /*0c70*/  IMAD.IADD R5, R12, 0x1, -R5 ;  /* 0x000000010c057824 */ /* 0x000fe200078e0a05 */
[----:B------:R-:W-:Y:S01]  /*0c80*/  SHF.R.U32.HI R12, RZ, 0x3, R9 ;  /* 0x00000003ff0c7819 */ /* 0x000fe20000011609 */
[----:B------:R-:W-:Y:S01]  /*0c90*/  IMAD.IADD R41, R21, 0x1, R40 ;  /* 0x0000000115297824 */ /* 0x000fe200078e0228 */
[----:B------:R-:W-:Y:S01]  /*0ca0*/  LOP3.LUT R9, R9, 0x18, R14, 0xf8, !PT ;  /* 0x0000001809097812 */ /* 0x000fe200078ef80e */
[----:B------:R-:W-:Y:S01]  /*0cb0*/  IMAD.IADD R39, R19, 0x1, R38 ;  /* 0x0000000113277824 */ /* 0x000fe200078e0226 */
[----:B------:R-:W-:Y:S01]  /*0cc0*/  SHF.R.S32.HI R21, RZ, 0x1f, R241 ;  /* 0x0000001fff157819 */ /* 0x000fe200000114f1 */
[----:B------:R-:W-:Y:S01]  /*0cd0*/  IMAD.MOV.U32 R40, RZ, RZ, R20 ;  /* 0x000000ffff287224 */ /* 0x000fe200078e0014 */
[----:B------:R-:W-:Y:S01]  /*0ce0*/  LOP3.LUT R12, R9, R12, RZ, 0x3c, !PT ;  /* 0x0000000c090c7212 */ /* 0x000fe200078e3cff */
[----:B------:R-:W-:Y:S01]  /*0cf0*/  IMAD.MOV.U32 R38, RZ, RZ, R18 ;  /* 0x000000ffff267224 */ /* 0x000fe200078e0012 */
[-C--:B------:R-:W-:Y:S01]  /*0d00*/  LEA.HI R9, R10, R235.reuse, RZ, 0x5 ;  /* 0x000000eb0a097211 */ /* 0x080fe200078f28ff */
[----:B------:R-:W-:Y:S01]  /*0d10*/  IMAD R26, R2, c[0x0][0x1e0], RZ ;  /* 0x00007800021a7a24 */ /* 0x000fe200078e02ff */
[----:B------:R-:W-:Y:S01]  /*0d20*/  SEL R22, R241, RZ, !P3 ;  /* 0x000000fff1167207 */ /* 0x000fe20005800000 */
[----:B------:R-:W-:Y:S01]  /*0d30*/  IMAD R20, R8, c[0x0][0x178], RZ ;  /* 0x00005e0008147a24 */ /* 0x000fe200078e02ff */
[----:B------:R-:W-:Y:S01]  /*0d40*/  IADD3 R239, R14, 0x40, RZ ;  /* 0x000000400eef7810 */ /* 0x000fe20007ffe0ff */
[----:B------:R-:W-:Y:S01]  /*0d50*/  IMAD R18, R8, c[0x0][0x208], RZ ;  /* 0x0000820008127a24 */ /* 0x000fe200078e02ff */
[C---:B------:R-:W-:Y:S01]  /*0d60*/  SEL R8, R21.reuse, RZ, !P4 ;  /* 0x000000ff15087207 */ /* 0x040fe20006000000 */
[----:B------:R-:W-:Y:S01]  /*0d70*/  IMAD R2, R2, c[0x0][0x1b0], RZ ;  /* 0x00006c0002027a24 */ /* 0x000fe200078e02ff */
[----:B------:R-:W-:Y:S01]  /*0d80*/  SEL R21, R21, RZ, !P3 ;  /* 0x000000ff15157207 */ /* 0x000fe20005800000 */
[C---:B------:R-:W-:Y:S01]  /*0d90*/  IMAD R19, R31.reuse, c[0x0][0x17c], R20 ;  /* 0x00005f001f137a24 */ /* 0x040fe200078e0214 */
[----:B------:R-:W-:Y:S01]  /*0da0*/  ISETP.GE.AND P3, PT, R14, c[0x0][0x1cc], PT ;  /* 0x000073000e007a0c */ /* 0x000fe20003f66270 */
[----:B------:R-:W-:Y:S01]  /*0db0*/  IMAD R18, R31, c[0x0][0x20c], R18 ;  /* 0x000083001f127a24 */ /* 0x000fe200078e0212 */
[----:B------:R-:W-:Y:S01]  /*0dc0*/  LOP3.LUT R6, R6, 0xfffffff0, RZ, 0xc0, !PT ;  /* 0xfffffff006067812 */ /* 0x000fe200078ec0ff */
[C---:B------:R-:W-:Y:S01]  /*0dd0*/  IMAD R26, R25.reuse, c[0x0][0x1e4], R26 ;  /* 0x00007900191a7a24 */ /* 0x040fe200078e021a */
[----:B------:R-:W-:Y:S01]  /*0de0*/  LEA.HI R232, R10, R235, RZ, 0x7 ;  /* 0x000000eb0ae87211 */ /* 0x000fe200078f38ff */
[----:B------:R-:W-:Y:S01]  /*0df0*/  IMAD R23, R25, c[0x0][0x1b4], R2 ;  /* 0x00006d0019177a24 */ /* 0x000fe200078e0202 */
[----:B------:R-:W-:Y:S01]  /*0e00*/  SHF.R.S32.HI R2, RZ, 0x5, R9 ;  /* 0x00000005ff027819 */ /* 0x000fe20000011409 */
[----:B------:R-:W-:Y:S01]  /*0e10*/  IMAD.WIDE.U32 R32, R31, c[0x0][0x178], R14 ;  /* 0x00005e001f207a25 */ /* 0x000fe200078e000e */
[----:B------:R-:W-:Y:S01]  /*0e20*/  SHF.R.U32.HI R232, RZ, 0x4, R232 ;  /* 0x00000004ffe87819 */ /* 0x000fe200000116e8 */
[----:B------:R-:W-:Y:S01]  /*0e30*/  CS2R R148, SRZ ;  /* 0x0000000000947805 */ /* 0x000fe2000001ff00 */
[----:B------:R-:W-:Y:S01]  /*0e40*/  CS2R R146, SRZ ;  /* 0x0000000000927805 */ /* 0x000fe2000001ff00 */
[--C-:B------:R-:W-:Y:S01]  /*0e50*/  IMAD.WIDE.U32 R42, R25, c[0x0][0x1e0], R14.reuse ;  /* 0x00007800192a7a25 */ /* 0x100fe200078e000e */
[----:B------:R-:W-:Y:S01]  /*0e60*/  CS2R R144, SRZ ;  /* 0x0000000000907805 */ /* 0x000fe2000001ff00 */
[----:B------:R-:W-:Y:S01]  /*0e70*/  CS2R R142, SRZ ;  /* 0x00000000008e7805 */ /* 0x000fe2000001ff00 */
[----:B------:R-:W-:Y:S01]  /*0e80*/  CS2R R140, SRZ ;  /* 0x00000000008c7805 */ /* 0x000fe2000001ff00 */
[--C-:B------:R-:W-:Y:S01]  /*0e90*/  IMAD.WIDE.U32 R30, R31, c[0x0][0x208], R14.reuse ;  /* 0x000082001f1e7a25 */ /* 0x100fe200078e000e */
[----:B------:R-:W-:Y:S01]  /*0ea0*/  CS2R R138, SRZ ;  /* 0x00000000008a7805 */ /* 0x000fe2000001ff00 */
[----:B------:R-:W-:Y:S01]  /*0eb0*/  CS2R R136, SRZ ;  /* 0x0000000000887805 */ /* 0x000fe2000001ff00 */
[----:B------:R-:W-:Y:S01]  /*0ec0*/  CS2R R134, SRZ ;  /* 0x0000000000867805 */ /* 0x000fe2000001ff00 */
[----:B------:R-:W-:Y:S01]  /*0ed0*/  IMAD.WIDE.U32 R24, R25, c[0x0][0x1b0], R14 ;  /* 0x00006c0019187a25 */ /* 0x000fe200078e000e */
[----:B------:R-:W-:Y:S01]  /*0ee0*/  CS2R R132, SRZ ;  /* 0x0000000000847805 */ /* 0x000fe2000001ff00 */
[----:B------:R-:W-:Y:S01]  /*0ef0*/  CS2R R130, SRZ ;  /* 0x0000000000827805 */ /* 0x000fe2000001ff00 */
[----:B------:R-:W-:Y:S01]  /*0f00*/  CS2R R128, SRZ ;  /* 0x0000000000807805 */ /* 0x000fe2000001ff00 */
[----:B------:R-:W-:Y:S01]  /*0f10*/  IMAD R15, R8, c[0x0][0x278], RZ ;  /* 0x00009e00080f7a24 */ /* 0x000fe200078e02ff */
[----:B------:R-:W-:Y:S01]  /*0f20*/  CS2R R126, SRZ ;  /* 0x00000000007e7805 */ /* 0x000fe2000001ff00 */
[----:B------:R-:W-:Y:S01]  /*0f30*/  IMAD.IADD R237, R240, 0x1, -R237 ;  /* 0x00000001f0ed7824 */ /* 0x000fe200078e0aed */
[----:B------:R-:W-:Y:S01]  /*0f40*/  CS2R R124, SRZ ;  /* 0x00000000007c7805 */ /* 0x000fe2000001ff00 */
[C---:B------:R-:W-:Y:S01]  /*0f50*/  IMAD R15, R242.reuse, c[0x0][0x27c], R15 ;  /* 0x00009f00f20f7a24 */ /* 0x040fe200078e020f */
[----:B------:R-:W-:Y:S01]  /*0f60*/  CS2R R122, SRZ ;  /* 0x00000000007a7805 */ /* 0x000fe2000001ff00 */
[----:B------:R-:W-:Y:S01]  /*0f70*/  IMAD.WIDE.U32 R40, R242, c[0x0][0x278], R40 ;  /* 0x00009e00f2287a25 */ /* 0x000fe200078e0028 */
[----:B------:R-:W-:Y:S01]  /*0f80*/  CS2R R120, SRZ ;  /* 0x0000000000787805 */ /* 0x000fe2000001ff00 */
[----:B------:R-:W-:Y:S01]  /*0f90*/  CS2R R118, SRZ ;  /* 0x0000000000767805 */ /* 0x000fe2000001ff00 */
[----:B------:R-:W-:Y:S01]  /*0fa0*/  CS2R R116, SRZ ;  /* 0x0000000000747805 */ /* 0x000fe2000001ff00 */
[----:B------:R-:W-:Y:S01]  /*0fb0*/  IMAD R237, R2, 0x8, R237 ;  /* 0x0000000802ed7824 */ /* 0x000fe200078e02ed */
[----:B------:R-:W-:Y:S01]  /*0fc0*/  LEA R250, P1, R40, c[0x0][0x258], 0x2 ;  /* 0x0000960028fa7a11 */ /* 0x000fe200078210ff */
[----:B------:R-:W-:Y:S01]  /*0fd0*/  IMAD.IADD R27, R43, 0x1, R26 ;  /* 0x000000012b1b7824 */ /* 0x000fe200078e021a */
[----:B------:R-:W-:Y:S01]  /*0fe0*/  CS2R R114, SRZ ;  /* 0x0000000000727805 */ /* 0x000fe2000001ff00 */
[----:B------:R-:W-:Y:S01]  /*0ff0*/  IMAD R29, R21, c[0x0][0x1e8], RZ ;  /* 0x00007a00151d7a24 */ /* 0x000fe200078e02ff */
[----:B------:R-:W-:Y:S01]  /*1000*/  CS2R R112, SRZ ;  /* 0x0000000000707805 */ /* 0x000fe2000001ff00 */
[----:B------:R-:W-:Y:S01]  /*1010*/  IMAD.MOV.U32 R26, RZ, RZ, R42 ;  /* 0x000000ffff1a7224 */ /* 0x000fe200078e002a */
[----:B------:R-:W-:Y:S01]  /*1020*/  CS2R R110, SRZ ;  /* 0x00000000006e7805 */ /* 0x000fe2000001ff00 */
[----:B------:R-:W-:Y:S01]  /*1030*/  IMAD.IADD R15, R41, 0x1, R15 ;  /* 0x00000001290f7824 */ /* 0x000fe200078e020f */
[----:B------:R-:W-:Y:S01]  /*1040*/  CS2R R108, SRZ ;  /* 0x00000000006c7805 */ /* 0x000fe2000001ff00 */
[----:B------:R-:W-:Y:S01]  /*1050*/  IMAD R35, R8, c[0x0][0x290], RZ ;  /* 0x0000a40008237a24 */ /* 0x000fe200078e02ff */
[----:B------:R-:W-:Y:S01]  /*1060*/  CS2R R106, SRZ ;  /* 0x00000000006a7805 */ /* 0x000fe2000001ff00 */
[----:B------:R-:W-:Y:S01]  /*1070*/  IMAD.U32 R237, R237, 0x20, R12 ;  /* 0x00000020eded7824 */ /* 0x000fe200078e000c */
[----:B------:R-:W-:Y:S01]  /*1080*/  LEA.HI.X R251, R40, c[0x0][0x25c], R15, 0x2, P1 ;  /* 0x0000970028fb7a11 */ /* 0x000fe200008f140f */
[C---:B------:R-:W-:Y:S01]  /*1090*/  IMAD R12, R22.reuse, c[0x0][0x1ec], R29 ;  /* 0x00007b00160c7a24 */ /* 0x040fe200078e021d */
[----:B------:R-:W-:Y:S01]  /*10a0*/  CS2R R104, SRZ ;  /* 0x0000000000687805 */ /* 0x000fe2000001ff00 */
        /* <DEDUP_REMOVED lines=11> */
[C---:B------:R-:W-:Y:S01]  /*1160*/  LEA R246, P0, R38.reuse, c[0x0][0x280], 0x2 ;  /* 0x0000a00026f67a11 */ /* 0x040fe200078010ff */
[----:B------:R-:W-:Y:S01]  /*1170*/  IMAD R15, R37, c[0x0][0x1d8], RZ ;  /* 0x00007600250f7a24 */ /* 0x000fe200078e02ff */
[----:B------:R-:W-:Y:S01]  /*1180*/  CS2R R88, SRZ ;  /* 0x0000000000587805 */ /* 0x000fe2000001ff00 */
[----:B------:R-:W-:Y:S01]  /*1190*/  IMAD.IADD R20, R39, 0x1, R20 ;  /* 0x0000000127147824 */ /* 0x000fe200078e0214 */
[----:B------:R-:W-:Y:S01]  /*11a0*/  CS2R R86, SRZ ;  /* 0x0000000000567805 */ /* 0x000fe2000001ff00 */
[----:B------:R-:W-:Y:S01]  /*11b0*/  IMAD.IADD R25, R25, 0x1, R23 ;  /* 0x0000000119197824 */ /* 0x000fe200078e0217 */
[----:B------:R-:W-:Y:S01]  /*11c0*/  CS2R R84, SRZ ;  /* 0x0000000000547805 */ /* 0x000fe2000001ff00 */
[----:B------:R-:W-:Y:S01]  /*11d0*/  IMAD R21, R21, c[0x0][0x1b8], RZ ;  /* 0x00006e0015157a24 */ /* 0x000fe200078e02ff */
[----:B------:R-:W-:Y:S01]  /*11e0*/  LEA.HI.X R247, R38, c[0x0][0x284], R20, 0x2, P0 ;  /* 0x0000a10026f77a11 */ /* 0x000fe200000f1414 */
        /* <DEDUP_REMOVED lines=12> */
[----:B------:R-:W-:Y:S01]  /*12b0*/  IMAD.IADD R15, R29, 0x1, R15 ;  /* 0x000000011d0f7824 */ /* 0x000fe200078e020f */
[----:B------:R-:W-:Y:S01]  /*12c0*/  CS2R R68, SRZ ;  /* 0x0000000000447805 */ /* 0x000fe2000001ff00 */
[----:B------:R-:W-:Y:S01]  /*12d0*/  IMAD.IADD R23, R33, 0x1, R19 ;  /* 0x0000000121177824 */ /* 0x000fe200078e0213 */
[----:B------:R-:W-:Y:S01]  /*12e0*/  CS2R R66, SRZ ;  /* 0x0000000000427805 */ /* 0x000fe2000001ff00 */
[----:B------:R-:W-:Y:S01]  /*12f0*/  IMAD.IADD R25, R25, 0x1, R21 ;  /* 0x0000000119197824 */ /* 0x000fe200078e0215 */
[----:B------:R-:W-:Y:S01]  /*1300*/  LEA.HI.X R27, R28, c[0x0][0x1c4], R15, 0x1, P0 ;  /* 0x000071001c1b7a11 */ /* 0x000fe200000f0c0f */
[----:B------:R-:W-:Y:S01]  /*1310*/  IMAD R19, R37, c[0x0][0x1a8], RZ ;  /* 0x00006a0025137a24 */ /* 0x000fe200078e02ff */
[----:B------:R-:W-:Y:S01]  /*1320*/  CS2R R64, SRZ ;  /* 0x0000000000407805 */ /* 0x000fe2000001ff00 */
[----:B------:R-:W-:Y:S01]  /*1330*/  IMAD.MOV.U32 R15, RZ, RZ, c[0x0][0x1d8] ;  /* 0x00007600ff0f7624 */ /* 0x000fe200078e00ff */
[----:B------:R-:W-:Y:S01]  /*1340*/  CS2R R62, SRZ ;  /* 0x00000000003e7805 */ /* 0x000fe2000001ff00 */
[C---:B------:R-:W-:Y:S01]  /*1350*/  IMAD R20, R36.reuse, c[0x0][0x1ac], R19 ;  /* 0x00006b0024147a24 */ /* 0x040fe200078e0213 */
[----:B------:R-:W-:Y:S01]  /*1360*/  CS2R R60, SRZ ;  /* 0x00000000003c7805 */ /* 0x000fe2000001ff00 */
[----:B------:R-:W-:Y:S01]  /*1370*/  IMAD.WIDE.U32 R38, R36, c[0x0][0x1a8], R24 ;  /* 0x00006a0024267a25 */ /* 0x000fe200078e0018 */
[----:B------:R-:W-:-:S02]  /*1380*/  USHF.R.S32.HI UR8, URZ, 0x6, UR5 ;  /* 0x000000063f087899 */ /* 0x000fc40008011405 */
[----:B------:R-:W-:Y:S01]  /*1390*/  UMOV UR4, URZ ;  /* 0x0000003f00047c82 */ /* 0x000fe20008000000 */
[----:B------:R-:W-:Y:S01]  /*13a0*/  IMAD R25, R4, c[0x0][0x180], RZ ;  /* 0x0000600004197a24 */ /* 0x000fe200078e02ff */
[----:B------:R-:W-:Y:S01]  /*13b0*/  LEA R24, P0, R38, c[0x0][0x190], 0x1 ;  /* 0x0000640026187a11 */ /* 0x000fe200078008ff */
[C---:B------:R-:W-:Y:S01]  /*13c0*/  IMAD R21, R4.reuse, c[0x0][0x210], RZ ;  /* 0x0000840004157a24 */ /* 0x040fe200078e02ff */
[----:B------:R-:W-:Y:S01]  /*13d0*/  UMOV UR9, 0x1 ;  /* 0x0000000100097882 */ /* 0x000fe20000000000 */
[----:B------:R-:W-:Y:S01]  /*13e0*/  IMAD R19, R4, c[0x0][0x238], RZ ;  /* 0x00008e0004137a24 */ /* 0x000fe200078e02ff */
[----:B------:R-:W-:Y:S01]  /*13f0*/  UMOV UR5, URZ ;  /* 0x0000003f00057c82 */ /* 0x000fe20008000000 */
[----:B------:R-:W-:Y:S01]  /*1400*/  IMAD.MOV.U32 R22, RZ, RZ, R32 ;  /* 0x000000ffff167224 */ /* 0x000fe200078e0020 */
[----:B------:R-:W-:Y:S01]  /*1410*/  LEA R32, P1, R15, R26, 0x7 ;  /* 0x0000001a0f207211 */ /* 0x000fe200078238ff */
[----:B------:R-:W-:Y:S02]  /*1420*/  IMAD.MOV.U32 R4, RZ, RZ, c[0x0][0x1dc] ;  /* 0x00007700ff047624 */ /* 0x000fe400078e00ff */
[----:B------:R-:W-:-:S02]  /*1430*/  IMAD.IADD R35, R31, 0x1, R18 ;  /* 0x000000011f237824 */ /* 0x000fc400078e0212 */
[C---:B------:R-:W-:Y:S01]  /*1440*/  IMAD R12, R0.reuse, c[0x0][0x23c], R19 ;  /* 0x00008f00000c7a24 */ /* 0x040fe200078e0213 */
[----:B------:R-:W-:Y:S01]  /*1450*/  LEA.HI.X R33, R15, R27, R4, 0x7, P1 ;  /* 0x0000001b0f217211 */ /* 0x000fe200008f3c04 */
[----:B------:R-:W-:Y:S01]  /*1460*/  IMAD.WIDE.U32 R18, R0, c[0x0][0x238], R16 ;  /* 0x00008e0000127a25 */ /* 0x000fe200078e0010 */
[----:B------:R-:W-:Y:S02]  /*1470*/  IADD3 R15, R14, 0x20, RZ ;  /* 0x000000200e0f7810 */ /* 0x000fe40007ffe0ff */
[----:B------:R-:W-:Y:S01]  /*1480*/  ISETP.GE.AND P1, PT, R239, c[0x0][0x1cc], PT ;  /* 0x00007300ef007a0c */ /* 0x000fe20003f26270 */
[----:B------:R-:W-:Y:S01]  /*1490*/  IMAD.IADD R17, R3, 0x1, -R240 ;  /* 0x0000000103117824 */ /* 0x000fe200078e0af0 */
[----:B------:R-:W-:Y:S01]  /*14a0*/  ISETP.GE.AND P2, PT, R15, c[0x0][0x1cc], PT ;  /* 0x000073000f007a0c */ /* 0x000fe20003f46270 */
[----:B------:R-:W-:Y:S01]  /*14b0*/  IMAD.IADD R20, R39, 0x1, R20 ;  /* 0x0000000127147824 */ /* 0x000fe200078e0214 */
[----:B------:R-:W-:Y:S01]  /*14c0*/  LEA.HI R16, R10, R235, RZ, 0x6 ;  /* 0x000000eb0a107211 */ /* 0x000fe200078f30ff */
[----:B------:R-:W-:Y:S01]  /*14d0*/  IMAD.WIDE.U32 R36, R0, c[0x0][0x180], R22 ;  /* 0x0000600000247a25 */ /* 0x000fe200078e0016 */
[----:B------:R-:W-:-:S02]  /*14e0*/  ISETP.LT.OR P6, PT, R17, 0x1, P3 ;  /* 0x000000011100780c */ /* 0x000fc40001fc1670 */
[C---:B------:R-:W-:Y:S01]  /*14f0*/  ISETP.LT.OR P5, PT, R17.reuse, 0x1, P2 ;  /* 0x000000011100780c */ /* 0x040fe200017a1670 */
[----:B------:R-:W-:Y:S01]  /*1500*/  IMAD.MOV.U32 R23, RZ, RZ, c[0x0][0x1a8] ;  /* 0x00006a00ff177624 */ /* 0x000fe200078e00ff */
[C---:B------:R-:W-:Y:S01]  /*1510*/  ISETP.LT.OR P4, PT, R17.reuse, 0x1, P1 ;  /* 0x000000011100780c */ /* 0x040fe20000f81670 */
[----:B------:R-:W-:Y:S01]  /*1520*/  IMAD.MOV.U32 R34, RZ, RZ, R30 ;  /* 0x000000ffff227224 */ /* 0x000fe200078e001e */
[----:B------:R-:W-:Y:S01]  /*1530*/  ISETP.LT.OR P3, PT, R17, 0x41, P3 ;  /* 0x000000411100780c */ /* 0x000fe20001f61670 */
[----:B------:R-:W-:Y:S01]  /*1540*/  IMAD R30, R0, c[0x0][0x184], R25 ;  /* 0x00006100001e7a24 */ /* 0x000fe200078e0219 */
[----:B------:R-:W-:Y:S01]  /*1550*/  LEA.HI.X R25, R38, c[0x0][0x194], R20, 0x1, P0 ;  /* 0x0000650026197a11 */ /* 0x000fe200000f0c14 */
[C---:B------:R-:W-:Y:S01]  /*1560*/  IMAD R28, R0.reuse, c[0x0][0x214], R21 ;  /* 0x00008500001c7a24 */ /* 0x040fe200078e0215 */
[----:B------:R-:W-:Y:S01]  /*1570*/  LEA R22, P0, R23, R24, 0x7 ;  /* 0x0000001817167211 */ /* 0x000fe200078038ff */
[----:B------:R-:W-:Y:S01]  /*1580*/  IMAD.MOV.U32 R21, RZ, RZ, c[0x0][0x1ac] ;  /* 0x00006b00ff157624 */ /* 0x000fe200078e00ff */
[----:B------:R-:W-:Y:S01]  /*1590*/  ISETP.LT.OR P2, PT, R17, 0x41, P2 ;  /* 0x000000411100780c */ /* 0x000fe20001741670 */
[----:B------:R-:W-:Y:S01]  /*15a0*/  IMAD.SHL.U32 R237, R237, 0x2, RZ ;  /* 0x00000002eded7824 */ /* 0x000fe200078e00ff */
[----:B------:R-:W-:Y:S01]  /*15b0*/  ISETP.LT.OR P1, PT, R17, 0x41, P1 ;  /* 0x000000411100780c */ /* 0x000fe20000f21670 */
[----:B------:R-:W-:Y:S01]  /*15c0*/  IMAD.WIDE.U32 R34, R0, c[0x0][0x210], R34 ;  /* 0x0000840000227a25 */ /* 0x000fe200078e0022 */
[----:B------:R-:W-:-:S02]  /*15d0*/  LEA.HI.X R23, R23, R25, R21, 0x7, P0 ;  /* 0x0000001917177211 */ /* 0x000fc400000f3c15 */
[----:B------:R-:W-:Y:S01]  /*15e0*/  SHF.R.S32.HI R21, RZ, 0x1f, R13 ;  /* 0x0000001fff157819 */ /* 0x000fe2000001140d */
[----:B------:R-:W-:Y:S01]  /*15f0*/  @!PT LDS RZ, [RZ] ;  /* 0x00000000fffff984 */ /* 0x000fe20000000800 */
[----:B------:R-:W-:Y:S01]  /*1600*/  @!PT LDS RZ, [RZ] ;  /* 0x00000000fffff984 */ /* 0x000fe20000000800 */
[----:B------:R-:W-:Y:S01]  /*1610*/  @!PT LDS RZ, [RZ] ;  /* 0x00000000fffff984 */ /* 0x000fe20000000800 */
[----:B------:R1:W-:Y:S01]  /*1620*/  LDGSTS.E.BYPASS.LTC128B.128 [R237+0x6080], [R26.64], !P6 ;  /* 0x060800001aed7fae */ /* 0x0003e2000f101d4c */
[----:B------:R-:W-:Y:S01]  /*1630*/  IMAD R13, R8, c[0x0][0x188], RZ ;  /* 0x00006200080d7a24 */ /* 0x000fe200078e02ff */
[----:B------:R-:W-:Y:S01]  /*1640*/  SHF.R.S32.HI R16, RZ, 0x6, R16 ;  /* 0x00000006ff107819 */ /* 0x000fe20000011410 */
[----:B------:R-:W-:Y:S01]  /*1650*/  IMAD.IADD R31, R37, 0x1, R30 ;  /* 0x00000001251f7824 */ /* 0x000fe200078e021e */
[----:B------:R-:W-:Y:S01]  /*1660*/  LEA.HI R0, R21, R240, RZ, 0x3 ;  /* 0x000000f015007211 */ /* 0x000fe200078f18ff */
[----:B------:R1:W-:Y:S01]  /*1670*/  LDGSTS.E.BYPASS.LTC128B.128 [R237+0x8080], [R26.64+0x40], !P5 ;  /* 0x080800401aed7fae */ /* 0x0003e2000e901d4c */
[C---:B------:R-:W-:Y:S01]  /*1680*/  IMAD R20, R242.reuse, c[0x0][0x18c], R13 ;  /* 0x00006300f2147a24 */ /* 0x040fe200078e020d */
[----:B------:R-:W-:Y:S01]  /*1690*/  LEA.HI R13, R9, R2, RZ, 0x1 ;  /* 0x00000002090d7211 */ /* 0x000fe200078f08ff */
[----:B------:R-:W-:Y:S01]  /*16a0*/  IMAD.MOV.U32 R30, RZ, RZ, R36 ;  /* 0x000000ffff1e7224 */ /* 0x000fe200078e0024 */
[----:B------:R1:W-:Y:S01]  /*16b0*/  LDGSTS.E.BYPASS.LTC128B.128 [R237+0xa080], [R26.64+0x80], !P4 ;  /* 0x0a0800801aed7fae */ /* 0x0003e2000e101d4c */
[----:B------:R-:W-:Y:S01]  /*16c0*/  IMAD.IADD R29, R35, 0x1, R28 ;  /* 0x00000001231d7824 */ /* 0x000fe200078e021c */
[----:B------:R-:W-:Y:S01]  /*16d0*/  LOP3.LUT R13, R13, 0xfffffffe, RZ, 0xc0, !PT ;  /* 0xfffffffe0d0d7812 */ /* 0x000fe200078ec0ff */
[----:B------:R-:W-:Y:S01]  /*16e0*/  IMAD.WIDE.U32 R30, R242, c[0x0][0x188], R30 ;  /* 0x00006200f21e7a25 */ /* 0x000fe200078e001e */
[----:B------:R2:W-:Y:S01]  /*16f0*/  LDGSTS.E.BYPASS.LTC128B.128 [R237+0x7080], [R32.64], !P3 ;  /* 0x0708000020ed7fae */ /* 0x0005e2000d901d4c */
[----:B------:R-:W-:-:S02]  /*1700*/  ISETP.GE.AND P3, PT, R14, c[0x0][0x19c], PT ;  /* 0x000067000e007a0c */ /* 0x000fc40003f66270 */
[----:B------:R-:W-:Y:S01]  /*1710*/  IMAD.IADD R4, R2, 0x1, -R13 ;  /* 0x0000000102047824 */ /* 0x000fe200078e0a0d */
[----:B------:R2:W-:Y:S01]  /*1720*/  LDGSTS.E.BYPASS.LTC128B.128 [R237+0x9080], [R32.64+0x40], !P2 ;  /* 0x0908004020ed7fae */ /* 0x0005e2000d101d4c */
[----:B------:R-:W-:Y:S01]  /*1730*/  IMAD.IADD R20, R31, 0x1, R20 ;  /* 0x000000011f147824 */ /* 0x000fe200078e0214 */
[----:B------:R-:W-:Y:S01]  /*1740*/  LEA R46, P0, R30, c[0x0][0x160], 0x1 ;  /* 0x000058001e2e7a11 */ /* 0x000fe200078008ff */
[----:B------:R-:W-:Y:S01]  /*1750*/  IMAD.SHL.U32 R226, R4, 0x400, RZ ;  /* 0x0000040004e27824 */ /* 0x000fe200078e00ff */
[----:B------:R2:W-:Y:S01]  /*1760*/  LDGSTS.E.BYPASS.LTC128B.128 [R237+0xb080], [R32.64+0x80], !P1 ;  /* 0x0b08008020ed7fae */ /* 0x0005e2000c901d4c */
[----:B------:R-:W-:Y:S01]  /*1770*/  ISETP.LT.OR P1, PT, R17, 0x1, P3 ;  /* 0x000000011100780c */ /* 0x000fe20001f21670 */
[----:B------:R-:W-:Y:S01]  /*1780*/  IMAD.MOV.U32 R28, RZ, RZ, R34 ;  /* 0x000000ffff1c7224 */ /* 0x000fe200078e0022 */
[----:B------:R-:W-:Y:S01]  /*1790*/  LEA.HI.X R47, R30, c[0x0][0x164], R20, 0x1, P0 ;  /* 0x000059001e2f7a11 */ /* 0x000fe200000f0c14 */
[----:B------:R-:W-:Y:S01]  /*17a0*/  IMAD R21, R8, c[0x0][0x218], RZ ;  /* 0x0000860008157a24 */ /* 0x000fe200078e02ff */
[----:B------:R-:W-:Y:S01]  /*17b0*/  ISETP.GE.AND P6, PT, R15, c[0x0][0x19c], PT ;  /* 0x000067000f007a0c */ /* 0x000fe20003fc6270 */
[----:B------:R-:W-:Y:S01]  /*17c0*/  IMAD R20, R11, 0x2, R226 ;  /* 0x000000020b147824 */ /* 0x000fe200078e02e2 */
[----:B------:R-:W-:Y:S01]  /*17d0*/  ISETP.GE.AND P5, PT, R239, c[0x0][0x19c], PT ;  /* 0x00006700ef007a0c */ /* 0x000fe20003fa6270 */
[C---:B------:R-:W-:Y:S01]  /*17e0*/  IMAD R21, R242.reuse, c[0x0][0x21c], R21 ;  /* 0x00008700f2157a24 */ /* 0x040fe200078e0215 */
[----:B------:R-:W0:Y:S01]  /*17f0*/  LDGDEPBAR ;  /* 0x00000000000079af */ /* 0x000e220000000000 */
[----:B------:R-:W-:Y:S01]  /*1800*/  IMAD.WIDE.U32 R28, R242, c[0x0][0x218], R28 ;  /* 0x00008600f21c7a25 */ /* 0x000fe200078e001c */
[----:B------:R-:W-:-:S02]  /*1810*/  ISETP.LT.OR P4, PT, R17, 0x1, P6 ;  /* 0x000000011100780c */ /* 0x000fc40003781670 */
[----:B------:R-:W-:Y:S01]  /*1820*/  ISETP.LT.OR P3, PT, R17, 0x41, P3 ;  /* 0x000000411100780c */ /* 0x000fe20001f61670 */
[----:B------:R-:W-:Y:S01]  /*1830*/  IMAD.IADD R11, R29, 0x1, R21 ;  /* 0x000000011d0b7824 */ /* 0x000fe200078e0215 */
[----:B-1----:R-:W-:Y:S01]  /*1840*/  LOP3.LUT R27, R0, 0xfffffff8, RZ, 0xc0, !PT ;  /* 0xfffffff8001b7812 */ /* 0x002fe200078ec0ff */
[----:B------:R-:W-:Y:S01]  /*1850*/  IMAD.SHL.U32 R0, R16, 0x8, RZ ;  /* 0x0000000810007824 */ /* 0x000fe200078e00ff */
[----:B------:R-:W-:Y:S01]  /*1860*/  LEA R44, P0, R28, c[0x0][0x1f0], 0x1 ;  /* 0x00007c001c2c7a11 */ /* 0x000fe200078008ff */
[----:B------:R2:W-:Y:S01]  /*1870*/  LDGSTS.E.BYPASS.LTC128B.128 [R237+0x80], [R24.64], !P1 ;  /* 0x0008000018ed7fae */ /* 0x0005e2000c901d4c */
[----:B------:R-:W-:Y:S01]  /*1880*/  ISETP.LT.OR P1, PT, R17, 0x1, P5 ;  /* 0x000000011100780c */ /* 0x000fe20002f21670 */
[----:B------:R-:W-:Y:S01]  /*1890*/  IMAD.IADD R26, R240, 0x1, -R27 ;  /* 0x00000001f01a7824 */ /* 0x000fe200078e0a1b */
[----:B------:R-:W-:Y:S01]  /*18a0*/  LOP3.LUT R0, R0, 0x18, RZ, 0xc0, !PT ;  /* 0x0000001800007812 */ /* 0x000fe200078ec0ff */
[----:B------:R-:W-:Y:S01]  /*18b0*/  IMAD.IADD R19, R19, 0x1, R12 ;  /* 0x0000000113137824 */ /* 0x000fe200078e020c */
[----:B------:R-:W-:Y:S01]  /*18c0*/  LEA.HI.X R45, R28, c[0x0][0x1f4], R11, 0x1, P0 ;  /* 0x00007d001c2d7a11 */ /* 0x000fe200000f0c0b */
[----:B------:R-:W-:Y:S01]  /*18d0*/  IMAD R249, R8, c[0x0][0x240], RZ ;  /* 0x0000900008f97a24 */ /* 0x000fe200078e02ff */
[C---:B------:R-:W-:Y:S01]  /*18e0*/  LOP3.LUT P2, RZ, R26.reuse, 0x4, RZ, 0xc0, !PT ;  /* 0x000000041aff7812 */ /* 0x040fe2000784c0ff */
[----:B------:R-:W-:Y:S01]  /*18f0*/  IMAD.SHL.U32 R26, R26, 0x40, RZ ;  /* 0x000000401a1a7824 */ /* 0x000fe200078e00ff */
[----:B------:R-:W-:Y:S01]  /*1900*/  LOP3.LUT R12, R7, 0xfffffff8, RZ, 0xc0, !PT ;  /* 0xfffffff8070c7812 */ /* 0x000fe200078ec0ff */
[----:B------:R2:W-:Y:S01]  /*1910*/  LDGSTS.E.BYPASS.LTC128B.128 [R237+0x2080], [R24.64+0x40], !P4 ;  /* 0x0208004018ed7fae */ /* 0x0005e2000e101d4c */
[----:B------:R-:W-:Y:S01]  /*1920*/  ISETP.LT.OR P6, PT, R17, 0x41, P6 ;  /* 0x000000411100780c */ /* 0x000fe200037c1670 */
[----:B------:R-:W-:Y:S01]  /*1930*/  IMAD.IADD R6, R235, 0x1, -R6 ;  /* 0x00000001eb067824 */ /* 0x000fe200078e0a06 */
[----:B------:R-:W-:Y:S01]  /*1940*/  LOP3.LUT R26, R26, 0x1c0, RZ, 0xc0, !PT ;  /* 0x000001c01a1a7812 */ /* 0x000fe200078ec0ff */
[----:B------:R2:W-:Y:S01]  /*1950*/  LDGSTS.E.BYPASS.LTC128B.128 [R237+0x4080], [R24.64+0x80], !P1 ;  /* 0x0408008018ed7fae */ /* 0x0005e2000c901d4c */
[----:B------:R-:W-:Y:S01]  /*1960*/  ISETP.LT.OR P5, PT, R17, 0x41, P5 ;  /* 0x000000411100780c */ /* 0x000fe20002fa1670 */
[----:B------:R-:W-:Y:S01]  /*1970*/  IMAD R249, R242, c[0x0][0x244], R249 ;  /* 0x00009100f2f97a24 */ /* 0x000fe200078e02f9 */
[----:B------:R-:W-:Y:S01]  /*1980*/  SHF.R.U32.HI R13, RZ, 0x3, R26 ;  /* 0x00000003ff0d7819 */ /* 0x000fe2000001161a */
[----:B------:R2:W-:Y:S01]  /*1990*/  LDGSTS.E.BYPASS.LTC128B.128 [R237+0x1080], [R22.64], !P3 ;  /* 0x0108000016ed7fae */ /* 0x0005e2000d901d4c */
[----:B------:R-:W-:Y:S01]  /*19a0*/  ISETP.LT.AND P1, PT, R240, UR10, PT ;  /* 0x0000000af0007c0c */ /* 0x000fe2000bf21270 */
[----:B------:R-:W-:Y:S01]  /*19b0*/  IMAD.WIDE.U32 R242, R242, c[0x0][0x240], R18 ;  /* 0x00009000f2f27a25 */ /* 0x000fe200078e0012 */
[----:B------:R-:W-:Y:S01]  /*19c0*/  LOP3.LUT R13, R13, R26, R0, 0x1e, !PT ;  /* 0x0000001a0d0d7212 */ /* 0x000fe200078e1e00 */
[----:B------:R2:W-:Y:S01]  /*19d0*/  STL.64 [R1+0x8], R46 ;  /* 0x0000082e01007387 */ /* 0x0005e20000100a00 */
[C---:B------:R-:W-:Y:S01]  /*19e0*/  ISETP.GE.AND P0, PT, R14.reuse, c[0x0][0x16c], PT ;  /* 0x00005b000e007a0c */ /* 0x040fe20003f06270 */
[----:B------:R-:W-:Y:S01]  /*19f0*/  IMAD.SHL.U32 R234, R5, 0x8, RZ ;  /* 0x0000000805ea7824 */ /* 0x000fe200078e00ff */
[----:B------:R-:W-:Y:S01]  /*1a00*/  ISETP.GE.AND P4, PT, R14, c[0x0][0x1fc], PT ;  /* 0x00007f000e007a0c */ /* 0x000fe20003f86270 */
[----:B------:R-:W-:Y:S01]  /*1a10*/  IMAD.IADD R13, R20, 0x1, R13 ;  /* 0x00000001140d7824 */ /* 0x000fe200078e020d */
[----:B------:R-:W-:Y:S01]  /*1a20*/  ISETP.GE.OR P3, PT, R14, c[0x0][0x1fc], !P1 ;  /* 0x00007f000e007a0c */ /* 0x000fe20004f66670 */
[----:B------:R2:W-:Y:S01]  /*1a30*/  LDGSTS.E.BYPASS.LTC128B.128 [R237+0x3080], [R22.64+0x40], !P6 ;  /* 0x0308004016ed7fae */ /* 0x0005e2000f101d4c */
[----:B------:R-:W-:Y:S01]  /*1a40*/  ISETP.GE.OR P6, PT, R15, c[0x0][0x1fc], !P1 ;  /* 0x00007f000f007a0c */ /* 0x000fe20004fc6670 */
[----:B------:R-:W-:Y:S01]  /*1a50*/  IMAD.SHL.U32 R238, R13, 0x2, RZ ;  /* 0x000000020dee7824 */ /* 0x000fe200078e00ff */
[----:B------:R-:W-:Y:S01]  /*1a60*/  SHF.R.S32.HI R13, RZ, 0x1f, R16 ;  /* 0x0000001fff0d7819 */ /* 0x000fe20000011410 */
[----:B------:R2:W-:Y:S01]  /*1a70*/  LDGSTS.E.BYPASS.LTC128B.128 [R237+0x5080], [R22.64+0x80], !P5 ;  /* 0x0508008016ed7fae */ /* 0x0005e2000e901d4c */
[----:B------:R-:W-:Y:S01]  /*1a80*/  ISETP.GE.AND P5, PT, R15, c[0x0][0x16c], PT ;  /* 0x00005b000f007a0c */ /* 0x000fe20003fa6270 */
[----:B------:R-:W-:Y:S01]  /*1a90*/  IMAD.IADD R249, R243, 0x1, R249 ;  /* 0x00000001f3f97824 */ /* 0x000fe200078e02f9 */
[C---:B------:R-:W-:Y:S01]  /*1aa0*/  IADD3 R11, R238.reuse, 0xf480, RZ ;  /* 0x0000f480ee0b7810 */ /* 0x040fe20007ffe0ff */
[----:B------:R-:W0:Y:S01]  /*1ab0*/  LDGDEPBAR ;  /* 0x00000000000079af */ /* 0x000e220000000000 */
[----:B------:R-:W-:-:S02]  /*1ac0*/  IADD3 R236, R238, 0xf4c0, RZ ;  /* 0x0000f4c0eeec7810 */ /* 0x000fc40007ffe0ff */
[----:B------:R-:W-:Y:S01]  /*1ad0*/  @P2 IADD3 R236, R11, -0x40, RZ ;  /* 0xffffffc00bec2810 */ /* 0x000fe20007ffe0ff */
[----:B------:R-:W-:Y:S01]  /*1ae0*/  IMAD.IADD R11, R235, 0x1, -R12 ;  /* 0x00000001eb0b7824 */ /* 0x000fe200078e0a0c */
[----:B------:R-:W-:Y:S01]  /*1af0*/  LEA.HI R13, R13, R16, RZ, 0x2 ;  /* 0x000000100d0d7211 */ /* 0x000fe200078f10ff */
[----:B------:R2:W-:Y:S01]  /*1b00*/  STL.64 [R1], R44 ;  /* 0x0000002c01007387 */ /* 0x0005e20000100a00 */
[----:B------:R-:W-:Y:S02]  /*1b10*/  LOP3.LUT R12, R9, 0xffffffe0, RZ, 0xc0, !PT ;  /* 0xffffffe0090c7812 */ /* 0x000fe400078ec0ff */
[----:B------:R-:W-:Y:S02]  /*1b20*/  LEA.HI R8, R11, R11, RZ, 0x1 ;  /* 0x0000000b0b087211 */ /* 0x000fe400078f08ff */
[----:B------:R-:W-:Y:S01]  /*1b30*/  LOP3.LUT R13, R13, 0xfffffffc, RZ, 0xc0, !PT ;  /* 0xfffffffc0d0d7812 */ /* 0x000fe200078ec0ff */
[----:B------:R-:W-:Y:S01]  /*1b40*/  IMAD.IADD R12, R235, 0x1, -R12 ;  /* 0x00000001eb0c7824 */ /* 0x000fe200078e0a0c */
[----:B------:R-:W-:-:S02]  /*1b50*/  LOP3.LUT R230, R8, 0x7fffffe, RZ, 0xc0, !PT ;  /* 0x07fffffe08e67812 */ /* 0x000fc400078ec0ff */
[----:B------:R-:W-:Y:S01]  /*1b60*/  ISETP.GE.AND P2, PT, R15, c[0x0][0x1fc], PT ;  /* 0x00007f000f007a0c */ /* 0x000fe20003f46270 */
[----:B------:R-:W-:Y:S01]  /*1b70*/  IMAD.IADD R14, R16, 0x1, -R13 ;  /* 0x00000001100e7824 */ /* 0x000fe200078e0a0d */
[----:B------:R-:W-:Y:S01]  /*1b80*/  SHF.R.S32.HI R15, RZ, 0x1f, R6 ;  /* 0x0000001fff0f7819 */ /* 0x000fe20000011406 */
[----:B------:R-:W-:Y:S01]  /*1b90*/  IMAD.IADD R230, R11, 0x1, -R230 ;  /* 0x000000010be67824 */ /* 0x000fe200078e0ae6 */
[-C--:B------:R-:W-:Y:S01]  /*1ba0*/  LEA.HI R9, R6, R6.reuse, RZ, 0x1 ;  /* 0x0000000606097211 */ /* 0x080fe200078f08ff */
[----:B------:R-:W-:Y:S01]  /*1bb0*/  IMAD R13, R5, 0x4, R16 ;  /* 0x00000004050d7824 */ /* 0x000fe200078e0210 */
[----:B------:R-:W-:Y:S01]  /*1bc0*/  LEA.HI R15, R15, R6, RZ, 0x3 ;  /* 0x000000060f0f7211 */ /* 0x000fe200078f18ff */
[----:B------:R-:W-:Y:S01]  /*1bd0*/  IMAD R233, R14, -0x8, R3 ;  /* 0xfffffff80ee97824 */ /* 0x000fe200078e0203 */
[----:B------:R-:W-:Y:S01]  /*1be0*/  LOP3.LUT R19, R9, 0x7fffffe, RZ, 0xc0, !PT ;  /* 0x07fffffe09137812 */ /* 0x000fe200078ec0ff */
[----:B------:R-:W-:Y:S01]  /*1bf0*/  IMAD R230, R13, 0x8, R230 ;  /* 0x000000080de67824 */ /* 0x000fe200078e02e6 */
[----:B------:R-:W-:Y:S01]  /*1c00*/  SHF.R.S32.HI R13, RZ, 0x1f, R12 ;  /* 0x0000001fff0d7819 */ /* 0x000fe2000001140c */
[----:B------:R-:W-:Y:S01]  /*1c10*/  IMAD.SHL.U32 R14, R11, 0x40, RZ ;  /* 0x000000400b0e7824 */ /* 0x000fe200078e00ff */
[----:B------:R-:W-:Y:S01]  /*1c20*/  LOP3.LUT R17, R15, 0xfffffff8, RZ, 0xc0, !PT ;  /* 0xfffffff80f117812 */ /* 0x000fe200078ec0ff */
[----:B------:R-:W-:Y:S01]  /*1c30*/  IMAD.IADD R16, R6, 0x1, -R19 ;  /* 0x0000000106107824 */ /* 0x000fe200078e0a13 */
[----:B------:R-:W-:Y:S01]  /*1c40*/  LEA.HI R3, R13, R12, RZ, 0x2 ;  /* 0x0000000c0d037211 */ /* 0x000fe200078f10ff */
[----:B------:R-:W-:Y:S01]  /*1c50*/  IMAD.SHL.U32 R11, R2, 0x10, RZ ;  /* 0x00000010020b7824 */ /* 0x000fe200078e00ff */
[----:B------:R-:W-:Y:S01]  /*1c60*/  SHF.R.S32.HI R15, RZ, 0x3, R15 ;  /* 0x00000003ff0f7819 */ /* 0x000fe2000001140f */
[----:B------:R-:W-:-:S04]  /*1c70*/  DEPBAR.LE SB0, 0x1 ;  /* 0x000080400000791a */ /* 0x000fc80000000000 */
[----:B------:R-:W-:Y:S01]  /*1c80*/  LOP3.LUT R13, R3, 0xfffffffc, RZ, 0xc0, !PT ;  /* 0xfffffffc030d7812 */ /* 0x000fe200078ec0ff */
[----:B------:R-:W-:Y:S01]  /*1c90*/  IMAD R227, R15, 0x8, R16 ;  /* 0x000000080fe37824 */ /* 0x000fe200078e0210 */
[----:B------:R-:W-:Y:S01]  /*1ca0*/  LOP3.LUT R14, R14, 0x1c0, RZ, 0xc0, !PT ;  /* 0x000001c00e0e7812 */ /* 0x000fe200078ec0ff */
[----:B------:R-:W-:Y:S01]  /*1cb0*/  IMAD.IADD R6, R6, 0x1, -R17 ;  /* 0x0000000106067824 */ /* 0x000fe200078e0a11 */
[----:B------:R-:W-:Y:S01]  /*1cc0*/  SHF.R.S32.HI R2, RZ, 0x1, R9 ;  /* 0x00000001ff027819 */ /* 0x000fe20000011409 */
[----:B------:R-:W-:Y:S01]  /*1cd0*/  IMAD.IADD R12, R12, 0x1, -R13 ;  /* 0x000000010c0c7824 */ /* 0x000fe200078e0a0d */
[----:B------:R-:W-:Y:S01]  /*1ce0*/  SHF.R.S32.HI R9, RZ, 0x1f, R9 ;  /* 0x0000001fff097819 */ /* 0x000fe20000011409 */
[----:B------:R-:W-:Y:S01]  /*1cf0*/  IMAD.SHL.U32 R227, R227, 0x20, RZ ;  /* 0x00000020e3e37824 */ /* 0x000fe200078e00ff */
[----:B------:R-:W-:Y:S01]  /*1d00*/  SEL R244, RZ, 0x1, P0 ;  /* 0x00000001fff47807 */ /* 0x000fe20000000000 */
[----:B------:R-:W-:Y:S01]  /*1d10*/  IMAD R226, R15, 0x200, R226 ;  /* 0x000002000fe27824 */ /* 0x000fe200078e02e2 */
[----:B------:R-:W-:Y:S01]  /*1d20*/  ISETP.GE.AND P0, PT, R239, c[0x0][0x16c], PT ;  /* 0x00005b00ef007a0c */ /* 0x000fe20003f06270 */
[----:B------:R-:W-:Y:S01]  /*1d30*/  IMAD R233, R12, -0x2, R233 ;  /* 0xfffffffe0ce97824 */ /* 0x000fe200078e02e9 */
[----:B------:R-:W-:-:S02]  /*1d40*/  LOP3.LUT R16, R14, 0x30, R11, 0xf8, !PT ;  /* 0x000000300e107812 */ /* 0x000fc400078ef80b */
[----:B------:R-:W-:Y:S02]  /*1d50*/  SHF.R.S32.HI R8, RZ, 0x1, R8 ;  /* 0x00000001ff087819 */ /* 0x000fe40000011408 */
[----:B------:R-:W-:Y:S02]  /*1d60*/  LEA.HI R13, R9, R2, RZ, 0x2 ;  /* 0x00000002090d7211 */ /* 0x000fe400078f10ff */
[----:B------:R-:W-:Y:S02]  /*1d70*/  SEL R9, RZ, 0x4, P0 ;  /* 0x00000004ff097807 */ /* 0x000fe40000000000 */
[----:B------:R-:W-:Y:S02]  /*1d80*/  SHF.R.U32.HI R228, RZ, 0x3, R14 ;  /* 0x00000003ffe47819 */ /* 0x000fe4000001160e */
[----:B------:R-:W-:Y:S01]  /*1d90*/  LOP3.LUT R11, R16, 0x8, R7, 0xf8, !PT ;  /* 0x00000008100b7812 */ /* 0x000fe200078ef807 */
[----:B------:R-:W-:Y:S01]  /*1da0*/  BAR.SYNC.DEFER_BLOCKING 0x0 ;  /* 0x0000000000007b1d */ /* 0x000fe20000010000 */
[C---:B------:R-:W-:Y:S01]  /*1db0*/  LOP3.LUT P0, RZ, R8.reuse, 0x2, RZ, 0xc0, !PT ;  /* 0x0000000208ff7812 */ /* 0x040fe2000780c0ff */
[----:B------:R-:W-:Y:S01]  /*1dc0*/  IMAD.SHL.U32 R8, R8, 0x40, RZ ;  /* 0x0000004008087824 */ /* 0x000fe200078e00ff */
[----:B------:R-:W-:Y:S01]  /*1dd0*/  LOP3.LUT R228, R11, R228, RZ, 0x3c, !PT ;  /* 0x000000e40be47212 */ /* 0x000fe200078e3cff */
[----:B------:R-:W-:Y:S01]  /*1de0*/  IMAD.SHL.U32 R11, R5, 0x10, RZ ;  /* 0x00000010050b7824 */ /* 0x000fe200078e00ff */
[----:B------:R-:W-:-:S02]  /*1df0*/  SEL R221, R220, 0xffffffe0, !P0 ;  /* 0xffffffe0dcdd7807 */ /* 0x000fc40004000000 */
[----:B------:R-:W-:Y:S01]  /*1e00*/  LOP3.LUT R10, R8, 0xc0, RZ, 0xc0, !PT ;  /* 0x000000c0080a7812 */ /* 0x000fe200078ec0ff */
[----:B------:R-:W-:Y:S01]  /*1e10*/  IMAD R228, R5, 0x200, R228 ;  /* 0x0000020005e47824 */ /* 0x000fe200078e02e4 */
[----:B------:R-:W-:Y:S02]  /*1e20*/  LOP3.LUT R11, R11, 0x10, RZ, 0xc0, !PT ;  /* 0x000000100b0b7812 */ /* 0x000fe400078ec0ff */
[----:B------:R-:W-:Y:S01]  /*1e30*/  LOP3.LUT R8, R10, 0x8, R7, 0xf8, !PT ;  /* 0x000000080a087812 */ /* 0x000fe200078ef807 */
[----:B------:R-:W-:Y:S01]  /*1e40*/  IMAD.SHL.U32 R228, R228, 0x2, RZ ;  /* 0x00000002e4e47824 */ /* 0x000fe200078e00ff */
[----:B------:R-:W-:Y:S02]  /*1e50*/  SHF.R.U32.HI R7, RZ, 0x3, R10 ;  /* 0x00000003ff077819 */ /* 0x000fe4000001160a */
[----:B------:R-:W-:Y:S02]  /*1e60*/  LOP3.LUT R232, R11, 0x8, R232, 0xf8, !PT ;  /* 0x000000080be87812 */ /* 0x000fe400078ef8e8 */
[----:B------:R-:W-:-:S02]  /*1e70*/  LOP3.LUT R11, R8, R7, RZ, 0x3c, !PT ;  /* 0x00000007080b7212 */ /* 0x000fc400078e3cff */
[----:B------:R-:W-:Y:S02]  /*1e80*/  SEL R10, RZ, 0x2, P5 ;  /* 0x00000002ff0a7807 */ /* 0x000fe40002800000 */
[----:B------:R-:W-:Y:S01]  /*1e90*/  SEL R8, RZ, 0xffffffff, P5 ;  /* 0xffffffffff087807 */ /* 0x000fe20002800000 */
[----:B------:R-:W-:Y:S01]  /*1ea0*/  IMAD.U32 R230, R230, 0x20, R11 ;  /* 0x00000020e6e67824 */ /* 0x000fe200078e000b */
[----:B------:R-:W-:Y:S02]  /*1eb0*/  IADD3 R7, R9, R10, R244 ;  /* 0x0000000a09077210 */ /* 0x000fe40007ffe0f4 */
[----:B------:R-:W-:Y:S01]  /*1ec0*/  LOP3.LUT R13, R13, 0xfffffffc, RZ, 0xc0, !PT ;  /* 0xfffffffc0d0d7812 */ /* 0x000fe200078ec0ff */
[----:B------:R-:W-:Y:S01]  /*1ed0*/  IMAD.SHL.U32 R230, R230, 0x2, RZ ;  /* 0x00000002e6e67824 */ /* 0x000fe200078e00ff */
[C---:B------:R-:W-:Y:S01]  /*1ee0*/  LOP3.LUT P0, RZ, R7.reuse, 0x1, RZ, 0xc0, !PT ;  /* 0x0000000107ff7812 */ /* 0x040fe2000780c0ff */
[----:B------:R-:W-:Y:S01]  /*1ef0*/  IMAD.SHL.U32 R9, R8, 0x2, RZ ;  /* 0x0000000208097824 */ /* 0x000fe200078e00ff */
[----:B------:R-:W-:Y:S01]  /*1f00*/  LOP3.LUT P5, RZ, R7, 0x2, RZ, 0xc0, !PT ;  /* 0x0000000207ff7812 */ /* 0x000fe200078ac0ff */
[----:B------:R-:W-:Y:S01]  /*1f10*/  IMAD.IADD R221, R230, 0x1, R221 ;  /* 0x00000001e6dd7824 */ /* 0x000fe200078e02dd */
[----:B------:R2:W1:Y:S01]  /*1f20*/  LDSM.16.M88.4 R168, [R230+0x6080] ;  /* 0x00608000e6a8783b */ /* 0x0004620000000200 */
[----:B------:R-:W-:Y:S01]  /*1f30*/  ISETP.GE.OR P0, PT, R240, UR10, !P0 ;  /* 0x0000000af0007c0c */ /* 0x000fe2000c706670 */
[----:B------:R-:W-:Y:S01]  /*1f40*/  IMAD.IADD R2, R2, 0x1, -R13 ;  /* 0x0000000102027824 */ /* 0x000fe200078e0a0d */
[----:B------:R-:W-:Y:S01]  /*1f50*/  ISETP.GE.OR P5, PT, R240, UR10, !P5 ;  /* 0x0000000af0007c0c */ /* 0x000fe2000efa6670 */
[----:B------:R2:W3:Y:S01]  /*1f60*/  LDSM.16.M88.4 R172, [R230+0x7080] ;  /* 0x00708000e6ac783b */ /* 0x0004e20000000200 */
[----:B------:R-:W-:-:S02]  /*1f70*/  SEL R8, RZ, 0x1, P4 ;  /* 0x00000001ff087807 */ /* 0x000fc40002000000 */
[----:B------:R-:W-:Y:S01]  /*1f80*/  ISETP.GE.AND P4, PT, R239, c[0x0][0x1fc], PT ;  /* 0x00007f00ef007a0c */ /* 0x000fe20003f86270 */
[----:B------:R2:W4:Y:S01]  /*1f90*/  LDSM.16.M88.4 R176, [R221+0x6080] ;  /* 0x00608000ddb0783b */ /* 0x0005220000000200 */
[----:B------:R-:W-:Y:S02]  /*1fa0*/  LOP3.LUT R244, R9, 0x2, R244, 0xe2, !PT ;  /* 0x0000000209f47812 */ /* 0x000fe400078ee2f4 */
[----:B------:R-:W-:Y:S01]  /*1fb0*/  SEL R245, RZ, 0x4, P4 ;  /* 0x00000004fff57807 */ /* 0x000fe20002000000 */
[----:B------:R2:W1:Y:S01]  /*1fc0*/  LDSM.16.M88.4 R184, [R221+0x7080] ;  /* 0x00708000ddb8783b */ /* 0x0004620000000200 */
[----:B------:R-:W-:Y:S02]  /*1fd0*/  LOP3.LUT P4, RZ, R6, 0x2, RZ, 0xc0, !PT ;  /* 0x0000000206ff7812 */ /* 0x000fe4000788c0ff */
[----:B------:R-:W-:Y:S01]  /*1fe0*/  LOP3.LUT R234, R234, 0x8, RZ, 0xc0, !PT ;  /* 0x00000008eaea7812 */ /* 0x000fe200078ec0ff */
[----:B------:R2:W1:Y:S01]  /*1ff0*/  LDSM.16.M88.4 R188, [R230+0x8080] ;  /* 0x00808000e6bc783b */ /* 0x0004620000000200 */
[----:B------:R-:W-:-:S02]  /*2000*/  SHF.R.S32.HI R3, RZ, 0x2, R3 ;  /* 0x00000002ff037819 */ /* 0x000fc40000011403 */
[----:B------:R-:W-:Y:S01]  /*2010*/  ISETP.GE.OR P1, PT, R239, c[0x0][0x1fc], !P1 ;  /* 0x00007f00ef007a0c */ /* 0x000fe20004f26670 */
[----:B------:R2:W1:Y:S01]  /*2020*/  LDSM.16.M88.4 R192, [R230+0x9080] ;  /* 0x00908000e6c0783b */ /* 0x0004620000000200 */
[----:B------:R-:W-:Y:S01]  /*2030*/  SEL R223, R231, 0xfffffff0, !P4 ;  /* 0xfffffff0e7df7807 */ /* 0x000fe20006000000 */
[C---:B------:R-:W-:Y:S02]  /*2040*/  IMAD R248, R4.reuse, 0x10, R3 ;  /* 0x0000001004f87824 */ /* 0x040fe400078e0203 */
[----:B------:R2:W1:Y:S01]  /*2050*/  LDSM.16.M88.4 R196, [R221+0x8080] ;  /* 0x00808000ddc4783b */ /* 0x0004620000000200 */
[----:B------:R-:W-:-:S03]  /*2060*/  IMAD R3, R4, 0x200, R227 ;  /* 0x0000020004037824 */ /* 0x000fc600078e02e3 */
[----:B------:R2:W1:Y:S04]  /*2070*/  LDSM.16.M88.4 R200, [R221+0x9080] ;  /* 0x00908000ddc8783b */ /* 0x0004680000000200 */
[----:B------:R2:W1:Y:S04]  /*2080*/  LDSM.16.M88.4 R204, [R230+0xa080] ;  /* 0x00a08000e6cc783b */ /* 0x0004680000000200 */
        /* <DEDUP_REMOVED lines=57> */
.L_x_120:
        /* <DEDUP_REMOVED lines=136> */
.L_x_118:
        /* <DEDUP_REMOVED lines=424> */
.L_x_119:
        /* <DEDUP_REMOVED lines=239> */
.L_x_117:
[----:B------:R-:W-:Y:S05]  /*5610*/  @P1 EXIT ;  /* 0x000000000000194d */ /* 0x000fea0003800000 */
[----:B------:R-:W-:-:S04]  /*5620*/  ISETP.NE.U32.AND P2, PT, RZ, c[0x0][0x360], PT ;  /* 0x0000d800ff007a0c */ /* 0x000fc80003f45070 */
[----:B------:R-:W-:-:S13]  /*5630*/  ISETP.NE.AND.EX P2, PT, RZ, c[0x0][0x364], PT, P2 ;  /* 0x0000d900ff007a0c */ /* 0x000fda0003f45320 */
[----:B------:R-:W-:-:S04]  /*5640*/  @P2 IMAD.MOV.U32 R0, RZ, RZ, 0x4 ;  /* 0x00000004ff002424 */ /* 0x000fc800078e00ff */
[----:B------:R-:W-:-:S05]  /*5650*/  @P2 IMAD.WIDE R8, R241, R0, c[0x0][0x360] ;  /* 0x0000d800f1082625 */ /* 0x000fca00078e0200 */
[----:B------:R-:W2:Y:S01]  /*5660*/  @P2 LDG.E R0, [R8.64] ;  /* 0x0000000c08002981 */ /* 0x000ea2000c1e1900 */
[----:B------:R-:W3:Y:S03]  /*5670*/  S2UR UR5, SR_CTAID.X ;  /* 0x00000000000579c3 */ /* 0x000ee60000002500 */
[----:B------:R-:W4:Y:S01]  /*5680*/  S2R R4, SR_CTAID.Y ;  /* 0x0000000000047919 */ /* 0x000f220000002600 */
[----:B---3--:R-:W-:-:S04]  /*5690*/  UIMAD UR5, UR5, 0x3000, URZ ;  /* 0x00003000050578a4 */ /* 0x008fc8000f8e023f */
[----:B------:R-:W-:Y:S01]  /*56a0*/  USHF.R.S32.HI UR4, URZ, 0x1f, UR5 ;  /* 0x0000001f3f047899 */ /* 0x000fe20008011405 */
[----:B------:R-:W-:Y:S01]  /*56b0*/  BAR.SYNC.DEFER_BLOCKING 0x1, 0x100 ;  /* 0x0044000000007b1d */ /* 0x000fe20000010000 */
[----:B--2--5:R-:W-:Y:S01]  /*56c0*/  @P2 IMAD R3, R241, 0x80, R0 ;  /* 0x00000080f1032824 */ /* 0x024fe200078e0200 */
[----:B------:R-:W-:-:S04]  /*56d0*/  MOV R0, 0x1 ;  /* 0x0000000100007802 */ /* 0x000fc80000000f00 */
[----:B------:R-:W-:Y:S02]  /*56e0*/  @P2 SHF.R.S32.HI R2, RZ, 0x1f, R3 ;  /* 0x0000001fff022819 */ /* 0x000fe40000011403 */
[----:B------:R-:W-:Y:S02]  /*56f0*/  ISETP.NE.AND P0, PT, R0, c[0x0][0x338], PT ;  /* 0x0000ce0000007a0c */ /* 0x000fe40003f05270 */
[----:B------:R-:W-:-:S04]  /*5700*/  @P2 LEA.HI R2, R2, R3, RZ, 0x7 ;  /* 0x0000000302022211 */ /* 0x000fc800078f38ff */
[----:B------:R-:W-:-:S05]  /*5710*/  @P2 SHF.R.S32.HI R6, RZ, 0x7, R2 ;  /* 0x00000007ff062819 */ /* 0x000fca0000011402 */
[----:B------:R-:W-:Y:S02]  /*5720*/  @P2 IMAD R6, R6, 0x3000, RZ ;  /* 0x0000300006062824 */ /* 0x000fe400078e02ff */
[----:B----4-:R-:W-:-:S03]  /*5730*/  @P0 IMAD.HI.U32 R0, R4, c[0x0][0x33c], RZ ;  /* 0x0000cf0004000a27 */ /* 0x010fc600078e00ff */
[----:B------:R-:W-:Y:S02]  /*5740*/  @P2 SHF.R.S32.HI R7, RZ, 0x1f, R6 ;  /* 0x0000001fff072819 */ /* 0x000fe40000011406 */
[----:B------:R-:W-:Y:S01]  /*5750*/  @!P2 CS2R R6, SRZ ;  /* 0x000000000006a805 */ /* 0x000fe2000001ff00 */
[----:B------:R-:W-:Y:S02]  /*5760*/  @P0 SHF.R.U32.HI R4, RZ, c[0x0][0x340], R0 ;  /* 0x0000d000ff040a19 */ /* 0x000fe40000011600 */
[--C-:B------:R-:W-:Y:S02]  /*5770*/  SHF.R.S32.HI R0, RZ, 0x1f, R235.reuse ;  /* 0x0000001fff007819 */ /* 0x100fe400000114eb */
[----:B------:R-:W-:Y:S02]  /*5780*/  SHF.R.S32.HI R5, RZ, 0x1f, R4 ;  /* 0x0000001fff057819 */ /* 0x000fe40000011404 */
[----:B------:R-:W-:-:S03]  /*5790*/  IADD3 R8, P1, P0, R6, UR5, R235 ;  /* 0x0000000506087c10 */ /* 0x000fc6000f83e0eb */
[----:B------:R-:W-:Y:S01]  /*57a0*/  IMAD R3, R5, c[0x0][0x328], RZ ;  /* 0x0000ca0005037a24 */ /* 0x000fe200078e02ff */
[----:B------:R-:W-:Y:S01]  /*57b0*/  IADD3.X R9, R7, UR4, R0, P1, P0 ;  /* 0x0000000407097c10 */ /* 0x000fe20008fe0400 */
[----:B------:R-:W-:Y:S01]  /*57c0*/  IMAD R5, R5, c[0x0][0x300], RZ ;  /* 0x0000c00005057a24 */ /* 0x000fe200078e02ff */
[----:B------:R-:W-:Y:S01]  /*57d0*/  SHF.R.S32.HI R0, RZ, 0x1f, R241 ;  /* 0x0000001fff007819 */ /* 0x000fe200000114f1 */
[C---:B------:R-:W-:Y:S01]  /*57e0*/  IMAD R3, R4.reuse, c[0x0][0x32c], R3 ;  /* 0x0000cb0004037a24 */ /* 0x040fe200078e0203 */
[----:B------:R-:W-:Y:S01]  /*57f0*/  SEL R241, R241, RZ, !P2 ;  /* 0x000000fff1f17207 */ /* 0x000fe20005000000 */
[----:B------:R-:W-:Y:S01]  /*5800*/  IMAD R2, R4, c[0x0][0x304], R5 ;  /* 0x0000c10004027a24 */ /* 0x000fe200078e0205 */
[----:B------:R-:W-:Y:S01]  /*5810*/  SEL R0, R0, RZ, !P2 ;  /* 0x000000ff00007207 */ /* 0x000fe20005000000 */
[----:B------:R-:W-:-:S04]  /*5820*/  IMAD.WIDE.U32 R6, R4, c[0x0][0x328], R8 ;  /* 0x0000ca0004067a25 */ /* 0x000fc800078e0008 */
[----:B------:R-:W-:-:S04]  /*5830*/  IMAD.WIDE.U32 R4, R4, c[0x0][0x300], R8 ;  /* 0x0000c00004047a25 */ /* 0x000fc800078e0008 */
[----:B------:R-:W-:Y:S01]  /*5840*/  IMAD.IADD R7, R7, 0x1, R3 ;  /* 0x0000000107077824 */ /* 0x000fe200078e0203 */
[----:B------:R-:W-:Y:S01]  /*5850*/  IADD3 R5, R5, R2, RZ ;  /* 0x0000000205057210 */ /* 0x000fe20007ffe0ff */
[----:B------:R-:W-:Y:S02]  /*5860*/  IMAD R2, R0, c[0x0][0x330], RZ ;  /* 0x0000cc0000027a24 */ /* 0x000fe400078e02ff */
[----:B------:R-:W-:-:S04]  /*5870*/  IMAD.WIDE.U32 R6, R241, c[0x0][0x330], R6 ;  /* 0x0000cc00f1067a25 */ /* 0x000fc800078e0006 */
[----:B------:R-:W-:Y:S01]  /*5880*/  IMAD R2, R241, c[0x0][0x334], R2 ;  /* 0x0000cd00f1027a24 */ /* 0x000fe200078e0202 */
[----:B------:R-:W-:Y:S01]  /*5890*/  LEA R8, P1, R6, c[0x0][0x310], 0x2 ;  /* 0x0000c40006087a11 */ /* 0x000fe200078210ff */
[----:B------:R-:W-:Y:S02]  /*58a0*/  IMAD R0, R0, c[0x0][0x308], RZ ;  /* 0x0000c20000007a24 */ /* 0x000fe400078e02ff */
[----:B------:R-:W-:Y:S02]  /*58b0*/  IMAD.IADD R3, R7, 0x1, R2 ;  /* 0x0000000107037824 */ /* 0x000fe400078e0202 */
[C---:B------:R-:W-:Y:S02]  /*58c0*/  IMAD R0, R241.reuse, c[0x0][0x30c], R0 ;  /* 0x0000c300f1007a24 */ /* 0x040fe400078e0200 */
[----:B------:R-:W-:Y:S01]  /*58d0*/  IMAD.WIDE.U32 R4, R241, c[0x0][0x308], R4 ;  /* 0x0000c200f1047a25 */ /* 0x000fe200078e0004 */
[----:B------:R-:W-:-:S04]  /*58e0*/  LEA.HI.X R9, R6, c[0x0][0x314], R3, 0x2, P1 ;  /* 0x0000c50006097a11 */ /* 0x000fc800008f1403 */
[----:B------:R-:W-:Y:S01]  /*58f0*/  IADD3 R5, R5, R0, RZ ;  /* 0x0000000005057210 */ /* 0x000fe20007ffe0ff */
[----:B------:R-:W-:Y:S01]  /*5900*/  RED.E.ADD.F32.FTZ.RN.STRONG.GPU [R8.64], R60 ;  /* 0x0000003c0800798e */ /* 0x000fe2000c10e78c */
[----:B------:R-:W-:-:S03]  /*5910*/  LEA R2, P0, R4, c[0x0][0x2e8], 0x2 ;  /* 0x0000ba0004027a11 */ /* 0x000fc600078010ff */
[----:B------:R-:W-:Y:S01]  /*5920*/  RED.E.ADD.F32.FTZ.RN.STRONG.GPU [R8.64+0x400], R61 ;  /* 0x0004003d0800798e */ /* 0x000fe2000c10e78c */
        /* <DEDUP_REMOVED lines=47> */
[----:B------:R-:W-:Y:S04]  /*5c20*/  RED.E.ADD.F32.FTZ.RN.STRONG.GPU [R2.64], R108 ;  /* 0x0000006c0200798e */ /* 0x000fe8000c10e78c */
        /* <DEDUP_REMOVED lines=48> */
.L_x_121:
        /* <DEDUP_REMOVED lines=13> */
.L_x_1388:


//--------------------- .text._ZN7cutlass13device_kernelIN5flash19enable_sm80_to_sm89INS1_16FlashAttnBwdSm80INS1_25CollectiveMainloopBwdSm80ILi2ELi1EN4cute5tupleIJNS5_1CILi64EEENS7_ILi128EEENS7_ILi96EEEEEENS_6half_tEfNS_4arch4Sm80ELb0ELb0ELb0ELb1ELb1ELb0ELb0ELb0ELi2ELi2ELi4ELi2ELb1EEENS1_24CollectiveEpilogueBwdGQAISB_fSE_Li256ELb1ELb1EEENS1_19SingleTileSchedulerILb1ELb0ELb0ELi128EEEEEEEEEvNT_6ParamsE --------------------------
	.section	.text._ZN7cutlass13device_kernelIN5flash19enable_sm80_to_sm89INS1_16FlashAttnBwdSm80INS1_25CollectiveMainloopBwdSm80ILi2ELi1EN4cute5tupleIJNS5_1CILi64EEENS7_ILi128EEENS7_ILi96EEEEEENS_6half_tEfNS_4arch4Sm80ELb0ELb0ELb0ELb1ELb1ELb0ELb0ELb0ELi2ELi2ELi4ELi2ELb1EEENS1_24CollectiveEpilogueBwdGQAISB_fSE_Li256ELb1ELb1EEENS1_19SingleTileSchedulerILb1ELb0ELb0ELi128EEEEEEEEEvNT_6ParamsE,"ax",@progbits
	.sectioninfo	@"SHI_REGISTERS=255"
	.align	128
.text._ZN7cutlass13device_kernelIN5flash19enable_sm80_to_sm89INS1_16FlashAttnBwdSm80INS1_25CollectiveMainloopBwdSm80ILi2ELi1EN4cute5tupleIJNS5_1CILi64EEENS7_ILi128EEENS7_ILi96EEEEEENS_6half_tEfNS_4arch4Sm80ELb0ELb0ELb0ELb1ELb1ELb0ELb0ELb0ELi2ELi2ELi4ELi2ELb1EEENS1_24CollectiveEpilogueBwdGQAISB_fSE_Li256ELb1ELb1EEENS1_19SingleTileSchedulerILb1ELb0ELb0ELi128EEEEEEEEEvNT_6ParamsE:
        .type           _ZN7cutlass13device_kernelIN5flash19enable_sm80_to_sm89INS1_16FlashAttnBwdSm80INS1_25CollectiveMainloopBwdSm80ILi2ELi1EN4cute5tupleIJNS5_1CILi64EEENS7_ILi128EEENS7_ILi96EEEEEENS_6half_tEfNS_4arch4Sm80ELb0ELb0ELb0ELb1ELb1ELb0ELb0ELb0ELi2ELi2ELi4ELi2ELb1EEENS1_24CollectiveEpilogueBwdGQAISB_fSE_Li256ELb1ELb1EEENS1_19SingleTileSchedulerILb1ELb0ELb0ELi128EEEEEEEEEvNT_6ParamsE,@function
        .size           _ZN7cutlass13device_kernelIN5flash19enable_sm80_to_sm89INS1_16FlashAttnBwdSm80INS1_25CollectiveMainloopBwdSm80ILi2ELi1EN4cute5tupleIJNS5_1CILi64EEENS7_ILi128EEENS7_ILi96EEEEEENS_6half_tEfNS_4arch4Sm80ELb0ELb0ELb0ELb1ELb1ELb0ELb0ELb0ELi2ELi2ELi4ELi2ELb1EEENS1_24CollectiveEpilogueBwdGQAISB_fSE_Li256ELb1ELb1EEENS1_19SingleTileSchedulerILb1ELb0ELb0ELi128EEEEEEEEEvNT_6ParamsE,(.L_x_1389 - _ZN7cutlass13device_kernelIN5flash19enable_sm80_to_sm89INS1_16FlashAttnBwdSm80INS1_25CollectiveMainloopBwdSm80ILi2ELi1EN4cute5tupleIJNS5_1CILi64EEENS7_ILi128EEENS7_ILi96EEEEEENS_6half_tEfNS_4arch4Sm80ELb0ELb0ELb0ELb1ELb1ELb0ELb0ELb0ELi2ELi2ELi4ELi2ELb1EEENS1_24CollectiveEpilogueBwdGQAISB_fSE_Li256ELb1ELb1EEENS1_19SingleTileSchedulerILb1ELb0ELb0ELi128EEEEEEEEEvNT_6ParamsE)
        .other          _ZN7cutlass13device_kernelIN5flash19enable_sm80_to_sm89INS1_16FlashAttnBwdSm80INS1_25CollectiveMainloopBwdSm80ILi2ELi1EN4cute5tupleIJNS5_1CILi64EEENS7_ILi128EEENS7_ILi96EEEEEENS_6half_tEfNS_4arch4Sm80ELb0ELb0ELb0ELb1ELb1ELb0ELb0ELb0ELi2ELi2ELi4ELi2ELb1EEENS1_24CollectiveEpilogueBwdGQAISB_fSE_Li256ELb1ELb1EEENS1_19SingleTileSchedulerILb1ELb0ELb0ELi128EEEEEEEEEvNT_6ParamsE,@"STO_CUDA_ENTRY STV_DEFAULT"
_ZN7cutlass13device_kernelIN5flash19enable_sm80_to_sm89INS1_16FlashAttnBwdSm80INS1_25CollectiveMainloopBwdSm80ILi2ELi1EN4cute5tupleIJNS5_1CILi64EEENS7_ILi128EEENS7_ILi96EEEEEENS_6half_tEfNS_4arch4Sm80ELb0ELb0ELb0ELb1ELb1ELb0ELb0ELb0ELi2ELi2ELi4ELi2ELb1EEENS1_24CollectiveEpilogueBwdGQAISB_fSE_Li256ELb1ELb1EEENS1_19SingleTileSchedulerILb1ELb0ELb0ELi128EEEEEEEEEvNT_6ParamsE:
        /* <DEDUP_REMOVED lines=18> */
.L_x_123:
        /* <DEDUP_REMOVED lines=8> */
.L_x_125:
[----:B------:R-:W-:Y:S02]  /*01a0*/  MOV R4, c[0x0][0x3ac] ;  /* 0x0000eb0000047a02 */ /* 0x000fe40000000f00 */
.L_x_124:
[----:B------:R-:W-:-:S05]  /*01b0*/  IMAD.SHL.U32 R3, R2, 0x80, RZ ;  /* 0x0000008002037824 */ /* 0x000fca00078e00ff */
[----:B-----5:R-:W-:-:S04]  /*01c0*/  ISETP.GE.AND P0, PT, R3, R4, PT ;  /* 0x000000040300720c */ /* 0x020fc80003f06270 */
[----:B------:R-:W-:Y:S01]  /*01d0*/  SEL R241, R241, 0xffffffff, !P0 ;  /* 0xfffffffff1f17807 */ /* 0x000fe20004000000 */
[----:B------:R-:W-:Y:S05]  /*01e0*/  BRA `(.L_x_126) ;  /* 0x0000011000007947 */ /* 0x000fea0003800000 */
.L_x_122:
[----:B---34-:R-:W-:-:S04]  /*01f0*/  ISETP.NE.U32.AND P0, PT, RZ, c[0x0][0x3c8], PT ;  /* 0x0000f200ff007a0c */ /* 0x018fc80003f05070 */
[----:B------:R-:W-:-:S13]  /*0200*/  ISETP.NE.AND.EX P0, PT, RZ, c[0x0][0x3cc], PT, P0 ;  /* 0x0000f300ff007a0c */ /* 0x000fda0003f05300 */
[----:B------:R-:W-:Y:S05]  /*0210*/  @!P0 BRA `(.L_x_127) ;  /* 0x0000002000008947 */ /* 0x000fea0003800000 */
[----:B------:R1:W5:Y:S01]  /*0220*/  LDG.E R4, [R4.64] ;  /* 0x0000000c04047981 */ /* 0x000362000c1e1900 */
[----:B------:R-:W-:Y:S05]  /*0230*/  BRA `(.L_x_128) ;  /* 0x0000009000007947 */ /* 0x000fea0003800000 */
.L_x_127:
        /* <DEDUP_REMOVED lines=8> */
.L_x_129:
[----:B------:R-:W-:Y:S02]  /*02c0*/  MOV R4, c[0x0][0x3ac] ;  /* 0x0000eb0000047a02 */ /* 0x000fe40000000f00 */
.L_x_128:
[----:B------:R-:W-:-:S05]  /*02d0*/  IMAD.SHL.U32 R3, R2, 0x80, RZ ;  /* 0x0000008002037824 */ /* 0x000fca00078e00ff */
[----:B-----5:R-:W-:-:S04]  /*02e0*/  ISETP.GE.AND P0, PT, R3, R4, PT ;  /* 0x000000040300720c */ /* 0x020fc80003f06270 */
[----:B------:R-:W-:-:S04]  /*02f0*/  SEL R241, R241, 0xffffffff, !P0 ;  /* 0xfffffffff1f17807 */ /* 0x000fc80004000000 */
.L_x_126:
        /* <DEDUP_REMOVED lines=36> */
.L_x_130:
[----:B------:R-:W-:-:S04]  /*0540*/  ISETP.NE.U32.AND P0, PT, RZ, c[0x0][0x2e0], PT ;  /* 0x0000b800ff007a0c */ /* 0x000fc80003f05070 */
[----:B------:R-:W-:-:S13]  /*0550*/  ISETP.NE.AND.EX P0, PT, RZ, c[0x0][0x2e4], PT, P0 ;  /* 0x0000b900ff007a0c */ /* 0x000fda0003f05300 */
[----:B------:R-:W-:Y:S05]  /*0560*/  @!P0 BRA `(.L_x_131) ;  /* 0x0000003000008947 */ /* 0x000fea0003800000 */
[----:B------:R-:W-:-:S05]  /*0570*/  IMAD.WIDE R12, R241, R12, c[0x0][0x2e0] ;  /* 0x0000b800f10c7625 */ /* 0x000fca00078e020c */
[----:B------:R1:W5:Y:S01]  /*0580*/  LDG.E R3, [R12.64] ;  /* 0x0000000c0c037981 */ /* 0x000362000c1e1900 */
[----:B------:R-:W-:Y:S05]  /*0590*/  BRA `(.L_x_132) ;  /* 0x0000004000007947 */ /* 0x000fea0003800000 */
.L_x_131:
[----:B------:R-:W-:Y:S05]  /*05a0*/  @!P3 BRA `(.L_x_132) ;  /* 0x000000300000b947 */ /* 0x000fea0003800000 */
[----:B------:R-:W2:Y:S04]  /*05b0*/  LDG.E R3, [R14.64] ;  /* 0x0000000c0e037981 */ /* 0x000ea8000c1e1900 */
[----:B------:R-:W2:Y:S02]  /*05c0*/  LDG.E R10, [R14.64+0x4] ;  /* 0x0000040c0e0a7981 */ /* 0x000ea4000c1e1900 */
[----:B--2---:R-:W-:Y:S02]  /*05d0*/  IADD3 R3, -R3, R10, RZ ;  /* 0x0000000a03037210 */ /* 0x004fe40007ffe1ff */
.L_x_132:
        /* <DEDUP_REMOVED lines=484> */
.L_x_136:
        /* <DEDUP_REMOVED lines=136> */
.L_x_134:
        /* <DEDUP_REMOVED lines=424> */
.L_x_135:
        /* <DEDUP_REMOVED lines=239> */
.L_x_133:
[----:B------:R-:W-:Y:S05]  /*5610*/  @P1 EXIT ;  /* 0x000000000000194d */ /* 0x000fea0003800000 */
[----:B------:R-:W-:-:S04]  /*5620*/  ISETP.NE.U32.AND P1, PT, RZ, c[0x0][0x360], PT ;  /* 0x0000d800ff007a0c */ /* 0x000fc80003f25070 */
[----:B------:R-:W-:-:S13]  /*5630*/  ISETP.NE.AND.EX P1, PT, RZ, c[0x0][0x364], PT, P1 ;  /* 0x0000d900ff007a0c */ /* 0x000fda0003f25310 */
[----:B------:R-:W-:-:S04]  /*5640*/  @P1 IMAD.MOV.U32 R0, RZ, RZ, 0x4 ;  /* 0x00000004ff001424 */ /* 0x000fc800078e00ff */
[----:B------:R-:W-:-:S06]  /*5650*/  @P1 IMAD.WIDE R4, R241, R0, c[0x0][0x360] ;  /* 0x0000d800f1041625 */ /* 0x000fcc00078e0200 */
[----:B------:R2:W3:Y:S01]  /*5660*/  @P1 LDG.E R4, [R4.64] ;  /* 0x0000000c04041981 */ /* 0x0004e2000c1e1900 */
[----:B------:R-:W4:Y:S01]  /*5670*/  S2UR UR6, SR_CTAID.X ;  /* 0x00000000000679c3 */ /* 0x000f220000002500 */
[----:B------:R-:W-:Y:S01]  /*5680*/  IMAD.MOV.U32 R0, RZ, RZ, 0x1 ;  /* 0x00000001ff007424 */ /* 0x000fe200078e00ff */
[----:B------:R-:W-:Y:S01]  /*5690*/  ULDC UR5, c[0x0][0x358] ;  /* 0x0000d60000057ab9 */ /* 0x000fe20000000800 */
[----:B------:R-:W1:Y:S01]  /*56a0*/  S2R R2, SR_CTAID.Y ;  /* 0x0000000000027919 */ /* 0x000e620000002600 */
[----:B------:R-:W-:Y:S01]  /*56b0*/  ULDC UR4, c[0x0][0x2f4] ;  /* 0x0000bd0000047ab9 */ /* 0x000fe20000000800 */
[----:B-----5:R-:W-:Y:S02]  /*56c0*/  IMAD R3, R241, c[0x0][0x2f4], RZ ;  /* 0x0000bd00f1037a24 */ /* 0x020fe400078e02ff */
[----:B------:R-:W-:Y:S01]  /*56d0*/  BAR.SYNC.DEFER_BLOCKING 0x1, 0x100 ;  /* 0x0044000000007b1d */ /* 0x000fe20000010000 */
[----:B------:R-:W-:-:S05]  /*56e0*/  ISETP.NE.AND P0, PT, R0, c[0x0][0x338], PT ;  /* 0x0000ce0000007a0c */ /* 0x000fca0003f05270 */
[----:B------:R-:W-:Y:S01]  /*56f0*/  BSSY B0, `(.L_x_137) ;  /* 0x0000023000007945 */ /* 0x000fe20003800000 */
[----:B----4-:R-:W-:-:S07]  /*5700*/  UIMAD UR5, UR6, UR5, URZ ;  /* 0x00000005060572a4 */ /* 0x010fce000f8e023f */
[----:B-1----:R-:W-:Y:S01]  /*5710*/  @P0 IMAD.HI.U32 R0, R2, c[0x0][0x33c], RZ ;  /* 0x0000cf0002000a27 */ /* 0x002fe200078e00ff */
[----:B------:R-:W-:-:S03]  /*5720*/  UIMAD UR5, UR5, UR4, URZ ;  /* 0x00000004050572a4 */ /* 0x000fc6000f8e023f */
[----:B------:R-:W-:Y:S01]  /*5730*/  IMAD.MOV.U32 R8, RZ, RZ, R2 ;  /* 0x000000ffff087224 */ /* 0x000fe200078e0002 */
[----:B------:R-:W-:Y:S01]  /*5740*/  @P0 SHF.R.U32.HI R8, RZ, c[0x0][0x340], R0 ;  /* 0x0000d000ff080a19 */ /* 0x000fe20000011600 */
[----:B------:R-:W-:Y:S01]  /*5750*/  USHF.R.S32.HI UR4, URZ, 0x1f, UR5 ;  /* 0x0000001f3f047899 */ /* 0x000fe20008011405 */
[----:B------:R-:W-:Y:S02]  /*5760*/  SHF.R.S32.HI R0, RZ, 0x1f, R241 ;  /* 0x0000001fff007819 */ /* 0x000fe400000114f1 */
[----:B--2---:R-:W-:Y:S02]  /*5770*/  SHF.R.S32.HI R5, RZ, 0x1f, R8 ;  /* 0x0000001fff057819 */ /* 0x004fe40000011408 */
[----:B------:R-:W-:Y:S01]  /*5780*/  SEL R0, R0, RZ, !P1 ;  /* 0x000000ff00007207 */ /* 0x000fe20004800000 */
[----:B---3--:R-:W-:Y:S01]  /*5790*/  @P1 IMAD R7, R241, 0x80, R4 ;  /* 0x00000080f1071824 */ /* 0x008fe200078e0204 */
[----:B------:R-:W-:Y:S02]  /*57a0*/  SHF.R.S32.HI R4, RZ, 0x1f, R3 ;  /* 0x0000001fff047819 */ /* 0x000fe40000011403 */
[----:B------:R-:W-:-:S02]  /*57b0*/  IADD3 R3, P2, P0, R3, UR5, R8 ;  /* 0x0000000503037c10 */ /* 0x000fc4000f85e008 */
[----:B------:R-:W-:Y:S02]  /*57c0*/  @P1 SHF.R.S32.HI R6, RZ, 0x1f, R7 ;  /* 0x0000001fff061819 */ /* 0x000fe40000011407 */
[----:B------:R-:W-:Y:S02]  /*57d0*/  IADD3.X R4, R4, UR4, R5, P2, P0 ;  /* 0x0000000404047c10 */ /* 0x000fe400097e0405 */
[----:B------:R-:W-:Y:S01]  /*57e0*/  @P1 LEA.HI R6, R6, R7, RZ, 0x7 ;  /* 0x0000000706061211 */ /* 0x000fe200078f38ff */
[----:B------:R-:W-:Y:S01]  /*57f0*/  IMAD.MOV R7, RZ, RZ, -R8 ;  /* 0x000000ffff077224 */ /* 0x000fe200078e0a08 */
[----:B------:R-:W-:Y:S02]  /*5800*/  ISETP.NE.AND P2, PT, R235, RZ, PT ;  /* 0x000000ffeb00720c */ /* 0x000fe40003f45270 */
[----:B------:R-:W-:Y:S01]  /*5810*/  @P1 SHF.R.S32.HI R6, RZ, 0x7, R6 ;  /* 0x00000007ff061819 */ /* 0x000fe20000011406 */
[----:B------:R-:W-:Y:S01]  /*5820*/  IMAD R7, R7, c[0x0][0x338], R2 ;  /* 0x0000ce0007077a24 */ /* 0x000fe200078e0202 */
[C---:B------:R-:W-:Y:S01]  /*5830*/  SHF.L.U64.HI R4, R3.reuse, 0x2, R4 ;  /* 0x0000000203047819 */ /* 0x040fe20000010204 */
[----:B------:R-:W-:Y:S01]  /*5840*/  IMAD.SHL.U32 R3, R3, 0x4, RZ ;  /* 0x0000000403037824 */ /* 0x000fe200078e00ff */
[----:B------:R-:W-:Y:S01]  /*5850*/  SEL R241, R241, RZ, !P1 ;  /* 0x000000fff1f17207 */ /* 0x000fe20004800000 */
[----:B------:R-:W-:-:S03]  /*5860*/  @P1 IMAD R6, R6, 0x3000, RZ ;  /* 0x0000300006061824 */ /* 0x000fc600078e02ff */
[----:B------:R-:W-:Y:S01]  /*5870*/  IADD3 R10, P0, R3, c[0x0][0x350], RZ ;  /* 0x0000d400030a7a10 */ /* 0x000fe20007f1e0ff */
[--C-:B------:R-:W-:Y:S01]  /*5880*/  @P1 IMAD.MOV.U32 R12, RZ, RZ, R6.reuse ;  /* 0x000000ffff0c1224 */ /* 0x100fe200078e0006 */
[----:B------:R-:W-:Y:S01]  /*5890*/  @P1 SHF.R.S32.HI R13, RZ, 0x1f, R6 ;  /* 0x0000001fff0d1819 */ /* 0x000fe20000011406 */
[----:B------:R-:W-:Y:S01]  /*58a0*/  @!P1 CS2R R12, SRZ ;  /* 0x00000000000c9805 */ /* 0x000fe2000001ff00 */
[----:B------:R-:W-:Y:S01]  /*58b0*/  IADD3.X R11, R4, c[0x0][0x354], RZ, P0, !PT ;  /* 0x0000d500040b7a10 */ /* 0x000fe200007fe4ff */
[----:B------:R-:W-:Y:S05]  /*58c0*/  @P2 BRA `(.L_x_138) ;  /* 0x0000005000002947 */ /* 0x000fea0003800000 */
.L_x_139:
[----:B------:R-:W2:Y:S01]  /*58d0*/  LDG.E.STRONG.GPU R2, [R10.64] ;  /* 0x0000000c0a027981 */ /* 0x000ea2000c1ef900 */
[----:B------:R-:W-:Y:S01]  /*58e0*/  YIELD ;  /* 0x0000000000007946 */ /* 0x000fe20003800000 */
[----:B--2---:R-:W-:Y:S01]  /*58f0*/  ISETP.NE.AND P0, PT, R2, R7, PT ;  /* 0x000000070200720c */ /* 0x004fe20003f05270 */
[----:B------:R-:W-:-:S12]  /*5900*/  CCTL.IVALL ;  /* 0x00000000ff00798f */ /* 0x000fd80002000000 */
[----:B------:R-:W-:Y:S05]  /*5910*/  @P0 BRA `(.L_x_139) ;  /* 0xffffffb000000947 */ /* 0x000fea000383ffff */
.L_x_138:
[----:B------:R-:W-:Y:S05]  /*5920*/  BSYNC B0 ;  /* 0x0000000000007941 */ /* 0x000fea0003800000 */
.L_x_137:
[----:B------:R-:W-:Y:S01]  /*5930*/  MOV R2, 0xffffffff ;  /* 0xffffffff00027802 */ /* 0x000fe20000000f00 */
[----:B------:R-:W-:Y:S05]  /*5940*/  BRA.CONV ~URZ, `(.L_x_140) ;  /* 0x000000237f007947 */ /* 0x000fea000b800000 */
[----:B------:R-:W-:Y:S02]  /*5950*/  MOV R6, 0x5970 ;  /* 0x0000597000067802 */ /* 0x000fe40000000f00 */
[----:B------:R-:W-:Y:S05]  /*5960*/  CALL.REL.NOINC `($__internal_1_$__cuda_sm70_warpsync) ;  /* 0x00000a9000007944 */ /* 0x000fea0003c00000 */
.L_x_140:
[----:B------:R-:W-:Y:S01]  /*5970*/  UIMAD UR5, UR6, 0x3000, URZ ;  /* 0x00003000060578a4 */ /* 0x000fe2000f8e023f */
[----:B------:R-:W-:Y:S01]  /*5980*/  SHF.R.S32.HI R9, RZ, 0x1f, R235 ;  /* 0x0000001fff097819 */ /* 0x000fe200000114eb */
[----:B------:R-:W-:Y:S01]  /*5990*/  IMAD R15, R5, c[0x0][0x328], RZ ;  /* 0x0000ca00050f7a24 */ /* 0x000fe200078e02ff */
[----:B------:R-:W-:-:S06]  /*59a0*/  NOP ;  /* 0x0000000000007918 */ /* 0x000fcc0000000000 */
[----:B------:R-:W-:Y:S01]  /*59b0*/  USHF.R.S32.HI UR4, URZ, 0x1f, UR5 ;  /* 0x0000001f3f047899 */ /* 0x000fe20008011405 */
[----:B------:R-:W-:Y:S01]  /*59c0*/  IADD3 R12, P1, P0, R12, UR5, R235 ;  /* 0x000000050c0c7c10 */ /* 0x000fe2000f83e0eb */
[----:B------:R-:W-:Y:S02]  /*59d0*/  IMAD R15, R8, c[0x0][0x32c], R15 ;  /* 0x0000cb00080f7a24 */ /* 0x000fe400078e020f */
[----:B------:R-:W-:Y:S02]  /*59e0*/  IMAD R6, R0, c[0x0][0x330], RZ ;  /* 0x0000cc0000067a24 */ /* 0x000fe400078e02ff */
[----:B------:R-:W-:Y:S02]  /*59f0*/  IADD3.X R13, R13, UR4, R9, P1, P0 ;  /* 0x000000040d0d7c10 */ /* 0x000fe40008fe0409 */
[----:B------:R-:W-:-:S03]  /*5a00*/  IMAD R6, R241, c[0x0][0x334], R6 ;  /* 0x0000cd00f1067a24 */ /* 0x000fc600078e0206 */
[----:B------:R-:W-:-:S05]  /*5a10*/  IMAD.WIDE.U32 R16, R8, c[0x0][0x328], R12 ;  /* 0x0000ca0008107a25 */ /* 0x000fca00078e000c */
[----:B------:R-:W-:-:S05]  /*5a20*/  IADD3 R17, R17, R15, RZ ;  /* 0x0000000f11117210 */ /* 0x000fca0007ffe0ff */
[----:B------:R-:W-:-:S05]  /*5a30*/  IMAD.WIDE.U32 R16, R241, c[0x0][0x330], R16 ;  /* 0x0000cc00f1107a25 */ /* 0x000fca00078e0010 */
[----:B------:R-:W-:Y:S02]  /*5a40*/  IADD3 R6, R17, R6, RZ ;  /* 0x0000000611067210 */ /* 0x000fe40007ffe0ff */
        /* <DEDUP_REMOVED lines=52> */
[----:B-1----:R-:W-:Y:S05]  /*5d90*/  CALL.REL.NOINC `($__internal_1_$__cuda_sm70_warpsync) ;  /* 0x0000066000007944 */ /* 0x002fea0003c00000 */
.L_x_141:
        /* <DEDUP_REMOVED lines=12> */
.L_x_143:
[----:B------:R-:W-:Y:S05]  /*5e60*/  BSYNC B0 ;  /* 0x0000000000007941 */ /* 0x000fea0003800000 */
.L_x_142:
[----:B--2---:R-:W-:Y:S01]  /*5e70*/  IADD3 R10, P0, R3, c[0x0][0x348], RZ ;  /* 0x0000d200030a7a10 */ /* 0x004fe20007f1e0ff */
[----:B------:R-:W-:Y:S03]  /*5e80*/  BSSY B0, `(.L_x_144) ;  /* 0x0000008000007945 */ /* 0x000fe60003800000 */
[----:B------:R-:W-:Y:S01]  /*5e90*/  IADD3.X R11, R4, c[0x0][0x34c], RZ, P0, !PT ;  /* 0x0000d300040b7a10 */ /* 0x000fe200007fe4ff */
[----:B------:R-:W-:Y:S05]  /*5ea0*/  @P2 BRA `(.L_x_145) ;  /* 0x0000005000002947 */ /* 0x000fea0003800000 */
.L_x_146:
[----:B------:R-:W2:Y:S01]  /*5eb0*/  LDG.E.STRONG.GPU R4, [R10.64] ;  /* 0x0000000c0a047981 */ /* 0x000ea2000c1ef900 */
[----:B------:R-:W-:Y:S01]  /*5ec0*/  YIELD ;  /* 0x0000000000007946 */ /* 0x000fe20003800000 */
[----:B--2---:R-:W-:Y:S01]  /*5ed0*/  ISETP.NE.AND P0, PT, R4, R7, PT ;  /* 0x000000070400720c */ /* 0x004fe20003f05270 */
[----:B------:R-:W-:-:S12]  /*5ee0*/  CCTL.IVALL ;  /* 0x00000000ff00798f */ /* 0x000fd80002000000 */
[----:B------:R-:W-:Y:S05]  /*5ef0*/  @P0 BRA `(.L_x_146) ;  /* 0xffffffb000000947 */ /* 0x000fea000383ffff */
.L_x_145:
[----:B------:R-:W-:Y:S05]  /*5f00*/  BSYNC B0 ;  /* 0x0000000000007941 */ /* 0x000fea0003800000 */
.L_x_144:
[----:B------:R-:W-:Y:S05]  /*5f10*/  BRA.CONV ~URZ, `(.L_x_147) ;  /* 0x000000237f007947 */ /* 0x000fea000b800000 */
[----:B------:R-:W-:Y:S02]  /*5f20*/  MOV R6, 0x5f40 ;  /* 0x00005f4000067802 */ /* 0x000fe40000000f00 */
[----:B-1----:R-:W-:Y:S05]  /*5f30*/  CALL.REL.NOINC `($__internal_1_$__cuda_sm70_warpsync) ;  /* 0x000004c000007944 */ /* 0x002fea0003c00000 */
.L_x_147:
[----:B------:R-:W-:Y:S01]  /*5f40*/  MOV R6, R12 ;  /* 0x0000000c00067202 */ /* 0x000fe20000000f00 */
[----:B------:R-:W-:Y:S01]  /*5f50*/  IMAD R5, R5, c[0x0][0x300], RZ ;  /* 0x0000c00005057a24 */ /* 0x000fe200078e02ff */
[----:B------:R-:W-:Y:S01]  /*5f60*/  MOV R7, R13 ;  /* 0x0000000d00077202 */ /* 0x000fe20000000f00 */
[----:B------:R-:W-:Y:S01]  /*5f70*/  IMAD R0, R0, c[0x0][0x308], RZ ;  /* 0x0000c20000007a24 */ /* 0x000fe200078e02ff */
[----:B------:R-:W-:-:S06]  /*5f80*/  NOP ;  /* 0x0000000000007918 */ /* 0x000fcc0000000000 */
[----:B------:R-:W-:-:S04]  /*5f90*/  IMAD.WIDE.U32 R6, R8, c[0x0][0x300], R6 ;  /* 0x0000c00008067a25 */ /* 0x000fc800078e0006 */
[----:B------:R-:W-:Y:S02]  /*5fa0*/  IMAD R5, R8, c[0x0][0x304], R5 ;  /* 0x0000c10008057a24 */ /* 0x000fe400078e0205 */
[----:B------:R-:W-:-:S03]  /*5fb0*/  IMAD R0, R241, c[0x0][0x30c], R0 ;  /* 0x0000c300f1007a24 */ /* 0x000fc600078e0200 */
        /* <DEDUP_REMOVED lines=55> */
[----:B-12---:R-:W-:Y:S05]  /*6330*/  CALL.REL.NOINC `($__internal_1_$__cuda_sm70_warpsync) ;  /* 0x000000c000007944 */ /* 0x006fea0003c00000 */
.L_x_148:
        /* <DEDUP_REMOVED lines=12> */
        .weak           $__internal_1_$__cuda_sm70_warpsync
        .type           $__internal_1_$__cuda_sm70_warpsync,@function
        .size           $__internal_1_$__cuda_sm70_warpsync,(.L_x_1389 - $__internal_1_$__cuda_sm70_warpsync)
$__internal_1_$__cuda_sm70_warpsync:
[----:B------:R-:W-:Y:S01]  /*6400*/  MOV R14, R6 ;  /* 0x00000006000e7202 */ /* 0x000fe20000000f00 */
[----:B------:R-:W-:Y:S04]  /*6410*/  WARPSYNC R2 ;  /* 0x0000000200007348 */ /* 0x000fe80003800000 */
[----:B------:R-:W-:-:S04]  /*6420*/  MOV R15, 0x0 ;  /* 0x00000000000f7802 */ /* 0x000fc80000000f00 */
[----:B------:R-:W-:Y:S05]  /*6430*/  RET.REL.NODEC R14 `(_ZN7cutlass13device_kernelIN5flash19enable_sm80_to_sm89INS1_16FlashAttnBwdSm80INS1_25CollectiveMainloopBwdSm80ILi2ELi1EN4cute5tupleIJNS5_1CILi64EEENS7_ILi128EEENS7_ILi96EEEEEENS_6half_tEfNS_4arch4Sm80ELb0ELb0ELb0ELb1ELb1ELb0ELb0ELb0ELi2ELi2ELi4ELi2ELb1EEENS1_24CollectiveEpilogueBwdGQAISB_fSE_Li256ELb1ELb1EEENS1_19SingleTileSchedulerILb1ELb0ELb0ELi128EEEEEEEEEvNT_6ParamsE) ;  /* 0xffff9bc00e007950 */ /* 0x000fea0003c3ffff */
.L_x_149:
        /* <DEDUP_REMOVED lines=12> */
.L_x_1389:


//--------------------- .text._ZN7cutlass13device_kernelIN5flash19enable_sm80_to_sm89INS1_16FlashAttnBwdSm80INS1_25CollectiveMainloopBwdSm80ILi2ELi1EN4cute5tupleIJNS5_1CILi64EEENS7_ILi128EEENS7_ILi96EEEEEENS_6half_tEfNS_4arch4Sm80ELb0ELb1ELb0ELb0ELb0ELb0ELb0ELb0ELi2ELi2ELi4ELi2ELb1EEENS1_21CollectiveEpilogueBwdISB_SC_SE_Li256ELb0ELb0ELi2EEENS1_19SingleTileSchedulerILb0ELb0ELb0ELi128EEEEEEEEEvNT_6ParamsE --------------------------
	.section	.text._ZN7cutlass13device_kernelIN5flash19enable_sm80_to_sm89INS1_16FlashAttnBwdSm80INS1_25CollectiveMainloopBwdSm80ILi2ELi1EN4cute5tupleIJNS5_1CILi64EEENS7_ILi128EEENS7_ILi96EEEEEENS_6half_tEfNS_4arch4Sm80ELb0ELb1ELb0ELb0ELb0ELb0ELb0ELb0ELi2ELi2ELi4ELi2ELb1EEENS1_21CollectiveEpilogueBwdISB_SC_SE_Li256ELb0ELb0ELi2EEENS1_19SingleTileSchedulerILb0ELb0ELb0ELi128EEEEEEEEEvNT_6ParamsE,"ax",@progbits
	.sectioninfo	@"SHI_REGISTERS=255"
	.align	128
.text._ZN7cutlass13device_kernelIN5flash19enable_sm80_to_sm89INS1_16FlashAttnBwdSm80INS1_25CollectiveMainloopBwdSm80ILi2ELi1EN4cute5tupleIJNS5_1CILi64EEENS7_ILi128EEENS7_ILi96EEEEEENS_6half_tEfNS_4arch4Sm80ELb0ELb1ELb0ELb0ELb0ELb0ELb0ELb0ELi2ELi2ELi4ELi2ELb1EEENS1_21CollectiveEpilogueBwdISB_SC_SE_Li256ELb0ELb0ELi2EEENS1_19SingleTileSchedulerILb0ELb0ELb0ELi128EEEEEEEEEvNT_6ParamsE:
        .type           _ZN7cutlass13device_kernelIN5flash19enable_sm80_to_sm89INS1_16FlashAttnBwdSm80INS1_25CollectiveMainloopBwdSm80ILi2ELi1EN4cute5tupleIJNS5_1CILi64EEENS7_ILi128EEENS7_ILi96EEEEEENS_6half_tEfNS_4arch4Sm80ELb0ELb1ELb0ELb0ELb0ELb0ELb0ELb0ELi2ELi2ELi4ELi2ELb1EEENS1_21CollectiveEpilogueBwdISB_SC_SE_Li256ELb0ELb0ELi2EEENS1_19SingleTileSchedulerILb0ELb0ELb0ELi128EEEEEEEEEvNT_6ParamsE,@function
        .size           _ZN7cutlass13device_kernelIN5flash19enable_sm80_to_sm89INS1_16FlashAttnBwdSm80INS1_25CollectiveMainloopBwdSm80ILi2ELi1EN4cute5tupleIJNS5_1CILi64EEENS7_ILi128EEENS7_ILi96EEEEEENS_6half_tEfNS_4arch4Sm80ELb0ELb1ELb0ELb0ELb0ELb0ELb0ELb0ELi2ELi2ELi4ELi2ELb1EEENS1_21CollectiveEpilogueBwdISB_SC_SE_Li256ELb0ELb0ELi2EEENS1_19SingleTileSchedulerILb0ELb0ELb0ELi128EEEEEEEEEvNT_6ParamsE,(.L_x_1391 - _ZN7cutlass13device_kernelIN5flash19enable_sm80_to_sm89INS1_16FlashAttnBwdSm80INS1_25CollectiveMainloopBwdSm80ILi2ELi1EN4cute5tupleIJNS5_1CILi64EEENS7_ILi128EEENS7_ILi96EEEEEENS_6half_tEfNS_4arch4Sm80ELb0ELb1ELb0ELb0ELb0ELb0ELb0ELb0ELi2ELi2ELi4ELi2ELb1EEENS1_21CollectiveEpilogueBwdISB_SC_SE_Li256ELb0ELb0ELi2EEENS1_19SingleTileSchedulerILb0ELb0ELb0ELi128EEEEEEEEEvNT_6ParamsE)
        .other          _ZN7cutlass13device_kernelIN5flash19enable_sm80_to_sm89INS1_16FlashAttnBwdSm80INS1_25CollectiveMainloopBwdSm80ILi2ELi1EN4cute5tupleIJNS5_1CILi64EEENS7_ILi128EEENS7_ILi96EEEEEENS_6half_tEfNS_4arch4Sm80ELb0ELb1ELb0ELb0ELb0ELb0ELb0ELb0ELi2ELi2ELi4ELi2ELb1EEENS1_21CollectiveEpilogueBwdISB_SC_SE_Li256ELb0ELb0ELi2EEENS1_19SingleTileSchedulerILb0ELb0ELb0ELi128EEEEEEEEEvNT_6ParamsE,@"STO_CUDA_ENTRY STV_DEFAULT"
_ZN7cutlass13device_kernelIN5flash19enable_sm80_to_sm89INS1_16FlashAttnBwdSm80INS1_25CollectiveMainloopBwdSm80ILi2ELi1EN4cute5tupleIJNS5_1CILi64EEENS7_ILi128EEENS7_ILi96EEEEEENS_6half_tEfNS_4arch4Sm80ELb0ELb1ELb0ELb0ELb0ELb0ELb0ELb0ELi2ELi2ELi4ELi2ELb1EEENS1_21CollectiveEpilogueBwdISB_SC_SE_Li256ELb0ELb0ELi2EEENS1_19SingleTileSchedulerILb0ELb0ELb0ELi128EEEEEEEEEvNT_6ParamsE:
[----:B------:R-:W-:-:S03]  /*0000*/  MOV R1, c[0x0][0x28] ;  /* 0x00000a0000017a02 */ /* 0x000fc60000000f00 */
[----:B------:R-:W1:Y:S01]  /*0010*/  S2UR UR11, SR_CTAID.Z ;  /* 0x00000000000b79c3 */ /* 0x000e620000002700 */
[----:B------:R-:W-:Y:S02]  /*0020*/  IADD3 R1, R1, -0x50, RZ ;  /* 0xffffffb001017810 */ /* 0x000fe40007ffe0ff */
[----:B-1----:R-:W-:-:S13]  /*0030*/  ISETP.LE.AND P0, PT, RZ, UR11, PT ;  /* 0x0000000bff007c0c */ /* 0x002fda000bf03270 */
[----:B------:R-:W-:Y:S05]  /*0040*/  @!P0 EXIT ;  /* 0x000000000000894d */ /* 0x000fea0003800000 */
[----:B------:R-:W1:Y:S01]  /*0050*/  S2R R4, SR_TID.X ;  /* 0x0000000000047919 */ /* 0x000e620000002100 */
[----:B------:R-:W2:Y:S01]  /*0060*/  S2UR UR10, SR_CTAID.X ;  /* 0x00000000000a79c3 */ /* 0x000ea20000002500 */
[----:B------:R-:W-:Y:S02]  /*0070*/  ULDC UR5, c[0x0][0x168] ;  /* 0x00005a0000057ab9 */ /* 0x000fe40000000800 */
[----:B------:R-:W-:-:S04]  /*0080*/  UIADD3 UR5, UR5, 0x3f, URZ ;  /* 0x0000003f05057890 */ /* 0x000fc8000fffe03f */
[----:B------:R-:W-:Y:S01]  /*0090*/  USHF.R.S32.HI UR4, URZ, 0x1f, UR5 ;  /* 0x0000001f3f047899 */ /* 0x000fe20008011405 */
[----:B------:R-:W3:Y:S03]  /*00a0*/  S2UR UR20, SR_CTAID.Y ;  /* 0x00000000001479c3 */ /* 0x000ee60000002600 */
[----:B------:R-:W-:-:S04]  /*00b0*/  ULEA.HI UR4, UR4, UR5, URZ, 0x6 ;  /* 0x0000000504047291 */ /* 0x000fc8000f8f303f */
[----:B------:R-:W-:Y:S01]  /*00c0*/  USHF.R.S32.HI UR14, URZ, 0x6, UR4 ;  /* 0x000000063f0e7899 */ /* 0x000fe20008011404 */
[----:B-1----:R1:W-:Y:S01]  /*00d0*/  STL [R1+0x10], R4 ;  /* 0x0000100401007387 */ /* 0x0023e20000100800 */
[----:B--2---:R-:W-:-:S13]  /*00e0*/  ISETP.LE.AND P0, PT, RZ, UR10, PT ;  /* 0x0000000aff007c0c */ /* 0x004fda000bf03270 */
[----:B---3--:R-:W-:Y:S05]  /*00f0*/  @!P0 BRA `(.L_x_150) ;  /* 0x000000c000008947 */ /* 0x008fea0003800000 */
[----:B------:R-:W-:Y:S02]  /*0100*/  ULDC UR4, c[0x0][0x168] ;  /* 0x00005a0000047ab9 */ /* 0x000fe40000000800 */
[----:B------:R-:W-:-:S04]  /*0110*/  ULEA UR4, UR10, UR4, 0x7 ;  /* 0x000000040a047291 */ /* 0x000fc8000f8e383f */
[----:B------:R-:W-:-:S03]  /*0120*/  UIADD3 UR5, UR4, 0xbf, URZ ;  /* 0x000000bf04057890 */ /* 0x000fc6000fffe03f */
[----:B------:R-:W-:Y:S02]  /*0130*/  ULDC UR4, c[0x0][0x198] ;  /* 0x0000660000047ab9 */ /* 0x000fe40000000800 */
[----:B------:R-:W-:-:S03]  /*0140*/  UIADD3 UR4, UR5, -UR4, URZ ;  /* 0x8000000405047290 */ /* 0x000fc6000fffe03f */
[----:B------:R-:W-:Y:S02]  /*0150*/  ULDC UR5, c[0x0][0x2a0] ;  /* 0x0000a80000057ab9 */ /* 0x000fe40000000800 */
[----:B------:R-:W-:-:S04]  /*0160*/  UIADD3 UR5, UR4, UR5, URZ ;  /* 0x0000000504057290 */ /* 0x000fc8000fffe03f */
[----:B------:R-:W-:-:S04]  /*0170*/  USHF.R.S32.HI UR4, URZ, 0x1f, UR5 ;  /* 0x0000001f3f047899 */ /* 0x000fc80008011405 */
[----:B------:R-:W-:-:S04]  /*0180*/  ULEA.HI UR4, UR4, UR5, URZ, 0x6 ;  /* 0x0000000504047291 */ /* 0x000fc8000f8f303f */
[----:B------:R-:W-:-:S04]  /*0190*/  USHF.R.S32.HI UR4, URZ, 0x6, UR4 ;  /* 0x000000063f047899 */ /* 0x000fc80008011404 */
[----:B------:R-:W-:-:S04]  /*01a0*/  UISETP.LT.AND UP0, UPT, UR14, UR4, UPT ;  /* 0x000000040e00728c */ /* 0x000fc8000bf01270 */
[----:B------:R-:W-:Y:S02]  /*01b0*/  USEL UR14, UR14, UR4, UP0 ;  /* 0x000000040e0e7287 */ /* 0x000fe40008000000 */
.L_x_150:
[----:B------:R-:W-:Y:S01]  /*01c0*/  USHF.L.U32 UR13, UR10, 0x7, URZ ;  /* 0x000000070a0d7899 */ /* 0x000fe2000800063f */
[----:B------:R-:W-:Y:S01]  /*01d0*/  PLOP3.LUT P1, PT, PT, PT, PT, 0x80, 0x0 ;  /* 0x000000000000781c */ /* 0x000fe20003f2f070 */
[----:B------:R-:W-:Y:S01]  /*01e0*/  ULDC UR5, c[0x0][0x168] ;  /* 0x00005a0000057ab9 */ /* 0x000fe20000000800 */
[----:B------:R-:W-:Y:S01]  /*01f0*/  CS2R R126, SRZ ;  /* 0x00000000007e7805 */ /* 0x000fe2000001ff00 */
[----:B------:R-:W-:Y:S01]  /*0200*/  UIADD3 UR5, UR13, UR5, URZ ;  /* 0x000000050d057290 */ /* 0x000fe2000fffe03f */
[----:B------:R-:W-:Y:S01]  /*0210*/  CS2R R124, SRZ ;  /* 0x00000000007c7805 */ /* 0x000fe2000001ff00 */
[----:B------:R-:W-:Y:S01]  /*0220*/  ULDC UR4, c[0x0][0x198] ;  /* 0x0000660000047ab9 */ /* 0x000fe20000000800 */
[----:B------:R-:W-:Y:S01]  /*0230*/  CS2R R130, SRZ ;  /* 0x0000000000827805 */ /* 0x000fe2000001ff00 */
[----:B------:R-:W-:Y:S01]  /*0240*/  UIADD3 UR4, UR5, -UR4, URZ ;  /* 0x8000000405047290 */ /* 0x000fe2000fffe03f */
[----:B------:R-:W-:Y:S01]  /*0250*/  CS2R R12, SRZ ;  /* 0x00000000000c7805 */ /* 0x000fe2000001ff00 */
[----:B------:R-:W-:Y:S01]  /*0260*/  ULDC.64 UR22, c[0x0][0x118] ;  /* 0x0000460000167ab9 */ /* 0x000fe20000000a00 */
[----:B------:R-:W-:Y:S01]  /*0270*/  IMAD.MOV.U32 R128, RZ, RZ, RZ ;  /* 0x000000ffff807224 */ /* 0x000fe200078e00ff */
[----:B------:R-:W-:Y:S01]  /*0280*/  MOV R122, RZ ;  /* 0x000000ff007a7202 */ /* 0x000fe20000000f00 */
[----:B------:R-:W-:Y:S01]  /*0290*/  IMAD.MOV.U32 R15, RZ, RZ, RZ ;  /* 0x000000ffff0f7224 */ /* 0x000fe200078e00ff */
[----:B------:R-:W-:Y:S01]  /*02a0*/  CS2R R16, SRZ ;  /* 0x0000000000107805 */ /* 0x000fe2000001ff00 */
[----:B------:R-:W-:Y:S01]  /*02b0*/  IMAD.U32 R0, RZ, RZ, UR4 ;  /* 0x00000004ff007e24 */ /* 0x000fe2000f8e00ff */
[----:B------:R-:W-:Y:S01]  /*02c0*/  MOV R118, RZ ;  /* 0x000000ff00767202 */ /* 0x000fe20000000f00 */
[----:B------:R-:W-:Y:S01]  /*02d0*/  IMAD.MOV.U32 R120, RZ, RZ, RZ ;  /* 0x000000ffff787224 */ /* 0x000fe200078e00ff */
[----:B------:R-:W-:Y:S01]  /*02e0*/  CS2R R18, SRZ ;  /* 0x0000000000127805 */ /* 0x000fe2000001ff00 */
[----:B------:R-:W-:Y:S01]  /*02f0*/  IMAD.MOV.U32 R116, RZ, RZ, RZ ;  /* 0x000000ffff747224 */ /* 0x000fe200078e00ff */
[----:B------:R-:W-:Y:S01]  /*0300*/  IADD3 R0, R0, -c[0x0][0x2a4], RZ ;  /* 0x8000a90000007a10 */ /* 0x000fe20007ffe0ff */
[----:B------:R-:W-:Y:S01]  /*0310*/  IMAD.MOV.U32 R110, RZ, RZ, RZ ;  /* 0x000000ffff6e7224 */ /* 0x000fe200078e00ff */
[----:B------:R-:W-:Y:S01]  /*0320*/  MOV R108, RZ ;  /* 0x000000ff006c7202 */ /* 0x000fe20000000f00 */
[----:B------:R-:W-:Y:S01]  /*0330*/  CS2R R20, SRZ ;  /* 0x0000000000147805 */ /* 0x000fe2000001ff00 */
[----:B------:R-:W-:Y:S01]  /*0340*/  SHF.R.S32.HI R2, RZ, 0x1f, R0 ;  /* 0x0000001fff027819 */ /* 0x000fe20000011400 */
[----:B------:R-:W-:Y:S01]  /*0350*/  IMAD.MOV.U32 R114, RZ, RZ, RZ ;  /* 0x000000ffff727224 */ /* 0x000fe200078e00ff */
[----:B------:R-:W-:Y:S01]  /*0360*/  MOV R112, RZ ;  /* 0x000000ff00707202 */ /* 0x000fe20000000f00 */
[----:B------:R-:W-:Y:S01]  /*0370*/  CS2R R22, SRZ ;  /* 0x0000000000167805 */ /* 0x000fe2000001ff00 */
[----:B------:R-:W-:Y:S01]  /*0380*/  LEA.HI R0, R2, R0, RZ, 0x6 ;  /* 0x0000000002007211 */ /* 0x000fe200078f30ff */
[----:B------:R-:W-:Y:S01]  /*0390*/  IMAD.MOV.U32 R106, RZ, RZ, RZ ;  /* 0x000000ffff6a7224 */ /* 0x000fe200078e00ff */
[----:B------:R-:W-:Y:S01]  /*03a0*/  MOV R104, RZ ;  /* 0x000000ff00687202 */ /* 0x000fe20000000f00 */
[----:B------:R-:W-:Y:S01]  /*03b0*/  CS2R R24, SRZ ;  /* 0x0000000000187805 */ /* 0x000fe2000001ff00 */
[----:B------:R-:W2:Y:S01]  /*03c0*/  R2UR UR12, R0 ;  /* 0x00000000000c73c2 */ /* 0x000ea200000e0000 */
[----:B------:R-:W-:Y:S01]  /*03d0*/  IMAD.MOV.U32 R102, RZ, RZ, RZ ;  /* 0x000000ffff667224 */ /* 0x000fe200078e00ff */
[----:B------:R-:W-:Y:S01]  /*03e0*/  MOV R100, RZ ;  /* 0x000000ff00647202 */ /* 0x000fe20000000f00 */
[----:B------:R-:W-:Y:S01]  /*03f0*/  CS2R R26, SRZ ;  /* 0x00000000001a7805 */ /* 0x000fe2000001ff00 */
        /* <DEDUP_REMOVED lines=20> */
[----:B--2---:R-:W-:Y:S01]  /*0540*/  USHF.R.S32.HI UR12, URZ, 0x6, UR12 ;  /* 0x000000063f0c7899 */ /* 0x004fe2000801140c */
[----:B------:R-:W-:Y:S01]  /*0550*/  CS2R R60, SRZ ;  /* 0x00000000003c7805 */ /* 0x000fe2000001ff00 */
[----:B------:R-:W-:Y:S01]  /*0560*/  CS2R R66, SRZ ;  /* 0x0000000000427805 */ /* 0x000fe2000001ff00 */
[----:B------:R-:W-:Y:S01]  /*0570*/  CS2R R64, SRZ ;  /* 0x0000000000407805 */ /* 0x000fe2000001ff00 */
[----:B------:R-:W-:Y:S01]  /*0580*/  UISETP.LT.AND UP0, UPT, URZ, UR12, UPT ;  /* 0x0000000c3f00728c */ /* 0x000fe2000bf01270 */
[----:B------:R-:W-:Y:S01]  /*0590*/  CS2R R58, SRZ ;  /* 0x00000000003a7805 */ /* 0x000fe2000001ff00 */
[----:B------:R-:W-:Y:S01]  /*05a0*/  CS2R R56, SRZ ;  /* 0x0000000000387805 */ /* 0x000fe2000001ff00 */
[----:B------:R-:W-:Y:S01]  /*05b0*/  CS2R R54, SRZ ;  /* 0x0000000000367805 */ /* 0x000fe2000001ff00 */
[----:B------:R-:W-:Y:S01]  /*05c0*/  USEL UR12, URZ, UR12, !UP0 ;  /* 0x0000000c3f0c7287 */ /* 0x000fe2000c000000 */
[----:B------:R-:W-:Y:S01]  /*05d0*/  CS2R R52, SRZ ;  /* 0x0000000000347805 */ /* 0x000fe2000001ff00 */
[----:B------:R-:W-:Y:S01]  /*05e0*/  CS2R R46, SRZ ;  /* 0x00000000002e7805 */ /* 0x000fe2000001ff00 */
[----:B------:R-:W-:Y:S01]  /*05f0*/  CS2R R44, SRZ ;  /* 0x00000000002c7805 */ /* 0x000fe2000001ff00 */
[----:B------:R-:W-:Y:S01]  /*0600*/  UISETP.GT.AND UP0, UPT, UR14, UR12, UPT ;  /* 0x0000000c0e00728c */ /* 0x000fe2000bf04270 */
[----:B------:R-:W-:Y:S01]  /*0610*/  CS2R R50, SRZ ;  /* 0x0000000000327805 */ /* 0x000fe2000001ff00 */
[----:B------:R-:W-:Y:S01]  /*0620*/  CS2R R48, SRZ ;  /* 0x0000000000307805 */ /* 0x000fe2000001ff00 */
[----:B------:R-:W-:Y:S01]  /*0630*/  CS2R R42, SRZ ;  /* 0x00000000002a7805 */ /* 0x000fe2000001ff00 */
[----:B------:R-:W-:Y:S01]  /*0640*/  CS2R R40, SRZ ;  /* 0x0000000000287805 */ /* 0x000fe2000001ff00 */
[----:B------:R-:W-:Y:S01]  /*0650*/  CS2R R38, SRZ ;  /* 0x0000000000267805 */ /* 0x000fe2000001ff00 */
[----:B------:R-:W-:Y:S01]  /*0660*/  PLOP3.LUT P0, PT, PT, PT, UP0, 0x80, 0x0 ;  /* 0x000000000000781c */ /* 0x000fe20003f0f008 */
[----:B------:R-:W-:-:S12]  /*0670*/  CS2R R36, SRZ ;  /* 0x0000000000247805 */ /* 0x000fd8000001ff00 */
[----:B------:R-:W-:Y:S05]  /*0680*/  @!P0 BRA `(.L_x_151) ;  /* 0x00005ee000008947 */ /* 0x000fea0003800000 */
[----:B------:R-:W-:Y:S01]  /*0690*/  USHF.R.S32.HI UR18, URZ, 0x1f, UR20 ;  /* 0x0000001f3f127899 */ /* 0x000fe20008011414 */
[--C-:B------:R-:W-:Y:S01]  /*06a0*/  IMAD.MOV.U32 R134, RZ, RZ, R4.reuse ;  /* 0x000000ffff867224 */ /* 0x100fe200078e0004 */
[----:B------:R-:W-:Y:S01]  /*06b0*/  ULDC.64 UR4, c[0x0][0x288] ;  /* 0x0000a20000047ab9 */ /* 0x000fe20000000a00 */
[----:B------:R-:W-:Y:S01]  /*06c0*/  IMAD.MOV.U32 R134, RZ, RZ, R4 ;  /* 0x000000ffff867224 */ /* 0x000fe200078e0004 */
[----:B------:R-:W-:Y:S01]  /*06d0*/  UIMAD UR4, UR18, UR4, URZ ;  /* 0x00000004120472a4 */ /* 0x000fe2000f8e023f */
[----:B------:R-:W-:Y:S01]  /*06e0*/  IMAD.MOV.U32 R135, RZ, RZ, R5 ;  /* 0x000000ffff877224 */ /* 0x000fe200078e0005 */
[----:B------:R-:W-:Y:S01]  /*06f0*/  ULDC.64 UR6, c[0x0][0x270] ;  /* 0x00009c0000067ab9 */ /* 0x000fe20000000a00 */
[----:B------:R-:W-:Y:S01]  /*0700*/  IMAD.SHL.U32 R6, R134, 0x4, RZ ;  /* 0x0000000486067824 */ /* 0x000fe200078e00ff */
[----:B------:R-:W-:Y:S01]  /*0710*/  UIMAD UR21, UR20, UR5, UR4 ;  /* 0x00000005141572a4 */ /* 0x000fe2000f8e0204 */
[----:B------:R-:W-:Y:S01]  /*0720*/  SHF.R.S32.HI R135, RZ, 0x1f, R134 ;  /* 0x0000001fff877819 */ /* 0x000fe20000011486 */
[----:B-1----:R-:W-:Y:S01]  /*0730*/  IMAD.U32 R4, RZ, RZ, UR20 ;  /* 0x00000014ff047e24 */ /* 0x002fe2000f8e00ff */
[----:B------:R-:W-:Y:S01]  /*0740*/  ULDC.64 UR4, c[0x0][0x290] ;  /* 0x0000a40000047ab9 */ /* 0x000fe20000000a00 */
[--C-:B------:R-:W-:Y:S01]  /*0750*/  SHF.R.S32.HI R7, RZ, 0x1f, R6.reuse ;  /* 0x0000001fff077819 */ /* 0x100fe20000011406 */
[----:B------:R-:W-:Y:S01]  /*0760*/  UIMAD.WIDE.U32 UR24, UR11, UR4, URZ ;  /* 0x000000040b1872a5 */ /* 0x000fe2000f8e003f */
[----:B------:R-:W-:Y:S01]  /*0770*/  IMAD.U32 R2, RZ, RZ, UR20 ;  /* 0x00000014ff027e24 */ /* 0x000fe2000f8e00ff */
[----:B------:R-:W-:Y:S01]  /*0780*/  STL [R1+0x14], R135 ;  /* 0x0000148701007387 */ /* 0x000fe20000100800 */
[----:B------:R-:W-:Y:S01]  /*0790*/  UIMAD UR6, UR18, UR6, URZ ;  /* 0x00000006120672a4 */ /* 0x000fe2000f8e023f */
[--C-:B------:R-:W-:Y:S01]  /*07a0*/  IMAD.WIDE.U32 R4, R4, c[0x0][0x270], R6.reuse ;  /* 0x00009c0004047a25 */ /* 0x100fe200078e0006 */
[----:B------:R-:W-:Y:S01]  /*07b0*/  USHF.L.U32 UR15, UR12, 0x6, URZ ;  /* 0x000000060c0f7899 */ /* 0x000fe2000800063f */
[----:B------:R1:W-:Y:S01]  /*07c0*/  STL.64 [R1], R6 ;  /* 0x0000000601007387 */ /* 0x0003e20000100a00 */
[----:B------:R-:W-:Y:S01]  /*07d0*/  ISETP.GT.AND P2, PT, R134, 0xf, PT ;  /* 0x0000000f8600780c */ /* 0x000fe20003f44270 */
[----:B------:R-:W-:Y:S01]  /*07e0*/  IMAD.WIDE.U32 R2, R2, c[0x0][0x288], R6 ;  /* 0x0000a20002027a25 */ /* 0x000fe200078e0006 */
[--C-:B------:R-:W-:Y:S01]  /*07f0*/  SHF.R.S32.HI R34, RZ, 0x1f, R134.reuse ;  /* 0x0000001fff227819 */ /* 0x100fe20000011486 */
[----:B------:R-:W-:Y:S01]  /*0800*/  UIMAD UR8, UR20, UR7, UR6 ;  /* 0x00000007140872a4 */ /* 0x000fe2000f8e0206 */
[----:B------:R-:W-:Y:S01]  /*0810*/  CS2R R130, SRZ ;  /* 0x0000000000827805 */ /* 0x000fe2000001ff00 */
[----:B------:R-:W-:Y:S01]  /*0820*/  IMAD.U32 R0, RZ, RZ, UR20 ;  /* 0x00000014ff007e24 */ /* 0x000fe2000f8e00ff */
[----:B------:R-:W-:Y:S01]  /*0830*/  ULDC.64 UR6, c[0x0][0x278] ;  /* 0x00009e0000067ab9 */ /* 0x000fe20000000a00 */
[-C--:B------:R-:W-:Y:S01]  /*0840*/  LEA.HI R29, R34, R134.reuse, RZ, 0x3 ;  /* 0x00000086221d7211 */ /* 0x080fe200078f18ff */
[----:B------:R-:W-:Y:S01]  /*0850*/  UIMAD.WIDE.U32 UR16, UR11, UR6, URZ ;  /* 0x000000060b1072a5 */ /* 0x000fe2000f8e003f */
[----:B------:R-:W-:Y:S01]  /*0860*/  IMAD.WIDE.U32 R24, R0, c[0x0][0x238], R134 ;  /* 0x00008e0000187a25 */ /* 0x000fe200078e0086 */
[-C--:B------:R-:W-:Y:S01]  /*0870*/  LEA.HI R26, R34, R134.reuse, RZ, 0x5 ;  /* 0x00000086221a7211 */ /* 0x080fe200078f28ff */
[----:B------:R-:W-:Y:S01]  /*0880*/  USHF.R.S32.HI UR19, URZ, 0x1f, UR11 ;  /* 0x0000001f3f137899 */ /* 0x000fe2000801140b */
[----:B------:R-:W-:Y:S01]  /*0890*/  CS2R R128, SRZ ;  /* 0x0000000000807805 */ /* 0x000fe2000001ff00 */
[----:B------:R-:W-:Y:S01]  /*08a0*/  IMAD.U32 R0, RZ, RZ, UR15 ;  /* 0x0000000fff007e24 */ /* 0x000fe2000f8e00ff */
[----:B------:R-:W-:Y:S01]  /*08b0*/  SHF.R.S32.HI R21, RZ, 0x5, R26 ;  /* 0x00000005ff157819 */ /* 0x000fe2000001141a */
[----:B------:R-:W-:Y:S01]  /*08c0*/  ULDC UR28, c[0x0][0x250] ;  /* 0x00009400001c7ab9 */ /* 0x000fe20000000800 */
[----:B------:R-:W-:Y:S01]  /*08d0*/  IMAD.MOV.U32 R223, RZ, RZ, 0x20 ;  /* 0x00000020ffdf7424 */ /* 0x000fe200078e00ff */
[----:B------:R-:W-:Y:S01]  /*08e0*/  CS2R R126, SRZ ;  /* 0x00000000007e7805 */ /* 0x000fe2000001ff00 */
[----:B------:R-:W-:Y:S01]  /*08f0*/  @!P2 IADD3 R28, P4, P3, R0, UR16, R4 ;  /* 0x00000010001cac10 */ /* 0x000fe2000fb9e004 */
[----:B------:R-:W-:Y:S01]  /*0900*/  IMAD.SHL.U32 R0, R29, 0x8, RZ ;  /* 0x000000081d007824 */ /* 0x000fe200078e00ff */
[----:B------:R-:W-:Y:S01]  /*0910*/  CS2R R124, SRZ ;  /* 0x00000000007c7805 */ /* 0x000fe2000001ff00 */
[----:B------:R-:W-:Y:S01]  /*0920*/  IMAD.U32 R4, RZ, RZ, UR10 ;  /* 0x0000000aff047e24 */ /* 0x000fe2000f8e00ff */
[----:B------:R-:W-:Y:S01]  /*0930*/  CS2R R122, SRZ ;  /* 0x00000000007a7805 */ /* 0x000fe2000001ff00 */
[----:B------:R-:W-:Y:S01]  /*0940*/  IMAD.MOV.U32 R225, RZ, RZ, 0x10 ;  /* 0x00000010ffe17424 */ /* 0x000fe200078e00ff */
[----:B------:R-:W-:Y:S01]  /*0950*/  LOP3.LUT R0, R0, 0xc0, RZ, 0xc0, !PT ;  /* 0x000000c000007812 */ /* 0x000fe200078ec0ff */
[----:B------:R-:W-:Y:S01]  /*0960*/  CS2R R120, SRZ ;  /* 0x0000000000787805 */ /* 0x000fe2000001ff00 */
[----:B-1----:R-:W-:Y:S01]  /*0970*/  IMAD.U32 R6, RZ, RZ, UR24 ;  /* 0x00000018ff067e24 */ /* 0x002fe2000f8e00ff */
[----:B------:R-:W-:Y:S01]  /*0980*/  UMOV UR24, UR20 ;  /* 0x0000001400187c82 */ /* 0x000fe20008000000 */
[----:B------:R-:W-:Y:S01]  /*0990*/  IMAD.U32 R7, RZ, RZ, UR25 ;  /* 0x00000019ff077e24 */ /* 0x000fe2000f8e00ff */
[----:B------:R-:W-:Y:S01]  /*09a0*/  IADD3 R7, R5, UR8, RZ ;  /* 0x0000000805077c10 */ /* 0x000fe2000fffe0ff */
[----:B------:R-:W-:Y:S01]  /*09b0*/  ULDC.64 UR8, c[0x0][0x248] ;  /* 0x0000920000087ab9 */ /* 0x000fe20000000a00 */
[----:B------:R-:W-:Y:S01]  /*09c0*/  IADD3 R30, P1, P0, R2, UR15, R6 ;  /* 0x0000000f021e7c10 */ /* 0x000fe2000f83e006 */
[----:B------:R-:W-:Y:S01]  /*09d0*/  UISETP.NE.AND UP0, UPT, UR8, 0x1, UPT ;  /* 0x000000010800788c */ /* 0x000fe2000bf05270 */
[----:B------:R-:W-:Y:S01]  /*09e0*/  IADD3 R6, R3, UR21, RZ ;  /* 0x0000001503067c10 */ /* 0x000fe2000fffe0ff */
[----:B------:R-:W-:Y:S01]  /*09f0*/  UIMAD.WIDE.U32 UR26, UR20, UR9, URZ ;  /* 0x00000009141a72a5 */ /* 0x000fe2000f8e003f */
[----:B------:R-:W-:Y:S01]  /*0a00*/  LEA.HI R3, R34, R134, RZ, 0x2 ;  /* 0x0000008622037211 */ /* 0x000fe200078f10ff */
[----:B------:R-:W-:Y:S01]  /*0a10*/  UIMAD UR8, UR19, UR6, URZ ;  /* 0x00000006130872a4 */ /* 0x000fe2000f8e023f */
[----:B------:R-:W-:Y:S01]  /*0a20*/  CS2R R118, SRZ ;  /* 0x0000000000767805 */ /* 0x000fe2000001ff00 */
[----:B------:R-:W-:Y:S01]  /*0a30*/  UIMAD UR9, UR19, UR4, URZ ;  /* 0x00000004130972a4 */ /* 0x000fe2000f8e023f */
[----:B------:R-:W-:Y:S01]  /*0a40*/  LOP3.LUT R2, R3, 0xfffffffc, RZ, 0xc0, !PT ;  /* 0xfffffffc03027812 */ /* 0x000fe200078ec0ff */
[----:B------:R-:W-:Y:S01]  /*0a50*/  USHF.R.S32.HI UR21, URZ, 0x1f, UR15 ;  /* 0x0000001f3f157899 */ /* 0x000fe2000801140f */
[----:B------:R-:W-:Y:S01]  /*0a60*/  SHF.R.S32.HI R246, RZ, 0x2, R3 ;  /* 0x00000002fff67819 */ /* 0x000fe20000011403 */
[----:B------:R-:W-:Y:S01]  /*0a70*/  UIMAD UR8, UR11, UR7, UR8 ;  /* 0x000000070b0872a4 */ /* 0x000fe2000f8e0208 */
[----:B------:R-:W-:Y:S01]  /*0a80*/  CS2R R116, SRZ ;  /* 0x0000000000747805 */ /* 0x000fe2000001ff00 */
[----:B------:R-:W-:Y:S01]  /*0a90*/  IMAD.IADD R17, R134, 0x1, -R2 ;  /* 0x0000000186117824 */ /* 0x000fe200078e0a02 */
[----:B------:R-:W-:Y:S01]  /*0aa0*/  SHF.R.U32.HI R2, RZ, 0x3, R0 ;  /* 0x00000003ff027819 */ /* 0x000fe20000011600 */
[----:B------:R-:W-:Y:S01]  /*0ab0*/  UIMAD UR9, UR11, UR5, UR9 ;  /* 0x000000050b0972a4 */ /* 0x000fe2000f8e0209 */
[--C-:B------:R-:W-:Y:S01]  /*0ac0*/  SHF.R.S32.HI R247, RZ, 0x1f, R246.reuse ;  /* 0x0000001ffff77819 */ /* 0x100fe200000114f6 */
[----:B------:R-:W-:Y:S01]  /*0ad0*/  IMAD.SHL.U32 R12, R17, 0x8, RZ ;  /* 0x00000008110c7824 */ /* 0x000fe200078e00ff */
[----:B------:R-:W-:Y:S01]  /*0ae0*/  @UP0 USHF.R.U32.HI UR24, URZ, UR28, UR27 ;  /* 0x0000001c3f180299 */ /* 0x000fe2000801161b */
[----:B------:R-:W-:Y:S01]  /*0af0*/  CS2R R114, SRZ ;  /* 0x0000000000727805 */ /* 0x000fe2000001ff00 */
[----:B------:R-:W-:Y:S01]  /*0b00*/  UIADD3 UR8, UR17, UR8, URZ ;  /* 0x0000000811087290 */ /* 0x000fe2000fffe03f */
[----:B------:R-:W-:Y:S01]  /*0b10*/  IMAD.WIDE R18, R4, 0x80, R246 ;  /* 0x0000008004127825 */ /* 0x000fe200078e02f6 */
[--C-:B------:R-:W-:Y:S01]  /*0b20*/  LOP3.LUT R0, R0, 0x18, R12.reuse, 0xf8, !PT ;  /* 0x0000001800007812 */ /* 0x100fe200078ef80c */
[----:B------:R-:W-:Y:S01]  /*0b30*/  UIADD3 UR9, UR25, UR9, URZ ;  /* 0x0000000919097290 */ /* 0x000fe2000fffe03f */
[--C-:B------:R-:W-:Y:S01]  /*0b40*/  SHF.R.S32.HI R13, RZ, 0x1f, R12.reuse ;  /* 0x0000001fff0d7819 */ /* 0x100fe2000001140c */
[----:B------:R-:W-:Y:S01]  /*0b50*/  IMAD.U32 R4, RZ, RZ, UR21 ;  /* 0x00000015ff047e24 */ /* 0x000fe2000f8e00ff */
[----:B------:R-:W-:Y:S01]  /*0b60*/  LOP3.LUT R5, R0, R2, RZ, 0x3c, !PT ;  /* 0x0000000200057212 */ /* 0x000fe200078e3cff */
[----:B------:R-:W-:Y:S01]  /*0b70*/  IMAD.U32 R14, RZ, RZ, UR24 ;  /* 0x00000018ff0e7e24 */ /* 0x000fe2000f8e00ff */
[-C--:B------:R-:W-:Y:S01]  /*0b80*/  LEA.HI R0, R3, R246.reuse, RZ, 0x1 ;  /* 0x000000f603007211 */ /* 0x080fe200078f08ff */
[----:B------:R-:W-:Y:S01]  /*0b90*/  USHF.R.S32.HI UR26, URZ, 0x1f, UR24 ;  /* 0x0000001f3f1a7899 */ /* 0x000fe20008011418 */
[----:B------:R-:W-:Y:S01]  /*0ba0*/  SHF.R.S32.HI R2, RZ, 0x1f, R3 ;  /* 0x0000001fff027819 */ /* 0x000fe20000011403 */
[----:B------:R-:W-:Y:S01]  /*0bb0*/  IMAD.WIDE.U32 R8, R246, c[0x0][0x178], R12 ;  /* 0x00005e00f6087a25 */ /* 0x000fe200078e000c */
[----:B------:R-:W-:Y:S01]  /*0bc0*/  LOP3.LUT R0, R0, 0x7fffffe, RZ, 0xc0, !PT ;  /* 0x07fffffe00007812 */ /* 0x000fe200078ec0ff */
[----:B------:R-:W-:Y:S01]  /*0bd0*/  ULDC.64 UR6, c[0x0][0x1e0] ;  /* 0x0000780000067ab9 */ /* 0x000fe20000000a00 */
[----:B------:R-:W-:Y:S01]  /*0be0*/  LEA.HI R2, R2, R246, RZ, 0x3 ;  /* 0x000000f602027211 */ /* 0x000fe200078f18ff */
[----:B------:R-:W-:Y:S01]  /*0bf0*/  ULDC.64 UR4, c[0x0][0x1b0] ;  /* 0x00006c0000047ab9 */ /* 0x000fe20000000a00 */
[----:B------:R-:W-:Y:S01]  /*0c00*/  @!P2 IADD3.X R32, R4, UR8, R7, P4, P3 ;  /* 0x000000080420ac10 */ /* 0x000fe2000a7e6407 */
[----:B------:R-:W-:Y:S01]  /*0c10*/  IMAD.IADD R0, R246, 0x1, -R0 ;  /* 0x00000001f6007824 */ /* 0x000fe200078e0a00 */
[----:B------:R-:W-:Y:S01]  /*0c20*/  LOP3.LUT R2, R2, 0xfffffff8, RZ, 0xc0, !PT ;  /* 0xfffffff802027812 */ /* 0x000fe200078ec0ff */
[----:B------:R-:W-:Y:S01]  /*0c30*/  UIMAD UR6, UR26, UR6, URZ ;  /* 0x000000061a0672a4 */ /* 0x000fe2000f8e023f */
[----:B------:R-:W-:Y:S01]  /*0c40*/  IADD3.X R33, R4, UR9, R6, P1, P0 ;  /* 0x0000000904217c10 */ /* 0x000fe20008fe0406 */
[----:B------:R-:W-:Y:S01]  /*0c50*/  IMAD R0, R21, 0x8, R0 ;  /* 0x0000000815007824 */ /* 0x000fe200078e0200 */
[----:B------:R-:W-:Y:S01]  /*0c60*/  UIMAD UR4, UR26, UR4, URZ ;  /* 0x000000041a0472a4 */ /* 0x000fe2000f8e023f */
[C---:B------:R-:W-:Y:S01]  /*0c70*/  IMAD R4, R247.reuse, c[0x0][0x208], RZ ;  /* 0x00008200f7047a24 */ /* 0x040fe200078e02ff */
[----:B------:R-:W-:Y:S01]  /*0c80*/  UIMAD UR6, UR24, UR7, UR6 ;  /* 0x00000007180672a4 */ /* 0x000fe2000f8e0206 */
[----:B------:R-:W-:Y:S01]  /*0c90*/  IMAD.U32 R252, R0, 0x20, R5 ;  /* 0x0000002000fc7824 */ /* 0x000fe200078e0005 */
[----:B------:R-:W-:Y:S01]  /*0ca0*/  LEA.HI R5, R34, R134, RZ, 0x6 ;  /* 0x0000008622057211 */ /* 0x000fe200078f30ff */
[----:B------:R-:W-:Y:S01]  /*0cb0*/  IMAD R0, R247, c[0x0][0x178], RZ ;  /* 0x00005e00f7007a24 */ /* 0x000fe200078e02ff */
[----:B------:R-:W-:Y:S01]  /*0cc0*/  UIMAD UR4, UR24, UR5, UR4 ;  /* 0x00000005180472a4 */ /* 0x000fe2000f8e0204 */
[C---:B------:R-:W-:Y:S01]  /*0cd0*/  IMAD R16, R246.reuse, c[0x0][0x20c], R4 ;  /* 0x00008300f6107a24 */ /* 0x040fe200078e0204 */
[----:B------:R-:W-:Y:S01]  /*0ce0*/  SHF.R.S32.HI R20, RZ, 0x6, R5 ;  /* 0x00000006ff147819 */ /* 0x000fe20000011405 */
[----:B------:R-:W-:Y:S01]  /*0cf0*/  IMAD R10, R246, c[0x0][0x17c], R0 ;  /* 0x00005f00f60a7a24 */ /* 0x000fe200078e0200 */
[----:B------:R-:W-:Y:S01]  /*0d00*/  ISETP.GE.AND P5, PT, R12, c[0x0][0x1cc], PT ;  /* 0x000073000c007a0c */ /* 0x000fe20003fa6270 */
[----:B------:R-:W-:Y:S01]  /*0d10*/  IMAD.IADD R0, R246, 0x1, -R2 ;  /* 0x00000001f6007824 */ /* 0x000fe200078e0a02 */
[----:B------:R-:W-:Y:S01]  /*0d20*/  UMOV UR26, 0x1 ;  /* 0x00000001001a7882 */ /* 0x000fe20000000000 */
[----:B------:R-:W-:Y:S01]  /*0d30*/  IMAD.WIDE.U32 R2, R14, c[0x0][0x1e0], R12 ;  /* 0x000078000e027a25 */ /* 0x000fe200078e000c */
[----:B------:R-:W-:Y:S01]  /*0d40*/  CS2R R112, SRZ ;  /* 0x0000000000707805 */ /* 0x000fe2000001ff00 */
[----:B------:R-:W-:Y:S01]  /*0d50*/  CS2R R110, SRZ ;  /* 0x00000000006e7805 */ /* 0x000fe2000001ff00 */
[C---:B------:R-:W-:Y:S01]  /*0d60*/  LOP3.LUT P0, RZ, R0.reuse, 0x4, RZ, 0xc0, !PT ;  /* 0x0000000400ff7812 */ /* 0x040fe2000780c0ff */
[----:B------:R-:W-:Y:S01]  /*0d70*/  IMAD.IADD R11, R9, 0x1, R10 ;  /* 0x00000001090b7824 */ /* 0x000fe200078e020a */
[----:B------:R-:W-:Y:S01]  /*0d80*/  IADD3 R5, R3, UR6, RZ ;  /* 0x0000000603057c10 */ /* 0x000fe2000fffe0ff */
[----:B------:R-:W-:Y:S01]  /*0d90*/  IMAD.SHL.U32 R0, R0, 0x40, RZ ;  /* 0x0000004000007824 */ /* 0x000fe200078e00ff */
[----:B------:R-:W-:Y:S01]  /*0da0*/  ULDC.64 UR6, c[0x0][0x1e8] ;  /* 0x00007a0000067ab9 */ /* 0x000fe20000000a00 */
[----:B------:R-:W-:Y:S01]  /*0db0*/  IMAD.MOV.U32 R10, RZ, RZ, R8 ;  /* 0x000000ffff0a7224 */ /* 0x000fe200078e0008 */
[----:B------:R-:W-:Y:S01]  /*0dc0*/  LEA.HI R8, R26, R21, RZ, 0x1 ;  /* 0x000000151a087211 */ /* 0x000fe200078f08ff */
[----:B------:R-:W-:Y:S01]  /*0dd0*/  IMAD.MOV.U32 R4, RZ, RZ, R2 ;  /* 0x000000ffff047224 */ /* 0x000fe200078e0002 */
[----:B------:R-:W-:Y:S01]  /*0de0*/  LOP3.LUT R0, R0, 0x1c0, RZ, 0xc0, !PT ;  /* 0x000001c000007812 */ /* 0x000fe200078ec0ff */
[----:B------:R-:W-:Y:S01]  /*0df0*/  IMAD.SHL.U32 R2, R20, 0x8, RZ ;  /* 0x0000000814027824 */ /* 0x000fe200078e00ff */
[----:B------:R-:W-:Y:S01]  /*0e00*/  LOP3.LUT R8, R8, 0xfffffffe, RZ, 0xc0, !PT ;  /* 0xfffffffe08087812 */ /* 0x000fe200078ec0ff */
[----:B------:R-:W-:Y:S01]  /*0e10*/  IMAD.WIDE.U32 R14, R14, c[0x0][0x1b0], R12 ;  /* 0x00006c000e0e7a25 */ /* 0x000fe200078e000c */
[----:B------:R-:W-:Y:S01]  /*0e20*/  SHF.R.U32.HI R9, RZ, 0x3, R0 ;  /* 0x00000003ff097819 */ /* 0x000fe20000011600 */
[----:B------:R-:W-:Y:S01]  /*0e30*/  UIMAD UR6, UR19, UR6, URZ ;  /* 0x00000006130672a4 */ /* 0x000fe2000f8e023f */
[----:B------:R-:W-:Y:S01]  /*0e40*/  LOP3.LUT R212, R2, 0x18, RZ, 0xc0, !PT ;  /* 0x0000001802d47812 */ /* 0x000fe200078ec0ff */
[----:B------:R-:W-:Y:S01]  /*0e50*/  IMAD.IADD R31, R21, 0x1, -R8 ;  /* 0x00000001151f7824 */ /* 0x000fe200078e0a08 */
[----:B------:R-:W-:Y:S01]  /*0e60*/  IADD3 R3, R15, UR4, RZ ;  /* 0x000000040f037c10 */ /* 0x000fe2000fffe0ff */
[----:B------:R-:W-:Y:S01]  /*0e70*/  ULDC.64 UR4, c[0x0][0x1b8] ;  /* 0x00006e0000047ab9 */ /* 0x000fe20000000a00 */
[----:B------:R-:W-:Y:S01]  /*0e80*/  LOP3.LUT R9, R9, R0, R212, 0x1e, !PT ;  /* 0x0000000009097212 */ /* 0x000fe200078e1ed4 */
[----:B------:R-:W-:Y:S01]  /*0e90*/  IMAD.U32 R0, RZ, RZ, UR11 ;  /* 0x0000000bff007e24 */ /* 0x000fe2000f8e00ff */
[----:B------:R-:W-:Y:S01]  /*0ea0*/  UIMAD UR4, UR19, UR4, URZ ;  /* 0x00000004130472a4 */ /* 0x000fe2000f8e023f */
[----:B------:R-:W-:Y:S01]  /*0eb0*/  IMAD.SHL.U32 R27, R31, 0x400, RZ ;  /* 0x000004001f1b7824 */ /* 0x000fe200078e00ff */
[----:B------:R-:W-:Y:S01]  /*0ec0*/  UIMAD UR21, UR11, UR7, UR6 ;  /* 0x000000070b1572a4 */ /* 0x000fe2000f8e0206 */
[----:B------:R-:W-:Y:S01]  /*0ed0*/  IMAD.WIDE.U32 R4, R0, c[0x0][0x1e8], R4 ;  /* 0x00007a0000047a25 */ /* 0x000fe200078e0004 */
[----:B------:R-:W-:Y:S01]  /*0ee0*/  UIMAD UR24, UR11, UR5, UR4 ;  /* 0x000000050b1872a4 */ /* 0x000fe2000f8e0204 */
[----:B------:R-:W-:Y:S01]  /*0ef0*/  CS2R R108, SRZ ;  /* 0x00000000006c7805 */ /* 0x000fe2000001ff00 */
[----:B------:R-:W-:Y:S01]  /*0f00*/  ULDC.64 UR6, c[0x0][0x180] ;  /* 0x0000600000067ab9 */ /* 0x000fe20000000a00 */
[----:B------:R-:W-:Y:S01]  /*0f10*/  IMAD R0, R17, 0x2, R27 ;  /* 0x0000000211007824 */ /* 0x000fe200078e021b */
[----:B------:R-:W-:Y:S01]  /*0f20*/  ULDC.64 UR4, c[0x0][0x210] ;  /* 0x0000840000047ab9 */ /* 0x000fe20000000a00 */
[----:B------:R-:W-:Y:S01]  /*0f30*/  IMAD.WIDE.U32 R6, R246, c[0x0][0x208], R12 ;  /* 0x00008200f6067a25 */ /* 0x000fe200078e000c */
[----:B------:R-:W-:Y:S01]  /*0f40*/  UIMAD UR6, UR18, UR6, URZ ;  /* 0x00000006120672a4 */ /* 0x000fe2000f8e023f */
[----:B------:R-:W-:Y:S01]  /*0f50*/  CS2R R106, SRZ ;  /* 0x00000000006a7805 */ /* 0x000fe2000001ff00 */
[----:B------:R-:W-:Y:S01]  /*0f60*/  UIMAD UR4, UR18, UR4, URZ ;  /* 0x00000004120472a4 */ /* 0x000fe2000f8e023f */
[----:B------:R-:W-:Y:S01]  /*0f70*/  IMAD.MOV.U32 R2, RZ, RZ, R14 ;  /* 0x000000ffff027224 */ /* 0x000fe200078e000e */
[----:B------:R-:W-:Y:S01]  /*0f80*/  UIMAD UR7, UR20, UR7, UR6 ;  /* 0x00000007140772a4 */ /* 0x000fe2000f8e0206 */
[----:B------:R-:W-:Y:S01]  /*0f90*/  IMAD.IADD R227, R0, 0x1, R9 ;  /* 0x0000000100e37824 */ /* 0x000fe200078e0209 */
[----:B------:R-:W-:Y:S01]  /*0fa0*/  UIMAD UR6, UR20, UR5, UR4 ;  /* 0x00000005140672a4 */ /* 0x000fe2000f8e0204 */
[----:B------:R-:W-:Y:S01]  /*0fb0*/  IMAD.U32 R14, RZ, RZ, UR20 ;  /* 0x00000014ff0e7e24 */ /* 0x000fe2000f8e00ff */
[----:B------:R-:W-:Y:S01]  /*0fc0*/  IADD3 R9, R5, UR21, RZ ;  /* 0x0000001505097c10 */ /* 0x000fe2000fffe0ff */
[----:B------:R-:W-:Y:S01]  /*0fd0*/  IMAD.IADD R7, R7, 0x1, R16 ;  /* 0x0000000107077824 */ /* 0x000fe200078e0210 */
[----:B------:R-:W-:Y:S01]  /*0fe0*/  USHF.R.S32.HI UR21, URZ, 0x1f, UR12 ;  /* 0x0000001f3f157899 */ /* 0x000fe2000801140c */
[----:B------:R-:W-:Y:S01]  /*0ff0*/  IMAD.U32 R0, RZ, RZ, UR20 ;  /* 0x00000014ff007e24 */ /* 0x000fe2000f8e00ff */
[----:B------:R-:W-:Y:S01]  /*1000*/  ULDC.64 UR4, c[0x0][0x178] ;  /* 0x00005e0000047ab9 */ /* 0x000fe20000000a00 */
[----:B------:R-:W-:Y:S01]  /*1010*/  IMAD.WIDE.U32 R14, R14, c[0x0][0x180], R10 ;  /* 0x000060000e0e7a25 */ /* 0x000fe200078e000a */
[----:B------:R-:W-:Y:S01]  /*1020*/  CS2R R104, SRZ ;  /* 0x0000000000687805 */ /* 0x000fe2000001ff00 */
[----:B------:R-:W-:Y:S01]  /*1030*/  CS2R R102, SRZ ;  /* 0x0000000000667805 */ /* 0x000fe2000001ff00 */
[----:B------:R-:W-:Y:S01]  /*1040*/  CS2R R100, SRZ ;  /* 0x0000000000647805 */ /* 0x000fe2000001ff00 */
[----:B------:R-:W-:Y:S01]  /*1050*/  IMAD.U32 R8, RZ, RZ, UR11 ;  /* 0x0000000bff087e24 */ /* 0x000fe2000f8e00ff */
[----:B------:R-:W-:Y:S01]  /*1060*/  CS2R R98, SRZ ;  /* 0x0000000000627805 */ /* 0x000fe2000001ff00 */
[----:B------:R-:W-:Y:S01]  /*1070*/  IMAD.WIDE.U32 R10, R0, c[0x0][0x210], R6 ;  /* 0x00008400000a7a25 */ /* 0x000fe200078e0006 */
[----:B------:R-:W-:Y:S01]  /*1080*/  IADD3 R7, R15, UR7, RZ ;  /* 0x000000070f077c10 */ /* 0x000fe2000fffe0ff */
[----:B------:R-:W-:Y:S01]  /*1090*/  CS2R R96, SRZ ;  /* 0x0000000000607805 */ /* 0x000fe2000001ff00 */
[----:B------:R-:W-:Y:S01]  /*10a0*/  CS2R R94, SRZ ;  /* 0x00000000005e7805 */ /* 0x000fe2000001ff00 */
[----:B------:R-:W-:Y:S01]  /*10b0*/  IMAD.WIDE.U32 R2, R8, c[0x0][0x1b8], R2 ;  /* 0x00006e0008027a25 */ /* 0x000fe200078e0002 */
[----:B------:R-:W-:Y:S01]  /*10c0*/  IADD3 R5, R11, UR6, RZ ;  /* 0x000000060b057c10 */ /* 0x000fe2000fffe0ff */
[----:B------:R-:W-:Y:S01]  /*10d0*/  UIMAD UR6, UR21, UR4, URZ ;  /* 0x00000004150672a4 */ /* 0x000fe2000f8e023f */
[----:B------:R-:W-:Y:S01]  /*10e0*/  CS2R R92, SRZ ;  /* 0x00000000005c7805 */ /* 0x000fe2000001ff00 */
[----:B------:R-:W-:Y:S01]  /*10f0*/  IMAD.MOV.U32 R8, RZ, RZ, R4 ;  /* 0x000000ffff087224 */ /* 0x000fe200078e0004 */
[----:B------:R-:W-:Y:S01]  /*1100*/  IADD3 R3, R3, UR24, RZ ;  /* 0x0000001803037c10 */ /* 0x000fe2000fffe0ff */
[----:B------:R-:W-:Y:S01]  /*1110*/  UIMAD.WIDE.U32 UR24, UR12, UR4, URZ ;  /* 0x000000040c1872a5 */ /* 0x000fe2000f8e003f */
[----:B------:R-:W-:Y:S01]  /*1120*/  IMAD.MOV.U32 R4, RZ, RZ, R10 ;  /* 0x000000ffff047224 */ /* 0x000fe200078e000a */
[----:B------:R-:W-:Y:S01]  /*1130*/  UIMAD UR6, UR12, UR5, UR6 ;  /* 0x000000050c0672a4 */ /* 0x000fe2000f8e0206 */
[C---:B------:R-:W-:Y:S01]  /*1140*/  IMAD R10, R19.reuse, c[0x0][0x1d8], RZ ;  /* 0x00007600130a7a24 */ /* 0x040fe200078e02ff */
[----:B------:R-:W-:Y:S01]  /*1150*/  CS2R R90, SRZ ;  /* 0x00000000005a7805 */ /* 0x000fe2000001ff00 */
[----:B------:R-:W-:Y:S01]  /*1160*/  ULDC.64 UR4, c[0x0][0x188] ;  /* 0x0000620000047ab9 */ /* 0x000fe20000000a00 */
[----:B------:R-:W-:Y:S01]  /*1170*/  IMAD R0, R19, c[0x0][0x1a8], RZ ;  /* 0x00006a0013007a24 */ /* 0x000fe200078e02ff */
[----:B------:R-:W-:Y:S01]  /*1180*/  UIMAD UR4, UR19, UR4, URZ ;  /* 0x00000004130472a4 */ /* 0x000fe2000f8e023f */
[----:B------:R-:W-:Y:S01]  /*1190*/  IMAD.SHL.U32 R227, R227, 0x2, RZ ;  /* 0x00000002e3e37824 */ /* 0x000fe200078e00ff */
[----:B------:R-:W-:Y:S01]  /*11a0*/  UIADD3 UR6, UR25, UR6, URZ ;  /* 0x0000000619067290 */ /* 0x000fe2000fffe03f */
[----:B------:R-:W-:Y:S01]  /*11b0*/  IMAD.MOV.U32 R6, RZ, RZ, R14 ;  /* 0x000000ffff067224 */ /* 0x000fe200078e000e */
[----:B------:R-:W-:Y:S01]  /*11c0*/  UIMAD UR4, UR11, UR5, UR4 ;  /* 0x000000050b0472a4 */ /* 0x000fe2000f8e0204 */
[----:B------:R-:W-:Y:S01]  /*11d0*/  IMAD.U32 R16, RZ, RZ, UR11 ;  /* 0x0000000bff107e24 */ /* 0x000fe2000f8e00ff */
[C---:B------:R-:W-:Y:S01]  /*11e0*/  IADD3 R228, R227.reuse, 0xf4c0, RZ ;  /* 0x0000f4c0e3e47810 */ /* 0x040fe20007ffe0ff */
[C---:B------:R-:W-:Y:S01]  /*11f0*/  IMAD R14, R18.reuse, c[0x0][0x1dc], R10 ;  /* 0x00007700120e7a24 */ /* 0x040fe200078e020a */
[----:B------:R-:W-:Y:S01]  /*1200*/  CS2R R88, SRZ ;  /* 0x0000000000587805 */ /* 0x000fe2000001ff00 */
[C---:B------:R-:W-:Y:S01]  /*1210*/  IMAD R13, R18.reuse, c[0x0][0x1ac], R0 ;  /* 0x00006b00120d7a24 */ /* 0x040fe200078e0200 */
[----:B------:R-:W-:Y:S01]  /*1220*/  IADD3 R0, R227, 0xf480, RZ ;  /* 0x0000f480e3007810 */ /* 0x000fe20007ffe0ff */
[----:B------:R-:W-:Y:S01]  /*1230*/  IMAD.U32 R15, RZ, RZ, UR11 ;  /* 0x0000000bff0f7e24 */ /* 0x000fe2000f8e00ff */
[----:B------:R-:W-:Y:S01]  /*1240*/  CS2R R86, SRZ ;  /* 0x0000000000567805 */ /* 0x000fe2000001ff00 */
[----:B------:R-:W-:Y:S01]  /*1250*/  IMAD.WIDE.U32 R10, R18, c[0x0][0x1d8], R8 ;  /* 0x00007600120a7a25 */ /* 0x000fe200078e0008 */
[----:B------:R-:W-:Y:S01]  /*1260*/  @P0 IADD3 R228, R0, -0x40, RZ ;  /* 0xffffffc000e40810 */ /* 0x000fe20007ffe0ff */
[----:B------:R-:W-:Y:S01]  /*1270*/  CS2R R84, SRZ ;  /* 0x0000000000547805 */ /* 0x000fe2000001ff00 */
[----:B------:R-:W-:Y:S01]  /*1280*/  CS2R R82, SRZ ;  /* 0x0000000000527805 */ /* 0x000fe2000001ff00 */
[----:B------:R-:W-:Y:S01]  /*1290*/  IMAD.WIDE.U32 R36, R16, c[0x0][0x188], R6 ;  /* 0x0000620010247a25 */ /* 0x000fe200078e0006 */
[----:B------:R-:W-:Y:S01]  /*12a0*/  IADD3 R16, R12, 0x20, RZ ;  /* 0x000000200c107810 */ /* 0x000fe20007ffe0ff */
[----:B------:R-:W-:Y:S01]  /*12b0*/  CS2R R80, SRZ ;  /* 0x0000000000507805 */ /* 0x000fe2000001ff00 */
[----:B------:R-:W-:Y:S01]  /*12c0*/  CS2R R78, SRZ ;  /* 0x00000000004e7805 */ /* 0x000fe2000001ff00 */
[----:B------:R-:W-:Y:S01]  /*12d0*/  IMAD.WIDE.U32 R8, R18, c[0x0][0x1a8], R2 ;  /* 0x00006a0012087a25 */ /* 0x000fe200078e0002 */
[----:B------:R-:W-:Y:S01]  /*12e0*/  IADD3 R35, R37, UR4, RZ ;  /* 0x0000000425237c10 */ /* 0x000fe2000fffe0ff */
[----:B------:R1:W-:Y:S01]  /*12f0*/  STL.64 [R1+0x30], R36 ;  /* 0x0000302401007387 */ /* 0x0003e20000100a00 */
[----:B------:R-:W-:Y:S01]  /*1300*/  ULDC.64 UR4, c[0x0][0x218] ;  /* 0x0000860000047ab9 */ /* 0x000fe20000000a00 */
[----:B------:R-:W-:Y:S01]  /*1310*/  IMAD.U32 R6, RZ, RZ, UR24 ;  /* 0x00000018ff067e24 */ /* 0x000fe2000f8e00ff */
[----:B------:R-:W-:Y:S01]  /*1320*/  ULDC UR24, c[0x0][0x198] ;  /* 0x0000660000187ab9 */ /* 0x000fe20000000800 */
[----:B------:R-:W-:Y:S01]  /*1330*/  IMAD.WIDE.U32 R22, R15, c[0x0][0x218], R4 ;  /* 0x000086000f167a25 */ /* 0x000fe200078e0004 */
[----:B------:R-:W-:Y:S01]  /*1340*/  LEA R4, P3, R10, c[0x0][0x1c0], 0x1 ;  /* 0x000070000a047a11 */ /* 0x000fe200078608ff */
[----:B------:R-:W-:Y:S01]  /*1350*/  UIADD3 UR24, -UR13, UR24, URZ ;  /* 0x000000180d187290 */ /* 0x000fe2000fffe13f */
[----:B------:R-:W-:Y:S01]  /*1360*/  LEA R2, P1, R8, c[0x0][0x190], 0x1 ;  /* 0x0000640008027a11 */ /* 0x000fe200078208ff */
[----:B------:R-:W-:Y:S01]  /*1370*/  IMAD.U32 R7, RZ, RZ, UR25 ;  /* 0x00000019ff077e24 */ /* 0x000fe2000f8e00ff */
[----:B------:R-:W-:Y:S01]  /*1380*/  LEA R15, P0, R6, R36, 0x6 ;  /* 0x00000024060f7211 */ /* 0x000fe200078030ff */
[----:B------:R-:W-:Y:S01]  /*1390*/  IMAD.IADD R3, R11, 0x1, R14 ;  /* 0x000000010b037824 */ /* 0x000fe200078e020e */
[----:B------:R-:W-:Y:S01]  /*13a0*/  UIMAD UR4, UR19, UR4, URZ ;  /* 0x00000004130472a4 */ /* 0x000fe2000f8e023f */
[----:B------:R-:W-:Y:S01]  /*13b0*/  IMAD.U32 R0, RZ, RZ, UR6 ;  /* 0x00000006ff007e24 */ /* 0x000fe2000f8e00ff */
[----:B------:R-:W-:Y:S01]  /*13c0*/  UMOV UR25, 0x6 ;  /* 0x0000000600197882 */ /* 0x000fe20000000000 */
[----:B------:R-:W-:Y:S01]  /*13d0*/  IMAD.IADD R7, R9, 0x1, R13 ;  /* 0x0000000109077824 */ /* 0x000fe200078e020d */
[----:B------:R-:W-:Y:S01]  /*13e0*/  LEA.HI.X R5, R10, c[0x0][0x1c4], R3, 0x1, P3 ;  /* 0x000071000a057a11 */ /* 0x000fe200018f0c03 */
[----:B------:R-:W-:Y:S01]  /*13f0*/  IMAD.MOV.U32 R10, RZ, RZ, c[0x0][0x1dc] ;  /* 0x00007700ff0a7624 */ /* 0x000fe200078e00ff */
[----:B------:R-:W-:Y:S01]  /*1400*/  LEA.HI.X R17, R6, R35, R0, 0x6, P0 ;  /* 0x0000002306117211 */ /* 0x000fe200000f3400 */
[----:B------:R-:W-:Y:S01]  /*1410*/  IMAD.MOV.U32 R9, RZ, RZ, c[0x0][0x1a8] ;  /* 0x00006a00ff097624 */ /* 0x000fe200078e00ff */
[----:B------:R-:W-:Y:S01]  /*1420*/  LEA.HI.X R3, R8, c[0x0][0x194], R7, 0x1, P1 ;  /* 0x0000650008037a11 */ /* 0x000fe200008f0c07 */
[----:B------:R-:W-:Y:S01]  /*1430*/  IMAD.MOV.U32 R7, RZ, RZ, c[0x0][0x1d8] ;  /* 0x00007600ff077624 */ /* 0x000fe200078e00ff */
[----:B------:R-:W-:Y:S01]  /*1440*/  IADD3 R0, -R246, UR24, RZ ;  /* 0x00000018f6007c10 */ /* 0x000fe2000fffe1ff */
[----:B------:R-:W-:Y:S01]  /*1450*/  IMAD.MOV.U32 R11, RZ, RZ, c[0x0][0x1ac] ;  /* 0x00006b00ff0b7624 */ /* 0x000fe200078e00ff */
[----:B------:R-:W-:Y:S01]  /*1460*/  LEA R8, P0, R9, R2, 0x7 ;  /* 0x0000000209087211 */ /* 0x000fe200078038ff */
[----:B------:R-:W-:Y:S01]  /*1470*/  IMAD.SHL.U32 R252, R252, 0x2, RZ ;  /* 0x00000002fcfc7824 */ /* 0x000fe200078e00ff */
[----:B------:R-:W-:Y:S01]  /*1480*/  ISETP.LT.OR P4, PT, R0, 0x1, P5 ;  /* 0x000000010000780c */ /* 0x000fe20002f81670 */
[----:B------:R-:W-:Y:S01]  /*1490*/  ULDC.64 UR6, c[0x0][0x208] ;  /* 0x0000820000067ab9 */ /* 0x000fe20000000a00 */
[C---:B------:R-:W-:Y:S01]  /*14a0*/  LEA R6, P1, R7.reuse, R4, 0x7 ;  /* 0x0000000407067211 */ /* 0x040fe200078238ff */
[----:B------:R-:W-:Y:S01]  /*14b0*/  USHF.L.U64.HI UR7, UR6, UR25, UR7 ;  /* 0x0000001906077299 */ /* 0x000fe20008010207 */
[----:B-1----:R-:W-:Y:S01]  /*14c0*/  IADD3 R36, R12, 0x40, RZ ;  /* 0x000000400c247810 */ /* 0x002fe20007ffe0ff */
[----:B------:R-:W-:Y:S01]  /*14d0*/  UIMAD UR25, UR11, UR5, UR4 ;  /* 0x000000050b1972a4 */ /* 0x000fe2000f8e0204 */
[----:B------:R-:W-:Y:S01]  /*14e0*/  LEA.HI.X R7, R7, R5, R10, 0x7, P1 ;  /* 0x0000000507077211 */ /* 0x000fe200008f3c0a */
[----:B------:R-:W-:Y:S01]  /*14f0*/  USHF.L.U32 UR6, UR6, 0x6, URZ ;  /* 0x0000000606067899 */ /* 0x000fe2000800063f */
[----:B------:R-:W-:Y:S01]  /*1500*/  ISETP.GE.AND P1, PT, R16, c[0x0][0x1cc], PT ;  /* 0x0000730010007a0c */ /* 0x000fe20003f26270 */
[----:B------:R-:W-:Y:S01]  /*1510*/  ULDC.64 UR4, c[0x0][0x238] ;  /* 0x00008e0000047ab9 */ /* 0x000fe20000000a00 */
[----:B------:R-:W-:Y:S01]  /*1520*/  LEA.HI.X R9, R9, R3, R11, 0x7, P0 ;  /* 0x0000000309097211 */ /* 0x000fe200000f3c0b */
[----:B------:R-:W-:Y:S01]  /*1530*/  UIMAD UR4, UR18, UR4, URZ ;  /* 0x00000004120472a4 */ /* 0x000fe2000f8e023f */
[----:B------:R-:W-:Y:S01]  /*1540*/  ISETP.GE.AND P0, PT, R36, c[0x0][0x1cc], PT ;  /* 0x0000730024007a0c */ /* 0x000fe20003f06270 */
[----:B------:R-:W-:Y:S01]  /*1550*/  @!PT LDS RZ, [RZ] ;  /* 0x00000000fffff984 */ /* 0x000fe20000000800 */
[----:B------:R-:W-:Y:S01]  /*1560*/  @!PT LDS RZ, [RZ] ;  /* 0x00000000fffff984 */ /* 0x000fe20000000800 */
[----:B------:R-:W-:Y:S01]  /*1570*/  @!PT LDS RZ, [RZ] ;  /* 0x00000000fffff984 */ /* 0x000fe20000000800 */
[----:B------:R1:W-:Y:S01]  /*1580*/  LDGSTS.E.BYPASS.LTC128B.128 [R252+0x6080], [R4.64], !P4 ;  /* 0x0608000004fc7fae */ /* 0x0003e2000e101d56 */
[C---:B------:R-:W-:Y:S01]  /*1590*/  ISETP.LT.OR P3, PT, R0.reuse, 0x1, P1 ;  /* 0x000000010000780c */ /* 0x040fe20000f61670 */
[----:B------:R-:W-:Y:S01]  /*15a0*/  UIMAD UR4, UR20, UR5, UR4 ;  /* 0x00000005140472a4 */ /* 0x000fe2000f8e0204 */
[C---:B------:R-:W-:Y:S01]  /*15b0*/  ISETP.LT.OR P4, PT, R0.reuse, 0x1, P0 ;  /* 0x000000010000780c */ /* 0x040fe20000781670 */
[----:B------:R-:W-:Y:S01]  /*15c0*/  UIMAD UR7, UR7, UR12, URZ ;  /* 0x0000000c070772a4 */ /* 0x000fe2000f8e023f */
[C---:B------:R-:W-:Y:S01]  /*15d0*/  ISETP.LT.OR P5, PT, R0.reuse, 0x41, P5 ;  /* 0x000000410000780c */ /* 0x040fe20002fa1670 */
[----:B------:R-:W-:Y:S01]  /*15e0*/  IMAD.U32 R10, RZ, RZ, UR6 ;  /* 0x00000006ff0a7e24 */ /* 0x000fe2000f8e00ff */
[C---:B------:R-:W-:Y:S01]  /*15f0*/  ISETP.LT.OR P1, PT, R0.reuse, 0x41, P1 ;  /* 0x000000410000780c */ /* 0x040fe20000f21670 */
[----:B------:R-:W-:Y:S01]  /*1600*/  IMAD.MOV.U32 R18, RZ, RZ, R22 ;  /* 0x000000ffff127224 */ /* 0x000fe200078e0016 */
[----:B------:R-:W-:Y:S01]  /*1610*/  ISETP.LT.OR P0, PT, R0, 0x41, P0 ;  /* 0x000000410000780c */ /* 0x000fe20000701670 */
[----:B------:R-:W-:Y:S01]  /*1620*/  UIMAD UR7, UR21, UR6, UR7 ;  /* 0x00000006150772a4 */ /* 0x000fe2000f8e0207 */
[----:B------:R-:W-:Y:S01]  /*1630*/  IADD3 R19, R23, UR25, RZ ;  /* 0x0000001917137c10 */ /* 0x000fe2000fffe0ff */
[----:B------:R2:W-:Y:S01]  /*1640*/  STL.64 [R1+0x28], R22 ;  /* 0x0000281601007387 */ /* 0x0005e20000100a00 */
[----:B------:R-:W-:Y:S01]  /*1650*/  LEA.HI R13, R34, R134, RZ, 0x4 ;  /* 0x00000086220d7211 */ /* 0x000fe200078f20ff */
[----:B------:R-:W-:Y:S01]  /*1660*/  ULDC UR25, c[0x0][0x198] ;  /* 0x0000660000197ab9 */ /* 0x000fe20000000800 */
[----:B------:R-:W-:Y:S01]  /*1670*/  CS2R R76, SRZ ;  /* 0x00000000004c7805 */ /* 0x000fe2000001ff00 */
[----:B------:R1:W-:Y:S01]  /*1680*/  LDGSTS.E.BYPASS.LTC128B.128 [R252+0x8080], [R4.64+0x40], !P3 ;  /* 0x0808004004fc7fae */ /* 0x0003e2000d901d56 */
[----:B------:R-:W-:Y:S01]  /*1690*/  ISETP.GE.AND P3, PT, R12, c[0x0][0x19c], PT ;  /* 0x000067000c007a0c */ /* 0x000fe20003f66270 */
[----:B------:R-:W-:Y:S01]  /*16a0*/  IMAD.WIDE.U32 R10, R10, UR12, R18 ;  /* 0x0000000c0a0a7c25 */ /* 0x000fe2000f8e0012 */
[----:B------:R-:W-:Y:S01]  /*16b0*/  SHF.R.S32.HI R14, RZ, 0x4, R13 ;  /* 0x00000004ff0e7819 */ /* 0x000fe2000001140d */
[----:B------:R1:W-:Y:S01]  /*16c0*/  LDGSTS.E.BYPASS.LTC128B.128 [R252+0xa080], [R4.64+0x80], !P4 ;  /* 0x0a08008004fc7fae */ /* 0x0003e2000e101d56 */
[C---:B------:R-:W-:Y:S01]  /*16d0*/  ISETP.LT.OR P4, PT, R0.reuse, 0x1, P3 ;  /* 0x000000010000780c */ /* 0x040fe20001f81670 */
[----:B------:R-:W-:Y:S01]  /*16e0*/  UIADD3 UR25, -UR13, UR25, UR26 ;  /* 0x000000190d197290 */ /* 0x000fe2000fffe11a */
[----:B------:R-:W-:Y:S01]  /*16f0*/  ISETP.LT.OR P3, PT, R0, 0x41, P3 ;  /* 0x000000410000780c */ /* 0x000fe20001f61670 */
[----:B------:R3:W-:Y:S01]  /*1700*/  LDGSTS.E.BYPASS.LTC128B.128 [R252+0x7080], [R6.64], !P5 ;  /* 0x0708000006fc7fae */ /* 0x0007e2000e901d56 */
[----:B------:R-:W-:Y:S01]  /*1710*/  ISETP.GE.AND P5, PT, R36, c[0x0][0x19c], PT ;  /* 0x0000670024007a0c */ /* 0x000fe20003fa6270 */
[----:B------:R-:W-:Y:S01]  /*1720*/  ULDC UR21, c[0x0][0x2a0] ;  /* 0x0000a80000157ab9 */ /* 0x000fe20000000800 */
[----:B------:R-:W-:Y:S01]  /*1730*/  CS2R R74, SRZ ;  /* 0x00000000004a7805 */ /* 0x000fe2000001ff00 */
[----:B------:R3:W-:Y:S01]  /*1740*/  LDGSTS.E.BYPASS.LTC128B.128 [R252+0x9080], [R6.64+0x40], !P1 ;  /* 0x0908004006fc7fae */ /* 0x0007e2000c901d56 */
[----:B------:R-:W-:Y:S01]  /*1750*/  IMAD.U32 R231, RZ, RZ, UR25 ;  /* 0x00000019ffe77e24 */ /* 0x000fe2000f8e00ff */
[----:B------:R-:W-:Y:S01]  /*1760*/  ULOP3.LUT UR21, URZ, UR21, URZ, 0x33, !UPT ;  /* 0x000000153f157292 */ /* 0x000fe2000f8e333f */
[----:B------:R-:W-:Y:S01]  /*1770*/  CS2R R72, SRZ ;  /* 0x0000000000487805 */ /* 0x000fe2000001ff00 */
[----:B------:R3:W-:Y:S01]  /*1780*/  LDGSTS.E.BYPASS.LTC128B.128 [R252+0xb080], [R6.64+0x80], !P0 ;  /* 0x0b08008006fc7fae */ /* 0x0007e2000c101d56 */
[----:B------:R-:W-:Y:S01]  /*1790*/  ISETP.GE.AND P0, PT, R16, c[0x0][0x19c], PT ;  /* 0x0000670010007a0c */ /* 0x000fe20003f06270 */
[----:B------:R-:W-:Y:S01]  /*17a0*/  ULDC UR20, c[0x0][0x2a8] ;  /* 0x0000aa0000147ab9 */ /* 0x000fe20000000800 */
[----:B------:R-:W-:Y:S01]  /*17b0*/  CS2R R70, SRZ ;  /* 0x0000000000467805 */ /* 0x000fe2000001ff00 */
[----:B------:R-:W0:Y:S01]  /*17c0*/  LDGDEPBAR ;  /* 0x00000000000079af */ /* 0x000e220000000000 */
[C---:B------:R-:W-:Y:S01]  /*17d0*/  ISETP.LT.OR P6, PT, R0.reuse, 0x1, P0 ;  /* 0x000000010000780c */ /* 0x040fe200007c1670 */
[----:B------:R-:W-:Y:S01]  /*17e0*/  CS2R R68, SRZ ;  /* 0x0000000000447805 */ /* 0x000fe2000001ff00 */
[C---:B------:R-:W-:Y:S01]  /*17f0*/  ISETP.LT.OR P0, PT, R0.reuse, 0x41, P0 ;  /* 0x000000410000780c */ /* 0x040fe20000701670 */
[----:B------:R4:W-:Y:S01]  /*1800*/  LDGSTS.E.BYPASS.LTC128B.128 [R252+0x80], [R2.64], !P4 ;  /* 0x0008000002fc7fae */ /* 0x0009e2000e101d56 */
[C---:B------:R-:W-:Y:S01]  /*1810*/  ISETP.LT.OR P4, PT, R0.reuse, 0x1, P5 ;  /* 0x000000010000780c */ /* 0x040fe20002f81670 */
[----:B------:R-:W-:Y:S01]  /*1820*/  CS2R R66, SRZ ;  /* 0x0000000000427805 */ /* 0x000fe2000001ff00 */
[----:B------:R-:W-:Y:S01]  /*1830*/  ISETP.LT.OR P5, PT, R0, 0x41, P5 ;  /* 0x000000410000780c */ /* 0x000fe20002fa1670 */
[----:B------:R-:W-:Y:S01]  /*1840*/  IMAD.U32 R0, RZ, RZ, UR11 ;  /* 0x0000000bff007e24 */ /* 0x000fe2000f8e00ff */
[----:B--2---:R-:W-:Y:S01]  /*1850*/  LEA R22, P1, R10, c[0x0][0x1f0], 0x1 ;  /* 0x00007c000a167a11 */ /* 0x004fe200078208ff */
[----:B------:R-:W-:Y:S01]  /*1860*/  STL [R1+0x4c], R35 ;  /* 0x00004c2301007387 */ /* 0x000fe20000100800 */
[----:B-1----:R-:W-:Y:S01]  /*1870*/  IADD3 R5, R25, UR4, RZ ;  /* 0x0000000419057c10 */ /* 0x002fe2000fffe0ff */
[----:B------:R-:W-:Y:S01]  /*1880*/  IMAD.MOV.U32 R4, RZ, RZ, R24 ;  /* 0x000000ffff047224 */ /* 0x000fe200078e0018 */
[----:B------:R-:W-:Y:S01]  /*1890*/  ULDC UR4, c[0x0][0x168] ;  /* 0x00005a0000047ab9 */ /* 0x000fe20000000800 */
[----:B------:R4:W-:Y:S01]  /*18a0*/  LDGSTS.E.BYPASS.LTC128B.128 [R252+0x2080], [R2.64+0x40], !P6 ;  /* 0x0208004002fc7fae */ /* 0x0009e2000f101d56 */
[----:B------:R-:W-:Y:S01]  /*18b0*/  UIADD3 UR4, -UR15, UR4, URZ ;  /* 0x000000040f047290 */ /* 0x000fe2000fffe13f */
[----:B------:R-:W-:Y:S01]  /*18c0*/  IMAD.WIDE.U32 R132, R0, c[0x0][0x240], R4 ;  /* 0x0000900000847a25 */ /* 0x000fe200078e0004 */
[----:B------:R-:W-:Y:S01]  /*18d0*/  LOP3.LUT R0, R29, 0xfffffff8, RZ, 0xc0, !PT ;  /* 0xfffffff81d007812 */ /* 0x000fe200078ec0ff */
[----:B------:R4:W-:Y:S01]  /*18e0*/  LDGSTS.E.BYPASS.LTC128B.128 [R252+0x4080], [R2.64+0x80], !P4 ;  /* 0x0408008002fc7fae */ /* 0x0009e2000e101d56 */
[----:B------:R-:W-:Y:S01]  /*18f0*/  LOP3.LUT R4, R13, 0xfffffff0, RZ, 0xc0, !PT ;  /* 0xfffffff00d047812 */ /* 0x000fe200078ec0ff */
[----:B------:R-:W-:Y:S01]  /*1900*/  CS2R R64, SRZ ;  /* 0x0000000000407805 */ /* 0x000fe2000001ff00 */
[----:B------:R-:W-:Y:S01]  /*1910*/  ISETP.GE.AND P4, PT, R12, c[0x0][0x16c], PT ;  /* 0x00005b000c007a0c */ /* 0x000fe20003f86270 */
[----:B------:R1:W-:Y:S01]  /*1920*/  LDGSTS.E.BYPASS.LTC128B.128 [R252+0x1080], [R8.64], !P3 ;  /* 0x0108000008fc7fae */ /* 0x0003e2000d901d56 */
[----:B---3--:R-:W-:Y:S01]  /*1930*/  IADD3 R6, R11, UR7, RZ ;  /* 0x000000070b067c10 */ /* 0x008fe2000fffe0ff */
[----:B------:R-:W-:Y:S01]  /*1940*/  CS2R R62, SRZ ;  /* 0x00000000003e7805 */ /* 0x000fe2000001ff00 */
[----:B------:R-:W-:Y:S01]  /*1950*/  LEA.HI R7, R13, R14, RZ, 0x1 ;  /* 0x0000000e0d077211 */ /* 0x000fe200078f08ff */
[----:B------:R1:W-:Y:S01]  /*1960*/  LDGSTS.E.BYPASS.LTC128B.128 [R252+0x3080], [R8.64+0x40], !P0 ;  /* 0x0308004008fc7fae */ /* 0x0003e2000c101d56 */
[----:B------:R-:W-:Y:S01]  /*1970*/  LEA.HI.X R23, R10, c[0x0][0x1f4], R6, 0x1, P1 ;  /* 0x00007d000a177a11 */ /* 0x000fe200008f0c06 */
[----:B------:R-:W-:Y:S01]  /*1980*/  CS2R R60, SRZ ;  /* 0x00000000003c7805 */ /* 0x000fe2000001ff00 */
[----:B------:R-:W-:Y:S01]  /*1990*/  LOP3.LUT R6, R7, 0xfffffffe, RZ, 0xc0, !PT ;  /* 0xfffffffe07067812 */ /* 0x000fe200078ec0ff */
[----:B------:R1:W-:Y:S01]  /*19a0*/  LDGSTS.E.BYPASS.LTC128B.128 [R252+0x5080], [R8.64+0x80], !P5 ;  /* 0x0508008008fc7fae */ /* 0x0003e2000e901d56 */
[----:B------:R-:W-:Y:S01]  /*19b0*/  @!P2 LEA R24, P3, R28, c[0x0][0x258], 0x2 ;  /* 0x000096001c18aa11 */ /* 0x000fe200078610ff */
[----:B------:R-:W-:Y:S01]  /*19c0*/  CS2R R58, SRZ ;  /* 0x00000000003a7805 */ /* 0x000fe2000001ff00 */
[----:B------:R-:W-:Y:S01]  /*19d0*/  ISETP.GE.AND P0, PT, R12, c[0x0][0x1fc], PT ;  /* 0x00007f000c007a0c */ /* 0x000fe20003f06270 */
[----:B------:R-:W-:Y:S01]  /*19e0*/  STL [R1+0x18], R36 ;  /* 0x0000182401007387 */ /* 0x000fe20000100800 */
[----:B------:R-:W-:Y:S01]  /*19f0*/  IMAD.IADD R14, R14, 0x1, -R6 ;  /* 0x000000010e0e7824 */ /* 0x000fe200078e0a06 */
[----:B------:R-:W-:Y:S01]  /*1a00*/  @!P2 LEA.HI.X R25, R28, c[0x0][0x25c], R32, 0x2, P3 ;  /* 0x000097001c19aa11 */ /* 0x000fe200018f1420 */
[----:B------:R-:W-:Y:S01]  /*1a10*/  CS2R R56, SRZ ;  /* 0x0000000000387805 */ /* 0x000fe2000001ff00 */
[----:B------:R-:W0:Y:S01]  /*1a20*/  LDGDEPBAR ;  /* 0x00000000000079af */ /* 0x000e220000000000 */
[----:B------:R-:W-:Y:S01]  /*1a30*/  ISETP.GE.AND P3, PT, R36, c[0x0][0x16c], PT ;  /* 0x00005b0024007a0c */ /* 0x000fe20003f66270 */
[----:B------:R-:W-:Y:S01]  /*1a40*/  CS2R R54, SRZ ;  /* 0x0000000000367805 */ /* 0x000fe2000001ff00 */
[----:B------:R-:W-:Y:S01]  /*1a50*/  LOP3.LUT R6, R26, 0xffffffe0, RZ, 0xc0, !PT ;  /* 0xffffffe01a067812 */ /* 0x000fe200078ec0ff */
[----:B------:R2:W-:Y:S01]  /*1a60*/  STL.64 [R1+0x20], R18 ;  /* 0x0000201201007387 */ /* 0x0005e20000100a00 */
[----:B------:R-:W-:Y:S01]  /*1a70*/  SEL R32, RZ, 0x1, P4 ;  /* 0x00000001ff207807 */ /* 0x000fe20002000000 */
[----:B------:R-:W-:Y:S01]  /*1a80*/  CS2R R52, SRZ ;  /* 0x0000000000347805 */ /* 0x000fe2000001ff00 */
[C---:B----4-:R-:W-:Y:S01]  /*1a90*/  IMAD.IADD R3, R134.reuse, 0x1, -R0 ;  /* 0x0000000186037824 */ /* 0x050fe200078e0a00 */
[----:B------:R-:W-:Y:S01]  /*1aa0*/  SHF.R.S32.HI R2, RZ, 0x1f, R20 ;  /* 0x0000001fff027819 */ /* 0x000fe20000011414 */
[----:B------:R-:W-:Y:S01]  /*1ab0*/  IMAD.IADD R0, R134, 0x1, -R4 ;  /* 0x0000000186007824 */ /* 0x000fe200078e0a04 */
[----:B------:R-:W-:Y:S01]  /*1ac0*/  ISETP.GE.AND P5, PT, R16, c[0x0][0x16c], PT ;  /* 0x00005b0010007a0c */ /* 0x000fe20003fa6270 */
[----:B------:R-:W-:Y:S01]  /*1ad0*/  STL.64 [R1+0x38], R132 ;  /* 0x0000388401007387 */ /* 0x000fe20000100a00 */
[----:B------:R-:W-:Y:S01]  /*1ae0*/  LEA.HI R2, R2, R20, RZ, 0x2 ;  /* 0x0000001402027211 */ /* 0x000fe200078f10ff */
[----:B------:R-:W-:Y:S01]  /*1af0*/  CS2R R50, SRZ ;  /* 0x0000000000327805 */ /* 0x000fe2000001ff00 */
[----:B------:R-:W-:Y:S01]  /*1b00*/  SHF.R.S32.HI R5, RZ, 0x1f, R0 ;  /* 0x0000001fff057819 */ /* 0x000fe20000011400 */
[----:B------:R-:W-:Y:S01]  /*1b10*/  CS2R R48, SRZ ;  /* 0x0000000000307805 */ /* 0x000fe2000001ff00 */
[----:B------:R-:W-:Y:S01]  /*1b20*/  LOP3.LUT R2, R2, 0x1ffffffc, RZ, 0xc0, !PT ;  /* 0x1ffffffc02027812 */ /* 0x000fe200078ec0ff */
[----:B------:R-:W-:Y:S01]  /*1b30*/  CS2R R46, SRZ ;  /* 0x00000000002e7805 */ /* 0x000fe2000001ff00 */
[-C--:B------:R-:W-:Y:S01]  /*1b40*/  LEA.HI R10, R0, R0.reuse, RZ, 0x1 ;  /* 0x00000000000a7211 */ /* 0x080fe200078f08ff */
[----:B------:R-:W-:Y:S01]  /*1b50*/  CS2R R44, SRZ ;  /* 0x00000000002c7805 */ /* 0x000fe2000001ff00 */
[----:B-1----:R-:W-:Y:S01]  /*1b60*/  LEA.HI R8, R3, R3, RZ, 0x1 ;  /* 0x0000000303087211 */ /* 0x002fe200078f08ff */
[----:B------:R-:W-:Y:S01]  /*1b70*/  IMAD.IADD R28, R20, 0x1, -R2 ;  /* 0x00000001141c7824 */ /* 0x000fe200078e0a02 */
[----:B------:R-:W-:Y:S01]  /*1b80*/  LEA.HI R9, R5, R0, RZ, 0x3 ;  /* 0x0000000005097211 */ /* 0x000fe200078f18ff */
[----:B------:R-:W-:Y:S01]  /*1b90*/  IMAD R2, R14, 0x4, R20 ;  /* 0x000000040e027824 */ /* 0x000fe200078e0214 */
[----:B------:R-:W-:Y:S01]  /*1ba0*/  LOP3.LUT R4, R8, 0x7fffffe, RZ, 0xc0, !PT ;  /* 0x07fffffe08047812 */ /* 0x000fe200078ec0ff */
[----:B------:R-:W-:-:S04]  /*1bb0*/  DEPBAR.LE SB0, 0x1 ;  /* 0x000080400000791a */ /* 0x000fc80000000000 */
[----:B------:R-:W-:Y:S01]  /*1bc0*/  IMAD.IADD R7, R3, 0x1, -R4 ;  /* 0x0000000103077824 */ /* 0x000fe200078e0a04 */
[----:B------:R-:W-:Y:S01]  /*1bd0*/  LOP3.LUT R5, R10, 0x7fffffe, RZ, 0xc0, !PT ;  /* 0x07fffffe0a057812 */ /* 0x000fe200078ec0ff */
[----:B------:R-:W-:Y:S01]  /*1be0*/  CS2R R42, SRZ ;  /* 0x00000000002a7805 */ /* 0x000fe2000001ff00 */
[----:B--2---:R-:W-:Y:S01]  /*1bf0*/  LEA R18, P1, R15, c[0x0][0x160], 0x1 ;  /* 0x000058000f127a11 */ /* 0x004fe200078208ff */
[----:B------:R-:W-:Y:S01]  /*1c00*/  IMAD R11, R2, 0x8, R7 ;  /* 0x00000008020b7824 */ /* 0x000fe200078e0207 */
[----:B------:R-:W-:Y:S01]  /*1c10*/  LOP3.LUT R4, R9, 0xfffffff8, RZ, 0xc0, !PT ;  /* 0xfffffff809047812 */ /* 0x000fe200078ec0ff */
[----:B------:R-:W-:Y:S01]  /*1c20*/  IMAD.IADD R7, R134, 0x1, -R6 ;  /* 0x0000000186077824 */ /* 0x000fe200078e0a06 */
[----:B------:R-:W-:Y:S01]  /*1c30*/  LEA.HI.X R19, R15, c[0x0][0x164], R17, 0x1, P1 ;  /* 0x000059000f137a11 */ /* 0x000fe200008f0c11 */
[----:B------:R-:W-:Y:S01]  /*1c40*/  IMAD.IADD R5, R0, 0x1, -R5 ;  /* 0x0000000100057824 */ /* 0x000fe200078e0a05 */
[----:B------:R-:W-:Y:S01]  /*1c50*/  ISETP.LT.AND P1, PT, R246, UR4, PT ;  /* 0x00000004f6007c0c */ /* 0x000fe2000bf21270 */
[----:B------:R-:W-:Y:S01]  /*1c60*/  IMAD.IADD R13, R0, 0x1, -R4 ;  /* 0x00000001000d7824 */ /* 0x000fe200078e0a04 */
[----:B------:R-:W-:Y:S01]  /*1c70*/  SEL R15, RZ, 0x4, P3 ;  /* 0x00000004ff0f7807 */ /* 0x000fe20001800000 */
[----:B------:R-:W-:Y:S01]  /*1c80*/  IMAD.SHL.U32 R0, R3, 0x40, RZ ;  /* 0x0000004003007824 */ /* 0x000fe200078e00ff */
[C---:B------:R-:W-:Y:S01]  /*1c90*/  ISETP.GE.AND P4, PT, R16.reuse, c[0x0][0x1fc], PT ;  /* 0x00007f0010007a0c */ /* 0x040fe20003f86270 */
[----:B------:R-:W-:Y:S01]  /*1ca0*/  IMAD.SHL.U32 R4, R21, 0x10, RZ ;  /* 0x0000001015047824 */ /* 0x000fe200078e00ff */
[----:B------:R-:W-:Y:S01]  /*1cb0*/  ISETP.GE.OR P3, PT, R16, c[0x0][0x1fc], !P1 ;  /* 0x00007f0010007a0c */ /* 0x000fe20004f66670 */
[----:B------:R-:W-:Y:S01]  /*1cc0*/  CS2R R40, SRZ ;  /* 0x0000000000287805 */ /* 0x000fe2000001ff00 */
[----:B------:R-:W-:Y:S01]  /*1cd0*/  SEL R35, RZ, 0x1, P0 ;  /* 0x00000001ff237807 */ /* 0x000fe20000000000 */
[----:B------:R-:W-:Y:S01]  /*1ce0*/  CS2R R38, SRZ ;  /* 0x0000000000267805 */ /* 0x000fe2000001ff00 */
[C---:B------:R-:W-:Y:S01]  /*1cf0*/  LEA R16, P0, R30.reuse, c[0x0][0x280], 0x2 ;  /* 0x0000a0001e107a11 */ /* 0x040fe200078010ff */
[----:B------:R-:W-:Y:S01]  /*1d00*/  ULDC UR6, c[0x0][0x290] ;  /* 0x0000a40000067ab9 */ /* 0x000fe20000000800 */
[----:B------:R-:W-:Y:S01]  /*1d10*/  SHF.R.S32.HI R2, RZ, 0x1, R8 ;  /* 0x00000001ff027819 */ /* 0x000fe20000011408 */
[----:B------:R-:W-:Y:S01]  /*1d20*/  ULDC UR7, c[0x0][0x2a0] ;  /* 0x0000a80000077ab9 */ /* 0x000fe20000000800 */
[----:B------:R-:W-:Y:S01]  /*1d30*/  LEA.HI.X R17, R30, c[0x0][0x284], R33, 0x2, P0 ;  /* 0x0000a1001e117a11 */ /* 0x000fe200000f1421 */
[----:B------:R-:W-:Y:S01]  /*1d40*/  UISETP.LE.AND UP3, UPT, UR26, UR20, UPT ;  /* 0x000000141a00728c */ /* 0x000fe2000bf63270 */
[----:B------:R-:W-:Y:S01]  /*1d50*/  SHF.R.S32.HI R3, RZ, 0x1f, R7 ;  /* 0x0000001fff037819 */ /* 0x000fe20000011407 */
[----:B------:R-:W-:Y:S01]  /*1d60*/  UISETP.GT.AND UP4, UPT, UR10, -0x1, UPT ;  /* 0xffffffff0a00788c */ /* 0x000fe2000bf84270 */
[C---:B------:R-:W-:Y:S01]  /*1d70*/  LOP3.LUT P0, RZ, R2.reuse, 0x2, RZ, 0xc0, !PT ;  /* 0x0000000202ff7812 */ /* 0x040fe2000780c0ff */
[----:B------:R-:W-:Y:S01]  /*1d80*/  IMAD.SHL.U32 R2, R2, 0x40, RZ ;  /* 0x0000004002027824 */ /* 0x000fe200078e00ff */
[----:B------:R-:W-:Y:S01]  /*1d90*/  LOP3.LUT R0, R0, 0x1c0, RZ, 0xc0, !PT ;  /* 0x000001c000007812 */ /* 0x000fe200078ec0ff */
[----:B------:R-:W-:Y:S01]  /*1da0*/  UMOV UR18, 0x1 ;  /* 0x0000000100127882 */ /* 0x000fe20000000000 */
[----:B------:R-:W-:Y:S01]  /*1db0*/  LEA.HI R249, R3, R7, RZ, 0x2 ;  /* 0x0000000703f97211 */ /* 0x000fe200078f10ff */
[----:B------:R-:W-:Y:S01]  /*1dc0*/  ULDC UR15, c[0x0][0x168] ;  /* 0x00005a00000f7ab9 */ /* 0x000fe20000000800 */
[----:B------:R-:W-:Y:S01]  /*1dd0*/  SHF.R.S32.HI R3, RZ, 0x3, R9 ;  /* 0x00000003ff037819 */ /* 0x000fe20000011409 */
[----:B------:R-:W-:Y:S01]  /*1de0*/  ULOP3.LUT UR13, URZ, UR7, URZ, 0x33, !UPT ;  /* 0x000000073f0d7292 */ /* 0x000fe2000f8e333f */
[----:B------:R-:W-:Y:S01]  /*1df0*/  LOP3.LUT R4, R0, 0x30, R4, 0xf8, !PT ;  /* 0x0000003000047812 */ /* 0x000fe200078ef804 */
[----:B------:R-:W-:Y:S01]  /*1e00*/  ULDC UR20, c[0x0][0x168] ;  /* 0x00005a0000147ab9 */ /* 0x000fe20000000800 */
[----:B------:R-:W-:Y:S01]  /*1e10*/  SHF.R.U32.HI R8, RZ, 0x3, R0 ;  /* 0x00000003ff087819 */ /* 0x000fe20000011600 */
[C---:B------:R-:W-:Y:S01]  /*1e20*/  IMAD R20, R3.reuse, 0x8, R5 ;  /* 0x0000000803147824 */ /* 0x040fe200078e0205 */
[----:B------:R-:W-:Y:S01]  /*1e30*/  LOP3.LUT R0, R2, 0xc0, RZ, 0xc0, !PT ;  /* 0x000000c002007812 */ /* 0x000fe200078ec0ff */
[----:B------:R-:W-:Y:S01]  /*1e40*/  IMAD R218, R3, 0x200, R27 ;  /* 0x0000020003da7824 */ /* 0x000fe200078e021b */
[----:B------:R-:W-:-:S02]  /*1e50*/  LOP3.LUT R4, R4, 0x8, R29, 0xf8, !PT ;  /* 0x0000000804047812 */ /* 0x000fc400078ef81d */
[----:B------:R-:W-:Y:S02]  /*1e60*/  LOP3.LUT R5, R0, 0x8, R29, 0xf8, !PT ;  /* 0x0000000800057812 */ /* 0x000fe400078ef81d */
[----:B------:R-:W-:Y:S02]  /*1e70*/  SHF.R.U32.HI R2, RZ, 0x3, R0 ;  /* 0x00000003ff027819 */ /* 0x000fe40000011600 */
[----:B------:R-:W-:Y:S02]  /*1e80*/  LOP3.LUT R8, R4, R8, RZ, 0x3c, !PT ;  /* 0x0000000804087212 */ /* 0x000fe400078e3cff */
[----:B------:R-:W-:Y:S02]  /*1e90*/  LOP3.LUT R2, R5, R2, RZ, 0x3c, !PT ;  /* 0x0000000205027212 */ /* 0x000fe400078e3cff */
[----:B------:R-:W-:Y:S01]  /*1ea0*/  SHF.R.S32.HI R4, RZ, 0x1, R10 ;  /* 0x00000001ff047819 */ /* 0x000fe2000001140a */
[----:B------:R-:W-:Y:S01]  /*1eb0*/  IMAD R213, R14, 0x200, R8 ;  /* 0x000002000ed57824 */ /* 0x000fe200078e0208 */
[----:B------:R-:W-:Y:S01]  /*1ec0*/  SHF.R.S32.HI R0, RZ, 0x1f, R10 ;  /* 0x0000001fff007819 */ /* 0x000fe2000001140a */
[----:B------:R-:W-:Y:S01]  /*1ed0*/  IMAD.U32 R2, R11, 0x20, R2 ;  /* 0x000000200b027824 */ /* 0x000fe200078e0002 */
[----:B------:R-:W-:Y:S01]  /*1ee0*/  BAR.SYNC.DEFER_BLOCKING 0x0 ;  /* 0x0000000000007b1d */ /* 0x000fe20000010000 */
[----:B------:R-:W-:Y:S01]  /*1ef0*/  ISETP.GE.OR P6, PT, R12, c[0x0][0x1fc], !P1 ;  /* 0x00007f000c007a0c */ /* 0x000fe20004fc6670 */
[----:B------:R-:W-:Y:S01]  /*1f00*/  IMAD.SHL.U32 R213, R213, 0x2, RZ ;  /* 0x00000002d5d57824 */ /* 0x000fe200078e00ff */
[----:B------:R-:W-:Y:S01]  /*1f10*/  LEA.HI R5, R0, R4, RZ, 0x2 ;  /* 0x0000000400057211 */ /* 0x000fe200078f10ff */
[----:B------:R-:W-:Y:S01]  /*1f20*/  IMAD.SHL.U32 R214, R2, 0x2, RZ ;  /* 0x0000000202d67824 */ /* 0x000fe200078e00ff */
[----:B------:R-:W-:Y:S01]  /*1f30*/  SEL R0, R223, 0xffffffe0, !P0 ;  /* 0xffffffe0df007807 */ /* 0x000fe20004000000 */
[----:B------:R-:W-:Y:S01]  /*1f40*/  IMAD.SHL.U32 R2, R14, 0x10, RZ ;  /* 0x000000100e027824 */ /* 0x000fe200078e00ff */
[----:B------:R-:W-:-:S02]  /*1f50*/  SEL R12, RZ, 0x2, P5 ;  /* 0x00000002ff0c7807 */ /* 0x000fc40002800000 */
[----:B------:R-:W-:Y:S01]  /*1f60*/  LOP3.LUT R6, R249, 0x7ffffffc, RZ, 0xc0, !PT ;  /* 0x7ffffffcf9067812 */ /* 0x000fe200078ec0ff */
[----:B------:R-:W-:Y:S01]  /*1f70*/  IMAD.IADD R215, R214, 0x1, R0 ;  /* 0x00000001d6d77824 */ /* 0x000fe200078e0200 */
[----:B------:R-:W-:Y:S02]  /*1f80*/  IADD3 R3, R15, R12, R32 ;  /* 0x0000000c0f037210 */ /* 0x000fe40007ffe020 */
[----:B------:R-:W-:Y:S01]  /*1f90*/  ISETP.GE.AND P0, PT, R36, c[0x0][0x1fc], PT ;  /* 0x00007f0024007a0c */ /* 0x000fe20003f06270 */
[----:B------:R-:W-:Y:S01]  /*1fa0*/  IMAD.IADD R9, R7, 0x1, -R6 ;  /* 0x0000000107097824 */ /* 0x000fe200078e0a06 */
[----:B------:R-:W-:Y:S02]  /*1fb0*/  SEL R7, RZ, 0xffffffff, P4 ;  /* 0xffffffffff077807 */ /* 0x000fe40002000000 */
[----:B------:R-:W-:Y:S01]  /*1fc0*/  LOP3.LUT P4, RZ, R3, 0x1, RZ, 0xc0, !PT ;  /* 0x0000000103ff7812 */ /* 0x000fe2000788c0ff */
[----:B------:R-:W-:Y:S01]  /*1fd0*/  IMAD R9, R28, 0x4, R9 ;  /* 0x000000041c097824 */ /* 0x000fe200078e0209 */
[----:B------:R-:W-:-:S02]  /*1fe0*/  SEL R6, RZ, 0x4, P0 ;  /* 0x00000004ff067807 */ /* 0x000fc40000000000 */
[----:B------:R-:W-:Y:S01]  /*1ff0*/  ISETP.GE.OR P4, PT, R246, UR4, !P4 ;  /* 0x00000004f6007c0c */ /* 0x000fe2000e786670 */
[----:B------:R-:W-:Y:S01]  /*2000*/  IMAD.SHL.U32 R251, R9, 0x2, RZ ;  /* 0x0000000209fb7824 */ /* 0x000fe200078e00ff */
[----:B------:R-:W-:Y:S01]  /*2010*/  LOP3.LUT P0, RZ, R3, 0x2, RZ, 0xc0, !PT ;  /* 0x0000000203ff7812 */ /* 0x000fe2000780c0ff */
[----:B------:R-:W1:Y:S01]  /*2020*/  LDSM.16.M88.4 R164, [R214+0x6080] ;  /* 0x00608000d6a4783b */ /* 0x000e620000000200 */
[----:B------:R-:W-:Y:S02]  /*2030*/  LEA.HI R0, R34, R134, RZ, 0x7 ;  /* 0x0000008622007211 */ /* 0x000fe400078f38ff */
[----:B------:R-:W-:Y:S01]  /*2040*/  ISETP.GE.OR P0, PT, R246, UR4, !P0 ;  /* 0x00000004f6007c0c */ /* 0x000fe2000c706670 */
[----:B------:R-:W2:Y:S01]  /*2050*/  LDSM.16.M88.4 R168, [R214+0x7080] ;  /* 0x00708000d6a8783b */ /* 0x000ea20000000200 */
[----:B------:R-:W-:Y:S02]  /*2060*/  SEL R21, RZ, 0xffffffff, P5 ;  /* 0xffffffffff157807 */ /* 0x000fe40002800000 */
[----:B------:R-:W-:Y:S01]  /*2070*/  SHF.R.U32.HI R10, RZ, 0x4, R0 ;  /* 0x00000004ff0a7819 */ /* 0x000fe20000011600 */
[----:B------:R-:W3:Y:S01]  /*2080*/  LDSM.16.M88.4 R180, [R214+0x8080] ;  /* 0x00808000d6b4783b */ /* 0x000ee20000000200 */
[----:B------:R-:W-:-:S02]  /*2090*/  LOP3.LUT R2, R2, 0x10, RZ, 0xc0, !PT ;  /* 0x0000001002027812 */ /* 0x000fc400078ec0ff */
[----:B------:R-:W-:Y:S01]  /*20a0*/  ISETP.GE.OR P1, PT, R36, c[0x0][0x1fc], !P1 ;  /* 0x00007f0024007a0c */ /* 0x000fe20004f26670 */
[----:B------:R-:W4:Y:S01]  /*20b0*/  LDSM.16.M88.4 R184, [R214+0x9080] ;  /* 0x00908000d6b8783b */ /* 0x000f220000000200 */
[----:B------:R-:W-:Y:S01]  /*20c0*/  IADD3 R231, R231, -c[0x0][0x168], -R251 ;  /* 0x80005a00e7e77a10 */ /* 0x000fe20007ffe8fb */
[----:B------:R-:W-:Y:S01]  /*20d0*/  CS2R R36, SRZ ;  /* 0x0000000000247805 */ /* 0x000fe2000001ff00 */
[----:B------:R-:W-:Y:S01]  /*20e0*/  LOP3.LUT P5, RZ, R13, 0x4, RZ, 0xc0, !PT ;  /* 0x000000040dff7812 */ /* 0x000fe200078ac0ff */
[----:B------:R-:W1:Y:S01]  /*20f0*/  LDSM.16.M88.4 R196, [R214+0xa080] ;  /* 0x00a08000d6c4783b */ /* 0x000e620000000200 */
[----:B------:R-:W-:Y:S02]  /*2100*/  SHF.R.S32.HI R249, RZ, 0x2, R249 ;  /* 0x00000002fff97819 */ /* 0x000fe400000114f9 */
[----:B------:R-:W-:Y:S01]  /*2110*/  SEL R223, R223, 0xffffffe0, !P5 ;  /* 0xffffffe0dfdf7807 */ /* 0x000fe20006800000 */
[----:B------:R-:W1:Y:S01]  /*2120*/  LDSM.16.M88.4 R200, [R214+0xb080] ;  /* 0x00b08000d6c8783b */ /* 0x000e620000000200 */
[----:B------:R-:W-:Y:S01]  /*2130*/  IADD3 R250, -R251, UR24, RZ ;  /* 0x00000018fbfa7c10 */ /* 0x000fe2000fffe1ff */
[----:B------:R-:W-:-:S02]  /*2140*/  IMAD R249, R31, 0x10, R249 ;  /* 0x000000101ff97824 */ /* 0x000fc400078e02f9 */
[----:B------:R-:W1:Y:S04]  /*2150*/  LDSM.16.M88.4 R172, [R215+0x6080] ;  /* 0x00608000d7ac783b */ /* 0x000e680000000200 */
        /* <DEDUP_REMOVED lines=9> */
[----:B------:R1:W-:Y:S01]  /*21f0*/  LDGSTS.E.BYPASS.LTC128B.128 [R252+0x6080], [R18.64], !P4 ;  /* 0x0608000012fc7fae */ /* 0x0003e2000e101d56 */
[----:B------:R-:W-:-:S02]  /*2200*/  LOP3.LUT P4, RZ, R3, 0x4, RZ, 0xc0, !PT ;  /* 0x0000000403ff7812 */ /* 0x000fc4000788c0ff */
[----:B------:R-:W-:Y:S01]  /*2210*/  LOP3.LUT R3, R5, 0xfffffffc, RZ, 0xc0, !PT ;  /* 0xfffffffc05037812 */ /* 0x000fe200078ec0ff */
[----:B------:R-:W-:Y:S01]  /*2220*/  IMAD.SHL.U32 R5, R7, 0x2, RZ ;  /* 0x0000000207057824 */ /* 0x000fe200078e00ff */
[----:B------:R-:W-:Y:S01]  /*2230*/  ISETP.GE.OR P4, PT, R246, UR4, !P4 ;  /* 0x00000004f6007c0c */ /* 0x000fe2000e786670 */
[----:B------:R1:W-:Y:S01]  /*2240*/  LDGSTS.E.BYPASS.LTC128B.128 [R252+0x7080], [R18.64+0x40], !P0 ;  /* 0x0708004012fc7fae */ /* 0x0003e2000c101d56 */
[----:B------:R-:W-:Y:S01]  /*2250*/  LOP3.LUT R7, R2, 0x8, R10, 0xf8, !PT ;  /* 0x0000000802077812 */ /* 0x000fe200078ef80a */
[----:B------:R-:W-:Y:S01]  /*2260*/  IMAD.IADD R0, R4, 0x1, -R3 ;  /* 0x0000000104007824 */ /* 0x000fe200078e0a03 */
[----:B------:R-:W-:Y:S01]  /*2270*/  LOP3.LUT R3, R5, 0x2, R35, 0xe2, !PT ;  /* 0x0000000205037812 */ /* 0x000fe200078ee223 */
[----:B------:R-:W-:Y:S01]  /*2280*/  IMAD.SHL.U32 R4, R21, 0x2, RZ ;  /* 0x0000000215047824 */ /* 0x000fe200078e00ff */
[----:B------:R-:W-:Y:S01]  /*2290*/  ULDC.64 UR4, c[0x0][0x240] ;  /* 0x0000900000047ab9 */ /* 0x000fe20000000a00 */
[----:B------:R-:W-:Y:S01]  /*22a0*/  @!P2 IMAD.SHL.U32 R2, R134, 0x10, RZ ;  /* 0x000000108602a824 */ /* 0x000fe200078e00ff */
[----:B------:R-:W-:Y:S01]  /*22b0*/  LOP3.LUT R3, R3, R6, RZ, 0xfc, !PT ;  /* 0x0000000603037212 */ /* 0x000fe200078efcff */
[----:B------:R-:W-:Y:S01]  /*22c0*/  UIMAD UR4, UR19, UR4, URZ ;  /* 0x00000004130472a4 */ /* 0x000fe2000f8e023f */
[----:B------:R-:W-:-:S02]  /*22d0*/  LOP3.LUT R4, R4, 0x2, R32, 0xe2, !PT ;  /* 0x0000000204047812 */ /* 0x000fc400078ee220 */
[C---:B------:R-:W-:Y:S01]  /*22e0*/  LOP3.LUT P0, RZ, R0.reuse, 0x2, RZ, 0xc0, !PT ;  /* 0x0000000200ff7812 */ /* 0x040fe2000780c0ff */
[----:B------:R1:W-:Y:S01]  /*22f0*/  LDGSTS.E.BYPASS.LTC128B.128 [R252+0x8080], [R18.64+0x80], !P4 ;  /* 0x0808008012fc7fae */ /* 0x0003e2000e101d56 */
[----:B------:R-:W-:Y:S01]  /*2300*/  IMAD.SHL.U32 R0, R0, 0x40, RZ ;  /* 0x0000004000007824 */ /* 0x000fe200078e00ff */
[----:B------:R-:W-:Y:S01]  /*2310*/  UIMAD UR27, UR11, UR5, UR4 ;  /* 0x000000050b1b72a4 */ /* 0x000fe2000f8e0204 */
[----:B------:R-:W-:Y:S01]  /*2320*/  LOP3.LUT P4, RZ, R13, 0x2, RZ, 0xc0, !PT ;  /* 0x000000020dff7812 */ /* 0x000fe2000788c0ff */
[----:B------:R5:W-:Y:S01]  /*2330*/  @!P2 LDGSTS.E.BYPASS.LTC128B.128 [R2+0xf080], [R24.64] ;  /* 0x0f0800001802afae */ /* 0x000be2000b901d56 */
[----:B------:R-:W-:Y:S01]  /*2340*/  ULDC UR19, c[0x0][0x2a0] ;  /* 0x0000a80000137ab9 */ /* 0x000fe20000000800 */
[----:B------:R-:W-:Y:S01]  /*2350*/  LOP3.LUT R0, R0, 0xc0, RZ, 0xc0, !PT ;  /* 0x000000c000007812 */ /* 0x000fe200078ec0ff */
[----:B------:R-:W-:Y:S01]  /*2360*/  UMOV UR4, URZ ;  /* 0x0000003f00047c82 */ /* 0x000fe20008000000 */
[----:B------:R1:W-:Y:S01]  /*2370*/  STL [R1+0xc], R4 ;  /* 0x00000c0401007387 */ /* 0x0003e20000100800 */
[C---:B------:R-:W-:Y:S01]  /*2380*/  SEL R224, R225.reuse, 0xfffffff0, !P4 ;  /* 0xfffffff0e1e07807 */ /* 0x040fe20006000000 */
[----:B------:R-:W-:Y:S01]  /*2390*/  USHF.L.U32 UR5, UR10, 0x7, URZ ;  /* 0x000000070a057899 */ /* 0x000fe2000800063f */
[----:B------:R-:W-:Y:S01]  /*23a0*/  SEL R225, R225, 0xfffffff0, !P0 ;  /* 0xfffffff0e1e17807 */ /* 0x000fe20004000000 */
[----:B------:R2:W-:Y:S01]  /*23b0*/  STL [R1+0x8], R3 ;  /* 0x0000080301007387 */ /* 0x0005e20000100800 */
[----:B------:R-:W-:-:S02]  /*23c0*/  UIMAD UR11, UR11, UR6, URZ ;  /* 0x000000060b0b72a4 */ /* 0x000fc4000f8e023f */
[----:B------:R-:W-:Y:S01]  /*23d0*/  ULOP3.LUT UR19, URZ, UR19, URZ, 0x33, !UPT ;  /* 0x000000133f137292 */ /* 0x000fe2000f8e333f */
[----:B------:R-:W0:Y:S04]  /*23e0*/  LDGDEPBAR ;  /* 0x00000000000079af */ /* 0x000e280000000000 */
[----:B------:R3:W-:Y:S04]  /*23f0*/  LDGSTS.E.BYPASS.LTC128B.128 [R252+0xc080], [R22.64], !P6 ;  /* 0x0c08000016fc7fae */ /* 0x0007e8000f101d56 */
[----:B------:R3:W-:Y:S01]  /*2400*/  LDGSTS.E.BYPASS.LTC128B.128 [R252+0xd080], [R22.64+0x40], !P3 ;  /* 0x0d08004016fc7fae */ /* 0x0007e2000d901d56 */
[----:B------:R-:W-:-:S03]  /*2410*/  ISETP.GE.AND P3, PT, R134, 0x10, PT ;  /* 0x000000108600780c */ /* 0x000fc60003f66270 */
[----:B------:R3:W-:Y:S01]  /*2420*/  LDGSTS.E.BYPASS.LTC128B.128 [R252+0xe080], [R22.64+0x80], !P1 ;  /* 0x0e08008016fc7fae */ /* 0x0007e2000c901d56 */
[----:B-----5:R-:W-:Y:S01]  /*2430*/  IMAD.SHL.U32 R2, R13, 0x40, RZ ;  /* 0x000000400d027824 */ /* 0x020fe200078e00ff */
[----:B-1----:R-:W-:-:S04]  /*2440*/  SHF.R.U32.HI R4, RZ, 0x3, R0 ;  /* 0x00000003ff047819 */ /* 0x002fc80000011600 */
[----:B------:R-:W-:Y:S01]  /*2450*/  LOP3.LUT R2, R2, 0x1c0, RZ, 0xc0, !PT ;  /* 0x000001c002027812 */ /* 0x000fe200078ec0ff */
[----:B--2---:R-:W-:Y:S01]  /*2460*/  IMAD.SHL.U32 R3, R14, 0x8, RZ ;  /* 0x000000080e037824 */ /* 0x004fe200078e00ff */
[----:B------:R-:W-:Y:S02]  /*2470*/  LOP3.LUT R212, R4, R0, R212, 0x1e, !PT ;  /* 0x0000000004d47212 */ /* 0x000fe400078e1ed4 */
[----:B------:R-:W-:Y:S02]  /*2480*/  SHF.R.U32.HI R5, RZ, 0x3, R2 ;  /* 0x00000003ff057819 */ /* 0x000fe40000011602 */
[----:B------:R-:W-:-:S04]  /*2490*/  LOP3.LUT R3, R3, 0x8, RZ, 0xc0, !PT ;  /* 0x0000000803037812 */ /* 0x000fc800078ec0ff */
[--C-:B------:R-:W-:Y:S02]  /*24a0*/  LOP3.LUT R5, R5, R2, R3.reuse, 0x1e, !PT ;  /* 0x0000000205057212 */ /* 0x100fe400078e1e03 */
[C---:B------:R-:W-:Y:S02]  /*24b0*/  LOP3.LUT R2, R4.reuse, R7, R0, 0x1e, !PT ;  /* 0x0000000704027212 */ /* 0x040fe400078e1e00 */
[----:B------:R-:W-:Y:S01]  /*24c0*/  LOP3.LUT R3, R4, R0, R3, 0x1e, !PT ;  /* 0x0000000004037212 */ /* 0x000fe200078e1e03 */
[----:B------:R-:W-:Y:S02]  /*24d0*/  IMAD.SHL.U32 R0, R20, 0x20, RZ ;  /* 0x0000002014007824 */ /* 0x000fe400078e00ff */
[----:B------:R-:W-:Y:S02]  /*24e0*/  IMAD.IADD R218, R218, 0x1, R5 ;  /* 0x00000001dada7824 */ /* 0x000fe400078e0205 */
[----:B------:R-:W-:Y:S02]  /*24f0*/  IMAD R4, R31, 0x200, R0 ;  /* 0x000002001f047824 */ /* 0x000fe400078e0200 */
[----:B------:R-:W-:Y:S01]  /*2500*/  IMAD.IADD R221, R0, 0x1, R2 ;  /* 0x0000000100dd7824 */ /* 0x000fe200078e0202 */
[----:B------:R-:W-:Y:S01]  /*2510*/  LEA R218, R218, 0x13480, 0x1 ;  /* 0x00013480dada7811 */ /* 0x000fe200078e08ff */
[----:B------:R-:W-:-:S02]  /*2520*/  IMAD.IADD R212, R0, 0x1, R212 ;  /* 0x0000000100d47824 */ /* 0x000fc400078e02d4 */
[----:B------:R-:W-:Y:S02]  /*2530*/  @!P3 IMAD.SHL.U32 R0, R134, 0x10, RZ ;  /* 0x000000108600b824 */ /* 0x000fe400078e00ff */
[----:B------:R-:W-:Y:S01]  /*2540*/  IMAD.IADD R222, R4, 0x1, R3 ;  /* 0x0000000104de7824 */ /* 0x000fe200078e0203 */
[----:B------:R-:W-:Y:S01]  /*2550*/  LEA R212, R212, 0x80, 0x1 ;  /* 0x00000080d4d47811 */ /* 0x000fe200078e08ff */
[C-C-:B------:R-:W-:Y:S01]  /*2560*/  IMAD R219, R223.reuse, 0x2, R218.reuse ;  /* 0x00000002dfdb7824 */ /* 0x140fe200078e02da */
[----:B------:R1:W-:Y:S01]  /*2570*/  @!P3 LDGSTS.E.BYPASS.LTC128B.128 [R0+0xf280], [R16.64] ;  /* 0x0f2800001000bfae */ /* 0x0003e2000b901d56 */
[----:B------:R-:W-:Y:S02]  /*2580*/  IMAD.SHL.U32 R216, R222, 0x2, RZ ;  /* 0x00000002ded87824 */ /* 0x000fe400078e00ff */
[C---:B------:R-:W-:Y:S01]  /*2590*/  IMAD R220, R224.reuse, 0x2, R218 ;  /* 0x00000002e0dc7824 */ /* 0x040fe200078e02da */
[----:B------:R-:W0:Y:S01]  /*25a0*/  LDGDEPBAR ;  /* 0x00000000000079af */ /* 0x000e220000000000 */
[----:B------:R-:W-:Y:S01]  /*25b0*/  IMAD R224, R224, 0x2, R219 ;  /* 0x00000002e0e07824 */ /* 0x000fe200078e02db */
[----:B------:R-:W-:Y:S01]  /*25c0*/  IADD3 R217, R216, 0xc080, RZ ;  /* 0x0000c080d8d97810 */ /* 0x000fe20007ffe0ff */
[----:B------:R-:W-:Y:S01]  /*25d0*/  IMAD R223, R223, 0x2, R220 ;  /* 0x00000002dfdf7824 */ /* 0x000fe200078e02dc */
[----:B------:R-:W0:Y:S01]  /*25e0*/  LDGDEPBAR ;  /* 0x00000000000079af */ /* 0x000e220000000000 */
[----:B------:R-:W-:-:S02]  /*25f0*/  IMAD.IADD R226, R222, 0x1, R225 ;  /* 0x00000001dee27824 */ /* 0x000fc400078e02e1 */
[----:B------:R-:W-:Y:S01]  /*2600*/  IMAD R217, R225, 0x2, R217 ;  /* 0x00000002e1d97824 */ /* 0x000fe200078e02d9 */
[----:B-1----:R-:W-:-:S05]  /*2610*/  IADD3 R0, R133, UR27, RZ ;  /* 0x0000001b85007c10 */ /* 0x002fca000fffe0ff */
[----:B------:R1:W-:Y:S02]  /*2620*/  STL [R1+0x44], R0 ;  /* 0x0000440001007387 */ /* 0x0003e40000100800 */
[----:B-1----:R-:W-:-:S05]  /*2630*/  IADD3 R0, R252, 0x6080, RZ ;  /* 0x00006080fc007810 */ /* 0x002fca0007ffe0ff */
[----:B------:R1:W-:Y:S02]  /*2640*/  STL [R1+0x48], R0 ;  /* 0x0000480001007387 */ /* 0x0003e40000100800 */
[----:B-1----:R-:W-:-:S05]  /*2650*/  IADD3 R0, R231, UR21, RZ ;  /* 0x00000015e7007c10 */ /* 0x002fca000fffe0ff */
[----:B------:R1:W-:Y:S02]  /*2660*/  STL [R1+0x40], R0 ;  /* 0x0000400001007387 */ /* 0x0003e40000100800 */
[----:B-1----:R-:W-:-:S05]  /*2670*/  IADD3 R0, R231, c[0x0][0x2a4], RZ ;  /* 0x0000a900e7007a10 */ /* 0x002fca0007ffe0ff */
[----:B---34-:R1:W-:Y:S02]  /*2680*/  STL [R1+0x1c], R0 ;  /* 0x00001c0001007387 */ /* 0x0183e40000100800 */
.L_x_170:
[----:B------:R-:W-:Y:S04]  /*2690*/  DEPBAR.LE SB0, 0x1 ;  /* 0x000080400000791a */ /* 0x000fe80000000000 */
[----:B------:R-:W-:Y:S01]  /*26a0*/  BAR.SYNC.DEFER_BLOCKING 0x0 ;  /* 0x0000000000007b1d */ /* 0x000fe20000010000 */
[----:B-1----:R-:W-:Y:S01]  /*26b0*/  MOV R0, UR4 ;  /* 0x0000000400007c02 */ /* 0x002fe20008000f00 */
[----:B------:R-:W-:Y:S01]  /*26c0*/  IMAD.U32 R2, RZ, RZ, UR4 ;  /* 0x00000004ff027e24 */ /* 0x000fe2000f8e00ff */
[----:B------:R-:W-:Y:S03]  /*26d0*/  PLOP3.LUT P0, PT, PT, PT, UP3, 0x80, 0x0 ;  /* 0x000000000000781c */ /* 0x000fe60003f0f038 */
[----:B------:R-:W-:Y:S02]  /*26e0*/  IMAD R0, R0, 0x1800, R222 ;  /* 0x0000180000007824 */ /* 0x000fe400078e02de */
[----:B------:R-:W-:Y:S03]  /*26f0*/  IMAD R2, R2, 0x1800, R225 ;  /* 0x0000180002027824 */ /* 0x000fe600078e02e1 */
[----:B------:R-:W-:Y:S02]  /*2700*/  SHF.L.U32 R0, R0, 0x1, RZ ;  /* 0x0000000100007819 */ /* 0x000fe400000006ff */
[----:B------:R-:W-:Y:S05]  /*2710*/  IADD3 R2, R222, R2, RZ ;  /* 0x00000002de027210 */ /* 0x000fea0007ffe0ff */
[----:B------:R-:W-:Y:S01]  /*2720*/  IMAD.SHL.U32 R3, R2, 0x2, RZ ;  /* 0x0000000202037824 */ /* 0x000fe200078e00ff */
[----:B------:R-:W-:Y:S01]  /*2730*/  MOV R2, UR4 ;  /* 0x0000000400027c02 */ /* 0x000fe20008000f00 */
[----:B------:R-:W-:Y:S04]  /*2740*/  LDSM.16.M88.4 R16, [R214+0x80] ;  /* 0x00008000d610783b */ /* 0x000fe80000000200 */
[----:B------:R-:W-:Y:S01]  /*2750*/  IMAD R2, R2, 0x1800, R226 ;  /* 0x0000180002027824 */ /* 0x000fe200078e02e2 */
[----:B------:R-:W1:Y:S03]  /*2760*/  LDSM.16.M88.4 R32, [R0+0x6080] ;  /* 0x006080000020783b */ /* 0x000e660000000200 */
[----:B------:R-:W-:Y:S02]  /*2770*/  IMAD.SHL.U32 R2, R2, 0x2, RZ ;  /* 0x0000000202027824 */ /* 0x000fe400078e00ff */
[----:B------:R-:W2:Y:S05]  /*2780*/  LDSM.16.M88.4 R28, [R0+0x6880] ;  /* 0x00688000001c783b */ /* 0x000eaa0000000200 */
[----:B------:R-:W3:Y:S05]  /*2790*/  LDSM.16.M88.4 R132, [R214+0x1080] ;  /* 0x00108000d684783b */ /* 0x000eea0000000200 */
[----:B------:R-:W4:Y:S05]  /*27a0*/  LDL R230, [R1+0x1c] ;  /* 0x00001c0001e67983 */ /* 0x000f2a0000100800 */
[----:B------:R-:W-:Y:S05]  /*27b0*/  LDSM.16.M88.4 R140, [R215+0x80] ;  /* 0x00008000d78c783b */ /* 0x000fea0000000200 */
[----:B------:R-:W5:Y:S05]  /*27c0*/  LDL R229, [R1+0x40] ;  /* 0x0000400001e57983 */ /* 0x000f6a0000100800 */
[----:B------:R-:W3:Y:S05]  /*27d0*/  LDSM.16.M88.4 R136, [R3+0x6080] ;  /* 0x006080000388783b */ /* 0x000eea0000000200 */
[----:B------:R-:W3:Y:S01]  /*27e0*/  LDSM.16.M88.4 R144, [R3+0x6880] ;  /* 0x006880000390783b */ /* 0x000ee20000000200 */
[-C--:B-1----:R-:W-:Y:S04]  /*27f0*/  HMMA.16816.F32 R4, R32, R16.reuse, RZ ;  /* 0x000000102004723c */ /* 0x082fe800000018ff */
[----:B------:R-:W1:Y:S05]  /*2800*/  LDSM.16.M88.4 R148, [R215+0x1080] ;  /* 0x00108000d794783b */ /* 0x000e6a0000000200 */
[----:B------:R-:W-:Y:S01]  /*2810*/  LDSM.16.M88.4 R152, [R0+0x7880] ;  /* 0x007880000098783b */ /* 0x000fe20000000200 */
[C---:B--2---:R-:W-:Y:S04]  /*2820*/  HMMA.16816.F32 R8, R28.reuse, R16, RZ ;  /* 0x000000101c08723c */ /* 0x044fe800000018ff */
[----:B------:R-:W-:Y:S04]  /*2830*/  LDSM.16.M88.4 R156, [R3+0x7880] ;  /* 0x00788000039c783b */ /* 0x000fe80000000200 */
[-C--:B------:R-:W-:Y:S01]  /*2840*/  HMMA.16816.F32 R12, R28, R18.reuse, RZ ;  /* 0x000000121c0c723c */ /* 0x080fe200000018ff */
[----:B------:R-:W-:Y:S07]  /*2850*/  LDSM.16.M88.4 R160, [R214+0x5080] ;  /* 0x00508000d6a0783b */ /* 0x000fee0000000200 */
[C---:B------:R-:W-:Y:S08]  /*2860*/  HMMA.16816.F32 R16, R32.reuse, R18, RZ ;  /* 0x000000122010723c */ /* 0x040ff000000018ff */
[-C--:B---3--:R-:W-:Y:S08]  /*2870*/  HMMA.16816.F32 R20, R32, R132.reuse, RZ ;  /* 0x000000842014723c */ /* 0x088ff000000018ff */
[C---:B------:R-:W-:Y:S08]  /*2880*/  HMMA.16816.F32 R24, R28.reuse, R132, RZ ;  /* 0x000000841c18723c */ /* 0x040ff000000018ff */
[-C--:B------:R-:W-:Y:S08]  /*2890*/  HMMA.16816.F32 R28, R28, R134.reuse, RZ ;  /* 0x000000861c1c723c */ /* 0x080ff000000018ff */
[----:B------:R-:W-:Y:S01]  /*28a0*/  HMMA.16816.F32 R32, R32, R134, RZ ;  /* 0x000000862020723c */ /* 0x000fe200000018ff */
[----:B------:R-:W-:Y:S07]  /*28b0*/  LDSM.16.M88.4 R132, [R0+0x7080] ;  /* 0x007080000084783b */ /* 0x000fee0000000200 */
[-C--:B------:R-:W-:Y:S08]  /*28c0*/  HMMA.16816.F32 R4, R136, R140.reuse, R4 ;  /* 0x0000008c8804723c */ /* 0x080ff00000001804 */
[C---:B------:R-:W-:Y:S08]  /*28d0*/  HMMA.16816.F32 R8, R144.reuse, R140, R8 ;  /* 0x0000008c9008723c */ /* 0x040ff00000001808 */
[-C--:B------:R-:W-:Y:S08]  /*28e0*/  HMMA.16816.F32 R12, R144, R142.reuse, R12 ;  /* 0x0000008e900c723c */ /* 0x080ff0000000180c */
[C---:B------:R-:W-:Y:S01]  /*28f0*/  HMMA.16816.F32 R16, R136.reuse, R142, R16 ;  /* 0x0000008e8810723c */ /* 0x040fe20000001810 */
[----:B------:R-:W2:Y:S07]  /*2900*/  LDSM.16.M88.4 R140, [R214+0x2080] ;  /* 0x00208000d68c783b */ /* 0x000eae0000000200 */
[-C--:B-1----:R-:W-:Y:S08]  /*2910*/  HMMA.16816.F32 R20, R136, R148.reuse, R20 ;  /* 0x000000948814723c */ /* 0x082ff00000001814 */
[C---:B------:R-:W-:Y:S08]  /*2920*/  HMMA.16816.F32 R24, R144.reuse, R148, R24 ;  /* 0x000000949018723c */ /* 0x040ff00000001818 */
[-C--:B------:R-:W-:Y:S01]  /*2930*/  HMMA.16816.F32 R28, R144, R150.reuse, R28 ;  /* 0x00000096901c723c */ /* 0x080fe2000000181c */
[----:B------:R-:W1:Y:S07]  /*2940*/  LDSM.16.M88.4 R144, [R214+0x3080] ;  /* 0x00308000d690783b */ /* 0x000e6e0000000200 */
[----:B------:R-:W-:Y:S01]  /*2950*/  HMMA.16816.F32 R32, R136, R150, R32 ;  /* 0x000000968820723c */ /* 0x000fe20000001820 */
[----:B------:R-:W-:Y:S05]  /*2960*/  LDSM.16.M88.4 R148, [R215+0x2080] ;  /* 0x00208000d794783b */ /* 0x000fea0000000200 */
[----:B------:R-:W3:Y:S02]  /*2970*/  LDSM.16.M88.4 R136, [R2+0x7080] ;  /* 0x007080000288783b */ /* 0x000ee40000000200 */
[-C--:B--2---:R-:W-:Y:S08]  /*2980*/  HMMA.16816.F32 R4, R132, R140.reuse, R4 ;  /* 0x0000008c8404723c */ /* 0x084ff00000001804 */
[C---:B------:R-:W-:Y:S08]  /*2990*/  HMMA.16816.F32 R8, R152.reuse, R140, R8 ;  /* 0x0000008c9808723c */ /* 0x040ff00000001808 */
[-C--:B------:R-:W-:Y:S08]  /*29a0*/  HMMA.16816.F32 R12, R152, R142.reuse, R12 ;  /* 0x0000008e980c723c */ /* 0x080ff0000000180c */
[C---:B------:R-:W-:Y:S01]  /*29b0*/  HMMA.16816.F32 R16, R132.reuse, R142, R16 ;  /* 0x0000008e8410723c */ /* 0x040fe20000001810 */
[----:B------:R-:W2:Y:S07]  /*29c0*/  LDSM.16.M88.4 R140, [R215+0x3080] ;  /* 0x00308000d78c783b */ /* 0x000eae0000000200 */
[-C--:B-1----:R-:W-:Y:S08]  /*29d0*/  HMMA.16816.F32 R20, R132, R144.reuse, R20 ;  /* 0x000000908414723c */ /* 0x082ff00000001814 */
[C---:B------:R-:W-:Y:S08]  /*29e0*/  HMMA.16816.F32 R24, R152.reuse, R144, R24 ;  /* 0x000000909818723c */ /* 0x040ff00000001818 */
[-C--:B------:R-:W-:Y:S01]  /*29f0*/  HMMA.16816.F32 R28, R152, R146.reuse, R28 ;  /* 0x00000092981c723c */ /* 0x080fe2000000181c */
[----:B------:R-:W-:Y:S07]  /*2a00*/  LDSM.16.M88.4 R152, [R0+0x8880] ;  /* 0x008880000098783b */ /* 0x000fee0000000200 */
[----:B------:R-:W-:Y:S01]  /*2a10*/  HMMA.16816.F32 R32, R132, R146, R32 ;  /* 0x000000928420723c */ /* 0x000fe20000001820 */
[----:B------:R-:W-:Y:S05]  /*2a20*/  LDSM.16.M88.4 R144, [R214+0x4080] ;  /* 0x00408000d690783b */ /* 0x000fea0000000200 */
[----:B------:R-:W1:Y:S02]  /*2a30*/  LDSM.16.M88.4 R132, [R0+0x8080] ;  /* 0x008080000084783b */ /* 0x000e640000000200 */
[-C--:B---3--:R-:W-:Y:S08]  /*2a40*/  HMMA.16816.F32 R4, R136, R148.reuse, R4 ;  /* 0x000000948804723c */ /* 0x088ff00000001804 */
[C---:B------:R-:W-:Y:S08]  /*2a50*/  HMMA.16816.F32 R8, R156.reuse, R148, R8 ;  /* 0x000000949c08723c */ /* 0x040ff00000001808 */
[-C--:B------:R-:W-:Y:S08]  /*2a60*/  HMMA.16816.F32 R12, R156, R150.reuse, R12 ;  /* 0x000000969c0c723c */ /* 0x080ff0000000180c */
[C---:B------:R-:W-:Y:S01]  /*2a70*/  HMMA.16816.F32 R16, R136.reuse, R150, R16 ;  /* 0x000000968810723c */ /* 0x040fe20000001810 */
[----:B------:R3:W-:Y:S07]  /*2a80*/  LDSM.16.M88.4 R148, [R3+0x8880] ;  /* 0x008880000394783b */ /* 0x0007ee0000000200 */
[-C--:B--2---:R-:W-:Y:S08]  /*2a90*/  HMMA.16816.F32 R20, R136, R140.reuse, R20 ;  /* 0x0000008c8814723c */ /* 0x084ff00000001814 */
[C---:B------:R-:W-:Y:S08]  /*2aa0*/  HMMA.16816.F32 R24, R156.reuse, R140, R24 ;  /* 0x0000008c9c18723c */ /* 0x040ff00000001818 */
[-C--:B------:R-:W-:Y:S01]  /*2ab0*/  HMMA.16816.F32 R28, R156, R142.reuse, R28 ;  /* 0x0000008e9c1c723c */ /* 0x080fe2000000181c */
[----:B------:R-:W-:Y:S03]  /*2ac0*/  LDSM.16.M88.4 R156, [R215+0x5080] ;  /* 0x00508000d79c783b */ /* 0x000fe60000000200 */
[----:B---3--:R-:W-:Y:S04]  /*2ad0*/  MOV R3, UR12 ;  /* 0x0000000c00037c02 */ /* 0x008fe80008000f00 */
[----:B------:R-:W-:Y:S01]  /*2ae0*/  HMMA.16816.F32 R32, R136, R142, R32 ;  /* 0x0000008e8820723c */ /* 0x000fe20000001820 */
[----:B------:R-:W-:Y:S03]  /*2af0*/  LDSM.16.M88.4 R140, [R215+0x4080] ;  /* 0x00408000d78c783b */ /* 0x000fe60000000200 */
[--C-:B------:R-:W-:Y:S02]  /*2b00*/  IMAD R3, R3, 0x40, R249.reuse ;  /* 0x0000004003037824 */ /* 0x100fe400078e02f9 */
[----:B------:R-:W2:Y:S02]  /*2b10*/  LDSM.16.M88.4 R136, [R2+0x8080] ;  /* 0x008080000288783b */ /* 0x000ea40000000200 */
[-C--:B-1----:R-:W-:Y:S08]  /*2b20*/  HMMA.16816.F32 R4, R132, R144.reuse, R4 ;  /* 0x000000908404723c */ /* 0x082ff00000001804 */
[C---:B------:R-:W-:Y:S08]  /*2b30*/  HMMA.16816.F32 R8, R152.reuse, R144, R8 ;  /* 0x000000909808723c */ /* 0x040ff00000001808 */
[-C--:B------:R-:W-:Y:S08]  /*2b40*/  HMMA.16816.F32 R12, R152, R146.reuse, R12 ;  /* 0x00000092980c723c */ /* 0x080ff0000000180c */
[C---:B------:R-:W-:Y:S08]  /*2b50*/  HMMA.16816.F32 R16, R132.reuse, R146, R16 ;  /* 0x000000928410723c */ /* 0x040ff00000001810 */
[-C--:B------:R-:W-:Y:S08]  /*2b60*/  HMMA.16816.F32 R20, R132, R160.reuse, R20 ;  /* 0x000000a08414723c */ /* 0x080ff00000001814 */
[C---:B------:R-:W-:Y:S07]  /*2b70*/  HMMA.16816.F32 R24, R152.reuse, R160, R24 ;  /* 0x000000a09818723c */ /* 0x040fee0000001818 */
[----:B------:R-:W-:Y:S01]  /*2b80*/  MOV R160, UR4 ;  /* 0x0000000400a07c02 */ /* 0x000fe20008000f00 */
[-C--:B------:R-:W-:Y:S04]  /*2b90*/  HMMA.16816.F32 R28, R152, R162.reuse, R28 ;  /* 0x000000a2981c723c */ /* 0x080fe8000000181c */
[----:B------:R-:W-:Y:S03]  /*2ba0*/  IMAD R160, R160, 0x40, R249 ;  /* 0x00000040a0a07824 */ /* 0x000fe600078e02f9 */
[C---:B----4-:R-:W-:Y:S01]  /*2bb0*/  IADD3 R152, R3.reuse, R230, RZ ;  /* 0x000000e603987210 */ /* 0x050fe20007ffe0ff */
[----:B------:R-:W-:Y:S01]  /*2bc0*/  HMMA.16816.F32 R32, R132, R162, R32 ;  /* 0x000000a28420723c */ /* 0x000fe20000001820 */
[----:B------:R1:W3:Y:S03]  /*2bd0*/  LDS R153, [R160.X4+0xf080] ;  /* 0x00f08000a0997984 */ /* 0x0002e60000004800 */
[----:B------:R-:W-:Y:S02]  /*2be0*/  IMNMX R152, R250, R152, PT ;  /* 0x00000098fa987217 */ /* 0x000fe40003800200 */
[----:B------:R1:W4:Y:S02]  /*2bf0*/  LDS R154, [R160.X4+0xf0a0] ;  /* 0x00f0a000a09a7984 */ /* 0x0003240000004800 */
[-C--:B--2---:R-:W-:Y:S03]  /*2c00*/  HMMA.16816.F32 R4, R136, R140.reuse, R4 ;  /* 0x0000008c8804723c */ /* 0x084fe60000001804 */
[----:B------:R1:W2:Y:S05]  /*2c10*/  LDS R155, [R160.X4+0xf100] ;  /* 0x00f10000a09b7984 */ /* 0x0002aa0000004800 */
[C---:B------:R-:W-:Y:S01]  /*2c20*/  HMMA.16816.F32 R8, R148.reuse, R140, R8 ;  /* 0x0000008c9408723c */ /* 0x040fe20000001808 */
[----:B------:R-:W1:Y:S07]  /*2c30*/  LDS R160, [R160.X4+0xf120] ;  /* 0x00f12000a0a07984 */ /* 0x000e6e0000004800 */
[-C--:B------:R-:W-:Y:S08]  /*2c40*/  HMMA.16816.F32 R12, R148, R142.reuse, R12 ;  /* 0x0000008e940c723c */ /* 0x080ff0000000180c */
[C---:B------:R-:W-:Y:S08]  /*2c50*/  HMMA.16816.F32 R16, R136.reuse, R142, R16 ;  /* 0x0000008e8810723c */ /* 0x040ff00000001810 */
[-C--:B------:R-:W-:Y:S08]  /*2c60*/  HMMA.16816.F32 R20, R136, R156.reuse, R20 ;  /* 0x0000009c8814723c */ /* 0x080ff00000001814 */
[C---:B------:R-:W-:Y:S08]  /*2c70*/  HMMA.16816.F32 R24, R148.reuse, R156, R24 ;  /* 0x0000009c9418723c */ /* 0x040ff00000001818 */
[-C--:B------:R-:W-:Y:S07]  /*2c80*/  HMMA.16816.F32 R28, R148, R158.reuse, R28 ;  /* 0x0000009e941c723c */ /* 0x080fee000000181c */
[----:B-----5:R-:W-:Y:S01]  /*2c90*/  IMAD.IADD R151, R3, 0x1, R229 ;  /* 0x0000000103977824 */ /* 0x020fe200078e02e5 */
[----:B------:R-:W-:Y:S01]  /*2ca0*/  HMMA.16816.F32 R32, R136, R158, R32 ;  /* 0x0000009e8820723c */ /* 0x000fe20000001820 */
[----:B------:R-:W-:-:S08]  /*2cb0*/  @!P0 BRA `(.L_x_152) ;  /* 0x000001d000008947 */ /* 0x000fd00003800000 */
[----:B-1234-:R-:W-:Y:S01]  /*2cc0*/  IMAD.MOV.U32 R0, RZ, RZ, c[0x0][0x168] ;  /* 0x00005a00ff007624 */ /* 0x01efe200078e00ff */
[----:B------:R-:W-:Y:S04]  /*2cd0*/  BSSY B0, `(.L_x_153) ;  /* 0x0000012000007945 */ /* 0x000fe80003800000 */
[----:B------:R-:W-:Y:S04]  /*2ce0*/  IADD3 R0, R3, c[0x0][0x198], -R0 ;  /* 0x0000660003007a10 */ /* 0x000fe80007ffe800 */
[----:B------:R-:W-:Y:S11]  /*2cf0*/  ISETP.GT.AND P1, PT, R0, -0x1, PT ;  /* 0xffffffff0000780c */ /* 0x000ff60003f24270 */
[----:B------:R-:W-:Y:S02]  /*2d00*/  @!UPT UIADD3 URZ, URZ, URZ, URZ ;  /* 0x0000003f3f3ff290 */ /* 0x000fe4000fffe03f */
[----:B------:R-:W-:-:S05]  /*2d10*/  @P1 BRA `(.L_x_154) ;  /* 0x0000008000001947 */ /* 0x000fca0003800000 */
[----:B------:R-:W-:Y:S01]  /*2d20*/  LOP3.LUT R0, RZ, R0, RZ, 0x33, !PT ;  /* 0x00000000ff007212 */ /* 0x000fe200078e33ff */
[----:B------:R-:W-:Y:S05]  /*2d30*/  IMAD.MOV.U32 R2, RZ, RZ, 0x1 ;  /* 0x00000001ff027424 */ /* 0x000fea00078e00ff */
[----:B------:R-:W-:Y:S11]  /*2d40*/  ISETP.NE.AND P1, PT, R2, c[0x0][0x2a8], PT ;  /* 0x0000aa0002007a0c */ /* 0x000ff60003f25270 */
[----:B------:R-:W-:Y:S02]  /*2d50*/  @!UPT UIADD3 URZ, URZ, URZ, URZ ;  /* 0x0000003f3f3ff290 */ /* 0x000fe4000fffe03f */
[----:B------:R-:W-:Y:S05]  /*2d60*/  @P1 IMAD.HI.U32 R2, R0, c[0x0][0x2ac], RZ ;  /* 0x0000ab0000021a27 */ /* 0x000fea00078e00ff */
[----:B------:R-:W-:Y:S04]  /*2d70*/  @P1 SHF.R.U32.HI R0, RZ, c[0x0][0x2b0], R2 ;  /* 0x0000ac00ff001a19 */ /* 0x000fe80000011602 */
[----:B------:R-:W-:Y:S01]  /*2d80*/  LOP3.LUT R0, RZ, R0, RZ, 0x33, !PT ;  /* 0x00000000ff007212 */ /* 0x000fe200078e33ff */
[----:B------:R-:W-:-:S05]  /*2d90*/  BRA `(.L_x_155) ;  /* 0x0000005000007947 */ /* 0x000fca0003800000 */
.L_x_154:
[----:B------:R-:W-:Y:S04]  /*2da0*/  MOV R2, 0x1 ;  /* 0x0000000100027802 */ /* 0x000fe80000000f00 */
[----:B------:R-:W-:Y:S11]  /*2db0*/  ISETP.NE.AND P1, PT, R2, c[0x0][0x2a8], PT ;  /* 0x0000aa0002007a0c */ /* 0x000ff60003f25270 */
[----:B------:R-:W-:Y:S02]  /*2dc0*/  @!UPT UIADD3 URZ, URZ, URZ, URZ ;  /* 0x0000003f3f3ff290 */ /* 0x000fe4000fffe03f */
[----:B------:R-:W-:Y:S05]  /*2dd0*/  @P1 IMAD.HI.U32 R2, R0, c[0x0][0x2ac], RZ ;  /* 0x0000ab0000021a27 */ /* 0x000fea00078e00ff */
[----:B------:R-:W-:Y:S02]  /*2de0*/  @P1 SHF.R.U32.HI R0, RZ, c[0x0][0x2b0], R2 ;  /* 0x0000ac00ff001a19 */ /* 0x000fe40000011602 */
.L_x_155:
[----:B------:R-:W-:Y:S05]  /*2df0*/  BSYNC B0 ;  /* 0x0000000000007941 */ /* 0x000fea0003800000 */
.L_x_153:
[C-C-:B------:R-:W-:Y:S01]  /*2e00*/  IADD3 R2, R3.reuse, c[0x0][0x2a4], R231.reuse ;  /* 0x0000a90003027a10 */ /* 0x140fe20007ffe0e7 */
[----:B------:R-:W-:Y:S03]  /*2e10*/  IMAD.MOV.U32 R151, RZ, RZ, c[0x0][0x2a8] ;  /* 0x0000aa00ff977624 */ /* 0x000fe600078e00ff */
[----:B------:R-:W-:Y:S01]  /*2e20*/  IMNMX R2, R250, R2, PT ;  /* 0x00000002fa027217 */ /* 0x000fe20003800200 */
[----:B------:R-:W-:Y:S01]  /*2e30*/  IMAD R151, R0, R151, -UR5 ;  /* 0x8000000500977e24 */ /* 0x000fe2000f8e0297 */
[----:B------:R-:W-:Y:S03]  /*2e40*/  IADD3 R0, R3, UR19, R231 ;  /* 0x0000001303007c10 */ /* 0x000fe6000fffe0e7 */
[----:B------:R-:W-:Y:S05]  /*2e50*/  IMAD.IADD R151, R151, 0x1, -R251 ;  /* 0x0000000197977824 */ /* 0x000fea00078e0afb */
[----:B------:R-:W-:Y:S02]  /*2e60*/  IADD3 R152, R151, c[0x0][0x2a8], RZ ;  /* 0x0000aa0097987a10 */ /* 0x000fe40007ffe0ff */
[----:B------:R-:W-:Y:S02]  /*2e70*/  IMNMX R151, R0, R151, !PT ;  /* 0x0000009700977217 */ /* 0x000fe40007800200 */
[----:B------:R-:W-:Y:S02]  /*2e80*/  IMNMX R152, R2, R152, PT ;  /* 0x0000009802987217 */ /* 0x000fe40003800200 */
.L_x_152:
[----:B-1234-:R-:W-:Y:S04]  /*2e90*/  IADD3 R0, R3, 0x8, RZ ;  /* 0x0000000803007810 */ /* 0x01efe80007ffe0ff */
[C-C-:B------:R-:W-:Y:S02]  /*2ea0*/  IADD3 R149, R0.reuse, c[0x0][0x2a4], R231.reuse ;  /* 0x0000a90000957a10 */ /* 0x140fe40007ffe0e7 */
[----:B------:R-:W-:Y:S02]  /*2eb0*/  IADD3 R2, R0, UR13, R231 ;  /* 0x0000000d00027c10 */ /* 0x000fe4000fffe0e7 */
[----:B------:R-:W-:Y:S01]  /*2ec0*/  IMNMX R149, R250, R149, PT ;  /* 0x00000095fa957217 */ /* 0x000fe20003800200 */
[----:B------:R-:W-:-:S06]  /*2ed0*/  @!P0 BRA `(.L_x_156) ;  /* 0x000001a000008947 */ /* 0x000fcc0003800000 */
[----:B------:R-:W-:Y:S01]  /*2ee0*/  IMAD.MOV.U32 R132, RZ, RZ, c[0x0][0x168] ;  /* 0x00005a00ff847624 */ /* 0x000fe200078e00ff */
        /* <DEDUP_REMOVED lines=13> */
.L_x_158:
[----:B------:R-:W-:Y:S04]  /*2fc0*/  MOV R132, 0x1 ;  /* 0x0000000100847802 */ /* 0x000fe80000000f00 */
[----:B------:R-:W-:Y:S11]  /*2fd0*/  ISETP.NE.AND P1, PT, R132, c[0x0][0x2a8], PT ;  /* 0x0000aa0084007a0c */ /* 0x000ff60003f25270 */
[----:B------:R-:W-:Y:S02]  /*2fe0*/  @!UPT UIADD3 URZ, URZ, URZ, URZ ;  /* 0x0000003f3f3ff290 */ /* 0x000fe4000fffe03f */
[----:B------:R-:W-:Y:S05]  /*2ff0*/  @P1 IMAD.HI.U32 R132, R0, c[0x0][0x2ac], RZ ;  /* 0x0000ab0000841a27 */ /* 0x000fea00078e00ff */
[----:B------:R-:W-:Y:S02]  /*3000*/  @P1 SHF.R.U32.HI R0, RZ, c[0x0][0x2b0], R132 ;  /* 0x0000ac00ff001a19 */ /* 0x000fe40000011684 */
.L_x_159:
[----:B------:R-:W-:Y:S05]  /*3010*/  BSYNC B0 ;  /* 0x0000000000007941 */ /* 0x000fea0003800000 */
.L_x_157:
[----:B------:R-:W-:Y:S04]  /*3020*/  IMAD.MOV.U32 R132, RZ, RZ, c[0x0][0x2a8] ;  /* 0x0000aa00ff847624 */ /* 0x000fe800078e00ff */
[----:B------:R-:W-:Y:S04]  /*3030*/  IMAD R0, R0, R132, -UR5 ;  /* 0x8000000500007e24 */ /* 0x000fe8000f8e0284 */
[----:B------:R-:W-:Y:S05]  /*3040*/  IMAD.IADD R0, R0, 0x1, -R251 ;  /* 0x0000000100007824 */ /* 0x000fea00078e0afb */
[----:B------:R-:W-:Y:S02]  /*3050*/  IADD3 R132, R0, c[0x0][0x2a8], RZ ;  /* 0x0000aa0000847a10 */ /* 0x000fe40007ffe0ff */
[----:B------:R-:W-:Y:S02]  /*3060*/  IMNMX R2, R2, R0, !PT ;  /* 0x0000000002027217 */ /* 0x000fe40007800200 */
[----:B------:R-:W-:Y:S02]  /*3070*/  IMNMX R149, R149, R132, PT ;  /* 0x0000008495957217 */ /* 0x000fe40003800200 */
.L_x_156:
[----:B------:R-:W-:Y:S04]  /*3080*/  IADD3 R132, R3, 0x20, RZ ;  /* 0x0000002003847810 */ /* 0x000fe80007ffe0ff */
[C-C-:B------:R-:W-:Y:S02]  /*3090*/  IADD3 R148, R132.reuse, c[0x0][0x2a4], R231.reuse ;  /* 0x0000a90084947a10 */ /* 0x140fe40007ffe0e7 */
[----:B------:R-:W-:Y:S02]  /*30a0*/  IADD3 R0, R132, UR13, R231 ;  /* 0x0000000d84007c10 */ /* 0x000fe4000fffe0e7 */
[----:B------:R-:W-:Y:S01]  /*30b0*/  IMNMX R148, R250, R148, PT ;  /* 0x00000094fa947217 */ /* 0x000fe20003800200 */
[----:B------:R-:W-:-:S05]  /*30c0*/  @!P0 BRA `(.L_x_160) ;  /* 0x000001a000008947 */ /* 0x000fca0003800000 */
        /* <DEDUP_REMOVED lines=14> */
.L_x_162:
[----:B------:R-:W-:Y:S04]  /*31b0*/  MOV R133, 0x1 ;  /* 0x0000000100857802 */ /* 0x000fe80000000f00 */
[----:B------:R-:W-:Y:S11]  /*31c0*/  ISETP.NE.AND P1, PT, R133, c[0x0][0x2a8], PT ;  /* 0x0000aa0085007a0c */ /* 0x000ff60003f25270 */
[----:B------:R-:W-:Y:S02]  /*31d0*/  @!UPT UIADD3 URZ, URZ, URZ, URZ ;  /* 0x0000003f3f3ff290 */ /* 0x000fe4000fffe03f */
[----:B------:R-:W-:Y:S05]  /*31e0*/  @P1 IMAD.HI.U32 R133, R132, c[0x0][0x2ac], RZ ;  /* 0x0000ab0084851a27 */ /* 0x000fea00078e00ff */
[----:B------:R-:W-:Y:S02]  /*31f0*/  @P1 SHF.R.U32.HI R132, RZ, c[0x0][0x2b0], R133 ;  /* 0x0000ac00ff841a19 */ /* 0x000fe40000011685 */
.L_x_163:
[----:B------:R-:W-:Y:S05]  /*3200*/  BSYNC B0 ;  /* 0x0000000000007941 */ /* 0x000fea0003800000 */
.L_x_161:
[----:B------:R-:W-:Y:S04]  /*3210*/  IMAD.MOV.U32 R133, RZ, RZ, c[0x0][0x2a8] ;  /* 0x0000aa00ff857624 */ /* 0x000fe800078e00ff */
[----:B------:R-:W-:Y:S04]  /*3220*/  IMAD R132, R132, R133, -UR5 ;  /* 0x8000000584847e24 */ /* 0x000fe8000f8e0285 */
[----:B------:R-:W-:Y:S05]  /*3230*/  IMAD.IADD R132, R132, 0x1, -R251 ;  /* 0x0000000184847824 */ /* 0x000fea00078e0afb */
[----:B------:R-:W-:Y:S02]  /*3240*/  IADD3 R133, R132, c[0x0][0x2a8], RZ ;  /* 0x0000aa0084857a10 */ /* 0x000fe40007ffe0ff */
[----:B------:R-:W-:Y:S02]  /*3250*/  IMNMX R0, R0, R132, !PT ;  /* 0x0000008400007217 */ /* 0x000fe40007800200 */
[----:B------:R-:W-:Y:S02]  /*3260*/  IMNMX R148, R148, R133, PT ;  /* 0x0000008594947217 */ /* 0x000fe40003800200 */
.L_x_160:
        /* <DEDUP_REMOVED lines=19> */
.L_x_166:
[----:B------:R-:W-:Y:S04]  /*33a0*/  MOV R133, 0x1 ;  /* 0x0000000100857802 */ /* 0x000fe80000000f00 */
[----:B------:R-:W-:Y:S11]  /*33b0*/  ISETP.NE.AND P0, PT, R133, c[0x0][0x2a8], PT ;  /* 0x0000aa0085007a0c */ /* 0x000ff60003f05270 */
[----:B------:R-:W-:Y:S02]  /*33c0*/  @!UPT UIADD3 URZ, URZ, URZ, URZ ;  /* 0x0000003f3f3ff290 */ /* 0x000fe4000fffe03f */
[----:B------:R-:W-:Y:S05]  /*33d0*/  @P0 IMAD.HI.U32 R133, R132, c[0x0][0x2ac], RZ ;  /* 0x0000ab0084850a27 */ /* 0x000fea00078e00ff */
[----:B------:R-:W-:Y:S02]  /*33e0*/  @P0 SHF.R.U32.HI R132, RZ, c[0x0][0x2b0], R133 ;  /* 0x0000ac00ff840a19 */ /* 0x000fe40000011685 */
.L_x_167:
[----:B------:R-:W-:Y:S05]  /*33f0*/  BSYNC B0 ;  /* 0x0000000000007941 */ /* 0x000fea0003800000 */
.L_x_165:
[----:B------:R-:W-:Y:S04]  /*3400*/  IMAD.MOV.U32 R133, RZ, RZ, c[0x0][0x2a8] ;  /* 0x0000aa00ff857624 */ /* 0x000fe800078e00ff */
[----:B------:R-:W-:Y:S04]  /*3410*/  IMAD R132, R132, R133, -UR5 ;  /* 0x8000000584847e24 */ /* 0x000fe8000f8e0285 */
[----:B------:R-:W-:Y:S05]  /*3420*/  IMAD.IADD R132, R132, 0x1, -R251 ;  /* 0x0000000184847824 */ /* 0x000fea00078e0afb */
[----:B------:R-:W-:Y:S02]  /*3430*/  IADD3 R133, R132, c[0x0][0x2a8], RZ ;  /* 0x0000aa0084857a10 */ /* 0x000fe40007ffe0ff */
[----:B------:R-:W-:Y:S02]  /*3440*/  IMNMX R3, R3, R132, !PT ;  /* 0x0000008403037217 */ /* 0x000fe40007800200 */
[----:B------:R-:W-:Y:S02]  /*3450*/  IMNMX R150, R150, R133, PT ;  /* 0x0000008596967217 */ /* 0x000fe40003800200 */
.L_x_164:
[----:B------:R-:W-:Y:S04]  /*3460*/  DEPBAR.LE SB0, 0x0 ;  /* 0x000080000000791a */ /* 0x000fe80000000000 */
[----:B------:R-:W-:Y:S01]  /*3470*/  BAR.SYNC.DEFER_BLOCKING 0x0 ;  /* 0x0000000000007b1d */ /* 0x000fe20000010000 */
[----:B------:R-:W-:Y:S04]  /*3480*/  UIADD3 UR21, UR12, 0x1, URZ ;  /* 0x000000010c157890 */ /* 0x000fe8000fffe03f */
[----:B------:R-:W-:Y:S06]  /*3490*/  UISETP.GE.AND UP0, UPT, UR21, UR14, UPT ;  /* 0x0000000e1500728c */ /* 0x000fec000bf06270 */
[----:B------:R-:W-:Y:S01]  /*34a0*/  PLOP3.LUT P1, PT, PT, PT, UP0, 0x80, 0x0 ;  /* 0x000000000000781c */ /* 0x000fe20003f2f008 */
[----:B------:R1:W2:Y:S04]  /*34b0*/  LDSM.16.M88.4 R132, [R216+0xc080] ;  /* 0x00c08000d884783b */ /* 0x0002a80000000200 */
[----:B------:R1:W3:Y:S04]  /*34c0*/  LDSM.16.M88.4 R136, [R216+0xc880] ;  /* 0x00c88000d888783b */ /* 0x0002e80000000200 */
[----:B------:R1:W4:Y:S04]  /*34d0*/  LDSM.16.M88.4 R140, [R217] ;  /* 0x00000000d98c783b */ /* 0x0003280000000200 */
[----:B------:R1:W1:Y:S01]  /*34e0*/  LDSM.16.M88.4 R144, [R217+0x800] ;  /* 0x00080000d990783b */ /* 0x0002620000000200 */
[----:B------:R-:W-:-:S05]  /*34f0*/  @P1 BRA `(.L_x_168) ;  /* 0x0000035000001947 */ /* 0x000fca0003800000 */
[----:B------:R-:W5:Y:S01]  /*3500*/  LDL.64 R158, [R1+0x30] ;  /* 0x00003000019e7983 */ /* 0x000f620000100a00 */
[----:B------:R-:W-:Y:S02]  /*3510*/  ULDC.64 UR6, c[0x0][0x178] ;  /* 0x00005e0000067ab9 */ /* 0x000fe40000000a00 */
[----:B------:R-:W-:Y:S01]  /*3520*/  UIMAD.WIDE.U32 UR26, UR21, UR6, URZ ;  /* 0x00000006151a72a5 */ /* 0x000fe2000f8e003f */
[----:B----4-:R-:W4:Y:S01]  /*3530*/  LDL R230, [R1+0xc] ;  /* 0x00000c0001e67983 */ /* 0x010f220000100800 */
[----:B------:R-:W-:Y:S03]  /*3540*/  USHF.R.S32.HI UR24, URZ, 0x1f, UR21 ;  /* 0x0000001f3f187899 */ /* 0x000fe60008011415 */
[----:B---3--:R-:W3:Y:S01]  /*3550*/  LDL R232, [R1+0x4c] ;  /* 0x00004c0001e87983 */ /* 0x008ee20000100800 */
[----:B------:R-:W-:Y:S01]  /*3560*/  UIMAD UR24, UR24, UR6, URZ ;  /* 0x00000006181872a4 */ /* 0x000fe2000f8e023f */
[----:B------:R-:W-:Y:S01]  /*3570*/  IMAD.U32 R157, RZ, RZ, UR26 ;  /* 0x0000001aff9d7e24 */ /* 0x000fe2000f8e00ff */
[----:B------:R-:W-:Y:S01]  /*3580*/  UIMAD UR6, UR21, -0x40, UR15 ;  /* 0xffffffc0150678a4 */ /* 0x000fe2000f8e020f */
[----:B--2---:R-:W2:Y:S01]  /*3590*/  LDL R229, [R1+0x18] ;  /* 0x0000180001e57983 */ /* 0x004ea20000100800 */
[----:B------:R-:W-:Y:S01]  /*35a0*/  UIMAD UR24, UR21, UR7, UR24 ;  /* 0x00000007151872a4 */ /* 0x000fe2000f8e0218 */
[----:B------:R-:W-:Y:S02]  /*35b0*/  IMAD.U32 R156, RZ, RZ, UR26 ;  /* 0x0000001aff9c7e24 */ /* 0x000fe4000f8e00ff */
[----:B------:R-:W2:Y:S01]  /*35c0*/  LDL R161, [R1+0x48] ;  /* 0x0000480001a17983 */ /* 0x000ea20000100800 */
[----:B------:R-:W-:Y:S01]  /*35d0*/  ISETP.LT.AND P5, PT, R246, UR6, PT ;  /* 0x00000006f6007c0c */ /* 0x000fe2000bfa1270 */
[----:B------:R-:W-:Y:S02]  /*35e0*/  UIADD3 UR24, UR27, UR24, URZ ;  /* 0x000000181b187290 */ /* 0x000fe4000fffe03f */
[----:B------:R-:W2:Y:S01]  /*35f0*/  LDL.64 R162, [R1] ;  /* 0x0000000001a27983 */ /* 0x000ea20000100a00 */
[----:B-----5:R-:W-:Y:S03]  /*3600*/  LEA R157, P0, R157, R158, 0x6 ;  /* 0x0000009e9d9d7211 */ /* 0x020fe600078030ff */
[----:B------:R-:W-:Y:S01]  /*3610*/  IMAD.U32 R158, RZ, RZ, UR24 ;  /* 0x00000018ff9e7e24 */ /* 0x000fe2000f8e00ff */
[----:B------:R-:W5:Y:S01]  /*3620*/  @!P2 S2R R159, SR_CTAID.Y ;  /* 0x00000000009fa919 */ /* 0x000f620000002600 */
[C---:B----4-:R-:W-:Y:S02]  /*3630*/  LOP3.LUT P4, RZ, R230.reuse, 0x1, RZ, 0xc0, !PT ;  /* 0x00000001e6ff7812 */ /* 0x050fe4000788c0ff */
[----:B------:R-:W-:Y:S02]  /*3640*/  LOP3.LUT P3, RZ, R230, 0x2, RZ, 0xc0, !PT ;  /* 0x00000002e6ff7812 */ /* 0x000fe4000786c0ff */
[----:B---3--:R-:W-:Y:S02]  /*3650*/  LEA.HI.X R158, R156, R232, R158, 0x6, P0 ;  /* 0x000000e89c9e7211 */ /* 0x008fe400000f349e */
[C---:B------:R-:W-:Y:S02]  /*3660*/  LEA R156, P0, R157.reuse, c[0x0][0x160], 0x1 ;  /* 0x000058009d9c7a11 */ /* 0x040fe400078008ff */
[C---:B------:R-:W-:Y:S02]  /*3670*/  ISETP.GE.OR P4, PT, R246.reuse, UR6, !P4 ;  /* 0x00000006f6007c0c */ /* 0x040fe4000e786670 */
[----:B------:R-:W-:Y:S01]  /*3680*/  LEA.HI.X R157, R157, c[0x0][0x164], R158, 0x1, P0 ;  /* 0x000059009d9d7a11 */ /* 0x000fe200000f0c9e */
[----:B------:R-:W-:Y:S01]  /*3690*/  IMAD.U32 R158, RZ, RZ, UR18 ;  /* 0x00000012ff9e7e24 */ /* 0x000fe2000f8e00ff */
[----:B------:R-:W-:Y:S02]  /*36a0*/  ISETP.GE.OR P3, PT, R246, UR6, !P3 ;  /* 0x00000006f6007c0c */ /* 0x000fe4000df66670 */
[----:B--2---:R-:W-:Y:S01]  /*36b0*/  ISETP.GE.OR P5, PT, R229, c[0x0][0x16c], !P5 ;  /* 0x00005b00e5007a0c */ /* 0x004fe20006fa6670 */
[----:B------:R-:W-:Y:S06]  /*36c0*/  IMAD R158, R158, 0x3000, R161 ;  /* 0x000030009e9e7824 */ /* 0x000fec00078e02a1 */
[----:B------:R-:W-:Y:S01]  /*36d0*/  @!PT LDS RZ, [RZ] ;  /* 0x00000000fffff984 */ /* 0x000fe20000000800 */
[----:B------:R-:W-:Y:S01]  /*36e0*/  @!PT LDS RZ, [RZ] ;  /* 0x00000000fffff984 */ /* 0x000fe20000000800 */
[----:B------:R-:W-:Y:S01]  /*36f0*/  @!PT LDS RZ, [RZ] ;  /* 0x00000000fffff984 */ /* 0x000fe20000000800 */
[----:B------:R2:W-:Y:S04]  /*3700*/  LDGSTS.E.BYPASS.LTC128B.128 [R158], [R156.64], !P4 ;  /* 0x000000009c9e7fae */ /* 0x0005e8000e101d56 */
[----:B------:R2:W-:Y:S04]  /*3710*/  LDGSTS.E.BYPASS.LTC128B.128 [R158+0x1000], [R156.64+0x40], !P3 ;  /* 0x010000409c9e7fae */ /* 0x0005e8000d901d56 */
[----:B------:R2:W-:Y:S02]  /*3720*/  LDGSTS.E.BYPASS.LTC128B.128 [R158+0x2000], [R156.64+0x80], !P5 ;  /* 0x020000809c9e7fae */ /* 0x0005e4000e901d56 */
[----:B--2---:R-:W-:Y:S01]  /*3730*/  @!P2 IMAD.MOV.U32 R157, RZ, RZ, R163 ;  /* 0x000000ffff9da224 */ /* 0x004fe200078e00a3 */
[----:B-----5:R-:W-:Y:S05]  /*3740*/  @!P2 SHF.R.S32.HI R156, RZ, 0x1f, R159 ;  /* 0x0000001fff9ca819 */ /* 0x020fea000001149f */
[----:B------:R-:W-:Y:S02]  /*3750*/  @!P2 IMAD R158, R156, c[0x0][0x270], RZ ;  /* 0x00009c009c9eaa24 */ /* 0x000fe400078e02ff */
[----:B------:R-:W-:Y:S04]  /*3760*/  @!P2 IMAD.MOV.U32 R156, RZ, RZ, R162 ;  /* 0x000000ffff9ca224 */ /* 0x000fe800078e00a2 */
[C---:B------:R-:W-:Y:S04]  /*3770*/  @!P2 IMAD.WIDE.U32 R156, R159.reuse, c[0x0][0x270], R156 ;  /* 0x00009c009f9caa25 */ /* 0x040fe800078e009c */
[----:B------:R-:W-:Y:S02]  /*3780*/  @!P2 IMAD R159, R159, c[0x0][0x274], R158 ;  /* 0x00009d009f9faa24 */ /* 0x000fe400078e029e */
[----:B------:R-:W-:Y:S02]  /*3790*/  IMAD.U32 R158, RZ, RZ, UR12 ;  /* 0x0000000cff9e7e24 */ /* 0x000fe4000f8e00ff */
[----:B------:R-:W-:Y:S02]  /*37a0*/  @!P2 IMAD.IADD R161, R157, 0x1, R159 ;  /* 0x000000019da1a824 */ /* 0x000fe400078e029f */
[----:B------:R-:W-:Y:S01]  /*37b0*/  IMAD.U32 R159, RZ, RZ, UR18 ;  /* 0x00000012ff9f7e24 */ /* 0x000fe2000f8e00ff */
[----:B------:R-:W-:Y:S04]  /*37c0*/  @!P2 LEA R158, R158, 0x40, 0x6 ;  /* 0x000000409e9ea811 */ /* 0x000fe800078e30ff */
[----:B------:R-:W-:Y:S02]  /*37d0*/  @!P2 IADD3 R157, P3, P0, R158, UR16, R156 ;  /* 0x000000109e9dac10 */ /* 0x000fe4000f87e09c */
[----:B------:R-:W-:Y:S04]  /*37e0*/  @!P2 SHF.R.S32.HI R158, RZ, 0x1f, R158 ;  /* 0x0000001fff9ea819 */ /* 0x000fe8000001149e */
[----:B------:R-:W-:Y:S01]  /*37f0*/  @!P2 IADD3.X R161, R158, UR8, R161, P3, P0 ;  /* 0x000000089ea1ac10 */ /* 0x000fe20009fe04a1 */
[----:B------:R-:W-:Y:S01]  /*3800*/  @!P2 IMAD R158, R159, 0x40, R162 ;  /* 0x000000409f9ea824 */ /* 0x000fe200078e02a2 */
[C---:B------:R-:W-:Y:S03]  /*3810*/  @!P2 LEA R156, P0, R157.reuse, c[0x0][0x258], 0x2 ;  /* 0x000096009d9caa11 */ /* 0x040fe600078010ff */
[----:B------:R-:W-:Y:S01]  /*3820*/  @!P2 IMAD.SHL.U32 R158, R158, 0x4, RZ ;  /* 0x000000049e9ea824 */ /* 0x000fe200078e00ff */
[----:B------:R-:W-:Y:S05]  /*3830*/  @!P2 LEA.HI.X R157, R157, c[0x0][0x25c], R161, 0x2, P0 ;  /* 0x000097009d9daa11 */ /* 0x000fea00000f14a1 */
[----:B------:R2:W-:Y:S04]  /*3840*/  @!P2 LDGSTS.E.BYPASS.LTC128B.128 [R158+0xf080], [R156.64] ;  /* 0x0f0800009c9eafae */ /* 0x0005e8000b901d56 */
.L_x_168:
[----:B------:R-:W-:Y:S01]  /*3850*/  PLOP3.LUT P0, PT, PT, PT, UP4, 0x80, 0x0 ;  /* 0x000000000000781c */ /* 0x000fe20003f0f048 */
[----:B------:R-:W0:Y:S03]  /*3860*/  LDGDEPBAR ;  /* 0x00000000000079af */ /* 0x000e260000000000 */
[C---:B------:R-:W-:Y:S02]  /*3870*/  ISETP.GT.AND P5, PT, R151.reuse, 0x1, P0 ;  /* 0x000000019700780c */ /* 0x040fe400007a4270 */
[C---:B------:R-:W-:Y:S02]  /*3880*/  ISETP.GT.AND P4, PT, R2.reuse, RZ, P0 ;  /* 0x000000ff0200720c */ /* 0x040fe40000784270 */
[----:B------:R-:W-:Y:S02]  /*3890*/  ISETP.GT.AND P3, PT, R2, 0x1, P0 ;  /* 0x000000010200780c */ /* 0x000fe40000764270 */
[----:B------:R-:W-:Y:S02]  /*38a0*/  ISETP.GT.AND P6, PT, R151, RZ, P0 ;  /* 0x000000ff9700720c */ /* 0x000fe400007c4270 */
[----:B------:R-:W-:Y:S02]  /*38b0*/  ISETP.LT.OR P5, PT, R152, 0x2, P5 ;  /* 0x000000029800780c */ /* 0x000fe40002fa1670 */
[C---:B------:R-:W-:Y:S02]  /*38c0*/  ISETP.LT.OR P4, PT, R149.reuse, 0x1, P4 ;  /* 0x000000019500780c */ /* 0x040fe40002781670 */
[----:B------:R-:W-:Y:S02]  /*38d0*/  ISETP.LT.OR P3, PT, R149, 0x2, P3 ;  /* 0x000000029500780c */ /* 0x000fe40001f61670 */
[----:B------:R-:W-:Y:S02]  /*38e0*/  FSEL R162, R5, -INF , !P5 ;  /* 0xff80000005a27808 */ /* 0x000fe40006800000 */
[----:B------:R-:W-:Y:S02]  /*38f0*/  FSEL R230, R6, -INF , !P4 ;  /* 0xff80000006e67808 */ /* 0x000fe40006000000 */
[----:B------:R-:W-:Y:S01]  /*3900*/  FSEL R229, R7, -INF , !P3 ;  /* 0xff80000007e57808 */ /* 0x000fe20005800000 */
[--C-:B------:R-:W-:Y:S01]  /*3910*/  FFMA.FTZ R162, R162, c[0x0][0x29c], -R153.reuse ;  /* 0x0000a700a2a27a23 */ /* 0x100fe20000010899 */
[----:B------:R-:W-:Y:S01]  /*3920*/  ISETP.GT.AND P5, PT, R151, 0x21, P0 ;  /* 0x000000219700780c */ /* 0x000fe200007a4270 */
[--C-:B------:R-:W-:Y:S01]  /*3930*/  FFMA.FTZ R230, R230, c[0x0][0x29c], -R154.reuse ;  /* 0x0000a700e6e67a23 */ /* 0x100fe2000001089a */
[C---:B------:R-:W-:Y:S01]  /*3940*/  ISETP.GT.AND P4, PT, R2.reuse, 0x20, P0 ;  /* 0x000000200200780c */ /* 0x040fe20000784270 */
[--C-:B------:R-:W-:Y:S01]  /*3950*/  FFMA.FTZ R229, R229, c[0x0][0x29c], -R154.reuse ;  /* 0x0000a700e5e57a23 */ /* 0x100fe2000001089a */
[----:B------:R-:W-:Y:S02]  /*3960*/  ISETP.GT.AND P3, PT, R2, 0x21, P0 ;  /* 0x000000210200780c */ /* 0x000fe40000764270 */
[C---:B------:R-:W-:Y:S02]  /*3970*/  ISETP.LT.OR P6, PT, R152.reuse, 0x1, P6 ;  /* 0x000000019800780c */ /* 0x040fe400037c1670 */
[----:B------:R-:W-:Y:S02]  /*3980*/  ISETP.LT.OR P5, PT, R152, 0x22, P5 ;  /* 0x000000229800780c */ /* 0x000fe40002fa1670 */
[----:B------:R-:W-:Y:S02]  /*3990*/  FSEL R163, R4, -INF , !P6 ;  /* 0xff80000004a37808 */ /* 0x000fe40007000000 */
[-C--:B--2---:R-:W-:Y:S03]  /*39a0*/  HMMA.16816.F32 R4, R132, R164.reuse, RZ ;  /* 0x000000a48404723c */ /* 0x084fe600000018ff */
[----:B------:R-:W-:Y:S01]  /*39b0*/  ISETP.GT.AND P6, PT, R151, 0x20, P0 ;  /* 0x000000209700780c */ /* 0x000fe200007c4270 */
[--C-:B------:R-:W-:Y:S01]  /*39c0*/  FFMA.FTZ R163, R163, c[0x0][0x29c], -R153.reuse ;  /* 0x0000a700a3a37a23 */ /* 0x100fe20000010899 */
[C---:B------:R-:W-:Y:S02]  /*39d0*/  ISETP.LT.OR P4, PT, R149.reuse, 0x21, P4 ;  /* 0x000000219500780c */ /* 0x040fe40002781670 */
[----:B------:R-:W-:Y:S02]  /*39e0*/  ISETP.LT.OR P3, PT, R149, 0x22, P3 ;  /* 0x000000229500780c */ /* 0x000fe40001f61670 */
[----:B------:R-:W-:Y:S03]  /*39f0*/  ISETP.LT.OR P6, PT, R152, 0x21, P6 ;  /* 0x000000219800780c */ /* 0x000fe600037c1670 */
[----:B------:R-:W-:Y:S02]  /*3a00*/  FSEL R157, R17, -INF , !P5 ;  /* 0xff800000119d7808 */ /* 0x000fe40006800000 */
[----:B------:R-:W-:Y:S02]  /*3a10*/  ISETP.GT.AND P5, PT, R151, 0x41, P0 ;  /* 0x000000419700780c */ /* 0x000fe400007a4270 */
[----:B------:R-:W-:Y:S01]  /*3a20*/  FSEL R161, R18, -INF , !P4 ;  /* 0xff80000012a17808 */ /* 0x000fe20006000000 */
[--C-:B------:R-:W-:Y:S01]  /*3a30*/  FFMA.FTZ R157, R157, c[0x0][0x29c], -R153.reuse ;  /* 0x0000a7009d9d7a23 */ /* 0x100fe20000010899 */
[C---:B------:R-:W-:Y:S02]  /*3a40*/  ISETP.GT.AND P4, PT, R2.reuse, 0x40, P0 ;  /* 0x000000400200780c */ /* 0x040fe40000784270 */
[----:B------:R-:W-:Y:S01]  /*3a50*/  FSEL R159, R19, -INF , !P3 ;  /* 0xff800000139f7808 */ /* 0x000fe20005800000 */
[--C-:B------:R-:W-:Y:S01]  /*3a60*/  FFMA.FTZ R161, R161, c[0x0][0x29c], -R154.reuse ;  /* 0x0000a700a1a17a23 */ /* 0x100fe2000001089a */
[----:B------:R-:W-:Y:S02]  /*3a70*/  ISETP.GT.AND P3, PT, R2, 0x41, P0 ;  /* 0x000000410200780c */ /* 0x000fe40000764270 */
[----:B------:R-:W-:Y:S01]  /*3a80*/  FSEL R158, R16, -INF , !P6 ;  /* 0xff800000109e7808 */ /* 0x000fe20007000000 */
[--C-:B------:R-:W-:Y:S01]  /*3a90*/  FFMA.FTZ R159, R159, c[0x0][0x29c], -R154.reuse ;  /* 0x0000a7009f9f7a23 */ /* 0x100fe2000001089a */
[----:B------:R-:W-:Y:S02]  /*3aa0*/  ISETP.GT.AND P6, PT, R151, 0x40, P0 ;  /* 0x000000409700780c */ /* 0x000fe400007c4270 */
[----:B------:R-:W-:Y:S01]  /*3ab0*/  ISETP.LT.OR P5, PT, R152, 0x42, P5 ;  /* 0x000000429800780c */ /* 0x000fe20002fa1670 */
[--C-:B------:R-:W-:Y:S01]  /*3ac0*/  FFMA.FTZ R158, R158, c[0x0][0x29c], -R153.reuse ;  /* 0x0000a7009e9e7a23 */ /* 0x100fe20000010899 */
[C---:B------:R-:W-:Y:S02]  /*3ad0*/  ISETP.LT.OR P4, PT, R149.reuse, 0x41, P4 ;  /* 0x000000419500780c */ /* 0x040fe40002781670 */
[----:B------:R-:W-:Y:S02]  /*3ae0*/  ISETP.LT.OR P3, PT, R149, 0x42, P3 ;  /* 0x000000429500780c */ /* 0x000fe40001f61670 */
[----:B------:R-:W-:Y:S02]  /*3af0*/  FSEL R17, R21, -INF , !P5 ;  /* 0xff80000015117808 */ /* 0x000fe40006800000 */
[----:B------:R-:W-:Y:S02]  /*3b00*/  ISETP.GT.AND P5, PT, R151, 0x61, P0 ;  /* 0x000000619700780c */ /* 0x000fe400007a4270 */
[----:B------:R-:W-:Y:S01]  /*3b10*/  FSEL R18, R23, -INF , !P3 ;  /* 0xff80000017127808 */ /* 0x000fe20005800000 */
[--C-:B------:R-:W-:Y:S01]  /*3b20*/  FFMA.FTZ R233, R17, c[0x0][0x29c], -R153.reuse ;  /* 0x0000a70011e97a23 */ /* 0x100fe20000010899 */
[----:B------:R-:W-:Y:S02]  /*3b30*/  ISETP.GT.AND P3, PT, R2, 0x61, P0 ;  /* 0x000000610200780c */ /* 0x000fe40000764270 */
[----:B------:R-:W-:Y:S02]  /*3b40*/  ISETP.LT.OR P6, PT, R152, 0x41, P6 ;  /* 0x000000419800780c */ /* 0x000fe400037c1670 */
[----:B------:R-:W-:Y:S02]  /*3b50*/  FSEL R156, R22, -INF , !P4 ;  /* 0xff800000169c7808 */ /* 0x000fe40006000000 */
[----:B------:R-:W-:Y:S02]  /*3b60*/  ISETP.GT.AND P4, PT, R2, 0x60, P0 ;  /* 0x000000600200780c */ /* 0x000fe40000784270 */
[----:B------:R-:W-:Y:S01]  /*3b70*/  FSEL R19, R20, -INF , !P6 ;  /* 0xff80000014137808 */ /* 0x000fe20007000000 */
[----:B------:R-:W-:Y:S01]  /*3b80*/  FFMA.FTZ R156, R156, c[0x0][0x29c], -R154 ;  /* 0x0000a7009c9c7a23 */ /* 0x000fe2000001089a */
[----:B------:R-:W-:Y:S02]  /*3b90*/  ISETP.GT.AND P6, PT, R151, 0x60, P0 ;  /* 0x000000609700780c */ /* 0x000fe400007c4270 */
[----:B------:R-:W-:Y:S01]  /*3ba0*/  ISETP.LT.OR P4, PT, R149, 0x61, P4 ;  /* 0x000000619500780c */ /* 0x000fe20002781670 */
[--C-:B------:R-:W-:Y:S01]  /*3bb0*/  FFMA.FTZ R234, R19, c[0x0][0x29c], -R153.reuse ;  /* 0x0000a70013ea7a23 */ /* 0x100fe20000010899 */
[----:B------:R-:W-:Y:S02]  /*3bc0*/  ISETP.LT.OR P3, PT, R149, 0x62, P3 ;  /* 0x000000629500780c */ /* 0x000fe40001f61670 */
[----:B------:R-:W-:Y:S02]  /*3bd0*/  ISETP.LT.OR P5, PT, R152, 0x62, P5 ;  /* 0x000000629800780c */ /* 0x000fe40002fa1670 */
[----:B------:R-:W-:Y:S02]  /*3be0*/  FSEL R16, R34, -INF , !P4 ;  /* 0xff80000022107808 */ /* 0x000fe40006000000 */
[----:B------:R-:W-:Y:S02]  /*3bf0*/  ISETP.GT.AND P4, PT, R3, RZ, P0 ;  /* 0x000000ff0300720c */ /* 0x000fe40000784270 */
[----:B------:R-:W-:Y:S02]  /*3c00*/  FSEL R33, R33, -INF , !P5 ;  /* 0xff80000021217808 */ /* 0x000fe40006800000 */
[----:B------:R-:W-:Y:S02]  /*3c10*/  FSEL R35, R35, -INF , !P3 ;  /* 0xff80000023237808 */ /* 0x000fe40005800000 */
[----:B------:R-:W-:Y:S02]  /*3c20*/  ISETP.GT.AND P3, PT, R3, 0x1, P0 ;  /* 0x000000010300780c */ /* 0x000fe40000764270 */
[----:B------:R-:W-:Y:S02]  /*3c30*/  ISETP.GT.AND P5, PT, R0, 0x1, P0 ;  /* 0x000000010000780c */ /* 0x000fe400007a4270 */
[----:B------:R-:W-:Y:S02]  /*3c40*/  ISETP.LT.OR P6, PT, R152, 0x61, P6 ;  /* 0x000000619800780c */ /* 0x000fe400037c1670 */
[----:B------:R-:W-:Y:S02]  /*3c50*/  ISETP.LT.OR P4, PT, R150, 0x1, P4 ;  /* 0x000000019600780c */ /* 0x000fe40002781670 */
[----:B------:R-:W-:Y:S02]  /*3c60*/  FSEL R32, R32, -INF , !P6 ;  /* 0xff80000020207808 */ /* 0x000fe40007000000 */
[----:B------:R-:W-:Y:S02]  /*3c70*/  ISETP.GT.AND P6, PT, R0, RZ, P0 ;  /* 0x000000ff0000720c */ /* 0x000fe400007c4270 */
[----:B------:R-:W-:Y:S01]  /*3c80*/  ISETP.LT.OR P3, PT, R150, 0x2, P3 ;  /* 0x000000029600780c */ /* 0x000fe20001f61670 */
[--C-:B------:R-:W-:Y:S01]  /*3c90*/  FFMA.FTZ R232, R32, c[0x0][0x29c], -R153.reuse ;  /* 0x0000a70020e87a23 */ /* 0x100fe20000010899 */
[----:B------:R-:W-:Y:S01]  /*3ca0*/  ISETP.LT.OR P5, PT, R148, 0x2, P5 ;  /* 0x000000029400780c */ /* 0x000fe20002fa1670 */
[----:B------:R-:W-:Y:S01]  /*3cb0*/  FFMA.FTZ R153, R33, c[0x0][0x29c], -R153 ;  /* 0x0000a70021997a23 */ /* 0x000fe20000010899 */
[----:B------:R-:W-:Y:S02]  /*3cc0*/  FSEL R21, R10, -INF , !P4 ;  /* 0xff8000000a157808 */ /* 0x000fe40006000000 */
[----:B------:R-:W-:Y:S02]  /*3cd0*/  ISETP.GT.AND P4, PT, R3, 0x20, P0 ;  /* 0x000000200300780c */ /* 0x000fe40000784270 */
[----:B------:R-:W-:Y:S01]  /*3ce0*/  FSEL R22, R9, -INF , !P5 ;  /* 0xff80000009167808 */ /* 0x000fe20006800000 */
[--C-:B------:R-:W-:Y:S01]  /*3cf0*/  FFMA.FTZ R235, R21, c[0x0][0x29c], -R160.reuse ;  /* 0x0000a70015eb7a23 */ /* 0x100fe200000108a0 */
[----:B------:R-:W-:Y:S01]  /*3d00*/  FSEL R151, R11, -INF , !P3 ;  /* 0xff8000000b977808 */ /* 0x000fe20005800000 */
[----:B------:R-:W-:Y:S01]  /*3d10*/  MUFU.EX2 R153, R153 ;  /* 0x0000009900997308 */ /* 0x000fe20000000800 */
[----:B------:R-:W-:Y:S01]  /*3d20*/  ISETP.GT.AND P3, PT, R3, 0x21, P0 ;  /* 0x000000210300780c */ /* 0x000fe20000764270 */
[--C-:B------:R-:W-:Y:S01]  /*3d30*/  FFMA.FTZ R152, R22, c[0x0][0x29c], -R155.reuse ;  /* 0x0000a70016987a23 */ /* 0x100fe2000001089b */
[----:B------:R-:W-:Y:S01]  /*3d40*/  ISETP.GT.AND P5, PT, R0, 0x20, P0 ;  /* 0x000000200000780c */ /* 0x000fe200007a4270 */
[--C-:B------:R-:W-:Y:S01]  /*3d50*/  FFMA.FTZ R241, R151, c[0x0][0x29c], -R160.reuse ;  /* 0x0000a70097f17a23 */ /* 0x100fe200000108a0 */
[----:B------:R-:W-:Y:S02]  /*3d60*/  ISETP.LT.OR P6, PT, R148, 0x1, P6 ;  /* 0x000000019400780c */ /* 0x000fe400037c1670 */
[----:B------:R-:W-:Y:S02]  /*3d70*/  ISETP.LT.OR P3, PT, R150, 0x22, P3 ;  /* 0x000000229600780c */ /* 0x000fe40001f61670 */
[----:B------:R-:W-:Y:S01]  /*3d80*/  FSEL R23, R8, -INF , !P6 ;  /* 0xff80000008177808 */ /* 0x000fe20007000000 */
[----:B------:R-:W-:Y:S01]  /*3d90*/  MUFU.EX2 R152, R152 ;  /* 0x0000009800987308 */ /* 0x000fe20000000800 */
[C---:B---3--:R-:W-:Y:S02]  /*3da0*/  HMMA.16816.F32 R8, R136.reuse, R164, RZ ;  /* 0x000000a48808723c */ /* 0x048fe400000018ff */
[----:B------:R-:W-:Y:S02]  /*3db0*/  ISETP.GT.AND P6, PT, R0, 0x21, P0 ;  /* 0x000000210000780c */ /* 0x000fe400007c4270 */
[----:B------:R-:W-:Y:S02]  /*3dc0*/  ISETP.LT.OR P5, PT, R148, 0x21, P5 ;  /* 0x000000219400780c */ /* 0x000fe40002fa1670 */
[----:B------:R-:W-:Y:S02]  /*3dd0*/  ISETP.LT.OR P4, PT, R150, 0x21, P4 ;  /* 0x000000219600780c */ /* 0x000fe40002781670 */
[----:B------:R-:W-:Y:S02]  /*3de0*/  FSEL R20, R12, -INF , !P5 ;  /* 0xff8000000c147808 */ /* 0x000fe40006800000 */
[----:B------:R-:W-:Y:S02]  /*3df0*/  ISETP.GT.AND P5, PT, R0, 0x40, P0 ;  /* 0x000000400000780c */ /* 0x000fe400007a4270 */
[----:B------:R-:W-:Y:S01]  /*3e00*/  FSEL R149, R14, -INF , !P4 ;  /* 0xff8000000e957808 */ /* 0x000fe20006000000 */
[--C-:B------:R-:W-:Y:S01]  /*3e10*/  FFMA.FTZ R236, R20, c[0x0][0x29c], -R155.reuse ;  /* 0x0000a70014ec7a23 */ /* 0x100fe2000001089b */
[----:B------:R-:W-:Y:S02]  /*3e20*/  FSEL R34, R15, -INF , !P3 ;  /* 0xff8000000f227808 */ /* 0x000fe40005800000 */
[----:B------:R-:W-:Y:S01]  /*3e30*/  ISETP.GT.AND P3, PT, R3, 0x40, P0 ;  /* 0x000000400300780c */ /* 0x000fe20000764270 */
[--C-:B------:R-:W-:Y:S01]  /*3e40*/  FFMA.FTZ R242, R149, c[0x0][0x29c], -R160.reuse ;  /* 0x0000a70095f27a23 */ /* 0x100fe200000108a0 */
[----:B------:R-:W-:Y:S01]  /*3e50*/  ISETP.GT.AND P4, PT, R0, 0x41, P0 ;  /* 0x000000410000780c */ /* 0x000fe20000784270 */
[--C-:B------:R-:W-:Y:S01]  /*3e60*/  FFMA.FTZ R243, R34, c[0x0][0x29c], -R160.reuse ;  /* 0x0000a70022f37a23 */ /* 0x100fe200000108a0 */
[C---:B------:R-:W-:Y:S01]  /*3e70*/  ISETP.LT.OR P6, PT, R148.reuse, 0x22, P6 ;  /* 0x000000229400780c */ /* 0x040fe200037c1670 */
[----:B------:R-:W-:Y:S01]  /*3e80*/  MUFU.EX2 R149, R236 ;  /* 0x000000ec00957308 */ /* 0x000fe20000000800 */
[----:B------:R-:W-:Y:S02]  /*3e90*/  ISETP.LT.OR P4, PT, R148, 0x42, P4 ;  /* 0x000000429400780c */ /* 0x000fe40002781670 */
[----:B------:R-:W-:Y:S02]  /*3ea0*/  FSEL R2, R13, -INF , !P6 ;  /* 0xff8000000d027808 */ /* 0x000fe40007000000 */
[-C--:B------:R-:W-:Y:S01]  /*3eb0*/  HMMA.16816.F32 R12, R136, R166.reuse, RZ ;  /* 0x000000a6880c723c */ /* 0x080fe200000018ff */
[----:B------:R-:W-:Y:S02]  /*3ec0*/  ISETP.LT.OR P3, PT, R150, 0x41, P3 ;  /* 0x000000419600780c */ /* 0x000fe40001f61670 */
[----:B------:R-:W-:Y:S01]  /*3ed0*/  ISETP.LT.OR P5, PT, R148, 0x41, P5 ;  /* 0x000000419400780c */ /* 0x000fe20002fa1670 */
[--C-:B------:R-:W-:Y:S01]  /*3ee0*/  FFMA.FTZ R240, R2, c[0x0][0x29c], -R155.reuse ;  /* 0x0000a70002f07a23 */ /* 0x100fe2000001089b */
[----:B------:R-:W-:Y:S01]  /*3ef0*/  ISETP.GT.AND P6, PT, R0, 0x60, P0 ;  /* 0x000000600000780c */ /* 0x000fe200007c4270 */
[----:B------:R-:W-:Y:S01]  /*3f00*/  MUFU.EX2 R2, R162 ;  /* 0x000000a200027308 */ /* 0x000fe20000000800 */
[----:B------:R-:W-:Y:S02]  /*3f10*/  FSEL R24, R24, -INF , !P5 ;  /* 0xff80000018187808 */ /* 0x000fe40006800000 */
[----:B------:R-:W-:Y:S02]  /*3f20*/  ISETP.GT.AND P5, PT, R0, 0x61, P0 ;  /* 0x000000610000780c */ /* 0x000fe400007a4270 */
[----:B------:R-:W-:Y:S01]  /*3f30*/  ISETP.LT.OR P6, PT, R148, 0x61, P6 ;  /* 0x000000619400780c */ /* 0x000fe200037c1670 */
[--C-:B------:R-:W-:Y:S01]  /*3f40*/  FFMA.FTZ R0, R23, c[0x0][0x29c], -R155.reuse ;  /* 0x0000a70017007a23 */ /* 0x100fe2000001089b */
[----:B------:R-:W-:Y:S01]  /*3f50*/  FSEL R25, R25, -INF , !P4 ;  /* 0xff80000019197808 */ /* 0x000fe20006000000 */
[--C-:B------:R-:W-:Y:S01]  /*3f60*/  FFMA.FTZ R239, R24, c[0x0][0x29c], -R155.reuse ;  /* 0x0000a70018ef7a23 */ /* 0x100fe2000001089b */
[----:B------:R-:W-:Y:S01]  /*3f70*/  ISETP.GT.AND P4, PT, R3, 0x41, P0 ;  /* 0x000000410300780c */ /* 0x000fe20000784270 */
[----:B------:R2:W-:Y:S01]  /*3f80*/  MUFU.EX2 R151, R0 ;  /* 0x0000000000977308 */ /* 0x0005e20000000800 */
[----:B------:R-:W-:Y:S01]  /*3f90*/  FSEL R26, R26, -INF , !P3 ;  /* 0xff8000001a1a7808 */ /* 0x000fe20005800000 */
[--C-:B------:R-:W-:Y:S01]  /*3fa0*/  FFMA.FTZ R238, R25, c[0x0][0x29c], -R155.reuse ;  /* 0x0000a70019ee7a23 */ /* 0x100fe2000001089b */
[C---:B------:R-:W-:Y:S02]  /*3fb0*/  ISETP.GT.AND P3, PT, R3.reuse, 0x60, P0 ;  /* 0x000000600300780c */ /* 0x040fe40000764270 */
[----:B------:R-:W-:Y:S01]  /*3fc0*/  ISETP.GT.AND P0, PT, R3, 0x61, P0 ;  /* 0x000000610300780c */ /* 0x000fe20000704270 */
[----:B------:R-:W-:Y:S01]  /*3fd0*/  FFMA.FTZ R244, R26, c[0x0][0x29c], -R160 ;  /* 0x0000a7001af47a23 */ /* 0x000fe200000108a0 */
[----:B------:R-:W-:Y:S01]  /*3fe0*/  ISETP.LT.OR P5, PT, R148, 0x62, P5 ;  /* 0x000000629400780c */ /* 0x000fe20002fa1670 */
[--C-:B------:R-:W-:Y:S01]  /*3ff0*/  FFMA.FTZ R148, R16, c[0x0][0x29c], -R154.reuse ;  /* 0x0000a70010947a23 */ /* 0x100fe2000001089a */
[C---:B------:R-:W-:Y:S01]  /*4000*/  ISETP.LT.OR P4, PT, R150.reuse, 0x42, P4 ;  /* 0x000000429600780c */ /* 0x040fe20002781670 */
[----:B------:R-:W-:Y:S01]  /*4010*/  LDS R3, [R249.X4+0xf280] ;  /* 0x00f28000f9037984 */ /* 0x000fe20000004800 */
[C---:B------:R-:W-:Y:S02]  /*4020*/  ISETP.LT.OR P3, PT, R150.reuse, 0x61, P3 ;  /* 0x000000619600780c */ /* 0x040fe40001f61670 */
[----:B------:R-:W-:Y:S01]  /*4030*/  ISETP.LT.OR P0, PT, R150, 0x62, P0 ;  /* 0x000000629600780c */ /* 0x000fe20000701670 */
[--C-:B------:R-:W-:Y:S01]  /*4040*/  FFMA.FTZ R150, R18, c[0x0][0x29c], -R154.reuse ;  /* 0x0000a70012967a23 */ /* 0x100fe2000001089a */
[----:B------:R-:W-:Y:S01]  /*4050*/  MUFU.EX2 R148, R148 ;  /* 0x0000009400947308 */ /* 0x000fe20000000800 */
[C---:B------:R-:W-:Y:S02]  /*4060*/  HMMA.16816.F32 R16, R132.reuse, R166, RZ ;  /* 0x000000a68410723c */ /* 0x040fe400000018ff */
[----:B------:R-:W-:Y:S01]  /*4070*/  FSEL R27, R27, -INF , !P4 ;  /* 0xff8000001b1b7808 */ /* 0x000fe20006000000 */
[----:B------:R-:W-:Y:S01]  /*4080*/  FFMA.FTZ R154, R35, c[0x0][0x29c], -R154 ;  /* 0x0000a700239a7a23 */ /* 0x000fe2000001089a */
[----:B------:R-:W-:Y:S02]  /*4090*/  FSEL R28, R28, -INF , !P6 ;  /* 0xff8000001c1c7808 */ /* 0x000fe40007000000 */
[----:B------:R-:W-:Y:S01]  /*40a0*/  FSEL R29, R29, -INF , !P5 ;  /* 0xff8000001d1d7808 */ /* 0x000fe20006800000 */
[--C-:B------:R-:W-:Y:S01]  /*40b0*/  FFMA.FTZ R245, R27, c[0x0][0x29c], -R160.reuse ;  /* 0x0000a7001bf57a23 */ /* 0x100fe200000108a0 */
[-C--:B------:R-:W-:Y:S01]  /*40c0*/  HMMA.16816.F32 R20, R132, R168.reuse, RZ ;  /* 0x000000a88414723c */ /* 0x080fe200000018ff */
[----:B--2---:R-:W-:Y:S01]  /*40d0*/  LDS R0, [R249.X4+0xf2a0] ;  /* 0x00f2a000f9007984 */ /* 0x004fe20000004800 */
[----:B------:R-:W-:Y:S02]  /*40e0*/  MUFU.EX2 R154, R154 ;  /* 0x0000009a009a7308 */ /* 0x000fe40000000800 */
[----:B------:R-:W-:Y:S01]  /*40f0*/  FSEL R30, R30, -INF , !P3 ;  /* 0xff8000001e1e7808 */ /* 0x000fe20005800000 */
[--C-:B------:R-:W-:Y:S01]  /*4100*/  FFMA.FTZ R237, R28, c[0x0][0x29c], -R155.reuse ;  /* 0x0000a7001ced7a23 */ /* 0x100fe2000001089b */
[----:B------:R-:W-:Y:S01]  /*4110*/  FSEL R31, R31, -INF , !P0 ;  /* 0xff8000001f1f7808 */ /* 0x000fe20004000000 */
[----:B------:R-:W-:Y:S01]  /*4120*/  FFMA.FTZ R155, R29, c[0x0][0x29c], -R155 ;  /* 0x0000a7001d9b7a23 */ /* 0x000fe2000001089b */
[C---:B------:R-:W-:Y:S04]  /*4130*/  HMMA.16816.F32 R24, R136.reuse, R168, RZ ;  /* 0x000000a88818723c */ /* 0x040fe800000018ff */
[--C-:B------:R-:W-:Y:S01]  /*4140*/  FFMA.FTZ R248, R30, c[0x0][0x29c], -R160.reuse ;  /* 0x0000a7001ef87a23 */ /* 0x100fe200000108a0 */
[----:B------:R-:W-:Y:S01]  /*4150*/  MUFU.EX2 R155, R155 ;  /* 0x0000009b009b7308 */ /* 0x000fe20000000800 */
[----:B------:R-:W-:Y:S02]  /*4160*/  FFMA.FTZ R160, R31, c[0x0][0x29c], -R160 ;  /* 0x0000a7001fa07a23 */ /* 0x000fe400000108a0 */
[-C--:B------:R-:W-:Y:S01]  /*4170*/  HMMA.16816.F32 R28, R136, R170.reuse, RZ ;  /* 0x000000aa881c723c */ /* 0x080fe200000018ff */
[----:B------:R-:W-:Y:S06]  /*4180*/  LDSM.16.M88.4 R136, [R216+0xd880] ;  /* 0x00d88000d888783b */ /* 0x000fec0000000200 */
[----:B------:R-:W-:Y:S01]  /*4190*/  MUFU.EX2 R160, R160 ;  /* 0x000000a000a07308 */ /* 0x000fe20000000800 */
[----:B------:R-:W-:Y:S01]  /*41a0*/  HMMA.16816.F32 R32, R132, R170, RZ ;  /* 0x000000aa8420723c */ /* 0x000fe200000018ff */
[----:B------:R-:W2:Y:S07]  /*41b0*/  LDSM.16.M88.4 R132, [R216+0xd080] ;  /* 0x00d08000d884783b */ /* 0x000eae0000000200 */
[-C--:B----4-:R-:W-:Y:S08]  /*41c0*/  HMMA.16816.F32 R4, R140, R172.reuse, R4 ;  /* 0x000000ac8c04723c */ /* 0x090ff00000001804 */
[C---:B-1----:R-:W-:Y:S08]  /*41d0*/  HMMA.16816.F32 R8, R144.reuse, R172, R8 ;  /* 0x000000ac9008723c */ /* 0x042ff00000001808 */
[-C--:B------:R-:W-:Y:S08]  /*41e0*/  HMMA.16816.F32 R12, R144, R174.reuse, R12 ;  /* 0x000000ae900c723c */ /* 0x080ff0000000180c */
[C---:B------:R-:W-:Y:S08]  /*41f0*/  HMMA.16816.F32 R16, R140.reuse, R174, R16 ;  /* 0x000000ae8c10723c */ /* 0x040ff00000001810 */
[-C--:B------:R-:W-:Y:S08]  /*4200*/  HMMA.16816.F32 R20, R140, R176.reuse, R20 ;  /* 0x000000b08c14723c */ /* 0x080ff00000001814 */
[C---:B------:R-:W-:Y:S08]  /*4210*/  HMMA.16816.F32 R24, R144.reuse, R176, R24 ;  /* 0x000000b09018723c */ /* 0x040ff00000001818 */
[-C--:B------:R-:W-:Y:S01]  /*4220*/  HMMA.16816.F32 R28, R144, R178.reuse, R28 ;  /* 0x000000b2901c723c */ /* 0x080fe2000000181c */
[----:B------:R-:W-:Y:S07]  /*4230*/  MUFU.EX2 R146, R156 ;  /* 0x0000009c00927308 */ /* 0x000fee0000000800 */
[----:B------:R-:W-:Y:S03]  /*4240*/  HMMA.16816.F32 R32, R140, R178, R32 ;  /* 0x000000b28c20723c */ /* 0x000fe60000001820 */
[----:B------:R-:W1:Y:S05]  /*4250*/  MUFU.EX2 R141, R229 ;  /* 0x000000e5008d7308 */ /* 0x000e6a0000000800 */
[-C--:B--2---:R-:W-:Y:S05]  /*4260*/  HMMA.16816.F32 R4, R132, R180.reuse, R4 ;  /* 0x000000b48404723c */ /* 0x084fea0000001804 */
[----:B------:R-:W-:Y:S03]  /*4270*/  MUFU.EX2 R147, R150 ;  /* 0x0000009600937308 */ /* 0x000fe60000000800 */
[C---:B------:R-:W-:Y:S07]  /*4280*/  HMMA.16816.F32 R8, R136.reuse, R180, R8 ;  /* 0x000000b48808723c */ /* 0x040fee0000001808 */
[----:B------:R-:W-:Y:S01]  /*4290*/  MUFU.EX2 R143, R161 ;  /* 0x000000a1008f7308 */ /* 0x000fe20000000800 */
[-C--:B------:R-:W-:Y:S08]  /*42a0*/  HMMA.16816.F32 R12, R136, R182.reuse, R12 ;  /* 0x000000b6880c723c */ /* 0x080ff0000000180c */
[C---:B------:R-:W-:Y:S01]  /*42b0*/  HMMA.16816.F32 R16, R132.reuse, R182, R16 ;  /* 0x000000b68410723c */ /* 0x040fe20000001810 */
[----:B------:R-:W-:Y:S07]  /*42c0*/  MUFU.EX2 R144, R159 ;  /* 0x0000009f00907308 */ /* 0x000fee0000000800 */
[-C--:B------:R-:W-:Y:S03]  /*42d0*/  HMMA.16816.F32 R20, R132, R184.reuse, R20 ;  /* 0x000000b88414723c */ /* 0x080fe60000001814 */
[----:B------:R-:W-:Y:S05]  /*42e0*/  MUFU.EX2 R150, R240 ;  /* 0x000000f000967308 */ /* 0x000fea0000000800 */
[C---:B------:R-:W-:Y:S05]  /*42f0*/  HMMA.16816.F32 R24, R136.reuse, R184, R24 ;  /* 0x000000b88818723c */ /* 0x040fea0000001818 */
[----:B------:R-:W2:Y:S03]  /*4300*/  MUFU.EX2 R145, R163 ;  /* 0x000000a300917308 */ /* 0x000ea60000000800 */
[-C--:B------:R-:W-:Y:S01]  /*4310*/  HMMA.16816.F32 R28, R136, R186.reuse, R28 ;  /* 0x000000ba881c723c */ /* 0x080fe2000000181c */
[----:B------:R-:W-:Y:S06]  /*4320*/  LDSM.16.M88.4 R136, [R217+0x1800] ;  /* 0x00180000d988783b */ /* 0x000fec0000000200 */
[----:B------:R-:W-:Y:S01]  /*4330*/  MUFU.EX2 R140, R230 ;  /* 0x000000e6008c7308 */ /* 0x000fe20000000800 */
[----:B------:R-:W-:Y:S01]  /*4340*/  HMMA.16816.F32 R32, R132, R186, R32 ;  /* 0x000000ba8420723c */ /* 0x000fe20000001820 */
[----:B------:R-:W3:Y:S08]  /*4350*/  LDSM.16.M88.4 R132, [R217+0x1000] ;  /* 0x00100000d984783b */ /* 0x000ef00000000200 */
[----:B------:R-:W-:Y:S10]  /*4360*/  MUFU.EX2 R142, R158 ;  /* 0x0000009e008e7308 */ /* 0x000ff40000000800 */
[----:B------:R-:W-:Y:S10]  /*4370*/  MUFU.EX2 R159, R235 ;  /* 0x000000eb009f7308 */ /* 0x000ff40000000800 */
[----:B------:R-:W-:Y:S10]  /*4380*/  MUFU.EX2 R156, R239 ;  /* 0x000000ef009c7308 */ /* 0x000ff40000000800 */
[----:B------:R-:W-:Y:S01]  /*4390*/  MUFU.EX2 R158, R237 ;  /* 0x000000ed009e7308 */ /* 0x000fe20000000800 */
[-C--:B---3--:R-:W-:Y:S08]  /*43a0*/  HMMA.16816.F32 R4, R132, R188.reuse, R4 ;  /* 0x000000bc8404723c */ /* 0x088ff00000001804 */
        /* <DEDUP_REMOVED lines=8> */
[----:B------:R-:W3:Y:S07]  /*4430*/  LDSM.16.M88.4 R132, [R216+0xe080] ;  /* 0x00e08000d884783b */ /* 0x000eee0000000200 */
        /* <DEDUP_REMOVED lines=13> */
[C---:B------:R-:W-:Y:S04]  /*4510*/  HMMA.16816.F32 R16, R132.reuse, R206, R16 ;  /* 0x000000ce8410723c */ /* 0x040fe80000001810 */
[--C-:B------:R-:W-:Y:S02]  /*4520*/  FADD.FTZ R6, R6, -R0.reuse ;  /* 0x8000000006067221 */ /* 0x100fe40000010000 */
[--C-:B------:R-:W-:Y:S02]  /*4530*/  FADD.FTZ R7, R7, -R0.reuse ;  /* 0x8000000007077221 */ /* 0x100fe40000010000 */
[-C--:B------:R-:W-:Y:S04]  /*4540*/  HMMA.16816.F32 R20, R132, R208.reuse, R20 ;  /* 0x000000d08414723c */ /* 0x080fe80000001814 */
[----:B-1----:R-:W-:Y:S02]  /*4550*/  FMUL.FTZ R7, R141, R7 ;  /* 0x000000078d077220 */ /* 0x002fe40000410000 */
[--C-:B------:R-:W-:Y:S02]  /*4560*/  FADD.FTZ R5, R5, -R3.reuse ;  /* 0x8000000305057221 */ /* 0x100fe40000010000 */
[C---:B------:R-:W-:Y:S04]  /*4570*/  HMMA.16816.F32 R24, R136.reuse, R208, R24 ;  /* 0x000000d08818723c */ /* 0x040fe80000001818 */
[----:B------:R-:W-:Y:S02]  /*4580*/  FMUL.FTZ R5, R2, R5 ;  /* 0x0000000502057220 */ /* 0x000fe40000410000 */
[--C-:B------:R-:W-:Y:S02]  /*4590*/  FADD.FTZ R4, R4, -R3.reuse ;  /* 0x8000000304047221 */ /* 0x100fe40000010000 */
[-C--:B------:R-:W-:Y:S01]  /*45a0*/  HMMA.16816.F32 R28, R136, R210.reuse, R28 ;  /* 0x000000d2881c723c */ /* 0x080fe2000000181c */
[----:B------:R-:W1:Y:S03]  /*45b0*/  MUFU.EX2 R136, R157 ;  /* 0x0000009d00887308 */ /* 0x000e660000000800 */
[--C-:B------:R-:W-:Y:S02]  /*45c0*/  FADD.FTZ R18, R18, -R0.reuse ;  /* 0x8000000012127221 */ /* 0x100fe40000010000 */
[--C-:B------:R-:W-:Y:S02]  /*45d0*/  FADD.FTZ R19, R19, -R0.reuse ;  /* 0x8000000013137221 */ /* 0x100fe40000010000 */
[----:B------:R-:W-:Y:S03]  /*45e0*/  HMMA.16816.F32 R32, R132, R210, R32 ;  /* 0x000000d28420723c */ /* 0x000fe60000001820 */
[----:B------:R-:W3:Y:S01]  /*45f0*/  MUFU.EX2 R138, R234 ;  /* 0x000000ea008a7308 */ /* 0x000ee20000000800 */
[--C-:B------:R-:W-:Y:S02]  /*4600*/  FADD.FTZ R22, R22, -R0.reuse ;  /* 0x8000000016167221 */ /* 0x100fe40000010000 */
[--C-:B------:R-:W-:Y:S01]  /*4610*/  FADD.FTZ R23, R23, -R0.reuse ;  /* 0x8000000017177221 */ /* 0x100fe20000010000 */
[----:B--2---:R-:W-:Y:S01]  /*4620*/  F2FP.PACK_AB R134, R2, R145 ;  /* 0x000000910286723e */ /* 0x004fe200000000ff */
[--C-:B------:R-:W-:Y:S01]  /*4630*/  FADD.FTZ R16, R16, -R3.reuse ;  /* 0x8000000310107221 */ /* 0x100fe20000010000 */
[----:B------:R-:W2:Y:S03]  /*4640*/  LDS R2, [R249.X4+0xf300] ;  /* 0x00f30000f9027984 */ /* 0x000ea60000004800 */
[--C-:B------:R-:W-:Y:S01]  /*4650*/  FADD.FTZ R17, R17, -R3.reuse ;  /* 0x8000000311117221 */ /* 0x100fe20000010000 */
[----:B------:R-:W4:Y:S01]  /*4660*/  MUFU.EX2 R137, R233 ;  /* 0x000000e900897308 */ /* 0x000f220000000800 */
[--C-:B------:R-:W-:Y:S02]  /*4670*/  FADD.FTZ R20, R20, -R3.reuse ;  /* 0x8000000314147221 */ /* 0x100fe40000010000 */
[--C-:B------:R-:W-:Y:S01]  /*4680*/  FADD.FTZ R21, R21, -R3.reuse ;  /* 0x8000000315157221 */ /* 0x100fe20000010000 */
[----:B-1----:R-:W-:Y:S01]  /*4690*/  F2FP.PACK_AB R132, R136, R142 ;  /* 0x0000008e8884723e */ /* 0x002fe200000000ff */
[----:B------:R-:W-:Y:S02]  /*46a0*/  FMUL.FTZ R4, R145, R4 ;  /* 0x0000000491047220 */ /* 0x000fe40000410000 */
[----:B------:R-:W-:Y:S02]  /*46b0*/  FMUL.FTZ R16, R142, R16 ;  /* 0x000000108e107220 */ /* 0x000fe40000410000 */
[----:B------:R-:W-:Y:S01]  /*46c0*/  FMUL.FTZ R6, R140, R6 ;  /* 0x000000068c067220 */ /* 0x000fe20000410000 */
[----:B------:R-:W1:Y:S01]  /*46d0*/  MUFU.EX2 R145, R241 ;  /* 0x000000f100917308 */ /* 0x000e620000000800 */
[--C-:B------:R-:W-:Y:S01]  /*46e0*/  FADD.FTZ R34, R34, -R0.reuse ;  /* 0x8000000022227221 */ /* 0x100fe20000010000 */
[----:B------:R-:W-:Y:S01]  /*46f0*/  F2FP.PACK_AB R135, R5, R4 ;  /* 0x000000040587723e */ /* 0x000fe200000000ff */
[----:B------:R-:W-:Y:S02]  /*4700*/  FADD.FTZ R35, R35, -R0 ;  /* 0x8000000023237221 */ /* 0x000fe40000010000 */
[--C-:B------:R-:W-:Y:S01]  /*4710*/  FADD.FTZ R32, R32, -R3.reuse ;  /* 0x8000000320207221 */ /* 0x100fe20000010000 */
[----:B------:R-:W5:Y:S01]  /*4720*/  LDS R0, [R249.X4+0xf320] ;  /* 0x00f32000f9007984 */ /* 0x000f620000004800 */
[----:B------:R-:W-:Y:S01]  /*4730*/  FADD.FTZ R33, R33, -R3 ;  /* 0x8000000321217221 */ /* 0x000fe20000010000 */
[----:B------:R-:W-:Y:S01]  /*4740*/  F2FP.PACK_AB R3, R141, R140 ;  /* 0x0000008c8d03723e */ /* 0x000fe200000000ff */
[----:B---3--:R-:W-:Y:S01]  /*4750*/  FMUL.FTZ R20, R138, R20 ;  /* 0x000000148a147220 */ /* 0x008fe20000410000 */
[----:B------:R-:W-:Y:S01]  /*4760*/  MUFU.EX2 R142, R242 ;  /* 0x000000f2008e7308 */ /* 0x000fe20000000800 */
[----:B------:R-:W-:Y:S01]  /*4770*/  FMUL.FTZ R4, R146, R22 ;  /* 0x0000001692047220 */ /* 0x000fe20000410000 */
[----:B------:R-:W-:Y:S01]  /*4780*/  STS [R227+0xf480], R134 ;  /* 0x00f48086e3007388 */ /* 0x000fe20000000800 */
[----:B------:R-:W-:Y:S01]  /*4790*/  FMUL.FTZ R23, R147, R23 ;  /* 0x0000001793177220 */ /* 0x000fe20000410000 */
[C---:B----4-:R-:W-:Y:S01]  /*47a0*/  F2FP.PACK_AB R133, R137.reuse, R138 ;  /* 0x0000008a8985723e */ /* 0x050fe200000000ff */
[----:B------:R-:W-:Y:S01]  /*47b0*/  FMUL.FTZ R21, R137, R21 ;  /* 0x0000001589157220 */ /* 0x000fe20000410000 */
[----:B------:R1:W-:Y:S01]  /*47c0*/  STS [R227+0xf880], R3 ;  /* 0x00f88003e3007388 */ /* 0x0003e20000000800 */
[----:B------:R-:W-:Y:S01]  /*47d0*/  FMUL.FTZ R17, R136, R17 ;  /* 0x0000001188117220 */ /* 0x000fe20000410000 */
[----:B------:R-:W-:Y:S01]  /*47e0*/  F2FP.PACK_AB R23, R23, R4 ;  /* 0x000000041717723e */ /* 0x000fe200000000ff */
[----:B------:R-:W-:Y:S01]  /*47f0*/  FMUL.FTZ R33, R153, R33 ;  /* 0x0000002199217220 */ /* 0x000fe20000410000 */
[----:B------:R-:W3:Y:S01]  /*4800*/  MUFU.EX2 R140, R243 ;  /* 0x000000f3008c7308 */ /* 0x000ee20000000800 */
[----:B------:R-:W-:Y:S01]  /*4810*/  F2FP.PACK_AB R137, R21, R20 ;  /* 0x000000141589723e */ /* 0x000fe200000000ff */
[----:B------:R-:W-:Y:S01]  /*4820*/  STS [R228], R132 ;  /* 0x00000084e4007388 */ /* 0x000fe20000000800 */
[----:B------:R-:W-:Y:S01]  /*4830*/  F2FP.PACK_AB R20, R144, R143 ;  /* 0x0000008f9014723e */ /* 0x000fe200000000ff */
[----:B------:R-:W-:Y:S01]  /*4840*/  FMUL.FTZ R5, R143, R18 ;  /* 0x000000128f057220 */ /* 0x000fe20000410000 */
[----:B------:R-:W-:Y:S01]  /*4850*/  F2FP.PACK_AB R136, R17, R16 ;  /* 0x000000101188723e */ /* 0x000fe200000000ff */
[--C-:B--2---:R-:W-:Y:S01]  /*4860*/  FADD.FTZ R4, R12, -R2.reuse ;  /* 0x800000020c047221 */ /* 0x104fe20000010000 */
[----:B------:R-:W-:Y:S01]  /*4870*/  F2FP.PACK_AB R12, R152, R151 ;  /* 0x00000097980c723e */ /* 0x000fe200000000ff */
[----:B------:R-:W-:Y:S01]  /*4880*/  STS [R228+0x400], R20 ;  /* 0x00040014e4007388 */ /* 0x000fe20000000800 */
[--C-:B------:R-:W-:Y:S01]  /*4890*/  FADD.FTZ R25, R25, -R2.reuse ;  /* 0x8000000219197221 */ /* 0x100fe20000010000 */
[----:B------:R-:W2:Y:S01]  /*48a0*/  MUFU.EX2 R139, R232 ;  /* 0x000000e8008b7308 */ /* 0x000ea20000000800 */
[--C-:B------:R-:W-:Y:S01]  /*48b0*/  FADD.FTZ R29, R29, -R2.reuse ;  /* 0x800000021d1d7221 */ /* 0x100fe20000010000 */
[----:B------:R-:W-:Y:S01]  /*48c0*/  STS [R227+0x10480], R12 ;  /* 0x0104800ce3007388 */ /* 0x000fe20000000800 */
[--C-:B------:R-:W-:Y:S01]  /*48d0*/  FADD.FTZ R8, R8, -R2.reuse ;  /* 0x8000000208087221 */ /* 0x100fe20000010000 */
[----:B------:R-:W-:Y:S01]  /*48e0*/  F2FP.PACK_AB R18, R147, R146 ;  /* 0x000000929312723e */ /* 0x000fe200000000ff */
[--C-:B------:R-:W-:Y:S01]  /*48f0*/  FADD.FTZ R9, R9, -R2.reuse ;  /* 0x8000000209097221 */ /* 0x100fe20000010000 */
[----:B------:R-:W-:Y:S01]  /*4900*/  F2FP.PACK_AB R16, R154, R148 ;  /* 0x000000949a10723e */ /* 0x000fe200000000ff */
[--C-:B------:R-:W-:Y:S02]  /*4910*/  FADD.FTZ R13, R13, -R2.reuse ;  /* 0x800000020d0d7221 */ /* 0x100fe40000010000 */
[--C-:B------:R-:W-:Y:S01]  /*4920*/  FADD.FTZ R24, R24, -R2.reuse ;  /* 0x8000000218187221 */ /* 0x100fe20000010000 */
[----:B------:R-:W-:Y:S01]  /*4930*/  MUFU.EX2 R138, R245 ;  /* 0x000000f5008a7308 */ /* 0x000fe20000000800 */
[----:B-1----:R-:W-:Y:S01]  /*4940*/  F2FP.PACK_AB R3, R145, R159 ;  /* 0x0000009f9103723e */ /* 0x002fe200000000ff */
[----:B------:R-:W-:Y:S01]  /*4950*/  FADD.FTZ R28, R28, -R2 ;  /* 0x800000021c1c7221 */ /* 0x000fe20000010000 */
[----:B---3--:R-:W-:Y:S01]  /*4960*/  F2FP.PACK_AB R2, R140, R142 ;  /* 0x0000008e8c02723e */ /* 0x008fe200000000ff */
[----:B------:R-:W-:Y:S02]  /*4970*/  FMUL.FTZ R21, R154, R35 ;  /* 0x000000239a157220 */ /* 0x000fe40000410000 */
[----:B------:R-:W-:Y:S01]  /*4980*/  STS [R227+0x10880], R3 ;  /* 0x01088003e3007388 */ /* 0x000fe20000000800 */
[----:B------:R-:W-:Y:S02]  /*4990*/  FMUL.FTZ R19, R144, R19 ;  /* 0x0000001390137220 */ /* 0x000fe40000410000 */
[--C-:B-----5:R-:W-:Y:S01]  /*49a0*/  FADD.FTZ R10, R10, -R0.reuse ;  /* 0x800000000a0a7221 */ /* 0x120fe20000010000 */
[----:B------:R1:W-:Y:S01]  /*49b0*/  STS [R228+0x1400], R2 ;  /* 0x00140002e4007388 */ /* 0x0003e20000000800 */
[----:B------:R-:W3:Y:S01]  /*49c0*/  MUFU.EX2 R157, R238 ;  /* 0x000000ee009d7308 */ /* 0x000ee20000000800 */
[----:B------:R-:W-:Y:S01]  /*49d0*/  F2FP.PACK_AB R19, R19, R5 ;  /* 0x000000051313723e */ /* 0x000fe200000000ff */
[--C-:B------:R-:W-:Y:S01]  /*49e0*/  FADD.FTZ R11, R11, -R0.reuse ;  /* 0x800000000b0b7221 */ /* 0x100fe20000010000 */
[----:B------:R-:W-:Y:S01]  /*49f0*/  F2FP.PACK_AB R5, R155, R158 ;  /* 0x0000009e9b05723e */ /* 0x000fe200000000ff */
[----:B--2---:R-:W-:Y:S01]  /*4a00*/  FMUL.FTZ R17, R139, R32 ;  /* 0x000000208b117220 */ /* 0x004fe20000410000 */
[----:B------:R-:W-:Y:S01]  /*4a10*/  F2FP.PACK_AB R32, R153, R139 ;  /* 0x0000008b9920723e */ /* 0x000fe200000000ff */
[----:B------:R-:W-:Y:S02]  /*4a20*/  FMUL.FTZ R10, R159, R10 ;  /* 0x0000000a9f0a7220 */ /* 0x000fe40000410000 */
[----:B------:R-:W-:Y:S01]  /*4a30*/  FMUL.FTZ R11, R145, R11 ;  /* 0x0000000b910b7220 */ /* 0x000fe20000410000 */
[----:B------:R-:W-:Y:S01]  /*4a40*/  F2FP.PACK_AB R22, R33, R17 ;  /* 0x000000112116723e */ /* 0x000fe200000000ff */
[----:B------:R-:W1:Y:S01]  /*4a50*/  MUFU.EX2 R139, R244 ;  /* 0x000000f4008b7308 */ /* 0x000e620000000800 */
[----:B------:R-:W-:Y:S01]  /*4a60*/  F2FP.PACK_AB R17, R7, R6 ;  /* 0x000000060711723e */ /* 0x000fe200000000ff */
[----:B------:R-:W-:Y:S01]  /*4a70*/  FMUL.FTZ R33, R149, R4 ;  /* 0x0000000495217220 */ /* 0x000fe20000410000 */
[----:B------:R-:W-:Y:S01]  /*4a80*/  F2FP.PACK_AB R7, R150, R149 ;  /* 0x000000959607723e */ /* 0x000fe200000000ff */
[----:B------:R-:W-:Y:S02]  /*4a90*/  FMUL.FTZ R34, R148, R34 ;  /* 0x0000002294227220 */ /* 0x000fe40000410000 */
[--C-:B------:R-:W-:Y:S02]  /*4aa0*/  FADD.FTZ R15, R15, -R0.reuse ;  /* 0x800000000f0f7221 */ /* 0x100fe40000010000 */
[----:B------:R-:W-:Y:S01]  /*4ab0*/  STS [R228+0x1000], R7 ;  /* 0x00100007e4007388 */ /* 0x000fe20000000800 */
[----:B------:R-:W-:Y:S01]  /*4ac0*/  F2FP.PACK_AB R21, R21, R34 ;  /* 0x000000221515723e */ /* 0x000fe200000000ff */
[----:B------:R-:W2:Y:S01]  /*4ad0*/  MUFU.EX2 R35, R248 ;  /* 0x000000f800237308 */ /* 0x000ea20000000800 */
[----:B------:R-:W-:Y:S01]  /*4ae0*/  FMUL.FTZ R34, R151, R8 ;  /* 0x0000000897227220 */ /* 0x000fe20000410000 */
[----:B------:R-:W-:Y:S01]  /*4af0*/  STS [R227+0x11480], R133 ;  /* 0x01148085e3007388 */ /* 0x000fe20000000800 */
[----:B------:R-:W-:Y:S01]  /*4b00*/  FMUL.FTZ R6, R152, R9 ;  /* 0x0000000998067220 */ /* 0x000fe20000410000 */
[----:B---3--:R-:W-:Y:S01]  /*4b10*/  F2FP.PACK_AB R4, R157, R156 ;  /* 0x0000009c9d04723e */ /* 0x008fe200000000ff */
[--C-:B------:R-:W-:Y:S01]  /*4b20*/  FADD.FTZ R14, R14, -R0.reuse ;  /* 0x800000000e0e7221 */ /* 0x100fe20000010000 */
[----:B------:R-:W-:Y:S01]  /*4b30*/  STS [R227+0x11880], R18 ;  /* 0x01188012e3007388 */ /* 0x000fe20000000800 */
[----:B------:R-:W-:Y:S01]  /*4b40*/  FMUL.FTZ R9, R150, R13 ;  /* 0x0000000d96097220 */ /* 0x000fe20000410000 */
[----:B------:R-:W-:Y:S01]  /*4b50*/  F2FP.PACK_AB R6, R6, R34 ;  /* 0x000000220606723e */ /* 0x000fe200000000ff */
[----:B------:R-:W-:Y:S01]  /*4b60*/  FMUL.FTZ R14, R142, R14 ;  /* 0x0000000e8e0e7220 */ /* 0x000fe20000410000 */
[----:B------:R-:W-:Y:S01]  /*4b70*/  STS [R228+0x2000], R32 ;  /* 0x00200020e4007388 */ /* 0x000fe20000000800 */
[--C-:B------:R-:W-:Y:S01]  /*4b80*/  FADD.FTZ R27, R27, -R0.reuse ;  /* 0x800000001b1b7221 */ /* 0x100fe20000010000 */
[----:B------:R-:W-:Y:S01]  /*4b90*/  F2FP.PACK_AB R9, R9, R33 ;  /* 0x000000210909723e */ /* 0x000fe200000000ff */
[--C-:B------:R-:W-:Y:S01]  /*4ba0*/  FADD.FTZ R26, R26, -R0.reuse ;  /* 0x800000001a1a7221 */ /* 0x100fe20000010000 */
[----:B-1----:R-:W-:Y:S01]  /*4bb0*/  F2FP.PACK_AB R2, R138, R139 ;  /* 0x0000008b8a02723e */ /* 0x002fe200000000ff */
[----:B------:R-:W-:Y:S01]  /*4bc0*/  STS [R228+0x2400], R16 ;  /* 0x00240010e4007388 */ /* 0x000fe20000000800 */
[----:B------:R-:W-:Y:S02]  /*4bd0*/  FMUL.FTZ R24, R156, R24 ;  /* 0x000000189c187220 */ /* 0x000fe40000410000 */
[----:B------:R-:W-:Y:S01]  /*4be0*/  FMUL.FTZ R8, R157, R25 ;  /* 0x000000199d087220 */ /* 0x000fe20000410000 */
[----:B------:R1:W-:Y:S01]  /*4bf0*/  STS [R227+0x12880], R2 ;  /* 0x01288002e3007388 */ /* 0x0003e20000000800 */
[----:B------:R-:W-:Y:S02]  /*4c00*/  FMUL.FTZ R26, R139, R26 ;  /* 0x0000001a8b1a7220 */ /* 0x000fe40000410000 */
[----:B------:R-:W-:Y:S01]  /*4c10*/  FMUL.FTZ R3, R138, R27 ;  /* 0x0000001b8a037220 */ /* 0x000fe20000410000 */
[----:B------:R3:W-:Y:S01]  /*4c20*/  STS [R227+0x12480], R4 ;  /* 0x01248004e3007388 */ /* 0x0007e20000000800 */
[--C-:B------:R-:W-:Y:S01]  /*4c30*/  FADD.FTZ R30, R30, -R0.reuse ;  /* 0x800000001e1e7221 */ /* 0x100fe20000010000 */
[----:B------:R-:W-:Y:S01]  /*4c40*/  F2FP.PACK_AB R8, R8, R24 ;  /* 0x000000180808723e */ /* 0x000fe200000000ff */
[----:B------:R-:W-:Y:S01]  /*4c50*/  FADD.FTZ R31, R31, -R0 ;  /* 0x800000001f1f7221 */ /* 0x000fe20000010000 */
[----:B------:R-:W-:Y:S01]  /*4c60*/  STS [R228+0x3000], R5 ;  /* 0x00300005e4007388 */ /* 0x000fe20000000800 */
[----:B------:R-:W-:Y:S01]  /*4c70*/  FMUL.FTZ R28, R158, R28 ;  /* 0x0000001c9e1c7220 */ /* 0x000fe20000410000 */
[----:B------:R-:W-:Y:S01]  /*4c80*/  F2FP.PACK_AB R3, R3, R26 ;  /* 0x0000001a0303723e */ /* 0x000fe200000000ff */
[----:B------:R-:W-:Y:S02]  /*4c90*/  FMUL.FTZ R13, R155, R29 ;  /* 0x0000001d9b0d7220 */ /* 0x000fe40000410000 */
[----:B--2---:R-:W-:Y:S02]  /*4ca0*/  FMUL.FTZ R30, R35, R30 ;  /* 0x0000001e231e7220 */ /* 0x004fe40000410000 */
[C---:B------:R-:W-:Y:S01]  /*4cb0*/  FMUL.FTZ R31, R160.reuse, R31 ;  /* 0x0000001fa01f7220 */ /* 0x040fe20000410000 */
[----:B------:R-:W-:Y:S01]  /*4cc0*/  F2FP.PACK_AB R13, R13, R28 ;  /* 0x0000001c0d0d723e */ /* 0x000fe200000000ff */
[----:B------:R-:W-:Y:S01]  /*4cd0*/  IMAD.SHL.U32 R0, R221, 0x2, RZ ;  /* 0x00000002dd007824 */ /* 0x000fe200078e00ff */
[----:B-1----:R-:W-:Y:S01]  /*4ce0*/  F2FP.PACK_AB R2, R160, R35 ;  /* 0x00000023a002723e */ /* 0x002fe200000000ff */
[----:B---3--:R-:W-:Y:S04]  /*4cf0*/  FMUL.FTZ R4, R140, R15 ;  /* 0x0000000f8c047220 */ /* 0x008fe80000410000 */
[----:B------:R1:W-:Y:S04]  /*4d00*/  STS [R228+0x3400], R2 ;  /* 0x00340002e4007388 */ /* 0x0003e80000000800 */
[----:B------:R-:W-:Y:S01]  /*4d10*/  BAR.SYNC.DEFER_BLOCKING 0x0 ;  /* 0x0000000000007b1d */ /* 0x000fe20000010000 */
[----:B------:R-:W-:Y:S02]  /*4d20*/  F2FP.PACK_AB R4, R4, R14 ;  /* 0x0000000e0404723e */ /* 0x000fe400000000ff */
[----:B-1----:R-:W-:Y:S05]  /*4d30*/  F2FP.PACK_AB R2, R11, R10 ;  /* 0x0000000a0b02723e */ /* 0x002fea00000000ff */
        /* <DEDUP_REMOVED lines=98> */
[----:B------:R-:W-:Y:S02]  /*5360*/  ULDC.64 UR6, c[0x0][0x208] ;  /* 0x0000820000067ab9 */ /* 0x000fe40000000a00 */
[----:B------:R-:W-:Y:S01]  /*5370*/  UIMAD.WIDE.U32 UR26, UR21, UR6, URZ ;  /* 0x00000006151a72a5 */ /* 0x000fe2000f8e003f */
[----:B------:R-:W3:Y:S01]  /*5380*/  LDL.64 R238, [R1+0x28] ;  /* 0x0000280001ee7983 */ /* 0x000ee20000100a00 */
[----:B------:R-:W-:Y:S03]  /*5390*/  USHF.R.S32.HI UR24, URZ, 0x1f, UR21 ;  /* 0x0000001f3f187899 */ /* 0x000fe60008011415 */
[----:B------:R-:W4:Y:S01]  /*53a0*/  LDL R234, [R1+0x8] ;  /* 0x0000080001ea7983 */ /* 0x000f220000100800 */
[----:B------:R-:W-:Y:S01]  /*53b0*/  UIMAD UR24, UR24, UR6, URZ ;  /* 0x00000006181872a4 */ /* 0x000fe2000f8e023f */
[----:B------:R-:W-:Y:S02]  /*53c0*/  IMAD.U32 R9, RZ, RZ, UR26 ;  /* 0x0000001aff097e24 */ /* 0x000fe4000f8e00ff */
[----:B------:R-:W5:Y:S01]  /*53d0*/  LDL.64 R232, [R1+0x20] ;  /* 0x0000200001e87983 */ /* 0x000f620000100a00 */
[----:B------:R-:W-:Y:S02]  /*53e0*/  UIMAD UR24, UR21, UR7, UR24 ;  /* 0x00000007151872a4 */ /* 0x000fe4000f8e0218 */
[----:B------:R-:W-:Y:S01]  /*53f0*/  USHF.L.U32 UR7, UR21, 0x6, URZ ;  /* 0x0000000615077899 */ /* 0x000fe2000800063f */
[----:B------:R-:W3:Y:S01]  /*5400*/  LDL.64 R162, [R1+0x10] ;  /* 0x0000100001a27983 */ /* 0x000ee20000100a00 */
[----:B------:R-:W-:Y:S02]  /*5410*/  UIADD3 UR24, UR27, UR24, URZ ;  /* 0x000000181b187290 */ /* 0x000fe4000fffe03f */
[----:B------:R-:W-:Y:S01]  /*5420*/  USHF.R.S32.HI UR6, URZ, 0x1f, UR7 ;  /* 0x0000001f3f067899 */ /* 0x000fe20008011407 */
[----:B------:R-:W1:Y:S01]  /*5430*/  S2R R0, SR_CTAID.Y ;  /* 0x0000000000007919 */ /* 0x000e620000002600 */
[----:B------:R-:W-:Y:S01]  /*5440*/  IMAD.U32 R7, RZ, RZ, UR7 ;  /* 0x00000007ff077e24 */ /* 0x000fe2000f8e00ff */
[----:B------:R-:W-:Y:S01]  /*5450*/  UIADD3 UR7, -UR7, UR20, URZ ;  /* 0x0000001407077290 */ /* 0x000fe2000fffe13f */
[----:B------:R-:W-:Y:S01]  /*5460*/  IMAD.U32 R8, RZ, RZ, UR24 ;  /* 0x00000018ff087e24 */ /* 0x000fe2000f8e00ff */
[----:B-1----:R-:W-:Y:S05]  /*5470*/  SHF.R.S32.HI R6, RZ, 0x1f, R0 ;  /* 0x0000001fff067819 */ /* 0x002fea0000011400 */
[----:B------:R-:W-:Y:S04]  /*5480*/  IMAD R6, R6, c[0x0][0x288], RZ ;  /* 0x0000a20006067a24 */ /* 0x000fe800078e02ff */
[C---:B------:R-:W-:Y:S02]  /*5490*/  IMAD R6, R0.reuse, c[0x0][0x28c], R6 ;  /* 0x0000a30000067a24 */ /* 0x040fe400078e0206 */
[----:B--2---:R-:W-:Y:S02]  /*54a0*/  IMAD.MOV.U32 R4, RZ, RZ, R236 ;  /* 0x000000ffff047224 */ /* 0x004fe400078e00ec */
[----:B------:R-:W-:Y:S04]  /*54b0*/  IMAD.MOV.U32 R5, RZ, RZ, R237 ;  /* 0x000000ffff057224 */ /* 0x000fe800078e00ed */
[----:B------:R-:W-:Y:S01]  /*54c0*/  IMAD.WIDE.U32 R4, R0, c[0x0][0x288], R4 ;  /* 0x0000a20000047a25 */ /* 0x000fe200078e0004 */
[C---:B----4-:R-:W-:Y:S02]  /*54d0*/  LOP3.LUT P4, RZ, R234.reuse, 0x1, RZ, 0xc0, !PT ;  /* 0x00000001eaff7812 */ /* 0x050fe4000788c0ff */
[----:B------:R-:W-:Y:S01]  /*54e0*/  LOP3.LUT P5, RZ, R234, 0x4, RZ, 0xc0, !PT ;  /* 0x00000004eaff7812 */ /* 0x000fe200078ac0ff */
[----:B------:R-:W-:Y:S01]  /*54f0*/  IMAD.U32 R0, RZ, RZ, UR26 ;  /* 0x0000001aff007e24 */ /* 0x000fe2000f8e00ff */
[----:B------:R-:W-:Y:S01]  /*5500*/  IADD3 R7, P1, P0, R7, UR11, R4 ;  /* 0x0000000b07077c10 */ /* 0x000fe2000f83e004 */
[----:B------:R-:W-:Y:S01]  /*5510*/  IMAD.IADD R4, R5, 0x1, R6 ;  /* 0x0000000105047824 */ /* 0x000fe200078e0206 */
[----:B------:R-:W-:Y:S02]  /*5520*/  ISETP.GE.OR P4, PT, R246, UR7, !P4 ;  /* 0x00000007f6007c0c */ /* 0x000fe4000e786670 */
[----:B---3--:R-:W-:Y:S02]  /*5530*/  LEA R0, P3, R0, R238, 0x6 ;  /* 0x000000ee00007211 */ /* 0x008fe400078630ff */
[----:B------:R-:W-:Y:S02]  /*5540*/  ISETP.GE.OR P5, PT, R246, UR7, !P5 ;  /* 0x00000007f6007c0c */ /* 0x000fe4000efa6670 */
[----:B-----5:R-:W-:Y:S01]  /*5550*/  LEA.HI.X R5, R9, R233, R8, 0x6, P3 ;  /* 0x000000e909057211 */ /* 0x020fe200018f3408 */
[----:B------:R-:W-:Y:S01]  /*5560*/  IMAD.U32 R8, RZ, RZ, UR6 ;  /* 0x00000006ff087e24 */ /* 0x000fe2000f8e00ff */
[----:B------:R-:W-:Y:S04]  /*5570*/  LOP3.LUT P3, RZ, R234, 0x2, RZ, 0xc0, !PT ;  /* 0x00000002eaff7812 */ /* 0x000fe8000786c0ff */
[----:B------:R-:W-:Y:S02]  /*5580*/  ISETP.GE.OR P3, PT, R246, UR7, !P3 ;  /* 0x00000007f6007c0c */ /* 0x000fe4000df66670 */
[----:B------:R-:W-:Y:S02]  /*5590*/  IADD3.X R8, R8, UR9, R4, P1, P0 ;  /* 0x0000000908087c10 */ /* 0x000fe40008fe0404 */
[C---:B------:R-:W-:Y:S02]  /*55a0*/  LEA R4, P1, R0.reuse, c[0x0][0x1f0], 0x1 ;  /* 0x00007c0000047a11 */ /* 0x040fe400078208ff */
[C---:B------:R-:W-:Y:S02]  /*55b0*/  LEA R6, P0, R7.reuse, c[0x0][0x280], 0x2 ;  /* 0x0000a00007067a11 */ /* 0x040fe400078010ff */
[----:B------:R-:W-:Y:S01]  /*55c0*/  LEA.HI.X R5, R0, c[0x0][0x1f4], R5, 0x1, P1 ;  /* 0x00007d0000057a11 */ /* 0x000fe200008f0c05 */
[----:B------:R-:W-:Y:S01]  /*55d0*/  @!P2 IMAD.SHL.U32 R0, R162, 0x10, RZ ;  /* 0x00000010a200a824 */ /* 0x000fe200078e00ff */
[----:B------:R-:W-:Y:S03]  /*55e0*/  LEA.HI.X R7, R7, c[0x0][0x284], R8, 0x2, P0 ;  /* 0x0000a10007077a11 */ /* 0x000fe600000f1408 */
[----:B------:R-:W-:Y:S01]  /*55f0*/  @!PT LDS RZ, [RZ] ;  /* 0x00000000fffff984 */ /* 0x000fe20000000800 */
[----:B------:R-:W-:Y:S01]  /*5600*/  @!PT LDS RZ, [RZ] ;  /* 0x00000000fffff984 */ /* 0x000fe20000000800 */
[----:B------:R-:W-:Y:S01]  /*5610*/  @!PT LDS RZ, [RZ] ;  /* 0x00000000fffff984 */ /* 0x000fe20000000800 */
[----:B------:R1:W-:Y:S04]  /*5620*/  LDGSTS.E.BYPASS.LTC128B.128 [R252+0xc080], [R4.64], !P4 ;  /* 0x0c08000004fc7fae */ /* 0x0003e8000e101d56 */
[----:B------:R1:W-:Y:S04]  /*5630*/  LDGSTS.E.BYPASS.LTC128B.128 [R252+0xd080], [R4.64+0x40], !P3 ;  /* 0x0d08004004fc7fae */ /* 0x0003e8000d901d56 */
[----:B------:R1:W-:Y:S04]  /*5640*/  LDGSTS.E.BYPASS.LTC128B.128 [R252+0xe080], [R4.64+0x80], !P5 ;  /* 0x0e08008004fc7fae */ /* 0x0003e8000e901d56 */
[----:B------:R1:W-:Y:S02]  /*5650*/  @!P2 LDGSTS.E.BYPASS.LTC128B.128 [R0+0xf280], [R6.64] ;  /* 0x0f2800000600afae */ /* 0x0003e4000b901d56 */
.L_x_169:
        /* <DEDUP_REMOVED lines=241> */
.L_x_151:
[----:B------:R-:W-:Y:S01]  /*6570*/  USHF.L.U32 UR5, UR10, 0x7, URZ ;  /* 0x000000070a057899 */ /* 0x000fe2000800063f */
[----:B------:R-:W-:Y:S05]  /*6580*/  @P1 BRA `(.L_x_171) ;  /* 0x0000106000001947 */ /* 0x000fea0003800000 */
[----:B------:R-:W2:Y:S01]  /*6590*/  LDL.LU.64 R34, [R1+0x10] ;  /* 0x0000100001227983 */ /* 0x000ea20000300a00 */
[----:B------:R-:W-:Y:S01]  /*65a0*/  F2FP.PACK_AB R36, R37, R36 ;  /* 0x000000242524723e */ /* 0x000fe200000000ff */
[----:B------:R-:W-:Y:S01]  /*65b0*/  ULDC UR4, c[0x0][0x2f0] ;  /* 0x0000bc0000047ab9 */ /* 0x000fe20000000800 */
[----:B------:R-:W-:Y:S01]  /*65c0*/  F2FP.PACK_AB R38, R39, R38 ;  /* 0x000000262726723e */ /* 0x000fe200000000ff */
[----:B------:R-:W-:Y:S01]  /*65d0*/  UIADD3 UR4, -UR5, UR4, URZ ;  /* 0x0000000405047290 */ /* 0x000fe2000fffe13f */
[----:B------:R-:W-:Y:S01]  /*65e0*/  F2FP.PACK_AB R48, R49, R48 ;  /* 0x000000303130723e */ /* 0x000fe200000000ff */
[----:B------:R-:W-:Y:S01]  /*65f0*/  BSSY B0, `(.L_x_172) ;  /* 0x00000bd000007945 */ /* 0x000fe20003800000 */
[----:B------:R-:W-:Y:S01]  /*6600*/  F2FP.PACK_AB R50, R51, R50 ;  /* 0x000000323332723e */ /* 0x000fe200000000ff */
[----:B------:R-:W-:Y:S01]  /*6610*/  UISETP.LT.AND UP0, UPT, UR4, 0x80, UPT ;  /* 0x000000800400788c */ /* 0x000fe2000bf01270 */
[----:B------:R-:W-:-:S02]  /*6620*/  F2FP.PACK_AB R40, R41, R40 ;  /* 0x000000282928723e */ /* 0x000fc400000000ff */
[----:B------:R-:W-:Y:S01]  /*6630*/  F2FP.PACK_AB R42, R43, R42 ;  /* 0x0000002a2b2a723e */ /* 0x000fe200000000ff */
[----:B------:R-:W-:Y:S01]  /*6640*/  USEL UR4, UR4, 0x80, UP0 ;  /* 0x0000008004047887 */ /* 0x000fe20008000000 */
[----:B------:R-:W-:Y:S02]  /*6650*/  F2FP.PACK_AB R44, R45, R44 ;  /* 0x0000002c2d2c723e */ /* 0x000fe400000000ff */
[----:B------:R-:W-:Y:S02]  /*6660*/  F2FP.PACK_AB R46, R47, R46 ;  /* 0x0000002e2f2e723e */ /* 0x000fe400000000ff */
[----:B------:R-:W-:Y:S02]  /*6670*/  F2FP.PACK_AB R52, R53, R52 ;  /* 0x000000343534723e */ /* 0x000fe400000000ff */
[----:B------:R-:W-:Y:S02]  /*6680*/  F2FP.PACK_AB R54, R55, R54 ;  /* 0x000000363736723e */ /* 0x000fe400000000ff */
[----:B------:R-:W-:-:S02]  /*6690*/  F2FP.PACK_AB R64, R65, R64 ;  /* 0x000000404140723e */ /* 0x000fc400000000ff */
[----:B------:R-:W-:Y:S02]  /*66a0*/  F2FP.PACK_AB R66, R67, R66 ;  /* 0x000000424342723e */ /* 0x000fe400000000ff */
        /* <DEDUP_REMOVED lines=32> */
[----:B------:R-:W-:Y:S01]  /*68b0*/  F2FP.PACK_AB R13, R13, R122 ;  /* 0x0000007a0d0d723e */ /* 0x000fe200000000ff */
[----:B------:R-:W-:Y:S01]  /*68c0*/  BAR.SYNC.DEFER_BLOCKING 0x1, 0x100 ;  /* 0x0044000000007b1d */ /* 0x000fe20000010000 */
[----:B--2---:R-:W-:-:S04]  /*68d0*/  SHF.R.S32.HI R10, RZ, 0x1f, R34 ;  /* 0x0000001fff0a7819 */ /* 0x004fc80000011422 */
[CC--:B------:R-:W-:Y:S02]  /*68e0*/  LEA.HI R7, R10.reuse, R34.reuse, RZ, 0x2 ;  /* 0x000000220a077211 */ /* 0x0c0fe400078f10ff */
[----:B------:R-:W-:Y:S02]  /*68f0*/  LEA.HI R6, R10, R34, RZ, 0x7 ;  /* 0x000000220a067211 */ /* 0x000fe400078f38ff */
[--C-:B------:R-:W-:Y:S02]  /*6900*/  SHF.R.S32.HI R14, RZ, 0x2, R7.reuse ;  /* 0x00000002ff0e7819 */ /* 0x100fe40000011407 */
[----:B------:R-:W-:Y:S02]  /*6910*/  SHF.R.S32.HI R0, RZ, 0x1f, R7 ;  /* 0x0000001fff007819 */ /* 0x000fe40000011407 */
[----:B------:R-:W-:Y:S02]  /*6920*/  LOP3.LUT R3, R7, 0xfffffffc, RZ, 0xc0, !PT ;  /* 0xfffffffc07037812 */ /* 0x000fe400078ec0ff */
[----:B------:R-:W-:-:S02]  /*6930*/  LEA.HI R0, R0, R14, RZ, 0x3 ;  /* 0x0000000e00007211 */ /* 0x000fc400078f18ff */
[----:B------:R-:W-:Y:S01]  /*6940*/  SHF.R.U32.HI R6, RZ, 0x4, R6 ;  /* 0x00000004ff067819 */ /* 0x000fe20000011606 */
[----:B------:R-:W-:Y:S01]  /*6950*/  IMAD.IADD R9, R34, 0x1, -R3 ;  /* 0x0000000122097824 */ /* 0x000fe200078e0a03 */
[----:B------:R-:W-:Y:S02]  /*6960*/  LOP3.LUT R2, R0, 0xfffffff8, RZ, 0xc0, !PT ;  /* 0xfffffff800027812 */ /* 0x000fe400078ec0ff */
[----:B------:R-:W-:Y:S02]  /*6970*/  LEA.HI R0, R10, R34, RZ, 0x5 ;  /* 0x000000220a007211 */ /* 0x000fe400078f28ff */
[C---:B------:R-:W-:Y:S01]  /*6980*/  ISETP.GE.AND P5, PT, R14.reuse, UR4, PT ;  /* 0x000000040e007c0c */ /* 0x040fe2000bfa6270 */
[----:B------:R-:W-:Y:S01]  /*6990*/  IMAD.IADD R5, R14, 0x1, -R2 ;  /* 0x000000010e057824 */ /* 0x000fe200078e0a02 */
[--C-:B------:R-:W-:Y:S02]  /*69a0*/  SHF.R.S32.HI R11, RZ, 0x5, R0.reuse ;  /* 0x00000005ff0b7819 */ /* 0x100fe40000011400 */
[----:B------:R-:W-:-:S02]  /*69b0*/  SHF.R.S32.HI R0, RZ, 0x1f, R0 ;  /* 0x0000001fff007819 */ /* 0x000fc40000011400 */
[----:B------:R-:W-:Y:S02]  /*69c0*/  LEA.HI R2, R5, R5, RZ, 0x1 ;  /* 0x0000000505027211 */ /* 0x000fe400078f08ff */
[----:B------:R-:W-:Y:S02]  /*69d0*/  LEA.HI R0, R0, R11, RZ, 0x2 ;  /* 0x0000000b00007211 */ /* 0x000fe400078f10ff */
[----:B------:R-:W-:Y:S02]  /*69e0*/  SHF.R.S32.HI R8, RZ, 0x1, R2 ;  /* 0x00000001ff087819 */ /* 0x000fe40000011402 */
[----:B------:R-:W-:Y:S02]  /*69f0*/  LOP3.LUT R0, R0, 0x7ffffc, RZ, 0xc0, !PT ;  /* 0x007ffffc00007812 */ /* 0x000fe400078ec0ff */
[----:B------:R-:W-:Y:S01]  /*6a00*/  LOP3.LUT R3, R2, 0x3fffffe, RZ, 0xc0, !PT ;  /* 0x03fffffe02037812 */ /* 0x000fe200078ec0ff */
[C---:B-1----:R-:W-:Y:S01]  /*6a10*/  IMAD.SHL.U32 R4, R8.reuse, 0x40, RZ ;  /* 0x0000004008047824 */ /* 0x042fe200078e00ff */
[----:B------:R-:W-:Y:S01]  /*6a20*/  LOP3.LUT P0, RZ, R8, 0x2, RZ, 0xc0, !PT ;  /* 0x0000000208ff7812 */ /* 0x000fe2000780c0ff */
[----:B------:R-:W-:-:S02]  /*6a30*/  IMAD.IADD R0, R11, 0x1, -R0 ;  /* 0x000000010b007824 */ /* 0x000fc400078e0a00 */
[----:B------:R-:W-:Y:S01]  /*6a40*/  IMAD.SHL.U32 R8, R9, 0x8, RZ ;  /* 0x0000000809087824 */ /* 0x000fe200078e00ff */
[----:B------:R-:W-:Y:S01]  /*6a50*/  LOP3.LUT R2, R4, 0xc0, RZ, 0xc0, !PT ;  /* 0x000000c004027812 */ /* 0x000fe200078ec0ff */
[----:B------:R-:W-:Y:S02]  /*6a60*/  IMAD.IADD R4, R5, 0x1, -R3 ;  /* 0x0000000105047824 */ /* 0x000fe400078e0a03 */
[----:B------:R-:W-:Y:S01]  /*6a70*/  IMAD R3, R0, 0x100, R9 ;  /* 0x0000010000037824 */ /* 0x000fe200078e0209 */
[----:B------:R-:W-:Y:S02]  /*6a80*/  LEA.HI R0, R10, R34, RZ, 0x3 ;  /* 0x000000220a007211 */ /* 0x000fe400078f18ff */
[----:B------:R-:W-:Y:S01]  /*6a90*/  LOP3.LUT R6, R2, 0x8, R6, 0xf8, !PT ;  /* 0x0000000802067812 */ /* 0x000fe200078ef806 */
[----:B------:R-:W-:Y:S01]  /*6aa0*/  IMAD R3, R4, 0x10, R3 ;  /* 0x0000001004037824 */ /* 0x000fe200078e0203 */
[----:B------:R-:W-:Y:S01]  /*6ab0*/  SHF.R.U32.HI R2, RZ, 0x3, R2 ;  /* 0x00000003ff027819 */ /* 0x000fe20000011602 */
[----:B------:R-:W-:Y:S01]  /*6ac0*/  IMAD.SHL.U32 R4, R0, 0x8, RZ ;  /* 0x0000000800047824 */ /* 0x000fe200078e00ff */
[----:B------:R-:W-:-:S02]  /*6ad0*/  LEA.HI R0, R7, R14, RZ, 0x1 ;  /* 0x0000000e07007211 */ /* 0x000fc400078f08ff */
[----:B------:R-:W-:Y:S02]  /*6ae0*/  LOP3.LUT R2, R6, R2, RZ, 0x3c, !PT ;  /* 0x0000000206027212 */ /* 0x000fe400078e3cff */
[----:B------:R-:W-:Y:S02]  /*6af0*/  LOP3.LUT R5, R4, 0xc0, RZ, 0xc0, !PT ;  /* 0x000000c004057812 */ /* 0x000fe400078ec0ff */
[----:B------:R-:W-:Y:S01]  /*6b00*/  LOP3.LUT R4, R0, 0x3fffffe, RZ, 0xc0, !PT ;  /* 0x03fffffe00047812 */ /* 0x000fe200078ec0ff */
[----:B------:R-:W-:Y:S01]  /*6b10*/  IMAD.U32 R0, R3, 0x2, R2 ;  /* 0x0000000203007824 */ /* 0x000fe200078e0002 */
[----:B------:R-:W-:Y:S02]  /*6b20*/  SHF.R.U32.HI R6, RZ, 0x3, R5 ;  /* 0x00000003ff067819 */ /* 0x000fe40000011605 */
[----:B------:R-:W-:Y:S01]  /*6b30*/  F2FP.PACK_AB R3, R131, R130 ;  /* 0x000000828303723e */ /* 0x000fe200000000ff */
[----:B------:R-:W-:Y:S01]  /*6b40*/  IMAD.IADD R2, R14, 0x1, -R4 ;  /* 0x000000010e027824 */ /* 0x000fe200078e0a04 */
[----:B------:R-:W-:Y:S01]  /*6b50*/  LOP3.LUT R4, R5, 0x18, R8, 0xf8, !PT ;  /* 0x0000001805047812 */ /* 0x000fe200078ef808 */
[----:B------:R-:W-:Y:S01]  /*6b60*/  IMAD.SHL.U32 R0, R0, 0x2, RZ ;  /* 0x0000000200007824 */ /* 0x000fe200078e00ff */
[----:B------:R-:W-:Y:S01]  /*6b70*/  F2FP.PACK_AB R5, R125, R124 ;  /* 0x0000007c7d05723e */ /* 0x000fe200000000ff */
[----:B------:R-:W-:Y:S01]  /*6b80*/  IMAD R7, R11, 0x8, R2 ;  /* 0x000000080b077824 */ /* 0x000fe200078e0202 */
[----:B------:R-:W-:-:S02]  /*6b90*/  LOP3.LUT R6, R4, R6, RZ, 0x3c, !PT ;  /* 0x0000000604067212 */ /* 0x000fc400078e3cff */
[C---:B------:R-:W-:Y:S01]  /*6ba0*/  IADD3 R2, R0.reuse, 0x20, RZ ;  /* 0x0000002000027810 */ /* 0x040fe20007ffe0ff */
[----:B------:R-:W-:Y:S01]  /*6bb0*/  STS [R0+0x6080], R36 ;  /* 0x0060802400007388 */ /* 0x000fe20000000800 */
[----:B------:R-:W-:Y:S01]  /*6bc0*/  @P0 IADD3 R2, R0, -0x20, RZ ;  /* 0xffffffe000020810 */ /* 0x000fe20007ffe0ff */
[----:B------:R-:W-:Y:S01]  /*6bd0*/  IMAD.U32 R6, R7, 0x20, R6 ;  /* 0x0000002007067824 */ /* 0x000fe200078e0006 */
[----:B------:R-:W-:Y:S01]  /*6be0*/  F2FP.PACK_AB R4, R127, R126 ;  /* 0x0000007e7f04723e */ /* 0x000fe200000000ff */
[----:B------:R-:W-:Y:S01]  /*6bf0*/  STS [R0+0x6280], R38 ;  /* 0x0062802600007388 */ /* 0x000fe20000000800 */
[----:B------:R-:W-:-:S03]  /*6c00*/  SHF.R.S32.HI R9, RZ, 0x1f, R8 ;  /* 0x0000001fff097819 */ /* 0x000fc60000011408 */
        /* <DEDUP_REMOVED lines=27> */
[----:B------:R2:W-:Y:S04]  /*6dc0*/  STS [R0+0x1280], R30 ;  /* 0x0012801e00007388 */ /* 0x0005e80000000800 */
[----:B------:R-:W-:Y:S04]  /*6dd0*/  STS [R2+0x1080], R27 ;  /* 0x0010801b02007388 */ /* 0x000fe80000000800 */
[----:B------:R-:W-:Y:S04]  /*6de0*/  STS [R2+0x1280], R26 ;  /* 0x0012801a02007388 */ /* 0x000fe80000000800 */
[----:B------:R-:W-:Y:S04]  /*6df0*/  STS [R0+0x2080], R25 ;  /* 0x0020801900007388 */ /* 0x000fe80000000800 */
[----:B------:R-:W-:Y:S01]  /*6e00*/  STS [R0+0x2280], R24 ;  /* 0x0022801800007388 */ /* 0x000fe20000000800 */
[----:B-1----:R-:W-:-:S03]  /*6e10*/  IADD3 R28, R8, 0x20, RZ ;  /* 0x00000020081c7810 */ /* 0x002fc60007ffe0ff */
        /* <DEDUP_REMOVED lines=11> */
[----:B------:R3:W-:Y:S04]  /*6ed0*/  STS [R0+0x5280], R13 ;  /* 0x0052800d00007388 */ /* 0x0007e80000000800 */
[----:B------:R-:W-:Y:S04]  /*6ee0*/  STS [R2+0x5080], R5 ;  /* 0x0050800502007388 */ /* 0x000fe80000000800 */
[----:B------:R4:W-:Y:S04]  /*6ef0*/  STS [R2+0x5280], R4 ;  /* 0x0052800402007388 */ /* 0x0009e80000000800 */
[----:B--2---:R-:W2:Y:S04]  /*6f00*/  S2R R30, SR_CTAID.Y ;  /* 0x00000000001e7919 */ /* 0x004ea80000002600 */
[----:B------:R-:W5:Y:S01]  /*6f10*/  S2R R29, SR_CTAID.Z ;  /* 0x00000000001d7919 */ /* 0x000f620000002700 */
[----:B-1----:R-:W-:Y:S01]  /*6f20*/  SHF.R.S32.HI R15, RZ, 0x1f, R14 ;  /* 0x0000001fff0f7819 */ /* 0x002fe2000001140e */
[----:B---3--:R-:W-:-:S02]  /*6f30*/  IMAD.SHL.U32 R0, R6, 0x2, RZ ;  /* 0x0000000206007824 */ /* 0x008fc400078e00ff */
[----:B------:R-:W-:Y:S01]  /*6f40*/  BAR.SYNC.DEFER_BLOCKING 0x1, 0x100 ;  /* 0x0044000000007b1d */ /* 0x000fe20000010000 */
[----:B------:R-:W-:-:S04]  /*6f50*/  IMAD.U32 R6, RZ, RZ, UR10 ;  /* 0x0000000aff067e24 */ /* 0x000fc8000f8e00ff */
[----:B------:R-:W-:Y:S01]  /*6f60*/  IMAD.WIDE R6, R6, 0x80, R14 ;  /* 0x0000008006067825 */ /* 0x000fe200078e020e */
[----:B--2---:R-:W-:-:S03]  /*6f70*/  SHF.R.S32.HI R31, RZ, 0x1f, R30 ;  /* 0x0000001fff1f7819 */ /* 0x004fc6000001141e */
[----:B----4-:R-:W-:Y:S01]  /*6f80*/  IMAD.WIDE.U32 R2, R30, c[0x0][0x338], R8 ;  /* 0x0000ce001e027a25 */ /* 0x010fe200078e0008 */
[----:B-----5:R-:W-:-:S03]  /*6f90*/  SHF.R.S32.HI R68, RZ, 0x1f, R29 ;  /* 0x0000001fff447819 */ /* 0x020fc6000001141d */
[----:B------:R-:W-:-:S04]  /*6fa0*/  IMAD R4, R31, c[0x0][0x338], RZ ;  /* 0x0000ce001f047a24 */ /* 0x000fc800078e02ff */
[----:B------:R-:W-:-:S04]  /*6fb0*/  IMAD R4, R30, c[0x0][0x33c], R4 ;  /* 0x0000cf001e047a24 */ /* 0x000fc800078e0204 */
[----:B------:R-:W-:Y:S01]  /*6fc0*/  IMAD.IADD R3, R3, 0x1, R4 ;  /* 0x0000000103037824 */ /* 0x000fe200078e0204 */
[----:B------:R1:W2:Y:S01]  /*6fd0*/  LDS.128 R40, [R0+0x7080] ;  /* 0x0070800000287984 */ /* 0x0002a20000000c00 */
[----:B------:R-:W-:Y:S02]  /*6fe0*/  IMAD R4, R68, c[0x0][0x340], RZ ;  /* 0x0000d00044047a24 */ /* 0x000fe400078e02ff */
[C---:B------:R-:W-:Y:S01]  /*6ff0*/  IMAD.WIDE.U32 R12, R29.reuse, c[0x0][0x340], R2 ;  /* 0x0000d0001d0c7a25 */ /* 0x040fe200078e0002 */
[----:B------:R1:W3:Y:S03]  /*7000*/  LDS.128 R36, [R0+0x9080] ;  /* 0x0090800000247984 */ /* 0x0002e60000000c00 */
[----:B------:R-:W-:Y:S01]  /*7010*/  IMAD R4, R29, c[0x0][0x344], R4 ;  /* 0x0000d1001d047a24 */ /* 0x000fe200078e0204 */
[----:B------:R1:W4:Y:S03]  /*7020*/  LDS.128 R32, [R0+0xb080] ;  /* 0x00b0800000207984 */ /* 0x0003260000000c00 */
[----:B------:R-:W-:Y:S01]  /*7030*/  IMAD.IADD R5, R13, 0x1, R4 ;  /* 0x000000010d057824 */ /* 0x000fe200078e0204 */
[----:B------:R1:W1:Y:S04]  /*7040*/  LDS.128 R52, [R0+0x80] ;  /* 0x0000800000347984 */ /* 0x0002680000000c00 */
[----:B------:R1:W1:Y:S04]  /*7050*/  LDS.128 R48, [R0+0x2080] ;  /* 0x0020800000307984 */ /* 0x0002680000000c00 */
[----:B------:R1:W1:Y:S04]  /*7060*/  LDS.128 R44, [R0+0x4080] ;  /* 0x00408000002c7984 */ /* 0x0002680000000c00 */
[----:B------:R1:W1:Y:S04]  /*7070*/  LDS.128 R60, [R0+0x1080] ;  /* 0x00108000003c7984 */ /* 0x0002680000000c00 */
[----:B------:R1:W1:Y:S04]  /*7080*/  LDS.128 R56, [R0+0x3080] ;  /* 0x0030800000387984 */ /* 0x0002680000000c00 */
[----:B------:R1:W1:Y:S01]  /*7090*/  LDS.128 R64, [R0+0x5080] ;  /* 0x0050800000407984 */ /* 0x0002620000000c00 */
[----:B------:R-:W-:Y:S05]  /*70a0*/  @P5 BRA `(.L_x_173) ;  /* 0x0000011000005947 */ /* 0x000fea0003800000 */
[C---:B------:R-:W-:Y:S01]  /*70b0*/  ISETP.GE.AND P3, PT, R8.reuse, c[0x0][0x324], PT ;  /* 0x0000c90008007a0c */ /* 0x040fe20003f66270 */
[----:B------:R-:W5:Y:S01]  /*70c0*/  LDS.128 R24, [R0+0x8080] ;  /* 0x0080800000187984 */ /* 0x000f620000000c00 */
[----:B------:R-:W-:Y:S01]  /*70d0*/  IMAD.MOV.U32 R4, RZ, RZ, R12 ;  /* 0x000000ffff047224 */ /* 0x000fe200078e000c */
[----:B------:R-:W-:-:S02]  /*70e0*/  IADD3 R2, R8, 0x40, RZ ;  /* 0x0000004008027810 */ /* 0x000fc40007ffe0ff */
[----:B------:R-:W-:Y:S01]  /*70f0*/  LDS.128 R16, [R0+0xa080] ;  /* 0x00a0800000107984 */ /* 0x000fe20000000c00 */
[----:B------:R-:W-:Y:S01]  /*7100*/  IMAD.WIDE.U32 R10, R6, c[0x0][0x330], R4 ;  /* 0x0000cc00060a7a25 */ /* 0x000fe200078e0004 */
[----:B------:R-:W-:Y:S02]  /*7110*/  ISETP.GE.AND P2, PT, R28, c[0x0][0x324], PT ;  /* 0x0000c9001c007a0c */ /* 0x000fe40003f46270 */
[----:B------:R-:W-:Y:S02]  /*7120*/  ISETP.GE.AND P1, PT, R2, c[0x0][0x324], PT ;  /* 0x0000c90002007a0c */ /* 0x000fe40003f26270 */
[----:B------:R-:W-:Y:S02]  /*7130*/  LEA R2, P0, R10, c[0x0][0x318], 0x1 ;  /* 0x0000c6000a027a11 */ /* 0x000fe400078008ff */
[----:B------:R4:W3:Y:S02]  /*7140*/  @!P3 LDS.128 R20, [R0+0x6080] ;  /* 0x006080000014b984 */ /* 0x0008e40000000c00 */
[----:B-1--4-:R-:W-:-:S04]  /*7150*/  IMAD R0, R7, c[0x0][0x330], RZ ;  /* 0x0000cc0007007a24 */ /* 0x012fc800078e02ff */
[----:B------:R-:W-:-:S04]  /*7160*/  IMAD R0, R6, c[0x0][0x334], R0 ;  /* 0x0000cd0006007a24 */ /* 0x000fc800078e0200 */
[----:B------:R-:W-:-:S05]  /*7170*/  IMAD.IADD R0, R11, 0x1, R0 ;  /* 0x000000010b007824 */ /* 0x000fca00078e0200 */
[----:B------:R-:W-:-:S05]  /*7180*/  LEA.HI.X R3, R10, c[0x0][0x31c], R0, 0x1, P0 ;  /* 0x0000c7000a037a11 */ /* 0x000fca00000f0c00 */
[----:B-----5:R1:W-:Y:S04]  /*7190*/  @!P2 STG.E.128 [R2.64+0x40], R24 ;  /* 0x000040180200a986 */ /* 0x0203e8000c101d16 */
[----:B---3--:R1:W-:Y:S04]  /*71a0*/  @!P3 STG.E.128 [R2.64], R20 ;  /* 0x000000140200b986 */ /* 0x0083e8000c101d16 */
[----:B------:R1:W-:Y:S02]  /*71b0*/  @!P1 STG.E.128 [R2.64+0x80], R16 ;  /* 0x0000801002009986 */ /* 0x0003e4000c101d16 */
.L_x_173:
[----:B------:R-:W-:Y:S05]  /*71c0*/  BSYNC B0 ;  /* 0x0000000000007941 */ /* 0x000fea0003800000 */
.L_x_172:
[----:B-1----:R-:W-:Y:S01]  /*71d0*/  IADD3 R0, R14, 0x40, RZ ;  /* 0x000000400e007810 */ /* 0x002fe20007ffe0ff */
[----:B------:R-:W-:Y:S03]  /*71e0*/  BSSY B0, `(.L_x_174) ;  /* 0x0000014000007945 */ /* 0x000fe60003800000 */
[----:B------:R-:W-:-:S13]  /*71f0*/  ISETP.GE.AND P4, PT, R0, UR4, PT ;  /* 0x0000000400007c0c */ /* 0x000fda000bf86270 */
[----:B------:R-:W-:Y:S05]  /*7200*/  @P4 BRA `(.L_x_175) ;  /* 0x0000011000004947 */ /* 0x000fea0003800000 */
[----:B------:R-:W-:Y:S01]  /*7210*/  IADD3 R0, P0, R6, 0x40, RZ ;  /* 0x0000004006007810 */ /* 0x000fe20007f1e0ff */
[----:B------:R-:W-:Y:S01]  /*7220*/  IMAD.MOV.U32 R3, RZ, RZ, R5 ;  /* 0x000000ffff037224 */ /* 0x000fe200078e0005 */
[C---:B------:R-:W-:Y:S02]  /*7230*/  IADD3 R10, R8.reuse, 0x40, RZ ;  /* 0x00000040080a7810 */ /* 0x040fe40007ffe0ff */
[----:B------:R-:W-:Y:S01]  /*7240*/  ISETP.GE.AND P2, PT, R8, c[0x0][0x324], PT ;  /* 0x0000c90008007a0c */ /* 0x000fe20003f46270 */
[----:B------:R-:W-:Y:S01]  /*7250*/  IMAD.X R2, RZ, RZ, R7, P0 ;  /* 0x000000ffff027224 */ /* 0x000fe200000e0607 */
[----:B------:R-:W-:Y:S02]  /*7260*/  ISETP.GE.AND P0, PT, R10, c[0x0][0x324], PT ;  /* 0x0000c9000a007a0c */ /* 0x000fe40003f06270 */
[----:B------:R-:W-:Y:S01]  /*7270*/  ISETP.GE.AND P1, PT, R28, c[0x0][0x324], PT ;  /* 0x0000c9001c007a0c */ /* 0x000fe20003f26270 */
[----:B------:R-:W-:Y:S02]  /*7280*/  IMAD R11, R2, c[0x0][0x330], RZ ;  /* 0x0000cc00020b7a24 */ /* 0x000fe400078e02ff */
[----:B------:R-:W-:-:S04]  /*7290*/  IMAD.MOV.U32 R2, RZ, RZ, R12 ;  /* 0x000000ffff027224 */ /* 0x000fc800078e000c */
[----:B------:R-:W-:-:S04]  /*72a0*/  IMAD.WIDE.U32 R4, R0, c[0x0][0x330], R2 ;  /* 0x0000cc0000047a25 */ /* 0x000fc800078e0002 */
[----:B------:R-:W-:Y:S01]  /*72b0*/  IMAD R0, R0, c[0x0][0x334], R11 ;  /* 0x0000cd0000007a24 */ /* 0x000fe200078e020b */
[----:B------:R-:W-:-:S03]  /*72c0*/  LEA R2, P3, R4, c[0x0][0x318], 0x1 ;  /* 0x0000c60004027a11 */ /* 0x000fc600078608ff */
[----:B------:R-:W-:-:S05]  /*72d0*/  IMAD.IADD R0, R5, 0x1, R0 ;  /* 0x0000000105007824 */ /* 0x000fca00078e0200 */
[----:B------:R-:W-:-:S05]  /*72e0*/  LEA.HI.X R3, R4, c[0x0][0x31c], R0, 0x1, P3 ;  /* 0x0000c70004037a11 */ /* 0x000fca00018f0c00 */
[----:B--2---:R1:W-:Y:S04]  /*72f0*/  @!P2 STG.E.128 [R2.64], R40 ;  /* 0x000000280200a986 */ /* 0x0043e8000c101d16 */
[----:B---3--:R1:W-:Y:S04]  /*7300*/  @!P1 STG.E.128 [R2.64+0x40], R36 ;  /* 0x0000402402009986 */ /* 0x0083e8000c101d16 */
[----:B----4-:R1:W-:Y:S02]  /*7310*/  @!P0 STG.E.128 [R2.64+0x80], R32 ;  /* 0x0000802002008986 */ /* 0x0103e4000c101d16 */
.L_x_175:
[----:B------:R-:W-:Y:S05]  /*7320*/  BSYNC B0 ;  /* 0x0000000000007941 */ /* 0x000fea0003800000 */
.L_x_174:
[----:B------:R-:W-:Y:S01]  /*7330*/  IMAD R0, R31, c[0x0][0x308], RZ ;  /* 0x0000c2001f007a24 */ /* 0x000fe200078e02ff */
[----:B------:R-:W-:Y:S01]  /*7340*/  BSSY B0, `(.L_x_176) ;  /* 0x0000017000007945 */ /* 0x000fe20003800000 */
[----:B-1----:R-:W-:-:S04]  /*7350*/  IMAD.WIDE.U32 R2, R30, c[0x0][0x308], R8 ;  /* 0x0000c2001e027a25 */ /* 0x002fc800078e0008 */
        /* <DEDUP_REMOVED lines=16> */
[----:B------:R-:W-:-:S04]  /*7460*/  LEA R4, P0, R10, c[0x0][0x2e8], 0x1 ;  /* 0x0000ba000a047a11 */ /* 0x000fc800078008ff */
[----:B------:R-:W-:-:S05]  /*7470*/  LEA.HI.X R5, R10, c[0x0][0x2ec], R0, 0x1, P0 ;  /* 0x0000bb000a057a11 */ /* 0x000fca00000f0c00 */
[----:B------:R1:W-:Y:S04]  /*7480*/  @!P3 STG.E.128 [R4.64], R52 ;  /* 0x000000340400b986 */ /* 0x0003e8000c101d16 */
[----:B------:R1:W-:Y:S04]  /*7490*/  @!P2 STG.E.128 [R4.64+0x40], R48 ;  /* 0x000040300400a986 */ /* 0x0003e8000c101d16 */
[----:B------:R1:W-:Y:S02]  /*74a0*/  @!P1 STG.E.128 [R4.64+0x80], R44 ;  /* 0x0000802c04009986 */ /* 0x0003e4000c101d16 */
.L_x_177:
[----:B------:R-:W-:Y:S05]  /*74b0*/  BSYNC B0 ;  /* 0x0000000000007941 */ /* 0x000fea0003800000 */
.L_x_176:
        /* <DEDUP_REMOVED lines=11> */
[----:B------:R-:W-:Y:S02]  /*7570*/  LEA.HI.X R3, R4, c[0x0][0x2ec], R0, 0x1, P2 ;  /* 0x0000bb0004037a11 */ /* 0x000fe400010f0c00 */
[----:B------:R-:W-:-:S03]  /*7580*/  IADD3 R0, R8, 0x40, RZ ;  /* 0x0000004008007810 */ /* 0x000fc60007ffe0ff */
[----:B------:R1:W-:Y:S01]  /*7590*/  @!P0 STG.E.128 [R2.64+0x40], R56 ;  /* 0x0000403802008986 */ /* 0x0003e2000c101d16 */
[----:B------:R-:W-:-:S03]  /*75a0*/  ISETP.GE.AND P0, PT, R0, c[0x0][0x2f4], PT ;  /* 0x0000bd0000007a0c */ /* 0x000fc60003f06270 */
[----:B------:R1:W-:Y:S10]  /*75b0*/  @!P1 STG.E.128 [R2.64], R60 ;  /* 0x0000003c02009986 */ /* 0x0003f4000c101d16 */
[----:B------:R-:W-:Y:S05]  /*75c0*/  @P0 EXIT ;  /* 0x000000000000094d */ /* 0x000fea0003800000 */
[----:B------:R-:W-:Y:S01]  /*75d0*/  STG.E.128 [R2.64+0x80], R64 ;  /* 0x0000804002007986 */ /* 0x000fe2000c101d16 */
[----:B------:R-:W-:Y:S05]  /*75e0*/  EXIT ;  /* 0x000000000000794d */ /* 0x000fea0003800000 */
.L_x_171:
[----:B------:R-:W2:Y:S01]  /*75f0*/  LDL.LU.64 R2, [R1+0x10] ;  /* 0x0000100001027983 */ /* 0x000ea20000300a00 */
[----:B------:R-:W-:Y:S01]  /*7600*/  ULDC UR4, c[0x0][0x2f0] ;  /* 0x0000bc0000047ab9 */ /* 0x000fe20000000800 */
[----:B------:R-:W-:Y:S01]  /*7610*/  IMAD.U32 R6, RZ, RZ, UR10 ;  /* 0x0000000aff067e24 */ /* 0x000fe2000f8e00ff */
[----:B------:R-:W-:Y:S01]  /*7620*/  UIADD3 UR4, -UR5, UR4, URZ ;  /* 0x0000000405047290 */ /* 0x000fe2000fffe13f */
[----:B------:R-:W3:Y:S01]  /*7630*/  S2R R18, SR_CTAID.Y ;  /* 0x0000000000127919 */ /* 0x000ee20000002600 */
[----:B------:R-:W-:Y:S03]  /*7640*/  BSSY B0, `(.L_x_178) ;  /* 0x0000026000007945 */ /* 0x000fe60003800000 */
[----:B------:R-:W4:Y:S01]  /*7650*/  S2R R19, SR_CTAID.Z ;  /* 0x0000000000137919 */ /* 0x000f220000002700 */
[----:B---3--:R-:W-:-:S02]  /*7660*/  SHF.R.S32.HI R20, RZ, 0x1f, R18 ;  /* 0x0000001fff147819 */ /* 0x008fc40000011412 */
[----:B----4-:R-:W-:Y:S02]  /*7670*/  SHF.R.S32.HI R21, RZ, 0x1f, R19 ;  /* 0x0000001fff157819 */ /* 0x010fe40000011413 */
[----:B--2---:R-:W-:-:S04]  /*7680*/  SHF.R.S32.HI R0, RZ, 0x1f, R2 ;  /* 0x0000001fff007819 */ /* 0x004fc80000011402 */
[----:B------:R-:W-:-:S04]  /*7690*/  LEA.HI R8, R0, R2, RZ, 0x2 ;  /* 0x0000000200087211 */ /* 0x000fc800078f10ff */
[----:B------:R-:W-:Y:S02]  /*76a0*/  LOP3.LUT R0, R8, 0x1ffffffc, RZ, 0xc0, !PT ;  /* 0x1ffffffc08007812 */ /* 0x000fe400078ec0ff */
[----:B------:R-:W-:-:S03]  /*76b0*/  SHF.R.S32.HI R8, RZ, 0x2, R8 ;  /* 0x00000002ff087819 */ /* 0x000fc60000011408 */
[----:B------:R-:W-:Y:S01]  /*76c0*/  IMAD.IADD R0, R2, 0x1, -R0 ;  /* 0x0000000102007824 */ /* 0x000fe200078e0a00 */
[----:B------:R-:W-:Y:S02]  /*76d0*/  ISETP.GE.AND P5, PT, R8, UR4, PT ;  /* 0x0000000408007c0c */ /* 0x000fe4000bfa6270 */
[--C-:B------:R-:W-:Y:S01]  /*76e0*/  SHF.R.S32.HI R9, RZ, 0x1f, R8.reuse ;  /* 0x0000001fff097819 */ /* 0x100fe20000011408 */
[----:B------:R-:W-:Y:S02]  /*76f0*/  IMAD.SHL.U32 R12, R0, 0x8, RZ ;  /* 0x00000008000c7824 */ /* 0x000fe400078e00ff */
[----:B------:R-:W-:Y:S02]  /*7700*/  IMAD R0, R20, c[0x0][0x308], RZ ;  /* 0x0000c20014007a24 */ /* 0x000fe400078e02ff */
[----:B------:R-:W-:Y:S01]  /*7710*/  IMAD.WIDE R6, R6, 0x80, R8 ;  /* 0x0000008006067825 */ /* 0x000fe200078e0208 */
[----:B------:R-:W-:Y:S02]  /*7720*/  SHF.R.S32.HI R13, RZ, 0x1f, R12 ;  /* 0x0000001fff0d7819 */ /* 0x000fe4000001140c */
[----:B------:R-:W-:Y:S01]  /*7730*/  IADD3 R16, R12, 0x20, RZ ;  /* 0x000000200c107810 */ /* 0x000fe20007ffe0ff */
[----:B------:R-:W-:Y:S01]  /*7740*/  IMAD R0, R18, c[0x0][0x30c], R0 ;  /* 0x0000c30012007a24 */ /* 0x000fe200078e0200 */
[----:B------:R-:W-:Y:S01]  /*7750*/  IADD3 R17, R12, 0x40, RZ ;  /* 0x000000400c117810 */ /* 0x000fe20007ffe0ff */
[----:B------:R-:W-:-:S05]  /*7760*/  IMAD.WIDE.U32 R2, R18, c[0x0][0x308], R12 ;  /* 0x0000c20012027a25 */ /* 0x000fca00078e000c */
[----:B------:R-:W-:Y:S01]  /*7770*/  IADD3 R3, R0, R3, RZ ;  /* 0x0000000300037210 */ /* 0x000fe20007ffe0ff */
[----:B------:R-:W-:-:S04]  /*7780*/  IMAD R0, R21, c[0x0][0x310], RZ ;  /* 0x0000c40015007a24 */ /* 0x000fc800078e02ff */
[C---:B------:R-:W-:Y:S02]  /*7790*/  IMAD R0, R19.reuse, c[0x0][0x314], R0 ;  /* 0x0000c50013007a24 */ /* 0x040fe400078e0200 */
        /* <DEDUP_REMOVED lines=11> */
[----:B-1----:R-:W-:-:S04]  /*7850*/  LEA R4, P0, R10, c[0x0][0x2e8], 0x1 ;  /* 0x0000ba000a047a11 */ /* 0x002fc800078008ff */
[----:B------:R-:W-:-:S05]  /*7860*/  LEA.HI.X R5, R10, c[0x0][0x2ec], R0, 0x1, P0 ;  /* 0x0000bb000a057a11 */ /* 0x000fca00000f0c00 */
[----:B------:R1:W-:Y:S04]  /*7870*/  @!P3 STG.E.128 [R4.64], RZ ;  /* 0x000000ff0400b986 */ /* 0x0003e8000c101d16 */
[----:B------:R1:W-:Y:S04]  /*7880*/  @!P2 STG.E.128 [R4.64+0x40], RZ ;  /* 0x000040ff0400a986 */ /* 0x0003e8000c101d16 */
[----:B------:R1:W-:Y:S02]  /*7890*/  @!P1 STG.E.128 [R4.64+0x80], RZ ;  /* 0x000080ff04009986 */ /* 0x0003e4000c101d16 */
.L_x_179:
[----:B------:R-:W-:Y:S05]  /*78a0*/  BSYNC B0 ;  /* 0x0000000000007941 */ /* 0x000fea0003800000 */
.L_x_178:
        /* <DEDUP_REMOVED lines=11> */
[----:B-1----:R-:W-:-:S04]  /*7960*/  IMAD.WIDE.U32 R4, R0, c[0x0][0x300], R2 ;  /* 0x0000c00000047a25 */ /* 0x002fc800078e0002 */
[----:B------:R-:W-:Y:S01]  /*7970*/  IMAD R0, R0, c[0x0][0x304], R8 ;  /* 0x0000c10000007a24 */ /* 0x000fe200078e0208 */
[----:B------:R-:W-:-:S03]  /*7980*/  LEA R2, P3, R4, c[0x0][0x2e8], 0x1 ;  /* 0x0000ba0004027a11 */ /* 0x000fc600078608ff */
[----:B------:R-:W-:-:S05]  /*7990*/  IMAD.IADD R0, R0, 0x1, R5 ;  /* 0x0000000100007824 */ /* 0x000fca00078e0205 */
[----:B------:R-:W-:-:S05]  /*79a0*/  LEA.HI.X R3, R4, c[0x0][0x2ec], R0, 0x1, P3 ;  /* 0x0000bb0004037a11 */ /* 0x000fca00018f0c00 */
[----:B------:R1:W-:Y:S04]  /*79b0*/  @!P2 STG.E.128 [R2.64], RZ ;  /* 0x000000ff0200a986 */ /* 0x0003e8000c101d16 */
[----:B------:R1:W-:Y:S04]  /*79c0*/  @!P1 STG.E.128 [R2.64+0x40], RZ ;  /* 0x000040ff02009986 */ /* 0x0003e8000c101d16 */
[----:B------:R1:W-:Y:S02]  /*79d0*/  @!P0 STG.E.128 [R2.64+0x80], RZ ;  /* 0x000080ff02008986 */ /* 0x0003e4000c101d16 */
.L_x_181:
[----:B------:R-:W-:Y:S05]  /*79e0*/  BSYNC B0 ;  /* 0x0000000000007941 */ /* 0x000fea0003800000 */
.L_x_180:
        /* <DEDUP_REMOVED lines=23> */
.L_x_183:
[----:B------:R-:W-:Y:S05]  /*7b60*/  BSYNC B0 ;  /* 0x0000000000007941 */ /* 0x000fea0003800000 */
.L_x_182:
        /* <DEDUP_REMOVED lines=18> */
.L_x_184:
        /* <DEDUP_REMOVED lines=15> */
.L_x_1391:


//--------------------- .text._ZN7cutlass13device_kernelIN5flash19enable_sm80_to_sm89INS1_16FlashAttnBwdSm80INS1_25CollectiveMainloopBwdSm80ILi2ELi1EN4cute5tupleIJNS5_1CILi64EEENS7_ILi128EEENS7_ILi96EEEEEENS_6half_tEfNS_4arch4Sm80ELb0ELb1ELb0ELb0ELb1ELb0ELb0ELb0ELi2ELi2ELi4ELi2ELb1EEENS1_21CollectiveEpilogueBwdISB_SC_SE_Li256ELb0ELb0ELi2EEENS1_19SingleTileSchedulerILb0ELb0ELb0ELi128EEEEEEEEEvNT_6ParamsE --------------------------
	.section	.text._ZN7cutlass13device_kernelIN5flash19enable_sm80_to_sm89INS1_16FlashAttnBwdSm80INS1_25CollectiveMainloopBwdSm80ILi2ELi1EN4cute5tupleIJNS5_1CILi64EEENS7_ILi128EEENS7_ILi96EEEEEENS_6half_tEfNS_4arch4Sm80ELb0ELb1ELb0ELb0ELb1ELb0ELb0ELb0ELi2ELi2ELi4ELi2ELb1EEENS1_21CollectiveEpilogueBwdISB_SC_SE_Li256ELb0ELb0ELi2EEENS1_19SingleTileSchedulerILb0ELb0ELb0ELi128EEEEEEEEEvNT_6ParamsE,"ax",@progbits
	.sectioninfo	@"SHI_REGISTERS=255"
	.align	128
.text._ZN7cutlass13device_kernelIN5flash19enable_sm80_to_sm89INS1_16FlashAttnBwdSm80INS1_25CollectiveMainloopBwdSm80ILi2ELi1EN4cute5tupleIJNS5_1CILi64EEENS7_ILi128EEENS7_ILi96EEEEEENS_6half_tEfNS_4arch4Sm80ELb0ELb1ELb0ELb0ELb1ELb0ELb0ELb0ELi2ELi2ELi4ELi2ELb1EEENS1_21CollectiveEpilogueBwdISB_SC_SE_Li256ELb0ELb0ELi2EEENS1_19SingleTileSchedulerILb0ELb0ELb0ELi128EEEEEEEEEvNT_6ParamsE:
        .type           _ZN7cutlass13device_kernelIN5flash19enable_sm80_to_sm89INS1_16FlashAttnBwdSm80INS1_25CollectiveMainloopBwdSm80ILi2ELi1EN4cute5tupleIJNS5_1CILi64EEENS7_ILi128EEENS7_ILi96EEEEEENS_6half_tEfNS_4arch4Sm80ELb0ELb1ELb0ELb0ELb1ELb0ELb0ELb0ELi2ELi2ELi4ELi2ELb1EEENS1_21CollectiveEpilogueBwdISB_SC_SE_Li256ELb0ELb0ELi2EEENS1_19SingleTileSchedulerILb0ELb0ELb0ELi128EEEEEEEEEvNT_6ParamsE,@function
        .size           _ZN7cutlass13device_kernelIN5flash19enable_sm80_to_sm89INS1_16FlashAttnBwdSm80INS1_25CollectiveMainloopBwdSm80ILi2ELi1EN4cute5tupleIJNS5_1CILi64EEENS7_ILi128EEENS7_ILi96EEEEEENS_6half_tEfNS_4arch4Sm80ELb0ELb1ELb0ELb0ELb1ELb0ELb0ELb0ELi2ELi2ELi4ELi2ELb1EEENS1_21CollectiveEpilogueBwdISB_SC_SE_Li256ELb0ELb0ELi2EEENS1_19SingleTileSchedulerILb0ELb0ELb0ELi128EEEEEEEEEvNT_6ParamsE,(.L_x_1392 - _ZN7cutlass13device_kernelIN5flash19enable_sm80_to_sm89INS1_16FlashAttnBwdSm80INS1_25CollectiveMainloopBwdSm80ILi2ELi1EN4cute5tupleIJNS5_1CILi64EEENS7_ILi128EEENS7_ILi96EEEEEENS_6half_tEfNS_4arch4Sm80ELb0ELb1ELb0ELb0ELb1ELb0ELb0ELb0ELi2ELi2ELi4ELi2ELb1EEENS1_21CollectiveEpilogueBwdISB_SC_SE_Li256ELb0ELb0ELi2EEENS1_19SingleTileSchedulerILb0ELb0ELb0ELi128EEEEEEEEEvNT_6ParamsE)
        .other          _ZN7cutlass13device_kernelIN5flash19enable_sm80_to_sm89INS1_16FlashAttnBwdSm80INS1_25CollectiveMainloopBwdSm80ILi2ELi1EN4cute5tupleIJNS5_1CILi64EEENS7_ILi128EEENS7_ILi96EEEEEENS_6half_tEfNS_4arch4Sm80ELb0ELb1ELb0ELb0ELb1ELb0ELb0ELb0ELi2ELi2ELi4ELi2ELb1EEENS1_21CollectiveEpilogueBwdISB_SC_SE_Li256ELb0ELb0ELi2EEENS1_19SingleTileSchedulerILb0ELb0ELb0ELi128EEEEEEEEEvNT_6ParamsE,@"STO_CUDA_ENTRY STV_DEFAULT"
_ZN7cutlass13device_kernelIN5flash19enable_sm80_to_sm89INS1_16FlashAttnBwdSm80INS1_25CollectiveMainloopBwdSm80ILi2ELi1EN4cute5tupleIJNS5_1CILi64EEENS7_ILi128EEENS7_ILi96EEEEEENS_6half_tEfNS_4arch4Sm80ELb0ELb1ELb0ELb0ELb1ELb0ELb0ELb0ELi2ELi2ELi4ELi2ELb1EEENS1_21CollectiveEpilogueBwdISB_SC_SE_Li256ELb0ELb0ELi2EEENS1_19SingleTileSchedulerILb0ELb0ELb0ELi128EEEEEEEEEvNT_6ParamsE:
        /* <DEDUP_REMOVED lines=28> */
.L_x_185:
        /* <DEDUP_REMOVED lines=589> */
.L_x_205:
        /* <DEDUP_REMOVED lines=113> */
.L_x_189:
[----:B------:R-:W-:Y:S04]  /*2da0*/  MOV R2, 0x1 ;  /* 0x0000000100027802 */ /* 0x000fe80000000f00 */
[----:B------:R-:W-:Y:S11]  /*2db0*/  ISETP.NE.AND P1, PT, R2, c[0x0][0x2a8], PT ;  /* 0x0000aa0002007a0c */ /* 0x000ff60003f25270 */
[----:B------:R-:W-:Y:S02]  /*2dc0*/  @!UPT UIADD3 URZ, URZ, URZ, URZ ;  /* 0x0000003f3f3ff290 */ /* 0x000fe4000fffe03f */
[----:B------:R-:W-:Y:S05]  /*2dd0*/  @P1 IMAD.HI.U32 R2, R0, c[0x0][0x2ac], RZ ;  /* 0x0000ab0000021a27 */ /* 0x000fea00078e00ff */
[----:B------:R-:W-:Y:S02]  /*2de0*/  @P1 SHF.R.U32.HI R0, RZ, c[0x0][0x2b0], R2 ;  /* 0x0000ac00ff001a19 */ /* 0x000fe40000011602 */
.L_x_190:
[----:B------:R-:W-:Y:S05]  /*2df0*/  BSYNC B0 ;  /* 0x0000000000007941 */ /* 0x000fea0003800000 */
.L_x_188:
        /* <DEDUP_REMOVED lines=9> */
.L_x_187:
        /* <DEDUP_REMOVED lines=19> */
.L_x_193:
[----:B------:R-:W-:Y:S04]  /*2fc0*/  MOV R132, 0x1 ;  /* 0x0000000100847802 */ /* 0x000fe80000000f00 */
[----:B------:R-:W-:Y:S11]  /*2fd0*/  ISETP.NE.AND P1, PT, R132, c[0x0][0x2a8], PT ;  /* 0x0000aa0084007a0c */ /* 0x000ff60003f25270 */
[----:B------:R-:W-:Y:S02]  /*2fe0*/  @!UPT UIADD3 URZ, URZ, URZ, URZ ;  /* 0x0000003f3f3ff290 */ /* 0x000fe4000fffe03f */
[----:B------:R-:W-:Y:S05]  /*2ff0*/  @P1 IMAD.HI.U32 R132, R0, c[0x0][0x2ac], RZ ;  /* 0x0000ab0000841a27 */ /* 0x000fea00078e00ff */
[----:B------:R-:W-:Y:S02]  /*3000*/  @P1 SHF.R.U32.HI R0, RZ, c[0x0][0x2b0], R132 ;  /* 0x0000ac00ff001a19 */ /* 0x000fe40000011684 */
.L_x_194:
[----:B------:R-:W-:Y:S05]  /*3010*/  BSYNC B0 ;  /* 0x0000000000007941 */ /* 0x000fea0003800000 */
.L_x_192:
[----:B------:R-:W-:Y:S04]  /*3020*/  IMAD.MOV.U32 R132, RZ, RZ, c[0x0][0x2a8] ;  /* 0x0000aa00ff847624 */ /* 0x000fe800078e00ff */
[----:B------:R-:W-:Y:S04]  /*3030*/  IMAD R0, R0, R132, -UR5 ;  /* 0x8000000500007e24 */ /* 0x000fe8000f8e0284 */
[----:B------:R-:W-:Y:S05]  /*3040*/  IMAD.IADD R0, R0, 0x1, -R251 ;  /* 0x0000000100007824 */ /* 0x000fea00078e0afb */
[----:B------:R-:W-:Y:S02]  /*3050*/  IADD3 R132, R0, c[0x0][0x2a8], RZ ;  /* 0x0000aa0000847a10 */ /* 0x000fe40007ffe0ff */
[----:B------:R-:W-:Y:S02]  /*3060*/  IMNMX R2, R2, R0, !PT ;  /* 0x0000000002027217 */ /* 0x000fe40007800200 */
[----:B------:R-:W-:Y:S02]  /*3070*/  IMNMX R149, R149, R132, PT ;  /* 0x0000008495957217 */ /* 0x000fe40003800200 */
.L_x_191:
        /* <DEDUP_REMOVED lines=19> */
.L_x_197:
[----:B------:R-:W-:Y:S04]  /*31b0*/  MOV R133, 0x1 ;  /* 0x0000000100857802 */ /* 0x000fe80000000f00 */
[----:B------:R-:W-:Y:S11]  /*31c0*/  ISETP.NE.AND P1, PT, R133, c[0x0][0x2a8], PT ;  /* 0x0000aa0085007a0c */ /* 0x000ff60003f25270 */
[----:B------:R-:W-:Y:S02]  /*31d0*/  @!UPT UIADD3 URZ, URZ, URZ, URZ ;  /* 0x0000003f3f3ff290 */ /* 0x000fe4000fffe03f */
[----:B------:R-:W-:Y:S05]  /*31e0*/  @P1 IMAD.HI.U32 R133, R132, c[0x0][0x2ac], RZ ;  /* 0x0000ab0084851a27 */ /* 0x000fea00078e00ff */
[----:B------:R-:W-:Y:S02]  /*31f0*/  @P1 SHF.R.U32.HI R132, RZ, c[0x0][0x2b0], R133 ;  /* 0x0000ac00ff841a19 */ /* 0x000fe40000011685 */
.L_x_198:
[----:B------:R-:W-:Y:S05]  /*3200*/  BSYNC B0 ;  /* 0x0000000000007941 */ /* 0x000fea0003800000 */
.L_x_196:
[----:B------:R-:W-:Y:S04]  /*3210*/  IMAD.MOV.U32 R133, RZ, RZ, c[0x0][0x2a8] ;  /* 0x0000aa00ff857624 */ /* 0x000fe800078e00ff */
[----:B------:R-:W-:Y:S04]  /*3220*/  IMAD R132, R132, R133, -UR5 ;  /* 0x8000000584847e24 */ /* 0x000fe8000f8e0285 */
[----:B------:R-:W-:Y:S05]  /*3230*/  IMAD.IADD R132, R132, 0x1, -R251 ;  /* 0x0000000184847824 */ /* 0x000fea00078e0afb */
[----:B------:R-:W-:Y:S02]  /*3240*/  IADD3 R133, R132, c[0x0][0x2a8], RZ ;  /* 0x0000aa0084857a10 */ /* 0x000fe40007ffe0ff */
[----:B------:R-:W-:Y:S02]  /*3250*/  IMNMX R0, R0, R132, !PT ;  /* 0x0000008400007217 */ /* 0x000fe40007800200 */
[----:B------:R-:W-:Y:S02]  /*3260*/  IMNMX R148, R148, R133, PT ;  /* 0x0000008594947217 */ /* 0x000fe40003800200 */
.L_x_195:
        /* <DEDUP_REMOVED lines=19> */
.L_x_201:
[----:B------:R-:W-:Y:S04]  /*33a0*/  MOV R133, 0x1 ;  /* 0x0000000100857802 */ /* 0x000fe80000000f00 */
[----:B------:R-:W-:Y:S11]  /*33b0*/  ISETP.NE.AND P0, PT, R133, c[0x0][0x2a8], PT ;  /* 0x0000aa0085007a0c */ /* 0x000ff60003f05270 */
[----:B------:R-:W-:Y:S02]  /*33c0*/  @!UPT UIADD3 URZ, URZ, URZ, URZ ;  /* 0x0000003f3f3ff290 */ /* 0x000fe4000fffe03f */
[----:B------:R-:W-:Y:S05]  /*33d0*/  @P0 IMAD.HI.U32 R133, R132, c[0x0][0x2ac], RZ ;  /* 0x0000ab0084850a27 */ /* 0x000fea00078e00ff */
[----:B------:R-:W-:Y:S02]  /*33e0*/  @P0 SHF.R.U32.HI R132, RZ, c[0x0][0x2b0], R133 ;  /* 0x0000ac00ff840a19 */ /* 0x000fe40000011685 */
.L_x_202:
[----:B------:R-:W-:Y:S05]  /*33f0*/  BSYNC B0 ;  /* 0x0000000000007941 */ /* 0x000fea0003800000 */
.L_x_200:
[----:B------:R-:W-:Y:S04]  /*3400*/  IMAD.MOV.U32 R133, RZ, RZ, c[0x0][0x2a8] ;  /* 0x0000aa00ff857624 */ /* 0x000fe800078e00ff */
[----:B------:R-:W-:Y:S04]  /*3410*/  IMAD R132, R132, R133, -UR5 ;  /* 0x8000000584847e24 */ /* 0x000fe8000f8e0285 */
[----:B------:R-:W-:Y:S05]  /*3420*/  IMAD.IADD R132, R132, 0x1, -R251 ;  /* 0x0000000184847824 */ /* 0x000fea00078e0afb */
[----:B------:R-:W-:Y:S02]  /*3430*/  IADD3 R133, R132, c[0x0][0x2a8], RZ ;  /* 0x0000aa0084857a10 */ /* 0x000fe40007ffe0ff */
[----:B------:R-:W-:Y:S02]  /*3440*/  IMNMX R3, R3, R132, !PT ;  /* 0x0000008403037217 */ /* 0x000fe40007800200 */
[----:B------:R-:W-:Y:S02]  /*3450*/  IMNMX R150, R150, R133, PT ;  /* 0x0000008596967217 */ /* 0x000fe40003800200 */
.L_x_199:
        /* <DEDUP_REMOVED lines=63> */
.L_x_203:
        /* <DEDUP_REMOVED lines=481> */
.L_x_204:
        /* <DEDUP_REMOVED lines=241> */
.L_x_186:
        /* <DEDUP_REMOVED lines=197> */
.L_x_208:
[----:B------:R-:W-:Y:S05]  /*71c0*/  BSYNC B0 ;  /* 0x0000000000007941 */ /* 0x000fea0003800000 */
.L_x_207:
        /* <DEDUP_REMOVED lines=21> */
.L_x_210:
[----:B------:R-:W-:Y:S05]  /*7320*/  BSYNC B0 ;  /* 0x0000000000007941 */ /* 0x000fea0003800000 */
.L_x_209:
        /* <DEDUP_REMOVED lines=24> */
.L_x_212:
[----:B------:R-:W-:Y:S05]  /*74b0*/  BSYNC B0 ;  /* 0x0000000000007941 */ /* 0x000fea0003800000 */
.L_x_211:
        /* <DEDUP_REMOVED lines=19> */
.L_x_206:
        /* <DEDUP_REMOVED lines=43> */
.L_x_214:
[----:B------:R-:W-:Y:S05]  /*78a0*/  BSYNC B0 ;  /* 0x0000000000007941 */ /* 0x000fea0003800000 */
.L_x_213:
        /* <DEDUP_REMOVED lines=19> */
.L_x_216:
[----:B------:R-:W-:Y:S05]  /*79e0*/  BSYNC B0 ;  /* 0x0000000000007941 */ /* 0x000fea0003800000 */
.L_x_215:
        /* <DEDUP_REMOVED lines=23> */
.L_x_218:
[----:B------:R-:W-:Y:S05]  /*7b60*/  BSYNC B0 ;  /* 0x0000000000007941 */ /* 0x000fea0003800000 */
.L_x_217:
        /* <DEDUP_REMOVED lines=18> */
.L_x_219:
        /* <DEDUP_REMOVED lines=15> */
.L_x_1392:


//--------------------- .text._ZN7cutlass13device_kernelIN5flash19enable_sm80_to_sm89INS1_16FlashAttnBwdSm80INS1_25CollectiveMainloopBwdSm80ILi2ELi1EN4cute5tupleIJNS5_1CILi64EEENS7_ILi128EEENS7_ILi96EEEEEENS_6half_tEfNS_4arch4Sm80ELb0ELb1ELb0ELb0ELb0ELb0ELb0ELb0ELi2ELi2ELi4ELi2ELb1EEENS1_24CollectiveEpilogueBwdGQAISB_fSE_Li256ELb0ELb0EEENS1_19SingleTileSchedulerILb0ELb0ELb0ELi128EEEEEEEEEvNT_6ParamsE --------------------------
	.section	.text._ZN7cutlass13device_kernelIN5flash19enable_sm80_to_sm89INS1_16FlashAttnBwdSm80INS1_25CollectiveMainloopBwdSm80ILi2ELi1EN4cute5tupleIJNS5_1CILi64EEENS7_ILi128EEENS7_ILi96EEEEEENS_6half_tEfNS_4arch4Sm80ELb0ELb1ELb0ELb0ELb0ELb0ELb0ELb0ELi2ELi2ELi4ELi2ELb1EEENS1_24CollectiveEpilogueBwdGQAISB_fSE_Li256ELb0ELb0EEENS1_19SingleTileSchedulerILb0ELb0ELb0ELi128EEEEEEEEEvNT_6ParamsE,"ax",@progbits
	.sectioninfo	@"SHI_REGISTERS=255"
	.align	128
.text._ZN7cutlass13device_kernelIN5flash19enable_sm80_to_sm89INS1_16FlashAttnBwdSm80INS1_25CollectiveMainloopBwdSm80ILi2ELi1EN4cute5tupleIJNS5_1CILi64EEENS7_ILi128EEENS7_ILi96EEEEEENS_6half_tEfNS_4arch4Sm80ELb0ELb1ELb0ELb0ELb0ELb0ELb0ELb0ELi2ELi2ELi4ELi2ELb1EEENS1_24CollectiveEpilogueBwdGQAISB_fSE_Li256ELb0ELb0EEENS1_19SingleTileSchedulerILb0ELb0ELb0ELi128EEEEEEEEEvNT_6ParamsE:
        .type           _ZN7cutlass13device_kernelIN5flash19enable_sm80_to_sm89INS1_16FlashAttnBwdSm80INS1_25CollectiveMainloopBwdSm80ILi2ELi1EN4cute5tupleIJNS5_1CILi64EEENS7_ILi128EEENS7_ILi96EEEEEENS_6half_tEfNS_4arch4Sm80ELb0ELb1ELb0ELb0ELb0ELb0ELb0ELb0ELi2ELi2ELi4ELi2ELb1EEENS1_24CollectiveEpilogueBwdGQAISB_fSE_Li256ELb0ELb0EEENS1_19SingleTileSchedulerILb0ELb0ELb0ELi128EEEEEEEEEvNT_6ParamsE,@function
        .size           _ZN7cutlass13device_kernelIN5flash19enable_sm80_to_sm89INS1_16FlashAttnBwdSm80INS1_25CollectiveMainloopBwdSm80ILi2ELi1EN4cute5tupleIJNS5_1CILi64EEENS7_ILi128EEENS7_ILi96EEEEEENS_6half_tEfNS_4arch4Sm80ELb0ELb1ELb0ELb0ELb0ELb0ELb0ELb0ELi2ELi2ELi4ELi2ELb1EEENS1_24CollectiveEpilogueBwdGQAISB_fSE_Li256ELb0ELb0EEENS1_19SingleTileSchedulerILb0ELb0ELb0ELi128EEEEEEEEEvNT_6ParamsE,(.L_x_1393 - _ZN7cutlass13device_kernelIN5flash19enable_sm80_to_sm89INS1_16FlashAttnBwdSm80INS1_25CollectiveMainloopBwdSm80ILi2ELi1EN4cute5tupleIJNS5_1CILi64EEENS7_ILi128EEENS7_ILi96EEEEEENS_6half_tEfNS_4arch4Sm80ELb0ELb1ELb0ELb0ELb0ELb0ELb0ELb0ELi2ELi2ELi4ELi2ELb1EEENS1_24CollectiveEpilogueBwdGQAISB_fSE_Li256ELb0ELb0EEENS1_19SingleTileSchedulerILb0ELb0ELb0ELi128EEEEEEEEEvNT_6ParamsE)
        .other          _ZN7cutlass13device_kernelIN5flash19enable_sm80_to_sm89INS1_16FlashAttnBwdSm80INS1_25CollectiveMainloopBwdSm80ILi2ELi1EN4cute5tupleIJNS5_1CILi64EEENS7_ILi128EEENS7_ILi96EEEEEENS_6half_tEfNS_4arch4Sm80ELb0ELb1ELb0ELb0ELb0ELb0ELb0ELb0ELi2ELi2ELi4ELi2ELb1EEENS1_24CollectiveEpilogueBwdGQAISB_fSE_Li256ELb0ELb0EEENS1_19SingleTileSchedulerILb0ELb0ELb0ELi128EEEEEEEEEvNT_6ParamsE,@"STO_CUDA_ENTRY STV_DEFAULT"
_ZN7cutlass13device_kernelIN5flash19enable_sm80_to_sm89INS1_16FlashAttnBwdSm80INS1_25CollectiveMainloopBwdSm80ILi2ELi1EN4cute5tupleIJNS5_1CILi64EEENS7_ILi128EEENS7_ILi96EEEEEENS_6half_tEfNS_4arch4Sm80ELb0ELb1ELb0ELb0ELb0ELb0ELb0ELb0ELi2ELi2ELi4ELi2ELb1EEENS1_24CollectiveEpilogueBwdGQAISB_fSE_Li256ELb0ELb0EEENS1_19SingleTileSchedulerILb0ELb0ELb0ELi128EEEEEEEEEvNT_6ParamsE:
        /* <DEDUP_REMOVED lines=28> */
.L_x_220:
        /* <DEDUP_REMOVED lines=11> */
[----:B------:R-:W-:Y:S01]  /*0270*/  CS2R R122, SRZ ;  /* 0x00000000007a7805 */ /* 0x000fe2000001ff00 */
[----:B------:R-:W-:Y:S01]  /*0280*/  CS2R R120, SRZ ;  /* 0x0000000000787805 */ /* 0x000fe2000001ff00 */
[----:B------:R-:W-:Y:S01]  /*0290*/  CS2R R118, SRZ ;  /* 0x0000000000767805 */ /* 0x000fe2000001ff00 */
[----:B------:R-:W-:Y:S01]  /*02a0*/  IMAD.U32 R0, RZ, RZ, UR4 ;  /* 0x00000004ff007e24 */ /* 0x000fe2000f8e00ff */
[----:B------:R-:W-:Y:S01]  /*02b0*/  CS2R R116, SRZ ;  /* 0x0000000000747805 */ /* 0x000fe2000001ff00 */
[----:B------:R-:W-:Y:S01]  /*02c0*/  CS2R R110, SRZ ;  /* 0x00000000006e7805 */ /* 0x000fe2000001ff00 */
[----:B------:R-:W-:Y:S01]  /*02d0*/  CS2R R108, SRZ ;  /* 0x00000000006c7805 */ /* 0x000fe2000001ff00 */
[----:B------:R-:W-:Y:S01]  /*02e0*/  CS2R R114, SRZ ;  /* 0x0000000000727805 */ /* 0x000fe2000001ff00 */
[----:B------:R-:W-:Y:S01]  /*02f0*/  IADD3 R0, R0, -c[0x0][0x2a4], RZ ;  /* 0x8000a90000007a10 */ /* 0x000fe20007ffe0ff */
[----:B------:R-:W-:Y:S01]  /*0300*/  CS2R R112, SRZ ;  /* 0x0000000000707805 */ /* 0x000fe2000001ff00 */
[----:B------:R-:W-:Y:S01]  /*0310*/  CS2R R106, SRZ ;  /* 0x00000000006a7805 */ /* 0x000fe2000001ff00 */
[----:B------:R-:W-:Y:S01]  /*0320*/  CS2R R104, SRZ ;  /* 0x0000000000687805 */ /* 0x000fe2000001ff00 */
[----:B------:R-:W-:Y:S01]  /*0330*/  SHF.R.S32.HI R2, RZ, 0x1f, R0 ;  /* 0x0000001fff027819 */ /* 0x000fe20000011400 */
[----:B------:R-:W-:Y:S01]  /*0340*/  CS2R R102, SRZ ;  /* 0x0000000000667805 */ /* 0x000fe2000001ff00 */
[----:B------:R-:W-:Y:S01]  /*0350*/  CS2R R100, SRZ ;  /* 0x0000000000647805 */ /* 0x000fe2000001ff00 */
[----:B------:R-:W-:Y:S01]  /*0360*/  CS2R R94, SRZ ;  /* 0x00000000005e7805 */ /* 0x000fe2000001ff00 */
[----:B------:R-:W-:Y:S01]  /*0370*/  LEA.HI R0, R2, R0, RZ, 0x6 ;  /* 0x0000000002007211 */ /* 0x000fe200078f30ff */
[----:B------:R-:W-:Y:S01]  /*0380*/  CS2R R92, SRZ ;  /* 0x00000000005c7805 */ /* 0x000fe2000001ff00 */
[----:B------:R-:W-:Y:S01]  /*0390*/  CS2R R98, SRZ ;  /* 0x0000000000627805 */ /* 0x000fe2000001ff00 */
[----:B------:R-:W-:Y:S01]  /*03a0*/  CS2R R96, SRZ ;  /* 0x0000000000607805 */ /* 0x000fe2000001ff00 */
[----:B------:R-:W2:Y:S01]  /*03b0*/  R2UR UR12, R0 ;  /* 0x00000000000c73c2 */ /* 0x000ea200000e0000 */
        /* <DEDUP_REMOVED lines=29> */
[----:B------:R-:W-:-:S02]  /*0590*/  CS2R R36, SRZ ;  /* 0x0000000000247805 */ /* 0x000fc4000001ff00 */
[----:B------:R-:W-:-:S04]  /*05a0*/  USEL UR12, URZ, UR12, !UP0 ;  /* 0x0000000c3f0c7287 */ /* 0x000fc8000c000000 */
[----:B------:R-:W-:-:S06]  /*05b0*/  UISETP.GT.AND UP0, UPT, UR14, UR12, UPT ;  /* 0x0000000c0e00728c */ /* 0x000fcc000bf04270 */
[----:B------:R-:W-:-:S13]  /*05c0*/  PLOP3.LUT P0, PT, PT, PT, UP0, 0x80, 0x0 ;  /* 0x000000000000781c */ /* 0x000fda0003f0f008 */
[----:B------:R-:W-:Y:S05]  /*05d0*/  @!P0 BRA `(.L_x_221) ;  /* 0x00005e6000008947 */ /* 0x000fea0003800000 */
[----:B------:R-:W-:Y:S01]  /*05e0*/  USHF.R.S32.HI UR18, URZ, 0x1f, UR20 ;  /* 0x0000001f3f127899 */ /* 0x000fe20008011414 */
[--C-:B------:R-:W-:Y:S01]  /*05f0*/  IMAD.MOV.U32 R136, RZ, RZ, R4.reuse ;  /* 0x000000ffff887224 */ /* 0x100fe200078e0004 */
[----:B------:R-:W-:Y:S01]  /*0600*/  ULDC.64 UR4, c[0x0][0x270] ;  /* 0x00009c0000047ab9 */ /* 0x000fe20000000a00 */
[----:B------:R-:W-:Y:S01]  /*0610*/  IMAD.MOV.U32 R136, RZ, RZ, R4 ;  /* 0x000000ffff887224 */ /* 0x000fe200078e0004 */
[----:B------:R-:W-:Y:S01]  /*0620*/  UIMAD UR4, UR18, UR4, URZ ;  /* 0x00000004120472a4 */ /* 0x000fe2000f8e023f */
[----:B------:R-:W-:Y:S01]  /*0630*/  IMAD.MOV.U32 R137, RZ, RZ, R5 ;  /* 0x000000ffff897224 */ /* 0x000fe200078e0005 */
[----:B------:R-:W-:Y:S01]  /*0640*/  USHF.L.U32 UR15, UR12, 0x6, URZ ;  /* 0x000000060c0f7899 */ /* 0x000fe2000800063f */
[----:B------:R-:W-:Y:S01]  /*0650*/  IMAD.SHL.U32 R8, R136, 0x4, RZ ;  /* 0x0000000488087824 */ /* 0x000fe200078e00ff */
[----:B------:R-:W-:Y:S01]  /*0660*/  UIMAD UR21, UR20, UR5, UR4 ;  /* 0x00000005141572a4 */ /* 0x000fe2000f8e0204 */
[----:B------:R-:W-:Y:S01]  /*0670*/  SHF.R.S32.HI R137, RZ, 0x1f, R136 ;  /* 0x0000001fff897819 */ /* 0x000fe20000011488 */
[----:B------:R-:W-:Y:S01]  /*0680*/  IMAD.U32 R2, RZ, RZ, UR20 ;  /* 0x00000014ff027e24 */ /* 0x000fe2000f8e00ff */
[----:B------:R-:W-:Y:S01]  /*0690*/  ULDC.64 UR4, c[0x0][0x238] ;  /* 0x00008e0000047ab9 */ /* 0x000fe20000000a00 */
[----:B------:R-:W-:Y:S01]  /*06a0*/  SHF.R.S32.HI R9, RZ, 0x1f, R8 ;  /* 0x0000001fff097819 */ /* 0x000fe20000011408 */
[----:B------:R-:W-:Y:S01]  /*06b0*/  UIMAD UR4, UR18, UR4, URZ ;  /* 0x00000004120472a4 */ /* 0x000fe2000f8e023f */
[----:B------:R-:W-:Y:S01]  /*06c0*/  IMAD.WIDE.U32 R2, R2, c[0x0][0x238], R136 ;  /* 0x00008e0002027a25 */ /* 0x000fe200078e0088 */
[----:B------:R-:W-:Y:S01]  /*06d0*/  ISETP.GT.AND P2, PT, R136, 0xf, PT ;  /* 0x0000000f8800780c */ /* 0x000fe20003f44270 */
[----:B------:R-:W-:Y:S01]  /*06e0*/  STL [R1+0xc], R137 ;  /* 0x00000c8901007387 */ /* 0x000fe20000100800 */
[----:B------:R-:W-:Y:S01]  /*06f0*/  UIMAD UR6, UR20, UR5, UR4 ;  /* 0x00000005140672a4 */ /* 0x000fe2000f8e0204 */
[----:B------:R-:W-:Y:S01]  /*0700*/  IMAD.U32 R6, RZ, RZ, UR20 ;  /* 0x00000014ff067e24 */ /* 0x000fe2000f8e00ff */
[----:B------:R-:W-:Y:S01]  /*0710*/  SHF.R.S32.HI R34, RZ, 0x1f, R136 ;  /* 0x0000001fff227819 */ /* 0x000fe20000011488 */
[----:B-1----:R-:W-:Y:S01]  /*0720*/  IMAD.U32 R4, RZ, RZ, UR20 ;  /* 0x00000014ff047e24 */ /* 0x002fe2000f8e00ff */
[----:B------:R1:W-:Y:S01]  /*0730*/  STL.64 [R1+0x10], R8 ;  /* 0x0000100801007387 */ /* 0x0003e20000100a00 */
[--C-:B------:R-:W-:Y:S01]  /*0740*/  IMAD.WIDE.U32 R6, R6, c[0x0][0x270], R8.reuse ;  /* 0x00009c0006067a25 */ /* 0x100fe200078e0008 */
[----:B------:R-:W-:Y:S01]  /*0750*/  IADD3 R23, R3, UR6, RZ ;  /* 0x0000000603177c10 */ /* 0x000fe2000fffe0ff */
[----:B------:R-:W-:Y:S01]  /*0760*/  ULDC.64 UR6, c[0x0][0x290] ;  /* 0x0000a40000067ab9 */ /* 0x000fe20000000a00 */
[-C--:B------:R-:W-:Y:S01]  /*0770*/  LEA.HI R29, R34, R136.reuse, RZ, 0x3 ;  /* 0x00000088221d7211 */ /* 0x080fe200078f18ff */
[----:B------:R-:W-:Y:S01]  /*0780*/  UIMAD.WIDE.U32 UR26, UR11, UR6, URZ ;  /* 0x000000060b1a72a5 */ /* 0x000fe2000f8e003f */
[----:B------:R-:W-:Y:S01]  /*0790*/  IMAD.WIDE.U32 R4, R4, c[0x0][0x288], R8 ;  /* 0x0000a20004047a25 */ /* 0x000fe200078e0008 */
[----:B------:R-:W-:Y:S01]  /*07a0*/  ULDC.64 UR8, c[0x0][0x278] ;  /* 0x00009e0000087ab9 */ /* 0x000fe20000000a00 */
[-C--:B------:R-:W-:Y:S01]  /*07b0*/  LEA.HI R28, R34, R136.reuse, RZ, 0x5 ;  /* 0x00000088221c7211 */ /* 0x080fe200078f28ff */
[----:B------:R-:W-:Y:S01]  /*07c0*/  UIMAD.WIDE.U32 UR16, UR11, UR8, URZ ;  /* 0x000000080b1072a5 */ /* 0x000fe2000f8e003f */
[----:B------:R-:W-:Y:S01]  /*07d0*/  IMAD.MOV.U32 R22, RZ, RZ, R2 ;  /* 0x000000ffff167224 */ /* 0x000fe200078e0002 */
[----:B------:R-:W-:Y:S01]  /*07e0*/  ULDC.64 UR24, c[0x0][0x248] ;  /* 0x0000920000187ab9 */ /* 0x000fe20000000a00 */
[----:B------:R-:W-:Y:S01]  /*07f0*/  IMAD.U32 R0, RZ, RZ, UR15 ;  /* 0x0000000fff007e24 */ /* 0x000fe2000f8e00ff */
[----:B------:R-:W-:Y:S01]  /*0800*/  USHF.R.S32.HI UR19, URZ, 0x1f, UR11 ;  /* 0x0000001f3f137899 */ /* 0x000fe2000801140b */
[----:B------:R-:W-:Y:S01]  /*0810*/  IMAD.U32 R2, RZ, RZ, UR26 ;  /* 0x0000001aff027e24 */ /* 0x000fe2000f8e00ff */
[----:B------:R-:W-:Y:S01]  /*0820*/  UISETP.NE.AND UP0, UPT, UR24, 0x1, UPT ;  /* 0x000000011800788c */ /* 0x000fe2000bf05270 */
[----:B------:R-:W-:Y:S01]  /*0830*/  IMAD.U32 R3, RZ, RZ, UR27 ;  /* 0x0000001bff037e24 */ /* 0x000fe2000f8e00ff */
[----:B------:R-:W-:Y:S01]  /*0840*/  @!P2 IADD3 R27, P4, P3, R0, UR16, R6 ;  /* 0x00000010001bac10 */ /* 0x000fe2000fb9e006 */
[----:B------:R-:W-:Y:S01]  /*0850*/  IMAD.U32 R0, RZ, RZ, UR10 ;  /* 0x0000000aff007e24 */ /* 0x000fe2000f8e00ff */
[----:B------:R-:W-:Y:S01]  /*0860*/  IADD3 R30, P1, P0, R4, UR15, R2 ;  /* 0x0000000f041e7c10 */ /* 0x000fe2000f83e002 */
[----:B------:R-:W-:Y:S01]  /*0870*/  UIMAD UR6, UR19, UR6, URZ ;  /* 0x00000006130672a4 */ /* 0x000fe2000f8e023f */
[----:B------:R-:W-:Y:S01]  /*0880*/  SHF.R.S32.HI R24, RZ, 0x5, R28 ;  /* 0x00000005ff187819 */ /* 0x000fe2000001141c */
[----:B------:R-:W-:Y:S01]  /*0890*/  ULDC.64 UR4, c[0x0][0x288] ;  /* 0x0000a20000047ab9 */ /* 0x000fe20000000a00 */
[----:B------:R-:W-:Y:S01]  /*08a0*/  IMAD.MOV.U32 R223, RZ, RZ, 0x20 ;  /* 0x00000020ffdf7424 */ /* 0x000fe200078e00ff */
[----:B------:R-:W-:Y:S01]  /*08b0*/  UIMAD UR8, UR19, UR8, URZ ;  /* 0x00000008130872a4 */ /* 0x000fe2000f8e023f */
[----:B------:R-:W-:Y:S01]  /*08c0*/  IMAD.MOV.U32 R225, RZ, RZ, 0x10 ;  /* 0x00000010ffe17424 */ /* 0x000fe200078e00ff */
[----:B------:R-:W-:Y:S01]  /*08d0*/  UIMAD UR4, UR18, UR4, URZ ;  /* 0x00000004120472a4 */ /* 0x000fe2000f8e023f */
[----:B-1----:R-:W-:Y:S01]  /*08e0*/  IADD3 R9, R7, UR21, RZ ;  /* 0x0000001507097c10 */ /* 0x002fe2000fffe0ff */
[----:B------:R-:W-:Y:S01]  /*08f0*/  UIMAD.WIDE.U32 UR24, UR20, UR25, URZ ;  /* 0x00000019141872a5 */ /* 0x000fe2000f8e003f */
[----:B------:R-:W-:Y:S01]  /*0900*/  LEA.HI R7, R34, R136, RZ, 0x2 ;  /* 0x0000008822077211 */ /* 0x000fe200078f10ff */
[----:B------:R-:W-:Y:S01]  /*0910*/  UIMAD UR8, UR11, UR9, UR8 ;  /* 0x000000090b0872a4 */ /* 0x000fe2000f8e0208 */
[----:B------:R-:W-:Y:S01]  /*0920*/  CS2R R130, SRZ ;  /* 0x0000000000827805 */ /* 0x000fe2000001ff00 */
[----:B------:R-:W-:Y:S01]  /*0930*/  UIMAD UR7, UR11, UR7, UR6 ;  /* 0x000000070b0772a4 */ /* 0x000fe2000f8e0206 */
[----:B------:R-:W-:Y:S01]  /*0940*/  SHF.R.S32.HI R244, RZ, 0x2, R7 ;  /* 0x00000002fff47819 */ /* 0x000fe20000011407 */
[----:B------:R-:W-:Y:S01]  /*0950*/  ULDC UR9, c[0x0][0x250] ;  /* 0x0000940000097ab9 */ /* 0x000fe20000000800 */
[C---:B------:R-:W-:Y:S01]  /*0960*/  LOP3.LUT R2, R7.reuse, 0xfffffffc, RZ, 0xc0, !PT ;  /* 0xfffffffc07027812 */ /* 0x040fe200078ec0ff */
[----:B------:R-:W-:Y:S01]  /*0970*/  UIMAD UR5, UR20, UR5, UR4 ;  /* 0x00000005140572a4 */ /* 0x000fe2000f8e0204 */
[----:B------:R-:W-:Y:S01]  /*0980*/  SHF.R.S32.HI R245, RZ, 0x1f, R244 ;  /* 0x0000001ffff57819 */ /* 0x000fe200000114f4 */
[----:B------:R-:W-:Y:S01]  /*0990*/  UMOV UR6, UR20 ;  /* 0x0000001400067c82 */ /* 0x000fe20008000000 */
[----:B------:R-:W-:Y:S01]  /*09a0*/  LEA.HI R3, R7, R244, RZ, 0x1 ;  /* 0x000000f407037211 */ /* 0x000fe200078f08ff */
[----:B------:R-:W-:Y:S01]  /*09b0*/  IMAD.IADD R17, R136, 0x1, -R2 ;  /* 0x0000000188117824 */ /* 0x000fe200078e0a02 */
[----:B------:R-:W-:Y:S01]  /*09c0*/  @UP0 USHF.R.U32.HI UR6, URZ, UR9, UR25 ;  /* 0x000000093f060299 */ /* 0x000fe20008011619 */
[----:B------:R-:W-:Y:S01]  /*09d0*/  IMAD.WIDE R18, R0, 0x80, R244 ;  /* 0x0000008000127825 */ /* 0x000fe200078e02f4 */
[----:B------:R-:W-:Y:S01]  /*09e0*/  LOP3.LUT R3, R3, 0x7fffffe, RZ, 0xc0, !PT ;  /* 0x07fffffe03037812 */ /* 0x000fe200078ec0ff */
[----:B------:R-:W-:Y:S01]  /*09f0*/  USHF.R.S32.HI UR21, URZ, 0x1f, UR15 ;  /* 0x0000001f3f157899 */ /* 0x000fe2000801140f */
[----:B------:R-:W-:Y:S01]  /*0a00*/  IADD3 R8, R5, UR5, RZ ;  /* 0x0000000505087c10 */ /* 0x000fe2000fffe0ff */
[----:B------:R-:W-:Y:S01]  /*0a10*/  IMAD.SHL.U32 R0, R29, 0x8, RZ ;  /* 0x000000081d007824 */ /* 0x000fe200078e00ff */
[----:B------:R-:W-:Y:S01]  /*0a20*/  UIADD3 UR9, UR27, UR7, URZ ;  /* 0x000000071b097290 */ /* 0x000fe2000fffe03f */
[----:B------:R-:W-:Y:S01]  /*0a30*/  IMAD.SHL.U32 R2, R17, 0x8, RZ ;  /* 0x0000000811027824 */ /* 0x000fe200078e00ff */
[----:B------:R-:W-:Y:S01]  /*0a40*/  USHF.R.S32.HI UR7, URZ, 0x1f, UR6 ;  /* 0x0000001f3f077899 */ /* 0x000fe20008011406 */
[----:B------:R-:W-:Y:S01]  /*0a50*/  IMAD.U32 R5, RZ, RZ, UR21 ;  /* 0x00000015ff057e24 */ /* 0x000fe2000f8e00ff */
[----:B------:R-:W-:Y:S01]  /*0a60*/  LOP3.LUT R0, R0, 0xc0, RZ, 0xc0, !PT ;  /* 0x000000c000007812 */ /* 0x000fe200078ec0ff */
[----:B------:R-:W-:Y:S01]  /*0a70*/  ULDC.64 UR4, c[0x0][0x1e0] ;  /* 0x0000780000047ab9 */ /* 0x000fe20000000a00 */
[----:B------:R-:W-:Y:S01]  /*0a80*/  SHF.R.S32.HI R7, RZ, 0x1f, R7 ;  /* 0x0000001fff077819 */ /* 0x000fe20000011407 */
[----:B------:R-:W-:Y:S01]  /*0a90*/  UIADD3 UR8, UR17, UR8, URZ ;  /* 0x0000000811087290 */ /* 0x000fe2000fffe03f */
[----:B------:R-:W-:Y:S01]  /*0aa0*/  SHF.R.U32.HI R6, RZ, 0x3, R0 ;  /* 0x00000003ff067819 */ /* 0x000fe20000011600 */
[----:B------:R-:W-:Y:S01]  /*0ab0*/  UIMAD UR4, UR7, UR4, URZ ;  /* 0x00000004070472a4 */ /* 0x000fe2000f8e023f */
[----:B------:R-:W-:Y:S01]  /*0ac0*/  LOP3.LUT R4, R0, 0x18, R2, 0xf8, !PT ;  /* 0x0000001800047812 */ /* 0x000fe200078ef802 */
[----:B------:R-:W-:Y:S01]  /*0ad0*/  IMAD.IADD R0, R244, 0x1, -R3 ;  /* 0x00000001f4007824 */ /* 0x000fe200078e0a03 */
[C---:B------:R-:W-:Y:S01]  /*0ae0*/  IADD3.X R33, R5.reuse, UR9, R8, P1, P0 ;  /* 0x0000000905217c10 */ /* 0x040fe20008fe0408 */
[----:B------:R-:W-:Y:S01]  /*0af0*/  UIMAD UR21, UR6, UR5, UR4 ;  /* 0x00000005061572a4 */ /* 0x000fe2000f8e0204 */
[----:B------:R-:W-:Y:S01]  /*0b00*/  LOP3.LUT R3, R4, R6, RZ, 0x3c, !PT ;  /* 0x0000000604037212 */ /* 0x000fe200078e3cff */
[----:B------:R-:W-:Y:S01]  /*0b10*/  IMAD R0, R24, 0x8, R0 ;  /* 0x0000000818007824 */ /* 0x000fe200078e0200 */
[----:B------:R-:W-:Y:S01]  /*0b20*/  @!P2 IADD3.X R32, R5, UR8, R9, P4, P3 ;  /* 0x000000080520ac10 */ /* 0x000fe2000a7e6409 */
[----:B------:R-:W-:Y:S01]  /*0b30*/  IMAD R8, R245, c[0x0][0x208], RZ ;  /* 0x00008200f5087a24 */ /* 0x000fe200078e02ff */
[----:B------:R-:W-:Y:S01]  /*0b40*/  LEA.HI R15, R7, R244, RZ, 0x3 ;  /* 0x000000f4070f7211 */ /* 0x000fe200078f18ff */
[----:B------:R-:W-:Y:S01]  /*0b50*/  IMAD.U32 R20, R0, 0x20, R3 ;  /* 0x0000002000147824 */ /* 0x000fe200078e0003 */
[--C-:B------:R-:W-:Y:S01]  /*0b60*/  SHF.R.S32.HI R3, RZ, 0x1f, R2.reuse ;  /* 0x0000001fff037819 */ /* 0x100fe20000011402 */
[----:B------:R-:W-:Y:S01]  /*0b70*/  IMAD.U32 R0, RZ, RZ, UR6 ;  /* 0x00000006ff007e24 */ /* 0x000fe2000f8e00ff */
[----:B------:R-:W-:Y:S01]  /*0b80*/  ULDC.64 UR4, c[0x0][0x1b0] ;  /* 0x00006c0000047ab9 */ /* 0x000fe20000000a00 */
[----:B------:R-:W-:Y:S01]  /*0b90*/  IMAD R6, R245, c[0x0][0x178], RZ ;  /* 0x00005e00f5067a24 */ /* 0x000fe200078e02ff */
[----:B------:R-:W-:Y:S01]  /*0ba0*/  UIMAD UR4, UR7, UR4, URZ ;  /* 0x00000004070472a4 */ /* 0x000fe2000f8e023f */
[--C-:B------:R-:W-:Y:S01]  /*0bb0*/  IMAD.WIDE.U32 R4, R0, c[0x0][0x1e0], R2.reuse ;  /* 0x0000780000047a25 */ /* 0x100fe200078e0002 */
[----:B------:R-:W-:Y:S01]  /*0bc0*/  ISETP.GE.AND P5, PT, R2, c[0x0][0x1cc], PT ;  /* 0x0000730002007a0c */ /* 0x000fe20003fa6270 */
[----:B------:R-:W-:Y:S01]  /*0bd0*/  CS2R R128, SRZ ;  /* 0x0000000000807805 */ /* 0x000fe2000001ff00 */
[----:B------:R-:W-:Y:S01]  /*0be0*/  UIMAD UR4, UR6, UR5, UR4 ;  /* 0x00000005060472a4 */ /* 0x000fe2000f8e0204 */
[----:B------:R-:W-:Y:S01]  /*0bf0*/  IMAD.WIDE.U32 R12, R0, c[0x0][0x1b0], R2 ;  /* 0x00006c00000c7a25 */ /* 0x000fe200078e0002 */
[----:B------:R-:W-:Y:S01]  /*0c00*/  LOP3.LUT R0, R15, 0xfffffff8, RZ, 0xc0, !PT ;  /* 0xfffffff80f007812 */ /* 0x000fe200078ec0ff */
[----:B------:R-:W-:Y:S01]  /*0c10*/  ULDC.64 UR6, c[0x0][0x180] ;  /* 0x0000600000067ab9 */ /* 0x000fe20000000a00 */
[----:B------:R-:W-:Y:S01]  /*0c20*/  IADD3 R7, R5, UR21, RZ ;  /* 0x0000001505077c10 */ /* 0x000fe2000fffe0ff */
[C---:B------:R-:W-:Y:S01]  /*0c30*/  IMAD R5, R244.reuse, c[0x0][0x20c], R8 ;  /* 0x00008300f4057a24 */ /* 0x040fe200078e0208 */
[----:B------:R-:W-:Y:S01]  /*0c40*/  UIMAD UR6, UR18, UR6, URZ ;  /* 0x00000006120672a4 */ /* 0x000fe2000f8e023f */
[--C-:B------:R-:W-:Y:S01]  /*0c50*/  IMAD.WIDE.U32 R10, R244, c[0x0][0x178], R2.reuse ;  /* 0x00005e00f40a7a25 */ /* 0x100fe200078e0002 */
[----:B------:R-:W-:Y:S01]  /*0c60*/  IADD3 R37, R2, 0x40, RZ ;  /* 0x0000004002257810 */ /* 0x000fe20007ffe0ff */
[----:B------:R-:W-:Y:S01]  /*0c70*/  CS2R R126, SRZ ;  /* 0x00000000007e7805 */ /* 0x000fe2000001ff00 */
[----:B------:R-:W-:Y:S01]  /*0c80*/  UIMAD UR6, UR20, UR7, UR6 ;  /* 0x00000007140672a4 */ /* 0x000fe2000f8e0206 */
[----:B------:R-:W-:Y:S01]  /*0c90*/  IMAD.WIDE.U32 R8, R244, c[0x0][0x208], R2 ;  /* 0x00008200f4087a25 */ /* 0x000fe200078e0002 */
[----:B------:R-:W-:Y:S01]  /*0ca0*/  LEA.HI R3, R34, R136, RZ, 0x6 ;  /* 0x0000008822037211 */ /* 0x000fe200078f30ff */
[----:B------:R-:W-:Y:S01]  /*0cb0*/  UMOV UR7, 0x6 ;  /* 0x0000000600077882 */ /* 0x000fe20000000000 */
[----:B------:R-:W-:Y:S01]  /*0cc0*/  CS2R R124, SRZ ;  /* 0x00000000007c7805 */ /* 0x000fe2000001ff00 */
[----:B------:R-:W-:Y:S01]  /*0cd0*/  IMAD.IADD R0, R244, 0x1, -R0 ;  /* 0x00000001f4007824 */ /* 0x000fe200078e0a00 */
[----:B------:R-:W-:Y:S01]  /*0ce0*/  SHF.R.S32.HI R16, RZ, 0x6, R3 ;  /* 0x00000006ff107819 */ /* 0x000fe20000011403 */
[----:B------:R-:W-:Y:S01]  /*0cf0*/  IMAD.IADD R9, R9, 0x1, R5 ;  /* 0x0000000109097824 */ /* 0x000fe200078e0205 */
[----:B------:R-:W-:Y:S01]  /*0d00*/  IADD3 R5, R13, UR4, RZ ;  /* 0x000000040d057c10 */ /* 0x000fe2000fffe0ff */
[----:B------:R-:W-:Y:S01]  /*0d10*/  ULDC.64 UR4, c[0x0][0x1e8] ;  /* 0x00007a0000047ab9 */ /* 0x000fe20000000a00 */
[C---:B------:R-:W-:Y:S01]  /*0d20*/  LOP3.LUT P0, RZ, R0.reuse, 0x4, RZ, 0xc0, !PT ;  /* 0x0000000400ff7812 */ /* 0x040fe2000780c0ff */
[----:B------:R-:W-:Y:S01]  /*0d30*/  IMAD.SHL.U32 R0, R0, 0x40, RZ ;  /* 0x0000004000007824 */ /* 0x000fe200078e00ff */
[----:B------:R-:W-:Y:S01]  /*0d40*/  UIMAD UR4, UR19, UR4, URZ ;  /* 0x00000004130472a4 */ /* 0x000fe2000f8e023f */
[----:B------:R-:W-:Y:S01]  /*0d50*/  IMAD.SHL.U32 R3, R16, 0x8, RZ ;  /* 0x0000000810037824 */ /* 0x000fe200078e00ff */
[----:B------:R-:W-:Y:S01]  /*0d60*/  CS2R R122, SRZ ;  /* 0x00000000007a7805 */ /* 0x000fe2000001ff00 */
[----:B------:R-:W-:Y:S01]  /*0d70*/  IMAD R14, R244, c[0x0][0x17c], R6 ;  /* 0x00005f00f40e7a24 */ /* 0x000fe200078e0206 */
[----:B------:R-:W-:Y:S01]  /*0d80*/  LOP3.LUT R0, R0, 0x1c0, RZ, 0xc0, !PT ;  /* 0x000001c000007812 */ /* 0x000fe200078ec0ff */
[----:B------:R-:W-:Y:S01]  /*0d90*/  UIMAD UR21, UR11, UR5, UR4 ;  /* 0x000000050b1572a4 */ /* 0x000fe2000f8e0204 */
[----:B------:R-:W-:Y:S01]  /*0da0*/  LOP3.LUT R212, R3, 0x18, RZ, 0xc0, !PT ;  /* 0x0000001803d47812 */ /* 0x000fe200078ec0ff */
[----:B------:R-:W-:Y:S01]  /*0db0*/  IMAD.MOV.U32 R6, RZ, RZ, R4 ;  /* 0x000000ffff067224 */ /* 0x000fe200078e0004 */
[----:B------:R-:W-:Y:S01]  /*0dc0*/  SHF.R.U32.HI R3, RZ, 0x3, R0 ;  /* 0x00000003ff037819 */ /* 0x000fe20000011600 */
[----:B------:R-:W-:Y:S01]  /*0dd0*/  ULDC.64 UR4, c[0x0][0x1b8] ;  /* 0x00006e0000047ab9 */ /* 0x000fe20000000a00 */
[----:B------:R-:W-:Y:S01]  /*0de0*/  IMAD.MOV.U32 R4, RZ, RZ, R12 ;  /* 0x000000ffff047224 */ /* 0x000fe200078e000c */
[----:B------:R-:W-:Y:S01]  /*0df0*/  UIMAD UR4, UR19, UR4, URZ ;  /* 0x00000004130472a4 */ /* 0x000fe2000f8e023f */
[----:B------:R-:W-:Y:S01]  /*0e00*/  LOP3.LUT R3, R3, R0, R212, 0x1e, !PT ;  /* 0x0000000003037212 */ /* 0x000fe200078e1ed4 */
[----:B------:R-:W-:Y:S01]  /*0e10*/  IMAD.U32 R12, RZ, RZ, UR11 ;  /* 0x0000000bff0c7e24 */ /* 0x000fe2000f8e00ff */
[----:B------:R-:W-:Y:S01]  /*0e20*/  LEA.HI R0, R28, R24, RZ, 0x1 ;  /* 0x000000181c007211 */ /* 0x000fe200078f08ff */
[----:B------:R-:W-:Y:S01]  /*0e30*/  UIMAD UR24, UR11, UR5, UR4 ;  /* 0x000000050b1872a4 */ /* 0x000fe2000f8e0204 */
[----:B------:R-:W-:Y:S01]  /*0e40*/  IMAD.U32 R13, RZ, RZ, UR11 ;  /* 0x0000000bff0d7e24 */ /* 0x000fe2000f8e00ff */
[----:B------:R-:W-:Y:S01]  /*0e50*/  CS2R R120, SRZ ;  /* 0x0000000000787805 */ /* 0x000fe2000001ff00 */
[----:B------:R-:W-:Y:S01]  /*0e60*/  LOP3.LUT R0, R0, 0xfffffffe, RZ, 0xc0, !PT ;  /* 0xfffffffe00007812 */ /* 0x000fe200078ec0ff */
[----:B------:R-:W-:Y:S01]  /*0e70*/  ULDC.64 UR4, c[0x0][0x210] ;  /* 0x0000840000047ab9 */ /* 0x000fe20000000a00 */
[----:B------:R-:W-:Y:S01]  /*0e80*/  IMAD.WIDE.U32 R6, R12, c[0x0][0x1e8], R6 ;  /* 0x00007a000c067a25 */ /* 0x000fe200078e0006 */
[----:B------:R-:W-:Y:S01]  /*0e90*/  UIMAD UR4, UR18, UR4, URZ ;  /* 0x00000004120472a4 */ /* 0x000fe2000f8e023f */
[----:B------:R-:W-:Y:S01]  /*0ea0*/  CS2R R118, SRZ ;  /* 0x0000000000767805 */ /* 0x000fe2000001ff00 */
[----:B------:R-:W-:Y:S01]  /*0eb0*/  CS2R R116, SRZ ;  /* 0x0000000000747805 */ /* 0x000fe2000001ff00 */
[----:B------:R-:W-:Y:S01]  /*0ec0*/  IMAD.IADD R31, R24, 0x1, -R0 ;  /* 0x00000001181f7824 */ /* 0x000fe200078e0a00 */
[----:B------:R-:W-:Y:S01]  /*0ed0*/  UIMAD UR4, UR20, UR5, UR4 ;  /* 0x00000005140472a4 */ /* 0x000fe2000f8e0204 */
[----:B------:R-:W-:Y:S01]  /*0ee0*/  IMAD.U32 R12, RZ, RZ, UR20 ;  /* 0x00000014ff0c7e24 */ /* 0x000fe2000f8e00ff */
[----:B------:R-:W-:Y:S01]  /*0ef0*/  CS2R R114, SRZ ;  /* 0x0000000000727805 */ /* 0x000fe2000001ff00 */
[----:B------:R-:W-:Y:S01]  /*0f00*/  IMAD.SHL.U32 R25, R31, 0x400, RZ ;  /* 0x000004001f197824 */ /* 0x000fe200078e00ff */
[----:B------:R-:W-:Y:S01]  /*0f10*/  CS2R R112, SRZ ;  /* 0x0000000000707805 */ /* 0x000fe2000001ff00 */
[----:B------:R-:W-:Y:S01]  /*0f20*/  IMAD.IADD R11, R11, 0x1, R14 ;  /* 0x000000010b0b7824 */ /* 0x000fe200078e020e */
[----:B------:R-:W-:Y:S01]  /*0f30*/  CS2R R110, SRZ ;  /* 0x00000000006e7805 */ /* 0x000fe2000001ff00 */
[----:B------:R-:W-:Y:S01]  /*0f40*/  IMAD.U32 R14, RZ, RZ, UR20 ;  /* 0x00000014ff0e7e24 */ /* 0x000fe2000f8e00ff */
[----:B------:R-:W-:Y:S01]  /*0f50*/  USHF.R.S32.HI UR20, URZ, 0x1f, UR12 ;  /* 0x0000001f3f147899 */ /* 0x000fe2000801140c */
[----:B------:R-:W-:Y:S01]  /*0f60*/  IMAD.WIDE.U32 R4, R13, c[0x0][0x1b8], R4 ;  /* 0x00006e000d047a25 */ /* 0x000fe200078e0004 */
[----:B------:R-:W-:Y:S01]  /*0f70*/  CS2R R108, SRZ ;  /* 0x00000000006c7805 */ /* 0x000fe2000001ff00 */
[----:B------:R-:W-:Y:S01]  /*0f80*/  CS2R R106, SRZ ;  /* 0x00000000006a7805 */ /* 0x000fe2000001ff00 */
[----:B------:R-:W-:Y:S01]  /*0f90*/  CS2R R104, SRZ ;  /* 0x0000000000687805 */ /* 0x000fe2000001ff00 */
[----:B------:R-:W-:Y:S01]  /*0fa0*/  IMAD R0, R17, 0x2, R25 ;  /* 0x0000000211007824 */ /* 0x000fe200078e0219 */
[----:B------:R-:W-:Y:S01]  /*0fb0*/  IADD3 R5, R5, UR24, RZ ;  /* 0x0000001805057c10 */ /* 0x000fe2000fffe0ff */
[----:B------:R-:W-:Y:S01]  /*0fc0*/  IMAD.WIDE.U32 R12, R12, c[0x0][0x210], R8 ;  /* 0x000084000c0c7a25 */ /* 0x000fe200078e0008 */
[----:B------:R-:W-:Y:S01]  /*0fd0*/  CS2R R102, SRZ ;  /* 0x0000000000667805 */ /* 0x000fe2000001ff00 */
[----:B------:R-:W-:Y:S01]  /*0fe0*/  CS2R R100, SRZ ;  /* 0x0000000000647805 */ /* 0x000fe2000001ff00 */
[----:B------:R-:W-:Y:S01]  /*0ff0*/  CS2R R98, SRZ ;  /* 0x0000000000627805 */ /* 0x000fe2000001ff00 */
[----:B------:R-:W-:Y:S01]  /*1000*/  IMAD.WIDE.U32 R14, R14, c[0x0][0x180], R10 ;  /* 0x000060000e0e7a25 */ /* 0x000fe200078e000a */
[----:B------:R-:W-:Y:S01]  /*1010*/  IADD3 R11, R7, UR21, RZ ;  /* 0x00000015070b7c10 */ /* 0x000fe2000fffe0ff */
[----:B------:R-:W-:Y:S01]  /*1020*/  CS2R R96, SRZ ;  /* 0x0000000000607805 */ /* 0x000fe2000001ff00 */
[----:B------:R-:W-:Y:S01]  /*1030*/  IADD3 R7, R13, UR4, RZ ;  /* 0x000000040d077c10 */ /* 0x000fe2000fffe0ff */
[----:B------:R-:W-:Y:S01]  /*1040*/  IMAD.IADD R0, R0, 0x1, R3 ;  /* 0x0000000100007824 */ /* 0x000fe200078e0203 */
[----:B------:R-:W-:Y:S01]  /*1050*/  IADD3 R9, R15, UR6, RZ ;  /* 0x000000060f097c10 */ /* 0x000fe2000fffe0ff */
[C---:B------:R-:W-:Y:S01]  /*1060*/  IMAD R13, R19.reuse, c[0x0][0x1a8], RZ ;  /* 0x00006a00130d7a24 */ /* 0x040fe200078e02ff */
[----:B------:R-:W-:Y:S01]  /*1070*/  ULDC UR6, c[0x0][0x198] ;  /* 0x0000660000067ab9 */ /* 0x000fe20000000800 */
[----:B------:R-:W-:Y:S01]  /*1080*/  IMAD.MOV.U32 R10, RZ, RZ, R6 ;  /* 0x000000ffff0a7224 */ /* 0x000fe200078e0006 */
[----:B------:R-:W-:Y:S01]  /*1090*/  UIADD3 UR6, -UR13, UR6, URZ ;  /* 0x000000060d067290 */ /* 0x000fe2000fffe13f */
[----:B------:R-:W-:Y:S01]  /*10a0*/  IMAD.SHL.U32 R228, R0, 0x2, RZ ;  /* 0x0000000200e47824 */ /* 0x000fe200078e00ff */
[----:B------:R-:W-:Y:S01]  /*10b0*/  ULDC.64 UR4, c[0x0][0x208] ;  /* 0x0000820000047ab9 */ /* 0x000fe20000000a00 */
[----:B------:R-:W-:Y:S01]  /*10c0*/  IMAD R3, R19, c[0x0][0x1d8], RZ ;  /* 0x0000760013037a24 */ /* 0x000fe200078e02ff */
[----:B------:R-:W-:Y:S01]  /*10d0*/  USHF.L.U64.HI UR7, UR4, UR7, UR5 ;  /* 0x0000000704077299 */ /* 0x000fe20008010205 */
[----:B------:R-:W-:Y:S01]  /*10e0*/  IMAD.MOV.U32 R8, RZ, RZ, R14 ;  /* 0x000000ffff087224 */ /* 0x000fe200078e000e */
[C---:B------:R-:W-:Y:S01]  /*10f0*/  IADD3 R0, R228.reuse, 0xf480, RZ ;  /* 0x0000f480e4007810 */ /* 0x040fe20007ffe0ff */
[----:B------:R-:W-:Y:S01]  /*1100*/  IMAD.MOV.U32 R6, RZ, RZ, R12 ;  /* 0x000000ffff067224 */ /* 0x000fe200078e000c */
[----:B------:R-:W-:Y:S01]  /*1110*/  IADD3 R229, R228, 0xf4c0, RZ ;  /* 0x0000f4c0e4e57810 */ /* 0x000fe20007ffe0ff */
[----:B------:R-:W-:Y:S01]  /*1120*/  IMAD R14, R18, c[0x0][0x1ac], R13 ;  /* 0x00006b00120e7a24 */ /* 0x000fe200078e020d */
[----:B------:R-:W-:Y:S01]  /*1130*/  @P0 IADD3 R229, R0, -0x40, RZ ;  /* 0xffffffc000e50810 */ /* 0x000fe20007ffe0ff */
[----:B------:R-:W-:Y:S01]  /*1140*/  IMAD.WIDE.U32 R12, R18, c[0x0][0x1d8], R10 ;  /* 0x00007600120c7a25 */ /* 0x000fe200078e000a */
[----:B------:R-:W-:Y:S01]  /*1150*/  USHF.L.U32 UR18, UR4, 0x6, URZ ;  /* 0x0000000604127899 */ /* 0x000fe2000800063f */
[----:B------:R-:W-:Y:S01]  /*1160*/  IADD3 R15, R2, 0x20, RZ ;  /* 0x00000020020f7810 */ /* 0x000fe20007ffe0ff */
[----:B------:R-:W-:Y:S01]  /*1170*/  UIMAD UR7, UR7, UR12, URZ ;  /* 0x0000000c070772a4 */ /* 0x000fe2000f8e023f */
[C---:B------:R-:W-:Y:S01]  /*1180*/  IMAD.WIDE.U32 R10, R18.reuse, c[0x0][0x1a8], R4 ;  /* 0x00006a00120a7a25 */ /* 0x040fe200078e0004 */
[----:B------:R-:W-:Y:S01]  /*1190*/  ULDC.64 UR4, c[0x0][0x188] ;  /* 0x0000620000047ab9 */ /* 0x000fe20000000a00 */
[----:B------:R-:W-:Y:S01]  /*11a0*/  ISETP.GE.AND P4, PT, R15, c[0x0][0x1cc], PT ;  /* 0x000073000f007a0c */ /* 0x000fe20003f86270 */
[----:B------:R-:W-:Y:S01]  /*11b0*/  UIMAD UR4, UR19, UR4, URZ ;  /* 0x00000004130472a4 */ /* 0x000fe2000f8e023f */
[----:B------:R-:W-:Y:S01]  /*11c0*/  IMAD R3, R18, c[0x0][0x1dc], R3 ;  /* 0x0000770012037a24 */ /* 0x000fe200078e0203 */
[----:B------:R-:W-:Y:S01]  /*11d0*/  UIMAD UR7, UR20, UR18, UR7 ;  /* 0x00000012140772a4 */ /* 0x000fe2000f8e0207 */
[----:B------:R-:W-:Y:S01]  /*11e0*/  IMAD.U32 R4, RZ, RZ, UR11 ;  /* 0x0000000bff047e24 */ /* 0x000fe2000f8e00ff */
[----:B------:R-:W-:Y:S01]  /*11f0*/  UIMAD UR24, UR11, UR5, UR4 ;  /* 0x000000050b1872a4 */ /* 0x000fe2000f8e0204 */
[----:B------:R-:W-:Y:S01]  /*1200*/  IMAD.IADD R0, R13, 0x1, R3 ;  /* 0x000000010d007824 */ /* 0x000fe200078e0203 */
[----:B------:R-:W-:Y:S01]  /*1210*/  CS2R R94, SRZ ;  /* 0x00000000005e7805 */ /* 0x000fe2000001ff00 */
[----:B------:R-:W-:Y:S01]  /*1220*/  IMAD.WIDE.U32 R38, R4, c[0x0][0x218], R6 ;  /* 0x0000860004267a25 */ /* 0x000fe200078e0006 */
[----:B------:R-:W-:Y:S01]  /*1230*/  LEA R6, P1, R12, c[0x0][0x1c0], 0x1 ;  /* 0x000070000c067a11 */ /* 0x000fe200078208ff */
[----:B------:R-:W-:Y:S01]  /*1240*/  ULDC.64 UR4, c[0x0][0x178] ;  /* 0x00005e0000047ab9 */ /* 0x000fe20000000a00 */
[----:B------:R-:W-:Y:S01]  /*1250*/  LEA R4, P0, R10, c[0x0][0x190], 0x1 ;  /* 0x000064000a047a11 */ /* 0x000fe200078008ff */
[----:B------:R-:W-:Y:S01]  /*1260*/  IMAD.U32 R5, RZ, RZ, UR11 ;  /* 0x0000000bff057e24 */ /* 0x000fe2000f8e00ff */
[----:B------:R-:W-:Y:S01]  /*1270*/  LEA.HI.X R7, R12, c[0x0][0x1c4], R0, 0x1, P1 ;  /* 0x000071000c077a11 */ /* 0x000fe200008f0c00 */
[----:B------:R-:W-:Y:S01]  /*1280*/  IMAD.IADD R3, R11, 0x1, R14 ;  /* 0x000000010b037824 */ /* 0x000fe200078e020e */
[----:B------:R-:W-:Y:S01]  /*1290*/  IADD3 R0, -R244, UR6, RZ ;  /* 0x00000006f4007c10 */ /* 0x000fe2000fffe1ff */
[----:B------:R-:W-:Y:S01]  /*12a0*/  IMAD.MOV.U32 R11, RZ, RZ, c[0x0][0x1a8] ;  /* 0x00006a00ff0b7624 */ /* 0x000fe200078e00ff */
[----:B------:R-:W-:Y:S01]  /*12b0*/  UIMAD UR21, UR20, UR4, URZ ;  /* 0x00000004141572a4 */ /* 0x000fe2000f8e023f */
[----:B------:R-:W-:Y:S01]  /*12c0*/  IMAD.WIDE.U32 R40, R5, c[0x0][0x188], R8 ;  /* 0x0000620005287a25 */ /* 0x000fe200078e0008 */
[----:B------:R-:W-:Y:S01]  /*12d0*/  ISETP.LT.OR P1, PT, R0, 0x1, P5 ;  /* 0x000000010000780c */ /* 0x000fe20002f21670 */
[----:B------:R-:W-:Y:S01]  /*12e0*/  UIMAD.WIDE.U32 UR26, UR12, UR4, URZ ;  /* 0x000000040c1a72a5 */ /* 0x000fe2000f8e003f */
[----:B------:R-:W-:Y:S01]  /*12f0*/  LEA.HI.X R5, R10, c[0x0][0x194], R3, 0x1, P0 ;  /* 0x000065000a057a11 */ /* 0x000fe200000f0c03 */
[----:B------:R-:W-:Y:S01]  /*1300*/  IMAD.MOV.U32 R12, RZ, RZ, c[0x0][0x1ac] ;  /* 0x00006b00ff0c7624 */ /* 0x000fe200078e00ff */
[C---:B------:R-:W-:Y:S01]  /*1310*/  LEA R10, P0, R11.reuse, R4, 0x7 ;  /* 0x000000040b0a7211 */ /* 0x040fe200078038ff */
[----:B------:R-:W-:Y:S01]  /*1320*/  IMAD.SHL.U32 R132, R20, 0x2, RZ ;  /* 0x0000000214847824 */ /* 0x000fe200078e00ff */
[----:B------:R-:W-:Y:S01]  /*1330*/  UIMAD UR5, UR12, UR5, UR21 ;  /* 0x000000050c0572a4 */ /* 0x000fe2000f8e0215 */
[----:B------:R-:W-:Y:S01]  /*1340*/  IMAD.MOV.U32 R3, RZ, RZ, c[0x0][0x1d8] ;  /* 0x00007600ff037624 */ /* 0x000fe200078e00ff */
[----:B------:R-:W-:Y:S01]  /*1350*/  LEA.HI.X R11, R11, R5, R12, 0x7, P0 ;  /* 0x000000050b0b7211 */ /* 0x000fe200000f3c0c */
[----:B------:R-:W-:Y:S01]  /*1360*/  IMAD.MOV.U32 R9, RZ, RZ, c[0x0][0x1dc] ;  /* 0x00007700ff097624 */ /* 0x000fe200078e00ff */
[----:B------:R-:W-:Y:S01]  /*1370*/  ISETP.GE.AND P0, PT, R37, c[0x0][0x1cc], PT ;  /* 0x0000730025007a0c */ /* 0x000fe20003f06270 */
[----:B------:R-:W-:Y:S01]  /*1380*/  UIADD3 UR5, UR27, UR5, URZ ;  /* 0x000000051b057290 */ /* 0x000fe2000fffe03f */
[C---:B------:R-:W-:Y:S01]  /*1390*/  ISETP.LT.OR P6, PT, R0.reuse, 0x1, P4 ;  /* 0x000000010000780c */ /* 0x040fe200027c1670 */
[----:B------:R-:W-:Y:S01]  /*13a0*/  @!PT LDS RZ, [RZ] ;  /* 0x00000000fffff984 */ /* 0x000fe20000000800 */
[----:B------:R-:W-:Y:S01]  /*13b0*/  @!PT LDS RZ, [RZ] ;  /* 0x00000000fffff984 */ /* 0x000fe20000000800 */
[----:B------:R-:W-:Y:S01]  /*13c0*/  @!PT LDS RZ, [RZ] ;  /* 0x00000000fffff984 */ /* 0x000fe20000000800 */
[----:B------:R1:W-:Y:S01]  /*13d0*/  LDGSTS.E.BYPASS.LTC128B.128 [R132+0x6080], [R6.64], !P1 ;  /* 0x0608000006847fae */ /* 0x0003e2000c901d56 */
[C---:B------:R-:W-:Y:S01]  /*13e0*/  LEA R8, P3, R3.reuse, R6, 0x7 ;  /* 0x0000000603087211 */ /* 0x040fe200078638ff */
[----:B------:R-:W-:Y:S01]  /*13f0*/  IMAD.U32 R12, RZ, RZ, UR26 ;  /* 0x0000001aff0c7e24 */ /* 0x000fe2000f8e00ff */
[C---:B------:R-:W-:Y:S01]  /*1400*/  ISETP.LT.OR P1, PT, R0.reuse, 0x1, P0 ;  /* 0x000000010000780c */ /* 0x040fe20000721670 */
[----:B------:R-:W-:Y:S01]  /*1410*/  IMAD.U32 R13, RZ, RZ, UR27 ;  /* 0x0000001bff0d7e24 */ /* 0x000fe2000f8e00ff */
[C---:B------:R-:W-:Y:S01]  /*1420*/  ISETP.LT.OR P5, PT, R0.reuse, 0x41, P5 ;  /* 0x000000410000780c */ /* 0x040fe20002fa1670 */
[----:B------:R-:W-:Y:S01]  /*1430*/  IMAD.MOV.U32 R18, RZ, RZ, R38 ;  /* 0x000000ffff127224 */ /* 0x000fe200078e0026 */
[C---:B------:R-:W-:Y:S01]  /*1440*/  ISETP.LT.OR P4, PT, R0.reuse, 0x41, P4 ;  /* 0x000000410000780c */ /* 0x040fe20002781670 */
[----:B------:R-:W-:Y:S01]  /*1450*/  STL.64 [R1+0x30], R40 ;  /* 0x0000302801007387 */ /* 0x000fe20000100a00 */
[----:B------:R-:W-:Y:S01]  /*1460*/  ISETP.LT.OR P0, PT, R0, 0x41, P0 ;  /* 0x000000410000780c */ /* 0x000fe20000701670 */
[----:B------:R-:W-:Y:S01]  /*1470*/  ULDC UR21, c[0x0][0x198] ;  /* 0x0000660000157ab9 */ /* 0x000fe20000000800 */
[----:B------:R-:W-:Y:S01]  /*1480*/  LEA.HI.X R9, R3, R7, R9, 0x7, P3 ;  /* 0x0000000703097211 */ /* 0x000fe200018f3c09 */
[----:B------:R-:W-:Y:S01]  /*1490*/  IMAD.U32 R3, RZ, RZ, UR5 ;  /* 0x00000005ff037e24 */ /* 0x000fe2000f8e00ff */
[----:B------:R-:W-:Y:S01]  /*14a0*/  IADD3 R21, R41, UR24, RZ ;  /* 0x0000001829157c10 */ /* 0x000fe2000fffe0ff */
[----:B------:R-:W-:Y:S01]  /*14b0*/  ULDC.64 UR4, c[0x0][0x218] ;  /* 0x0000860000047ab9 */ /* 0x000fe20000000a00 */
[C---:B------:R-:W-:Y:S01]  /*14c0*/  LEA R13, P3, R12.reuse, R40, 0x6 ;  /* 0x000000280c0d7211 */ /* 0x040fe200078630ff */
[----:B------:R-:W-:Y:S01]  /*14d0*/  UIMAD UR4, UR19, UR4, URZ ;  /* 0x00000004130472a4 */ /* 0x000fe2000f8e023f */
[----:B------:R1:W-:Y:S01]  /*14e0*/  LDGSTS.E.BYPASS.LTC128B.128 [R132+0x8080], [R6.64+0x40], !P6 ;  /* 0x0808004006847fae */ /* 0x0003e2000f101d56 */
[----:B------:R-:W-:Y:S01]  /*14f0*/  UMOV UR24, 0x1 ;  /* 0x0000000100187882 */ /* 0x000fe20000000000 */
[----:B------:R-:W-:Y:S01]  /*1500*/  LEA.HI.X R14, R12, R21, R3, 0x6, P3 ;  /* 0x000000150c0e7211 */ /* 0x000fe200018f3403 */
[----:B------:R-:W-:Y:S01]  /*1510*/  UIMAD UR4, UR11, UR5, UR4 ;  /* 0x000000050b0472a4 */ /* 0x000fe2000f8e0204 */
[----:B------:R-:W-:Y:S01]  /*1520*/  ISETP.GE.AND P3, PT, R2, c[0x0][0x19c], PT ;  /* 0x0000670002007a0c */ /* 0x000fe20003f66270 */
[----:B------:R1:W-:Y:S01]  /*1530*/  LDGSTS.E.BYPASS.LTC128B.128 [R132+0xa080], [R6.64+0x80], !P1 ;  /* 0x0a08008006847fae */ /* 0x0003e2000c901d56 */
[----:B------:R-:W-:Y:S01]  /*1540*/  LEA.HI R12, R34, R136, RZ, 0x4 ;  /* 0x00000088220c7211 */ /* 0x000fe200078f20ff */
[----:B------:R-:W-:Y:S01]  /*1550*/  UIADD3 UR21, -UR13, UR21, UR24 ;  /* 0x000000150d157290 */ /* 0x000fe2000fffe118 */
[C---:B------:R-:W-:Y:S01]  /*1560*/  ISETP.LT.OR P1, PT, R0.reuse, 0x1, P3 ;  /* 0x000000010000780c */ /* 0x040fe20001f21670 */
[----:B------:R2:W-:Y:S01]  /*1570*/  LDGSTS.E.BYPASS.LTC128B.128 [R132+0x7080], [R8.64], !P5 ;  /* 0x0708000008847fae */ /* 0x0005e2000e901d56 */
[----:B------:R-:W-:Y:S01]  /*1580*/  ISETP.GE.AND P5, PT, R37, c[0x0][0x19c], PT ;  /* 0x0000670025007a0c */ /* 0x000fe20003fa6270 */
[----:B------:R-:W-:Y:S01]  /*1590*/  ULDC UR20, c[0x0][0x2a0] ;  /* 0x0000a80000147ab9 */ /* 0x000fe20000000800 */
[----:B------:R-:W-:Y:S01]  /*15a0*/  IADD3 R19, R39, UR4, RZ ;  /* 0x0000000427137c10 */ /* 0x000fe2000fffe0ff */
[----:B------:R2:W-:Y:S01]  /*15b0*/  LDGSTS.E.BYPASS.LTC128B.128 [R132+0x9080], [R8.64+0x40], !P4 ;  /* 0x0908004008847fae */ /* 0x0005e2000e101d56 */
[C---:B------:R-:W-:Y:S01]  /*15c0*/  ISETP.LT.OR P4, PT, R0.reuse, 0x1, P5 ;  /* 0x000000010000780c */ /* 0x040fe20002f81670 */
[----:B------:R-:W-:Y:S01]  /*15d0*/  ULDC UR4, c[0x0][0x168] ;  /* 0x00005a0000047ab9 */ /* 0x000fe20000000800 */
[C---:B------:R-:W-:Y:S01]  /*15e0*/  ISETP.LT.OR P3, PT, R0.reuse, 0x41, P3 ;  /* 0x000000410000780c */ /* 0x040fe20001f61670 */
[----:B------:R2:W-:Y:S01]  /*15f0*/  LDGSTS.E.BYPASS.LTC128B.128 [R132+0xb080], [R8.64+0x80], !P0 ;  /* 0x0b08008008847fae */ /* 0x0005e2000c101d56 */
[----:B------:R-:W-:Y:S01]  /*1600*/  ISETP.GE.AND P0, PT, R15, c[0x0][0x19c], PT ;  /* 0x000067000f007a0c */ /* 0x000fe20003f06270 */
[----:B------:R-:W-:Y:S01]  /*1610*/  UIADD3 UR4, -UR15, UR4, URZ ;  /* 0x000000040f047290 */ /* 0x000fe2000fffe13f */
[C---:B------:R-:W-:Y:S01]  /*1620*/  ISETP.LT.OR P5, PT, R0.reuse, 0x41, P5 ;  /* 0x000000410000780c */ /* 0x040fe20002fa1670 */
[----:B------:R-:W0:Y:S01]  /*1630*/  LDGDEPBAR ;  /* 0x00000000000079af */ /* 0x000e220000000000 */
[C---:B------:R-:W-:Y:S01]  /*1640*/  ISETP.LT.OR P6, PT, R0.reuse, 0x1, P0 ;  /* 0x000000010000780c */ /* 0x040fe200007c1670 */
[----:B------:R-:W-:Y:S01]  /*1650*/  IMAD.U32 R251, RZ, RZ, UR21 ;  /* 0x00000015fffb7e24 */ /* 0x000fe2000f8e00ff */
[----:B------:R-:W-:Y:S01]  /*1660*/  ISETP.LT.OR P0, PT, R0, 0x41, P0 ;  /* 0x000000410000780c */ /* 0x000fe20000701670 */
[----:B------:R3:W-:Y:S01]  /*1670*/  LDGSTS.E.BYPASS.LTC128B.128 [R132+0x80], [R4.64], !P1 ;  /* 0x0008000004847fae */ /* 0x0007e2000c901d56 */
[----:B------:R-:W-:Y:S01]  /*1680*/  IMAD.U32 R0, RZ, RZ, UR11 ;  /* 0x0000000bff007e24 */ /* 0x000fe2000f8e00ff */
[----:B------:R-:W-:Y:S01]  /*1690*/  SHF.R.S32.HI R3, RZ, 0x4, R12 ;  /* 0x00000004ff037819 */ /* 0x000fe2000001140c */
[----:B------:R-:W-:Y:S01]  /*16a0*/  ULOP3.LUT UR20, URZ, UR20, URZ, 0x33, !UPT ;  /* 0x000000143f147292 */ /* 0x000fe2000f8e333f */
[----:B------:R-:W-:Y:S01]  /*16b0*/  STL.64 [R1+0x28], R38 ;  /* 0x0000282601007387 */ /* 0x000fe20000100a00 */
[----:B------:R-:W-:Y:S01]  /*16c0*/  IMAD.WIDE.U32 R134, R0, c[0x0][0x240], R22 ;  /* 0x0000900000867a25 */ /* 0x000fe200078e0016 */
[----:B------:R-:W-:Y:S01]  /*16d0*/  SHF.R.S32.HI R0, RZ, 0x1f, R16 ;  /* 0x0000001fff007819 */ /* 0x000fe20000011410 */
[----:B------:R-:W-:Y:S01]  /*16e0*/  CS2R R92, SRZ ;  /* 0x00000000005c7805 */ /* 0x000fe2000001ff00 */
[----:B------:R-:W-:Y:S01]  /*16f0*/  STL [R1+0x1c], R37 ;  /* 0x00001c2501007387 */ /* 0x000fe20000100800 */
[----:B-1----:R-:W-:Y:S01]  /*1700*/  IMAD.U32 R6, RZ, RZ, UR18 ;  /* 0x00000012ff067e24 */ /* 0x002fe2000f8e00ff */
[----:B------:R-:W-:Y:S01]  /*1710*/  LEA.HI R0, R0, R16, RZ, 0x2 ;  /* 0x0000001000007211 */ /* 0x000fe200078f10ff */
[----:B------:R-:W-:Y:S01]  /*1720*/  CS2R R90, SRZ ;  /* 0x00000000005a7805 */ /* 0x000fe2000001ff00 */
[----:B------:R-:W-:Y:S01]  /*1730*/  STL [R1], R132 ;  /* 0x0000008401007387 */ /* 0x000fe20000100800 */
[----:B------:R-:W-:Y:S01]  /*1740*/  IMAD.WIDE.U32 R6, R6, UR12, R18 ;  /* 0x0000000c06067c25 */ /* 0x000fe2000f8e0012 */
[----:B------:R-:W-:Y:S01]  /*1750*/  LOP3.LUT R0, R0, 0x1ffffffc, RZ, 0xc0, !PT ;  /* 0x1ffffffc00007812 */ /* 0x000fe200078ec0ff */
[----:B------:R-:W-:Y:S01]  /*1760*/  CS2R R88, SRZ ;  /* 0x0000000000587805 */ /* 0x000fe2000001ff00 */
[----:B------:R1:W-:Y:S01]  /*1770*/  STL [R1+0x48], R21 ;  /* 0x0000481501007387 */ /* 0x0003e20000100800 */
[----:B------:R-:W-:Y:S01]  /*1780*/  CS2R R86, SRZ ;  /* 0x0000000000567805 */ /* 0x000fe2000001ff00 */
[----:B------:R-:W-:Y:S01]  /*1790*/  IADD3 R7, R7, UR7, RZ ;  /* 0x0000000707077c10 */ /* 0x000fe2000fffe0ff */
[----:B------:R-:W-:Y:S01]  /*17a0*/  CS2R R84, SRZ ;  /* 0x0000000000547805 */ /* 0x000fe2000001ff00 */
[----:B------:R-:W-:Y:S01]  /*17b0*/  LEA R20, P1, R6, c[0x0][0x1f0], 0x1 ;  /* 0x00007c0006147a11 */ /* 0x000fe200078208ff */
[----:B------:R3:W-:Y:S01]  /*17c0*/  LDGSTS.E.BYPASS.LTC128B.128 [R132+0x2080], [R4.64+0x40], !P6 ;  /* 0x0208004004847fae */ /* 0x0007e2000f101d56 */
[----:B--2---:R-:W-:Y:S01]  /*17d0*/  LEA.HI R8, R12, R3, RZ, 0x1 ;  /* 0x000000030c087211 */ /* 0x004fe200078f08ff */
[----:B------:R-:W-:Y:S01]  /*17e0*/  CS2R R82, SRZ ;  /* 0x0000000000527805 */ /* 0x000fe2000001ff00 */
[----:B------:R-:W-:Y:S01]  /*17f0*/  CS2R R80, SRZ ;  /* 0x0000000000507805 */ /* 0x000fe2000001ff00 */
[----:B------:R3:W-:Y:S01]  /*1800*/  LDGSTS.E.BYPASS.LTC128B.128 [R132+0x4080], [R4.64+0x80], !P4 ;  /* 0x0408008004847fae */ /* 0x0007e2000e101d56 */
[----:B------:R-:W-:Y:S01]  /*1810*/  ISETP.GE.AND P4, PT, R2, c[0x0][0x16c], PT ;  /* 0x00005b0002007a0c */ /* 0x000fe20003f86270 */
[----:B------:R-:W-:Y:S01]  /*1820*/  CS2R R78, SRZ ;  /* 0x00000000004e7805 */ /* 0x000fe2000001ff00 */
[----:B------:R-:W-:Y:S01]  /*1830*/  LOP3.LUT R8, R8, 0xfffffffe, RZ, 0xc0, !PT ;  /* 0xfffffffe08087812 */ /* 0x000fe200078ec0ff */
[----:B------:R2:W-:Y:S01]  /*1840*/  LDGSTS.E.BYPASS.LTC128B.128 [R132+0x1080], [R10.64], !P3 ;  /* 0x010800000a847fae */ /* 0x0005e2000d901d56 */
[----:B------:R-:W-:Y:S01]  /*1850*/  SEL R35, RZ, 0x1, P4 ;  /* 0x00000001ff237807 */ /* 0x000fe20002000000 */
[----:B------:R-:W-:Y:S01]  /*1860*/  CS2R R76, SRZ ;  /* 0x00000000004c7805 */ /* 0x000fe2000001ff00 */
[----:B------:R-:W-:Y:S01]  /*1870*/  ISETP.GE.AND P4, PT, R15, c[0x0][0x1fc], PT ;  /* 0x00007f000f007a0c */ /* 0x000fe20003f86270 */
[----:B------:R2:W-:Y:S01]  /*1880*/  LDGSTS.E.BYPASS.LTC128B.128 [R132+0x3080], [R10.64+0x40], !P0 ;  /* 0x030800400a847fae */ /* 0x0005e2000c101d56 */
[----:B------:R-:W-:Y:S01]  /*1890*/  ISETP.GE.AND P0, PT, R2, c[0x0][0x1fc], PT ;  /* 0x00007f0002007a0c */ /* 0x000fe20003f06270 */
[----:B------:R-:W-:Y:S01]  /*18a0*/  IMAD.IADD R17, R3, 0x1, -R8 ;  /* 0x0000000103117824 */ /* 0x000fe200078e0a08 */
[----:B------:R-:W-:Y:S01]  /*18b0*/  LOP3.LUT R3, R28, 0xffffffe0, RZ, 0xc0, !PT ;  /* 0xffffffe01c037812 */ /* 0x000fe200078ec0ff */
[----:B------:R4:W-:Y:S01]  /*18c0*/  STL.64 [R1+0x20], R18 ;  /* 0x0000201201007387 */ /* 0x0009e20000100a00 */
[----:B------:R-:W-:Y:S01]  /*18d0*/  SEL R36, RZ, 0x1, P0 ;  /* 0x00000001ff247807 */ /* 0x000fe20000000000 */
[----:B------:R-:W-:Y:S01]  /*18e0*/  CS2R R74, SRZ ;  /* 0x00000000004a7805 */ /* 0x000fe2000001ff00 */
[----:B------:R-:W-:Y:S01]  /*18f0*/  LEA R22, P0, R30, c[0x0][0x280], 0x2 ;  /* 0x0000a0001e167a11 */ /* 0x000fe200078010ff */
[----:B------:R2:W-:Y:S01]  /*1900*/  LDGSTS.E.BYPASS.LTC128B.128 [R132+0x5080], [R10.64+0x80], !P5 ;  /* 0x050800800a847fae */ /* 0x0005e2000e901d56 */
[----:B-1----:R-:W-:Y:S01]  /*1910*/  LEA.HI.X R21, R6, c[0x0][0x1f4], R7, 0x1, P1 ;  /* 0x00007d0006157a11 */ /* 0x002fe200008f0c07 */
[----:B------:R-:W-:Y:S01]  /*1920*/  IMAD.IADD R7, R136, 0x1, -R3 ;  /* 0x0000000188077824 */ /* 0x000fe200078e0a03 */
[----:B------:R-:W-:Y:S01]  /*1930*/  ISETP.LT.AND P1, PT, R244, UR4, PT ;  /* 0x00000004f4007c0c */ /* 0x000fe2000bf21270 */
[----:B------:R-:W0:Y:S01]  /*1940*/  LDGDEPBAR ;  /* 0x00000000000079af */ /* 0x000e220000000000 */
[----:B------:R-:W-:Y:S01]  /*1950*/  LOP3.LUT R6, R12, 0xfffffff0, RZ, 0xc0, !PT ;  /* 0xfffffff00c067812 */ /* 0x000fe200078ec0ff */
[----:B------:R-:W-:Y:S01]  /*1960*/  CS2R R72, SRZ ;  /* 0x0000000000487805 */ /* 0x000fe2000001ff00 */
[----:B------:R-:W-:Y:S01]  /*1970*/  ISETP.GE.OR P6, PT, R2, c[0x0][0x1fc], !P1 ;  /* 0x00007f0002007a0c */ /* 0x000fe20004fc6670 */
[----:B------:R-:W-:Y:S01]  /*1980*/  STL.64 [R1+0x38], R134 ;  /* 0x0000388601007387 */ /* 0x000fe20000100a00 */
[----:B------:R-:W-:Y:S01]  /*1990*/  LOP3.LUT R2, R29, 0xfffffff8, RZ, 0xc0, !PT ;  /* 0xfffffff81d027812 */ /* 0x000fe200078ec0ff */
[----:B------:R-:W-:Y:S01]  /*19a0*/  CS2R R70, SRZ ;  /* 0x0000000000467805 */ /* 0x000fe2000001ff00 */
[----:B------:R-:W-:Y:S01]  /*19b0*/  ISETP.GE.AND P5, PT, R15, c[0x0][0x16c], PT ;  /* 0x00005b000f007a0c */ /* 0x000fe20003fa6270 */
[----:B------:R-:W-:Y:S01]  /*19c0*/  CS2R R68, SRZ ;  /* 0x0000000000447805 */ /* 0x000fe2000001ff00 */
[----:B------:R-:W-:Y:S01]  /*19d0*/  LEA.HI.X R23, R30, c[0x0][0x284], R33, 0x2, P0 ;  /* 0x0000a1001e177a11 */ /* 0x000fe200000f1421 */
[----:B---3--:R-:W-:Y:S01]  /*19e0*/  IMAD.IADD R5, R136, 0x1, -R2 ;  /* 0x0000000188057824 */ /* 0x008fe200078e0a02 */
[----:B------:R-:W-:Y:S01]  /*19f0*/  CS2R R66, SRZ ;  /* 0x0000000000427805 */ /* 0x000fe2000001ff00 */
[----:B------:R-:W-:Y:S01]  /*1a00*/  CS2R R64, SRZ ;  /* 0x0000000000407805 */ /* 0x000fe2000001ff00 */
[----:B------:R-:W-:Y:S01]  /*1a10*/  CS2R R62, SRZ ;  /* 0x00000000003e7805 */ /* 0x000fe2000001ff00 */
[C---:B------:R-:W-:Y:S01]  /*1a20*/  IMAD.SHL.U32 R3, R5.reuse, 0x40, RZ ;  /* 0x0000004005037824 */ /* 0x040fe200078e00ff */
[----:B------:R-:W-:Y:S01]  /*1a30*/  LEA.HI R9, R5, R5, RZ, 0x1 ;  /* 0x0000000505097211 */ /* 0x000fe200078f08ff */
[----:B------:R-:W-:Y:S01]  /*1a40*/  CS2R R60, SRZ ;  /* 0x00000000003c7805 */ /* 0x000fe2000001ff00 */
[----:B------:R-:W-:Y:S01]  /*1a50*/  CS2R R58, SRZ ;  /* 0x00000000003a7805 */ /* 0x000fe2000001ff00 */
[----:B------:R-:W-:Y:S01]  /*1a60*/  CS2R R56, SRZ ;  /* 0x0000000000387805 */ /* 0x000fe2000001ff00 */
[----:B----4-:R-:W-:Y:S01]  /*1a70*/  LEA R18, P3, R13, c[0x0][0x160], 0x1 ;  /* 0x000058000d127a11 */ /* 0x010fe200078608ff */
[----:B------:R-:W-:Y:S01]  /*1a80*/  CS2R R54, SRZ ;  /* 0x0000000000367805 */ /* 0x000fe2000001ff00 */
[----:B------:R-:W-:Y:S01]  /*1a90*/  LOP3.LUT R2, R9, 0x7fffffe, RZ, 0xc0, !PT ;  /* 0x07fffffe09027812 */ /* 0x000fe200078ec0ff */
[----:B------:R-:W-:Y:S01]  /*1aa0*/  CS2R R52, SRZ ;  /* 0x0000000000347805 */ /* 0x000fe2000001ff00 */
[----:B------:R-:W-:Y:S01]  /*1ab0*/  LEA.HI.X R19, R13, c[0x0][0x164], R14, 0x1, P3 ;  /* 0x000059000d137a11 */ /* 0x000fe200018f0c0e */
[----:B--2---:R-:W-:Y:S01]  /*1ac0*/  IMAD.SHL.U32 R11, R24, 0x10, RZ ;  /* 0x00000010180b7824 */ /* 0x004fe200078e00ff */
[----:B------:R-:W-:Y:S01]  /*1ad0*/  @!P2 LEA R26, P3, R27, c[0x0][0x258], 0x2 ;  /* 0x000096001b1aaa11 */ /* 0x000fe200078610ff */
[----:B------:R-:W-:Y:S01]  /*1ae0*/  IMAD.IADD R4, R5, 0x1, -R2 ;  /* 0x0000000105047824 */ /* 0x000fe200078e0a02 */
[----:B------:R-:W-:-:S04]  /*1af0*/  DEPBAR.LE SB0, 0x1 ;  /* 0x000080400000791a */ /* 0x000fc80000000000 */
[----:B------:R-:W-:Y:S01]  /*1b00*/  @!P2 LEA.HI.X R27, R27, c[0x0][0x25c], R32, 0x2, P3 ;  /* 0x000097001b1baa11 */ /* 0x000fe200018f1420 */
[----:B------:R-:W-:Y:S01]  /*1b10*/  IMAD.IADD R32, R16, 0x1, -R0 ;  /* 0x0000000110207824 */ /* 0x000fe200078e0a00 */
[----:B------:R-:W-:Y:S01]  /*1b20*/  ISETP.GE.AND P3, PT, R37, c[0x0][0x16c], PT ;  /* 0x00005b0025007a0c */ /* 0x000fe20003f66270 */
[----:B------:R-:W-:Y:S01]  /*1b30*/  IMAD R2, R17, 0x4, R16 ;  /* 0x0000000411027824 */ /* 0x000fe200078e0210 */
[----:B------:R-:W-:Y:S01]  /*1b40*/  SHF.R.S32.HI R10, RZ, 0x1f, R7 ;  /* 0x0000001fff0a7819 */ /* 0x000fe20000011407 */
[----:B------:R-:W-:Y:S01]  /*1b50*/  IMAD.IADD R0, R136, 0x1, -R6 ;  /* 0x0000000188007824 */ /* 0x000fe200078e0a06 */
[----:B------:R-:W-:Y:S01]  /*1b60*/  SEL R14, RZ, 0x4, P3 ;  /* 0x00000004ff0e7807 */ /* 0x000fe20001800000 */
[----:B------:R-:W-:Y:S01]  /*1b70*/  IMAD R12, R2, 0x8, R4 ;  /* 0x00000008020c7824 */ /* 0x000fe200078e0204 */
[----:B------:R-:W-:Y:S01]  /*1b80*/  ISETP.GE.OR P3, PT, R15, c[0x0][0x1fc], !P1 ;  /* 0x00007f000f007a0c */ /* 0x000fe20004f66670 */
[----:B------:R-:W-:Y:S01]  /*1b90*/  CS2R R50, SRZ ;  /* 0x0000000000327805 */ /* 0x000fe2000001ff00 */
[----:B------:R-:W-:Y:S01]  /*1ba0*/  SHF.R.S32.HI R2, RZ, 0x1f, R0 ;  /* 0x0000001fff027819 */ /* 0x000fe20000011400 */
[----:B------:R-:W-:Y:S01]  /*1bb0*/  CS2R R48, SRZ ;  /* 0x0000000000307805 */ /* 0x000fe2000001ff00 */
[-C--:B------:R-:W-:Y:S01]  /*1bc0*/  LEA.HI R8, R0, R0.reuse, RZ, 0x1 ;  /* 0x0000000000087211 */ /* 0x080fe200078f08ff */
[----:B------:R-:W-:Y:S01]  /*1bd0*/  CS2R R46, SRZ ;  /* 0x00000000002e7805 */ /* 0x000fe2000001ff00 */
[----:B------:R-:W-:Y:S01]  /*1be0*/  LEA.HI R5, R2, R0, RZ, 0x3 ;  /* 0x0000000002057211 */ /* 0x000fe200078f18ff */
[----:B------:R-:W-:Y:S01]  /*1bf0*/  CS2R R44, SRZ ;  /* 0x00000000002c7805 */ /* 0x000fe2000001ff00 */
[----:B------:R-:W-:Y:S01]  /*1c00*/  SHF.R.S32.HI R2, RZ, 0x1, R9 ;  /* 0x00000001ff027819 */ /* 0x000fe20000011409 */
[----:B------:R-:W-:Y:S01]  /*1c10*/  CS2R R42, SRZ ;  /* 0x00000000002a7805 */ /* 0x000fe2000001ff00 */
[----:B------:R-:W-:Y:S01]  /*1c20*/  LOP3.LUT R15, R3, 0x1c0, RZ, 0xc0, !PT ;  /* 0x000001c0030f7812 */ /* 0x000fe200078ec0ff */
[----:B------:R-:W-:Y:S01]  /*1c30*/  CS2R R40, SRZ ;  /* 0x0000000000287805 */ /* 0x000fe2000001ff00 */
[----:B------:R-:W-:Y:S01]  /*1c40*/  LOP3.LUT R6, R8, 0x7fffffe, RZ, 0xc0, !PT ;  /* 0x07fffffe08067812 */ /* 0x000fe200078ec0ff */
[C---:B------:R-:W-:Y:S01]  /*1c50*/  IMAD.SHL.U32 R4, R2.reuse, 0x40, RZ ;  /* 0x0000004002047824 */ /* 0x040fe200078e00ff */
[----:B------:R-:W-:Y:S01]  /*1c60*/  LOP3.LUT R3, R5, 0xfffffff8, RZ, 0xc0, !PT ;  /* 0xfffffff805037812 */ /* 0x000fe200078ec0ff */
[----:B------:R-:W-:Y:S01]  /*1c70*/  CS2R R38, SRZ ;  /* 0x0000000000267805 */ /* 0x000fe2000001ff00 */
[----:B------:R-:W-:Y:S01]  /*1c80*/  LOP3.LUT P0, RZ, R2, 0x2, RZ, 0xc0, !PT ;  /* 0x0000000202ff7812 */ /* 0x000fe2000780c0ff */
[C---:B------:R-:W-:Y:S01]  /*1c90*/  IMAD.IADD R6, R0.reuse, 0x1, -R6 ;  /* 0x0000000100067824 */ /* 0x040fe200078e0a06 */
[----:B------:R-:W-:Y:S01]  /*1ca0*/  LOP3.LUT R2, R15, 0x30, R11, 0xf8, !PT ;  /* 0x000000300f027812 */ /* 0x000fe200078ef80b */
[----:B------:R-:W-:Y:S01]  /*1cb0*/  IMAD.IADD R13, R0, 0x1, -R3 ;  /* 0x00000001000d7824 */ /* 0x000fe200078e0a03 */
[----:B------:R-:W-:Y:S01]  /*1cc0*/  LOP3.LUT R0, R4, 0xc0, RZ, 0xc0, !PT ;  /* 0x000000c004007812 */ /* 0x000fe200078ec0ff */
[----:B------:R-:W-:Y:S01]  /*1cd0*/  ULDC UR7, c[0x0][0x290] ;  /* 0x0000a40000077ab9 */ /* 0x000fe20000000800 */
[----:B------:R-:W-:Y:S01]  /*1ce0*/  SHF.R.S32.HI R3, RZ, 0x3, R5 ;  /* 0x00000003ff037819 */ /* 0x000fe20000011405 */
[----:B------:R-:W-:Y:S01]  /*1cf0*/  UISETP.GT.AND UP4, UPT, UR10, -0x1, UPT ;  /* 0xffffffff0a00788c */ /* 0x000fe2000bf84270 */
[--C-:B------:R-:W-:Y:S01]  /*1d00*/  LOP3.LUT R5, R2, 0x8, R29.reuse, 0xf8, !PT ;  /* 0x0000000802057812 */ /* 0x100fe200078ef81d */
[----:B------:R-:W-:Y:S01]  /*1d10*/  UMOV UR18, 0x1 ;  /* 0x0000000100127882 */ /* 0x000fe20000000000 */
[----:B------:R-:W-:Y:S01]  /*1d20*/  LOP3.LUT R4, R0, 0x8, R29, 0xf8, !PT ;  /* 0x0000000800047812 */ /* 0x000fe200078ef81d */
[C---:B------:R-:W-:Y:S01]  /*1d30*/  IMAD R11, R3.reuse, 0x8, R6 ;  /* 0x00000008030b7824 */ /* 0x040fe200078e0206 */
[----:B------:R-:W-:Y:S01]  /*1d40*/  SHF.R.U32.HI R2, RZ, 0x3, R0 ;  /* 0x00000003ff027819 */ /* 0x000fe20000011600 */
[----:B------:R-:W-:Y:S01]  /*1d50*/  IMAD R218, R3, 0x200, R25 ;  /* 0x0000020003da7824 */ /* 0x000fe200078e0219 */
[----:B------:R-:W-:Y:S01]  /*1d60*/  LEA.HI R10, R10, R7, RZ, 0x2 ;  /* 0x000000070a0a7211 */ /* 0x000fe200078f10ff */
[----:B------:R-:W-:Y:S01]  /*1d70*/  ULDC UR15, c[0x0][0x168] ;  /* 0x00005a00000f7ab9 */ /* 0x000fe20000000800 */
[----:B------:R-:W-:Y:S01]  /*1d80*/  LOP3.LUT R2, R4, R2, RZ, 0x3c, !PT ;  /* 0x0000000204027212 */ /* 0x000fe200078e3cff */
[----:B------:R-:W-:Y:S01]  /*1d90*/  UIMAD UR13, UR11, UR7, URZ ;  /* 0x000000070b0d72a4 */ /* 0x000fe2000f8e023f */
[----:B------:R-:W-:-:S02]  /*1da0*/  LOP3.LUT R0, R10, 0x7ffffffc, RZ, 0xc0, !PT ;  /* 0x7ffffffc0a007812 */ /* 0x000fc400078ec0ff */
[----:B------:R-:W-:Y:S01]  /*1db0*/  SEL R9, RZ, 0x2, P5 ;  /* 0x00000002ff097807 */ /* 0x000fe20002800000 */
[----:B------:R-:W-:Y:S01]  /*1dc0*/  IMAD.U32 R2, R12, 0x20, R2 ;  /* 0x000000200c027824 */ /* 0x000fe200078e0002 */
[----:B------:R-:W-:Y:S01]  /*1dd0*/  SHF.R.S32.HI R4, RZ, 0x1, R8 ;  /* 0x00000001ff047819 */ /* 0x000fe20000011408 */
[----:B------:R-:W-:Y:S01]  /*1de0*/  IMAD.IADD R7, R7, 0x1, -R0 ;  /* 0x0000000107077824 */ /* 0x000fe200078e0a00 */
[----:B------:R-:W-:Y:S01]  /*1df0*/  SEL R0, R223, 0xffffffe0, !P0 ;  /* 0xffffffe0df007807 */ /* 0x000fe20004000000 */
[----:B------:R-:W-:Y:S01]  /*1e00*/  IMAD.SHL.U32 R214, R2, 0x2, RZ ;  /* 0x0000000202d67824 */ /* 0x000fe200078e00ff */
[----:B------:R-:W-:Y:S01]  /*1e10*/  BAR.SYNC.DEFER_BLOCKING 0x0 ;  /* 0x0000000000007b1d */ /* 0x000fe20000010000 */
[----:B------:R-:W-:Y:S01]  /*1e20*/  IADD3 R3, R14, R9, R35 ;  /* 0x000000090e037210 */ /* 0x000fe20007ffe023 */
[----:B------:R-:W-:Y:S01]  /*1e30*/  IMAD R32, R32, 0x4, R7 ;  /* 0x0000000420207824 */ /* 0x000fe200078e0207 */
[----:B------:R-:W-:Y:S01]  /*1e40*/  SEL R9, RZ, 0xffffffff, P4 ;  /* 0xffffffffff097807 */ /* 0x000fe20002000000 */
[----:B------:R-:W-:Y:S01]  /*1e50*/  IMAD.IADD R215, R214, 0x1, R0 ;  /* 0x00000001d6d77824 */ /* 0x000fe200078e0200 */
[----:B------:R-:W-:Y:S01]  /*1e60*/  LOP3.LUT P0, RZ, R3, 0x1, RZ, 0xc0, !PT ;  /* 0x0000000103ff7812 */ /* 0x000fe2000780c0ff */
[----:B------:R-:W-:Y:S01]  /*1e70*/  IMAD.SHL.U32 R0, R17, 0x10, RZ ;  /* 0x0000001011007824 */ /* 0x000fe200078e00ff */
[----:B------:R-:W-:Y:S01]  /*1e80*/  LOP3.LUT P4, RZ, R3, 0x2, RZ, 0xc0, !PT ;  /* 0x0000000203ff7812 */ /* 0x000fe2000788c0ff */
[----:B------:R-:W-:Y:S01]  /*1e90*/  IMAD.SHL.U32 R250, R32, 0x2, RZ ;  /* 0x0000000220fa7824 */ /* 0x000fe200078e00ff */
[----:B------:R-:W-:-:S02]  /*1ea0*/  ISETP.GE.OR P0, PT, R244, UR4, !P0 ;  /* 0x00000004f4007c0c */ /* 0x000fc4000c706670 */
[----:B------:R-:W-:Y:S02]  /*1eb0*/  SHF.R.S32.HI R8, RZ, 0x1f, R8 ;  /* 0x0000001fff087819 */ /* 0x000fe40000011408 */
[----:B------:R-:W-:Y:S02]  /*1ec0*/  ISETP.GE.OR P4, PT, R244, UR4, !P4 ;  /* 0x00000004f4007c0c */ /* 0x000fe4000e786670 */
[----:B------:R-:W-:Y:S02]  /*1ed0*/  LEA.HI R2, R34, R136, RZ, 0x7 ;  /* 0x0000008822027211 */ /* 0x000fe400078f38ff */
[----:B------:R-:W-:Y:S02]  /*1ee0*/  SEL R16, RZ, 0xffffffff, P5 ;  /* 0xffffffffff107807 */ /* 0x000fe40002800000 */
[----:B------:R-:W-:Y:S02]  /*1ef0*/  SHF.R.U32.HI R6, RZ, 0x4, R2 ;  /* 0x00000004ff067819 */ /* 0x000fe40000011602 */
[----:B------:R-:W-:-:S02]  /*1f00*/  LOP3.LUT R2, R0, 0x10, RZ, 0xc0, !PT ;  /* 0x0000001000027812 */ /* 0x000fc400078ec0ff */
[----:B------:R-:W-:Y:S01]  /*1f10*/  SHF.R.U32.HI R15, RZ, 0x3, R15 ;  /* 0x00000003ff0f7819 */ /* 0x000fe2000001160f */
[----:B------:R-:W1:Y:S01]  /*1f20*/  LDSM.16.M88.4 R164, [R214+0x6080] ;  /* 0x00608000d6a4783b */ /* 0x000e620000000200 */
[----:B------:R-:W-:Y:S01]  /*1f30*/  LOP3.LUT R6, R2, 0x8, R6, 0xf8, !PT ;  /* 0x0000000802067812 */ /* 0x000fe200078ef806 */
[----:B------:R-:W-:Y:S01]  /*1f40*/  @!P2 IMAD.SHL.U32 R2, R136, 0x10, RZ ;  /* 0x000000108802a824 */ /* 0x000fe200078e00ff */
[----:B------:R-:W-:Y:S01]  /*1f50*/  LOP3.LUT R15, R5, R15, RZ, 0x3c, !PT ;  /* 0x0000000f050f7212 */ /* 0x000fe200078e3cff */
[----:B------:R-:W2:Y:S01]  /*1f60*/  LDSM.16.M88.4 R168, [R214+0x7080] ;  /* 0x00708000d6a8783b */ /* 0x000ea20000000200 */
[----:B------:R-:W-:Y:S02]  /*1f70*/  ISETP.GE.OR P1, PT, R37, c[0x0][0x1fc], !P1 ;  /* 0x00007f0025007a0c */ /* 0x000fe40004f26670 */
[----:B------:R-:W-:Y:S01]  /*1f80*/  LOP3.LUT P5, RZ, R13, 0x4, RZ, 0xc0, !PT ;  /* 0x000000040dff7812 */ /* 0x000fe200078ac0ff */
[----:B------:R-:W3:Y:S01]  /*1f90*/  LDSM.16.M88.4 R180, [R214+0x8080] ;  /* 0x00808000d6b4783b */ /* 0x000ee20000000200 */
[----:B------:R-:W-:Y:S01]  /*1fa0*/  SHF.R.S32.HI R248, RZ, 0x2, R10 ;  /* 0x00000002fff87819 */ /* 0x000fe2000001140a */
[----:B------:R-:W-:Y:S01]  /*1fb0*/  IMAD R213, R17, 0x200, R15 ;  /* 0x0000020011d57824 */ /* 0x000fe200078e020f */
[----:B------:R-:W-:Y:S01]  /*1fc0*/  SEL R223, R223, 0xffffffe0, !P5 ;  /* 0xffffffe0dfdf7807 */ /* 0x000fe20006800000 */
[----:B------:R-:W4:Y:S01]  /*1fd0*/  LDSM.16.M88.4 R184, [R214+0x9080] ;  /* 0x00908000d6b8783b */ /* 0x000f220000000200 */
[----:B------:R-:W-:Y:S01]  /*1fe0*/  IADD3 R251, R251, -c[0x0][0x168], -R250 ;  /* 0x80005a00fbfb7a10 */ /* 0x000fe20007ffe8fa */
[----:B------:R-:W-:Y:S01]  /*1ff0*/  IMAD R248, R31, 0x10, R248 ;  /* 0x000000101ff87824 */ /* 0x000fe200078e02f8 */
[----:B------:R-:W-:Y:S01]  /*2000*/  IADD3 R252, -R250, UR6, RZ ;  /* 0x00000006fafc7c10 */ /* 0x000fe2000fffe1ff */
[----:B------:R-:W1:Y:S01]  /*2010*/  LDSM.16.M88.4 R196, [R214+0xa080] ;  /* 0x00a08000d6c4783b */ /* 0x000e620000000200 */
[----:B------:R-:W-:Y:S01]  /*2020*/  IADD3 R249, R251, c[0x0][0x2a4], RZ ;  /* 0x0000a900fbf97a10 */ /* 0x000fe20007ffe0ff */
[----:B------:R-:W-:Y:S01]  /*2030*/  IMAD.SHL.U32 R213, R213, 0x2, RZ ;  /* 0x00000002d5d57824 */ /* 0x000fe200078e00ff */
[----:B------:R-:W-:Y:S01]  /*2040*/  IADD3 R251, R251, UR20, RZ ;  /* 0x00000014fbfb7c10 */ /* 0x000fe2000fffe0ff */
[----:B------:R-:W1:Y:S04]  /*2050*/  LDSM.16.M88.4 R200, [R214+0xb080] ;  /* 0x00b08000d6c8783b */ /* 0x000e680000000200 */
        /* <DEDUP_REMOVED lines=12> */
[----:B------:R-:W-:Y:S01]  /*2120*/  LEA.HI R3, R8, R4, RZ, 0x2 ;  /* 0x0000000408037211 */ /* 0x000fe200078f10ff */
[----:B------:R1:W-:Y:S01]  /*2130*/  LDGSTS.E.BYPASS.LTC128B.128 [R132+0x7080], [R18.64+0x40], !P4 ;  /* 0x0708004012847fae */ /* 0x0003e2000e101d56 */
[----:B------:R-:W-:Y:S01]  /*2140*/  ISETP.GE.OR P0, PT, R244, UR4, !P0 ;  /* 0x00000004f4007c0c */ /* 0x000fe2000c706670 */
[----:B------:R-:W-:Y:S01]  /*2150*/  ULDC.64 UR4, c[0x0][0x240] ;  /* 0x0000900000047ab9 */ /* 0x000fe20000000a00 */
[----:B------:R-:W-:Y:S01]  /*2160*/  LOP3.LUT R3, R3, 0xfffffffc, RZ, 0xc0, !PT ;  /* 0xfffffffc03037812 */ /* 0x000fe200078ec0ff */
[----:B------:R-:W-:Y:S01]  /*2170*/  UIMAD UR4, UR19, UR4, URZ ;  /* 0x00000004130472a4 */ /* 0x000fe2000f8e023f */
[----:B------:R-:W-:Y:S02]  /*2180*/  LOP3.LUT P4, RZ, R13, 0x2, RZ, 0xc0, !PT ;  /* 0x000000020dff7812 */ /* 0x000fe4000788c0ff */
[----:B------:R-:W-:Y:S01]  /*2190*/  ULDC UR19, c[0x0][0x2a8] ;  /* 0x0000aa0000137ab9 */ /* 0x000fe20000000800 */
[----:B------:R-:W-:Y:S01]  /*21a0*/  IMAD.IADD R0, R4, 0x1, -R3 ;  /* 0x0000000104007824 */ /* 0x000fe200078e0a03 */
[----:B------:R-:W-:Y:S01]  /*21b0*/  UIMAD UR25, UR11, UR5, UR4 ;  /* 0x000000050b1972a4 */ /* 0x000fe2000f8e0204 */
[----:B------:R-:W-:Y:S01]  /*21c0*/  IMAD.SHL.U32 R3, R16, 0x2, RZ ;  /* 0x0000000210037824 */ /* 0x000fe200078e00ff */
[----:B------:R-:W-:Y:S01]  /*21d0*/  SEL R224, R225, 0xfffffff0, !P4 ;  /* 0xfffffff0e1e07807 */ /* 0x000fe20006000000 */
[----:B------:R-:W-:Y:S01]  /*21e0*/  IMAD.SHL.U32 R4, R9, 0x2, RZ ;  /* 0x0000000209047824 */ /* 0x000fe200078e00ff */
[----:B------:R-:W-:Y:S01]  /*21f0*/  UISETP.LE.AND UP3, UPT, UR24, UR19, UPT ;  /* 0x000000131800728c */ /* 0x000fe2000bf63270 */
[----:B------:R1:W-:Y:S01]  /*2200*/  LDGSTS.E.BYPASS.LTC128B.128 [R132+0x8080], [R18.64+0x80], !P0 ;  /* 0x0808008012847fae */ /* 0x0003e2000c101d56 */
[----:B------:R-:W-:Y:S01]  /*2210*/  ISETP.GE.AND P0, PT, R37, c[0x0][0x1fc], PT ;  /* 0x00007f0025007a0c */ /* 0x000fe20003f06270 */
[----:B------:R-:W-:Y:S01]  /*2220*/  UMOV UR4, URZ ;  /* 0x0000003f00047c82 */ /* 0x000fe20008000000 */
[----:B------:R-:W-:Y:S01]  /*2230*/  LOP3.LUT R3, R3, 0x2, R35, 0xe2, !PT ;  /* 0x0000000203037812 */ /* 0x000fe200078ee223 */
[----:B------:R5:W-:Y:S01]  /*2240*/  @!P2 LDGSTS.E.BYPASS.LTC128B.128 [R2+0xf080], [R26.64] ;  /* 0x0f0800001a02afae */ /* 0x000be2000b901d56 */
[----:B------:R-:W-:Y:S01]  /*2250*/  LOP3.LUT R7, R4, 0x2, R36, 0xe2, !PT ;  /* 0x0000000204077812 */ /* 0x000fe200078ee224 */
[----:B------:R-:W-:Y:S01]  /*2260*/  USHF.L.U32 UR5, UR10, 0x7, URZ ;  /* 0x000000070a057899 */ /* 0x000fe2000800063f */
[----:B------:R-:W-:Y:S01]  /*2270*/  SEL R4, RZ, 0x4, P0 ;  /* 0x00000004ff047807 */ /* 0x000fe20000000000 */
[----:B------:R1:W-:Y:S01]  /*2280*/  STL [R1+0x18], R3 ;  /* 0x0000180301007387 */ /* 0x0003e20000100800 */
[C---:B------:R-:W-:Y:S01]  /*2290*/  LOP3.LUT P0, RZ, R0.reuse, 0x2, RZ, 0xc0, !PT ;  /* 0x0000000200ff7812 */ /* 0x040fe2000780c0ff */
[----:B------:R-:W-:Y:S01]  /*22a0*/  IMAD.SHL.U32 R0, R0, 0x40, RZ ;  /* 0x0000004000007824 */ /* 0x000fe200078e00ff */
[----:B------:R-:W-:Y:S01]  /*22b0*/  LOP3.LUT R7, R7, R4, RZ, 0xfc, !PT ;  /* 0x0000000407077212 */ /* 0x000fe200078efcff */
[----:B------:R-:W0:Y:S01]  /*22c0*/  LDGDEPBAR ;  /* 0x00000000000079af */ /* 0x000e220000000000 */
[----:B------:R-:W-:Y:S01]  /*22d0*/  SEL R225, R225, 0xfffffff0, !P0 ;  /* 0xfffffff0e1e17807 */ /* 0x000fe20004000000 */
[----:B------:R-:W-:Y:S01]  /*22e0*/  CS2R R36, SRZ ;  /* 0x0000000000247805 */ /* 0x000fe2000001ff00 */
[----:B------:R-:W-:Y:S01]  /*22f0*/  LOP3.LUT R0, R0, 0xc0, RZ, 0xc0, !PT ;  /* 0x000000c000007812 */ /* 0x000fe200078ec0ff */
[----:B------:R2:W-:Y:S01]  /*2300*/  LDGSTS.E.BYPASS.LTC128B.128 [R132+0xc080], [R20.64], !P6 ;  /* 0x0c08000014847fae */ /* 0x0005e2000f101d56 */
[----:B------:R-:W-:-:S02]  /*2310*/  ULDC UR19, c[0x0][0x168] ;  /* 0x00005a0000137ab9 */ /* 0x000fc40000000800 */
[----:B------:R-:W-:Y:S01]  /*2320*/  SHF.R.U32.HI R4, RZ, 0x3, R0 ;  /* 0x00000003ff047819 */ /* 0x000fe20000011600 */
[----:B------:R2:W-:Y:S01]  /*2330*/  LDGSTS.E.BYPASS.LTC128B.128 [R132+0xd080], [R20.64+0x40], !P3 ;  /* 0x0d08004014847fae */ /* 0x0005e2000d901d56 */
[----:B------:R-:W-:Y:S02]  /*2340*/  ISETP.GE.AND P3, PT, R136, 0x10, PT ;  /* 0x000000108800780c */ /* 0x000fe40003f66270 */
[----:B------:R-:W-:Y:S01]  /*2350*/  LOP3.LUT R212, R4, R0, R212, 0x1e, !PT ;  /* 0x0000000004d47212 */ /* 0x000fe200078e1ed4 */
[----:B------:R2:W-:Y:S04]  /*2360*/  LDGSTS.E.BYPASS.LTC128B.128 [R132+0xe080], [R20.64+0x80], !P1 ;  /* 0x0e08008014847fae */ /* 0x0005e8000c901d56 */
[----:B------:R-:W-:Y:S01]  /*2370*/  STL [R1+0x4], R7 ;  /* 0x0000040701007387 */ /* 0x000fe20000100800 */
[----:B-----5:R-:W-:-:S02]  /*2380*/  IMAD.SHL.U32 R2, R13, 0x40, RZ ;  /* 0x000000400d027824 */ /* 0x020fc400078e00ff */
[----:B-1----:R-:W-:-:S03]  /*2390*/  IMAD.SHL.U32 R3, R17, 0x8, RZ ;  /* 0x0000000811037824 */ /* 0x002fc600078e00ff */
[----:B------:R-:W-:Y:S02]  /*23a0*/  LOP3.LUT R2, R2, 0x1c0, RZ, 0xc0, !PT ;  /* 0x000001c002027812 */ /* 0x000fe400078ec0ff */
[----:B------:R-:W-:Y:S02]  /*23b0*/  LOP3.LUT R3, R3, 0x8, RZ, 0xc0, !PT ;  /* 0x0000000803037812 */ /* 0x000fe400078ec0ff */
[----:B------:R-:W-:-:S04]  /*23c0*/  SHF.R.U32.HI R5, RZ, 0x3, R2 ;  /* 0x00000003ff057819 */ /* 0x000fc80000011602 */
        /* <DEDUP_REMOVED lines=26> */
[----:B--234-:R1:W-:Y:S02]  /*2570*/  STL [R1+0x44], R0 ;  /* 0x0000440001007387 */ /* 0x01c3e40000100800 */
.L_x_240:
[----:B------:R-:W-:Y:S04]  /*2580*/  DEPBAR.LE SB0, 0x1 ;  /* 0x000080400000791a */ /* 0x000fe80000000000 */
[----:B------:R-:W-:Y:S01]  /*2590*/  BAR.SYNC.DEFER_BLOCKING 0x0 ;  /* 0x0000000000007b1d */ /* 0x000fe20000010000 */
[----:B-1----:R-:W-:Y:S01]  /*25a0*/  MOV R0, UR4 ;  /* 0x0000000400007c02 */ /* 0x002fe20008000f00 */
[----:B------:R-:W-:Y:S01]  /*25b0*/  IMAD.U32 R2, RZ, RZ, UR4 ;  /* 0x00000004ff027e24 */ /* 0x000fe2000f8e00ff */
[----:B------:R-:W-:Y:S02]  /*25c0*/  MOV R227, UR4 ;  /* 0x0000000400e37c02 */ /* 0x000fe40008000f00 */
[----:B------:R-:W-:Y:S01]  /*25d0*/  PLOP3.LUT P0, PT, PT, PT, UP3, 0x80, 0x0 ;  /* 0x000000000000781c */ /* 0x000fe20003f0f038 */
[----:B------:R-:W-:Y:S02]  /*25e0*/  IMAD R0, R0, 0x1800, R222 ;  /* 0x0000180000007824 */ /* 0x000fe400078e02de */
[----:B------:R-:W-:Y:S02]  /*25f0*/  IMAD R2, R2, 0x1800, R225 ;  /* 0x0000180002027824 */ /* 0x000fe400078e02e1 */
[----:B------:R-:W-:Y:S01]  /*2600*/  IMAD R227, R227, 0x40, R248 ;  /* 0x00000040e3e37824 */ /* 0x000fe200078e02f8 */
[----:B------:R-:W-:Y:S02]  /*2610*/  SHF.L.U32 R0, R0, 0x1, RZ ;  /* 0x0000000100007819 */ /* 0x000fe400000006ff */
[----:B------:R-:W-:Y:S05]  /*2620*/  IADD3 R2, R222, R2, RZ ;  /* 0x00000002de027210 */ /* 0x000fea0007ffe0ff */
[----:B------:R-:W-:Y:S01]  /*2630*/  IMAD.SHL.U32 R3, R2, 0x2, RZ ;  /* 0x0000000202037824 */ /* 0x000fe200078e00ff */
[----:B------:R-:W-:Y:S01]  /*2640*/  MOV R2, UR4 ;  /* 0x0000000400027c02 */ /* 0x000fe20008000f00 */
[----:B------:R-:W-:Y:S04]  /*2650*/  LDSM.16.M88.4 R16, [R214+0x80] ;  /* 0x00008000d610783b */ /* 0x000fe80000000200 */
[----:B------:R-:W-:Y:S04]  /*2660*/  IMAD R2, R2, 0x1800, R226 ;  /* 0x0000180002027824 */ /* 0x000fe800078e02e2 */
[----:B------:R-:W-:Y:S01]  /*2670*/  IMAD.SHL.U32 R2, R2, 0x2, RZ ;  /* 0x0000000202027824 */ /* 0x000fe200078e00ff */
[----:B------:R-:W1:Y:S06]  /*2680*/  LDSM.16.M88.4 R32, [R0+0x6080] ;  /* 0x006080000020783b */ /* 0x000e6c0000000200 */
[----:B------:R-:W2:Y:S06]  /*2690*/  LDSM.16.M88.4 R28, [R0+0x6880] ;  /* 0x00688000001c783b */ /* 0x000eac0000000200 */
[----:B------:R-:W3:Y:S06]  /*26a0*/  LDSM.16.M88.4 R132, [R214+0x1080] ;  /* 0x00108000d684783b */ /* 0x000eec0000000200 */
[----:B------:R-:W-:Y:S06]  /*26b0*/  LDSM.16.M88.4 R140, [R215+0x80] ;  /* 0x00008000d78c783b */ /* 0x000fec0000000200 */
[----:B------:R-:W4:Y:S06]  /*26c0*/  LDSM.16.M88.4 R136, [R3+0x6080] ;  /* 0x006080000388783b */ /* 0x000f2c0000000200 */
[----:B------:R-:W5:Y:S06]  /*26d0*/  LDSM.16.M88.4 R144, [R3+0x6880] ;  /* 0x006880000390783b */ /* 0x000f6c0000000200 */
[----:B------:R-:W4:Y:S01]  /*26e0*/  LDSM.16.M88.4 R148, [R215+0x1080] ;  /* 0x00108000d794783b */ /* 0x000f220000000200 */
[-C--:B-1----:R-:W-:Y:S05]  /*26f0*/  HMMA.16816.F32 R4, R32, R16.reuse, RZ ;  /* 0x000000102004723c */ /* 0x082fea00000018ff */
[----:B------:R-:W-:Y:S03]  /*2700*/  LDSM.16.M88.4 R152, [R214+0x2080] ;  /* 0x00208000d698783b */ /* 0x000fe60000000200 */
[C---:B--2---:R-:W-:Y:S03]  /*2710*/  HMMA.16816.F32 R8, R28.reuse, R16, RZ ;  /* 0x000000101c08723c */ /* 0x044fe600000018ff */
[----:B------:R-:W-:Y:S06]  /*2720*/  LDSM.16.M88.4 R160, [R215+0x2080] ;  /* 0x00208000d7a0783b */ /* 0x000fec0000000200 */
[----:B------:R-:W-:Y:S01]  /*2730*/  LDSM.16.M88.4 R156, [R2+0x7080] ;  /* 0x00708000029c783b */ /* 0x000fe20000000200 */
        /* <DEDUP_REMOVED lines=11> */
[----:B------:R-:W2:Y:S07]  /*27f0*/  LDSM.16.M88.4 R140, [R0+0x7880] ;  /* 0x00788000008c783b */ /* 0x000eae0000000200 */
[-C--:B------:R-:W-:Y:S08]  /*2800*/  HMMA.16816.F32 R20, R136, R148.reuse, R20 ;  /* 0x000000948814723c */ /* 0x080ff00000001814 */
[C---:B------:R-:W-:Y:S08]  /*2810*/  HMMA.16816.F32 R24, R144.reuse, R148, R24 ;  /* 0x000000949018723c */ /* 0x040ff00000001818 */
[-C--:B------:R-:W-:Y:S01]  /*2820*/  HMMA.16816.F32 R28, R144, R150.reuse, R28 ;  /* 0x00000096901c723c */ /* 0x080fe2000000181c */
[----:B------:R-:W3:Y:S07]  /*2830*/  LDSM.16.M88.4 R144, [R214+0x3080] ;  /* 0x00308000d690783b */ /* 0x000eee0000000200 */
[----:B------:R-:W-:Y:S01]  /*2840*/  HMMA.16816.F32 R32, R136, R150, R32 ;  /* 0x000000968820723c */ /* 0x000fe20000001820 */
[----:B------:R-:W4:Y:S06]  /*2850*/  LDSM.16.M88.4 R136, [R3+0x7880] ;  /* 0x007880000388783b */ /* 0x000f2c0000000200 */
[----:B------:R-:W5:Y:S01]  /*2860*/  LDSM.16.M88.4 R148, [R215+0x3080] ;  /* 0x00308000d794783b */ /* 0x000f620000000200 */
[-C--:B-1----:R-:W-:Y:S08]  /*2870*/  HMMA.16816.F32 R4, R132, R152.reuse, R4 ;  /* 0x000000988404723c */ /* 0x082ff00000001804 */
[C---:B--2---:R-:W-:Y:S08]  /*2880*/  HMMA.16816.F32 R8, R140.reuse, R152, R8 ;  /* 0x000000988c08723c */ /* 0x044ff00000001808 */
[-C--:B------:R-:W-:Y:S08]  /*2890*/  HMMA.16816.F32 R12, R140, R154.reuse, R12 ;  /* 0x0000009a8c0c723c */ /* 0x080ff0000000180c */
[C---:B------:R-:W-:Y:S01]  /*28a0*/  HMMA.16816.F32 R16, R132.reuse, R154, R16 ;  /* 0x0000009a8410723c */ /* 0x040fe20000001810 */
[----:B------:R-:W-:Y:S07]  /*28b0*/  LDSM.16.M88.4 R152, [R214+0x5080] ;  /* 0x00508000d698783b */ /* 0x000fee0000000200 */
[-C--:B---3--:R-:W-:Y:S08]  /*28c0*/  HMMA.16816.F32 R20, R132, R144.reuse, R20 ;  /* 0x000000908414723c */ /* 0x088ff00000001814 */
[C---:B------:R-:W-:Y:S08]  /*28d0*/  HMMA.16816.F32 R24, R140.reuse, R144, R24 ;  /* 0x000000908c18723c */ /* 0x040ff00000001818 */
[-C--:B------:R-:W-:Y:S01]  /*28e0*/  HMMA.16816.F32 R28, R140, R146.reuse, R28 ;  /* 0x000000928c1c723c */ /* 0x080fe2000000181c */
[----:B------:R-:W-:Y:S07]  /*28f0*/  LDSM.16.M88.4 R140, [R214+0x4080] ;  /* 0x00408000d68c783b */ /* 0x000fee0000000200 */
[----:B------:R-:W-:Y:S01]  /*2900*/  HMMA.16816.F32 R32, R132, R146, R32 ;  /* 0x000000928420723c */ /* 0x000fe20000001820 */
[----:B------:R-:W1:Y:S06]  /*2910*/  LDSM.16.M88.4 R132, [R0+0x8080] ;  /* 0x008080000084783b */ /* 0x000e6c0000000200 */
[----:B------:R-:W2:Y:S01]  /*2920*/  LDSM.16.M88.4 R144, [R0+0x8880] ;  /* 0x008880000090783b */ /* 0x000ea20000000200 */
[-C--:B------:R-:W-:Y:S08]  /*2930*/  HMMA.16816.F32 R4, R156, R160.reuse, R4 ;  /* 0x000000a09c04723c */ /* 0x080ff00000001804 */
[C---:B----4-:R-:W-:Y:S08]  /*2940*/  HMMA.16816.F32 R8, R136.reuse, R160, R8 ;  /* 0x000000a08808723c */ /* 0x050ff00000001808 */
[-C--:B------:R-:W-:Y:S08]  /*2950*/  HMMA.16816.F32 R12, R136, R162.reuse, R12 ;  /* 0x000000a2880c723c */ /* 0x080ff0000000180c */
[C---:B------:R-:W-:Y:S01]  /*2960*/  HMMA.16816.F32 R16, R156.reuse, R162, R16 ;  /* 0x000000a29c10723c */ /* 0x040fe20000001810 */
[----:B------:R-:W-:Y:S07]  /*2970*/  LDSM.16.M88.4 R160, [R215+0x5080] ;  /* 0x00508000d7a0783b */ /* 0x000fee0000000200 */
[-C--:B-----5:R-:W-:Y:S08]  /*2980*/  HMMA.16816.F32 R20, R156, R148.reuse, R20 ;  /* 0x000000949c14723c */ /* 0x0a0ff00000001814 */
[C---:B------:R-:W-:Y:S08]  /*2990*/  HMMA.16816.F32 R24, R136.reuse, R148, R24 ;  /* 0x000000948818723c */ /* 0x040ff00000001818 */
[-C--:B------:R-:W-:Y:S01]  /*29a0*/  HMMA.16816.F32 R28, R136, R150.reuse, R28 ;  /* 0x00000096881c723c */ /* 0x080fe2000000181c */
[----:B------:R-:W-:Y:S07]  /*29b0*/  LDSM.16.M88.4 R136, [R2+0x8080] ;  /* 0x008080000288783b */ /* 0x000fee0000000200 */
[----:B------:R-:W-:Y:S01]  /*29c0*/  HMMA.16816.F32 R32, R156, R150, R32 ;  /* 0x000000969c20723c */ /* 0x000fe20000001820 */
[----:B------:R-:W3:Y:S06]  /*29d0*/  LDSM.16.M88.4 R148, [R215+0x4080] ;  /* 0x00408000d794783b */ /* 0x000eec0000000200 */
[----:B------:R-:W4:Y:S01]  /*29e0*/  LDSM.16.M88.4 R156, [R3+0x8880] ;  /* 0x00888000039c783b */ /* 0x000f220000000200 */
[-C--:B-1----:R-:W-:Y:S08]  /*29f0*/  HMMA.16816.F32 R4, R132, R140.reuse, R4 ;  /* 0x0000008c8404723c */ /* 0x082ff00000001804 */
[C---:B--2---:R-:W-:Y:S08]  /*2a00*/  HMMA.16816.F32 R8, R144.reuse, R140, R8 ;  /* 0x0000008c9008723c */ /* 0x044ff00000001808 */
[-C--:B------:R-:W-:Y:S08]  /*2a10*/  HMMA.16816.F32 R12, R144, R142.reuse, R12 ;  /* 0x0000008e900c723c */ /* 0x080ff0000000180c */
[C---:B------:R-:W-:Y:S08]  /*2a20*/  HMMA.16816.F32 R16, R132.reuse, R142, R16 ;  /* 0x0000008e8410723c */ /* 0x040ff00000001810 */
[-C--:B------:R-:W-:Y:S08]  /*2a30*/  HMMA.16816.F32 R20, R132, R152.reuse, R20 ;  /* 0x000000988414723c */ /* 0x080ff00000001814 */
[C---:B------:R-:W-:Y:S01]  /*2a40*/  HMMA.16816.F32 R24, R144.reuse, R152, R24 ;  /* 0x000000989018723c */ /* 0x040fe20000001818 */
[----:B------:R1:W2:Y:S07]  /*2a50*/  LDS R153, [R227.X4+0xf080] ;  /* 0x00f08000e3997984 */ /* 0x0002ae0000004800 */
[-C--:B------:R-:W-:Y:S08]  /*2a60*/  HMMA.16816.F32 R28, R144, R154.reuse, R28 ;  /* 0x0000009a901c723c */ /* 0x080ff0000000181c */
[----:B------:R-:W-:Y:S01]  /*2a70*/  HMMA.16816.F32 R32, R132, R154, R32 ;  /* 0x0000009a8420723c */ /* 0x000fe20000001820 */
[----:B------:R1:W1:Y:S06]  /*2a80*/  LDS R154, [R227.X4+0xf0a0] ;  /* 0x00f0a000e39a7984 */ /* 0x00026c0000004800 */
[----:B------:R1:W1:Y:S01]  /*2a90*/  LDS R155, [R227.X4+0xf100] ;  /* 0x00f10000e39b7984 */ /* 0x0002620000004800 */
[-C--:B---3--:R-:W-:Y:S01]  /*2aa0*/  HMMA.16816.F32 R4, R136, R148.reuse, R4 ;  /* 0x000000948804723c */ /* 0x088fe20000001804 */
[----:B------:R-:W-:Y:S04]  /*2ab0*/  MOV R132, UR12 ;  /* 0x0000000c00847c02 */ /* 0x000fe80008000f00 */
[----:B------:R-:W3:Y:S01]  /*2ac0*/  LDS R227, [R227.X4+0xf120] ;  /* 0x00f12000e3e37984 */ /* 0x000ee20000004800 */
[----:B------:R-:W-:Y:S02]  /*2ad0*/  IMAD R132, R132, 0x40, R248 ;  /* 0x0000004084847824 */ /* 0x000fe400078e02f8 */
[C---:B----4-:R-:W-:Y:S04]  /*2ae0*/  HMMA.16816.F32 R8, R156.reuse, R148, R8 ;  /* 0x000000949c08723c */ /* 0x050fe80000001808 */
[C---:B------:R-:W-:Y:S04]  /*2af0*/  IMAD.IADD R3, R132.reuse, 0x1, R251 ;  /* 0x0000000184037824 */ /* 0x040fe800078e02fb */
[-C--:B------:R-:W-:Y:S08]  /*2b00*/  HMMA.16816.F32 R12, R156, R150.reuse, R12 ;  /* 0x000000969c0c723c */ /* 0x080ff0000000180c */
[C---:B------:R-:W-:Y:S07]  /*2b10*/  HMMA.16816.F32 R16, R136.reuse, R150, R16 ;  /* 0x000000968810723c */ /* 0x040fee0000001810 */
[----:B------:R-:W-:Y:S01]  /*2b20*/  IADD3 R151, R132, R249, RZ ;  /* 0x000000f984977210 */ /* 0x000fe20007ffe0ff */
[-C--:B------:R-:W-:Y:S04]  /*2b30*/  HMMA.16816.F32 R20, R136, R160.reuse, R20 ;  /* 0x000000a08814723c */ /* 0x080fe80000001814 */
[----:B------:R-:W-:Y:S04]  /*2b40*/  IMNMX R151, R252, R151, PT ;  /* 0x00000097fc977217 */ /* 0x000fe80003800200 */
[C---:B------:R-:W-:Y:S08]  /*2b50*/  HMMA.16816.F32 R24, R156.reuse, R160, R24 ;  /* 0x000000a09c18723c */ /* 0x040ff00000001818 */
[-C--:B------:R-:W-:Y:S08]  /*2b60*/  HMMA.16816.F32 R28, R156, R162.reuse, R28 ;  /* 0x000000a29c1c723c */ /* 0x080ff0000000181c */
[----:B------:R-:W-:Y:S01]  /*2b70*/  HMMA.16816.F32 R32, R136, R162, R32 ;  /* 0x000000a28820723c */ /* 0x000fe20000001820 */
[----:B------:R-:W-:-:S07]  /*2b80*/  @!P0 BRA `(.L_x_222) ;  /* 0x000001a000008947 */ /* 0x000fce0003800000 */
[----:B-123--:R-:W-:Y:S01]  /*2b90*/  IMAD.MOV.U32 R0, RZ, RZ, c[0x0][0x168] ;  /* 0x00005a00ff007624 */ /* 0x00efe200078e00ff */
        /* <DEDUP_REMOVED lines=13> */
.L_x_224:
[----:B------:R-:W-:Y:S04]  /*2c70*/  MOV R2, 0x1 ;  /* 0x0000000100027802 */ /* 0x000fe80000000f00 */
[----:B------:R-:W-:Y:S11]  /*2c80*/  ISETP.NE.AND P1, PT, R2, c[0x0][0x2a8], PT ;  /* 0x0000aa0002007a0c */ /* 0x000ff60003f25270 */
[----:B------:R-:W-:Y:S02]  /*2c90*/  @!UPT UIADD3 URZ, URZ, URZ, URZ ;  /* 0x0000003f3f3ff290 */ /* 0x000fe4000fffe03f */
[----:B------:R-:W-:Y:S05]  /*2ca0*/  @P1 IMAD.HI.U32 R2, R0, c[0x0][0x2ac], RZ ;  /* 0x0000ab0000021a27 */ /* 0x000fea00078e00ff */
[----:B------:R-:W-:Y:S02]  /*2cb0*/  @P1 SHF.R.U32.HI R0, RZ, c[0x0][0x2b0], R2 ;  /* 0x0000ac00ff001a19 */ /* 0x000fe40000011602 */
.L_x_225:
[----:B------:R-:W-:Y:S05]  /*2cc0*/  BSYNC B0 ;  /* 0x0000000000007941 */ /* 0x000fea0003800000 */
.L_x_223:
[----:B------:R-:W-:Y:S04]  /*2cd0*/  IMAD.MOV.U32 R2, RZ, RZ, c[0x0][0x2a8] ;  /* 0x0000aa00ff027624 */ /* 0x000fe800078e00ff */
[----:B------:R-:W-:Y:S04]  /*2ce0*/  IMAD R0, R0, R2, -UR5 ;  /* 0x8000000500007e24 */ /* 0x000fe8000f8e0202 */
[----:B------:R-:W-:Y:S05]  /*2cf0*/  IMAD.IADD R0, R0, 0x1, -R250 ;  /* 0x0000000100007824 */ /* 0x000fea00078e0afa */
[----:B------:R-:W-:Y:S02]  /*2d00*/  IADD3 R2, R0, c[0x0][0x2a8], RZ ;  /* 0x0000aa0000027a10 */ /* 0x000fe40007ffe0ff */
[----:B------:R-:W-:Y:S02]  /*2d10*/  IMNMX R3, R3, R0, !PT ;  /* 0x0000000003037217 */ /* 0x000fe40007800200 */
[----:B------:R-:W-:Y:S02]  /*2d20*/  IMNMX R151, R151, R2, PT ;  /* 0x0000000297977217 */ /* 0x000fe40003800200 */
.L_x_222:
[----:B-123--:R-:W-:Y:S05]  /*2d30*/  IADD3 R0, R132, 0x8, RZ ;  /* 0x0000000884007810 */ /* 0x00efea0007ffe0ff */
[--C-:B------:R-:W-:Y:S02]  /*2d40*/  IMAD.IADD R150, R249, 0x1, R0.reuse ;  /* 0x00000001f9967824 */ /* 0x100fe400078e0200 */
[----:B------:R-:W-:Y:S03]  /*2d50*/  IMAD.IADD R2, R251, 0x1, R0 ;  /* 0x00000001fb027824 */ /* 0x000fe600078e0200 */
        /* <DEDUP_REMOVED lines=16> */
.L_x_228:
[----:B------:R-:W-:Y:S04]  /*2e60*/  MOV R133, 0x1 ;  /* 0x0000000100857802 */ /* 0x000fe80000000f00 */
[----:B------:R-:W-:Y:S11]  /*2e70*/  ISETP.NE.AND P1, PT, R133, c[0x0][0x2a8], PT ;  /* 0x0000aa0085007a0c */ /* 0x000ff60003f25270 */
[----:B------:R-:W-:Y:S02]  /*2e80*/  @!UPT UIADD3 URZ, URZ, URZ, URZ ;  /* 0x0000003f3f3ff290 */ /* 0x000fe4000fffe03f */
[----:B------:R-:W-:Y:S05]  /*2e90*/  @P1 IMAD.HI.U32 R133, R0, c[0x0][0x2ac], RZ ;  /* 0x0000ab0000851a27 */ /* 0x000fea00078e00ff */
[----:B------:R-:W-:Y:S02]  /*2ea0*/  @P1 SHF.R.U32.HI R0, RZ, c[0x0][0x2b0], R133 ;  /* 0x0000ac00ff001a19 */ /* 0x000fe40000011685 */
.L_x_229:
[----:B------:R-:W-:Y:S05]  /*2eb0*/  BSYNC B0 ;  /* 0x0000000000007941 */ /* 0x000fea0003800000 */
.L_x_227:
[----:B------:R-:W-:Y:S04]  /*2ec0*/  IMAD.MOV.U32 R133, RZ, RZ, c[0x0][0x2a8] ;  /* 0x0000aa00ff857624 */ /* 0x000fe800078e00ff */
[----:B------:R-:W-:Y:S04]  /*2ed0*/  IMAD R0, R0, R133, -UR5 ;  /* 0x8000000500007e24 */ /* 0x000fe8000f8e0285 */
[----:B------:R-:W-:Y:S05]  /*2ee0*/  IMAD.IADD R0, R0, 0x1, -R250 ;  /* 0x0000000100007824 */ /* 0x000fea00078e0afa */
[----:B------:R-:W-:Y:S02]  /*2ef0*/  IADD3 R133, R0, c[0x0][0x2a8], RZ ;  /* 0x0000aa0000857a10 */ /* 0x000fe40007ffe0ff */
[----:B------:R-:W-:Y:S02]  /*2f00*/  IMNMX R2, R2, R0, !PT ;  /* 0x0000000002027217 */ /* 0x000fe40007800200 */
[----:B------:R-:W-:Y:S02]  /*2f10*/  IMNMX R150, R150, R133, PT ;  /* 0x0000008596967217 */ /* 0x000fe40003800200 */
.L_x_226:
[----:B------:R-:W-:Y:S05]  /*2f20*/  IADD3 R133, R132, 0x20, RZ ;  /* 0x0000002084857810 */ /* 0x000fea0007ffe0ff */
        /* <DEDUP_REMOVED lines=18> */
.L_x_232:
[----:B------:R-:W-:Y:S04]  /*3050*/  MOV R134, 0x1 ;  /* 0x0000000100867802 */ /* 0x000fe80000000f00 */
[----:B------:R-:W-:Y:S11]  /*3060*/  ISETP.NE.AND P1, PT, R134, c[0x0][0x2a8], PT ;  /* 0x0000aa0086007a0c */ /* 0x000ff60003f25270 */
[----:B------:R-:W-:Y:S02]  /*3070*/  @!UPT UIADD3 URZ, URZ, URZ, URZ ;  /* 0x0000003f3f3ff290 */ /* 0x000fe4000fffe03f */
[----:B------:R-:W-:Y:S05]  /*3080*/  @P1 IMAD.HI.U32 R134, R133, c[0x0][0x2ac], RZ ;  /* 0x0000ab0085861a27 */ /* 0x000fea00078e00ff */
[----:B------:R-:W-:Y:S02]  /*3090*/  @P1 SHF.R.U32.HI R133, RZ, c[0x0][0x2b0], R134 ;  /* 0x0000ac00ff851a19 */ /* 0x000fe40000011686 */
.L_x_233:
[----:B------:R-:W-:Y:S05]  /*30a0*/  BSYNC B0 ;  /* 0x0000000000007941 */ /* 0x000fea0003800000 */
.L_x_231:
[----:B------:R-:W-:Y:S04]  /*30b0*/  IMAD.MOV.U32 R134, RZ, RZ, c[0x0][0x2a8] ;  /* 0x0000aa00ff867624 */ /* 0x000fe800078e00ff */
[----:B------:R-:W-:Y:S04]  /*30c0*/  IMAD R133, R133, R134, -UR5 ;  /* 0x8000000585857e24 */ /* 0x000fe8000f8e0286 */
[----:B------:R-:W-:Y:S05]  /*30d0*/  IMAD.IADD R133, R133, 0x1, -R250 ;  /* 0x0000000185857824 */ /* 0x000fea00078e0afa */
[----:B------:R-:W-:Y:S02]  /*30e0*/  IADD3 R134, R133, c[0x0][0x2a8], RZ ;  /* 0x0000aa0085867a10 */ /* 0x000fe40007ffe0ff */
[----:B------:R-:W-:Y:S02]  /*30f0*/  IMNMX R0, R0, R133, !PT ;  /* 0x0000008500007217 */ /* 0x000fe40007800200 */
[----:B------:R-:W-:Y:S02]  /*3100*/  IMNMX R149, R149, R134, PT ;  /* 0x0000008695957217 */ /* 0x000fe40003800200 */
.L_x_230:
        /* <DEDUP_REMOVED lines=19> */
.L_x_236:
[----:B------:R-:W-:Y:S04]  /*3240*/  MOV R133, 0x1 ;  /* 0x0000000100857802 */ /* 0x000fe80000000f00 */
[----:B------:R-:W-:Y:S11]  /*3250*/  ISETP.NE.AND P0, PT, R133, c[0x0][0x2a8], PT ;  /* 0x0000aa0085007a0c */ /* 0x000ff60003f05270 */
[----:B------:R-:W-:Y:S02]  /*3260*/  @!UPT UIADD3 URZ, URZ, URZ, URZ ;  /* 0x0000003f3f3ff290 */ /* 0x000fe4000fffe03f */
[----:B------:R-:W-:Y:S05]  /*3270*/  @P0 IMAD.HI.U32 R133, R132, c[0x0][0x2ac], RZ ;  /* 0x0000ab0084850a27 */ /* 0x000fea00078e00ff */
[----:B------:R-:W-:Y:S02]  /*3280*/  @P0 SHF.R.U32.HI R132, RZ, c[0x0][0x2b0], R133 ;  /* 0x0000ac00ff840a19 */ /* 0x000fe40000011685 */
.L_x_237:
[----:B------:R-:W-:Y:S05]  /*3290*/  BSYNC B0 ;  /* 0x0000000000007941 */ /* 0x000fea0003800000 */
.L_x_235:
[----:B------:R-:W-:Y:S04]  /*32a0*/  IMAD.MOV.U32 R133, RZ, RZ, c[0x0][0x2a8] ;  /* 0x0000aa00ff857624 */ /* 0x000fe800078e00ff */
[----:B------:R-:W-:Y:S04]  /*32b0*/  IMAD R132, R132, R133, -UR5 ;  /* 0x8000000584847e24 */ /* 0x000fe8000f8e0285 */
[----:B------:R-:W-:Y:S05]  /*32c0*/  IMAD.IADD R132, R132, 0x1, -R250 ;  /* 0x0000000184847824 */ /* 0x000fea00078e0afa */
[----:B------:R-:W-:Y:S02]  /*32d0*/  IADD3 R133, R132, c[0x0][0x2a8], RZ ;  /* 0x0000aa0084857a10 */ /* 0x000fe40007ffe0ff */
[----:B------:R-:W-:Y:S02]  /*32e0*/  IMNMX R148, R148, R132, !PT ;  /* 0x0000008494947217 */ /* 0x000fe40007800200 */
[----:B------:R-:W-:Y:S02]  /*32f0*/  IMNMX R152, R152, R133, PT ;  /* 0x0000008598987217 */ /* 0x000fe40003800200 */
.L_x_234:
        /* <DEDUP_REMOVED lines=10> */
[----:B------:R-:W5:Y:S01]  /*33a0*/  LDL R233, [R1+0x18] ;  /* 0x0000180001e97983 */ /* 0x000f620000100800 */
[----:B------:R-:W-:Y:S02]  /*33b0*/  ULDC.64 UR6, c[0x0][0x178] ;  /* 0x00005e0000067ab9 */ /* 0x000fe40000000a00 */
[----:B------:R-:W-:Y:S01]  /*33c0*/  UIMAD.WIDE.U32 UR24, UR20, UR6, URZ ;  /* 0x00000006141872a5 */ /* 0x000fe2000f8e003f */
[----:B----4-:R-:W4:Y:S01]  /*33d0*/  LDL.64 R234, [R1+0x30] ;  /* 0x0000300001ea7983 */ /* 0x010f220000100a00 */
[----:B------:R-:W-:Y:S03]  /*33e0*/  USHF.R.S32.HI UR21, URZ, 0x1f, UR20 ;  /* 0x0000001f3f157899 */ /* 0x000fe60008011414 */
[----:B---3--:R-:W3:Y:S01]  /*33f0*/  LDL R161, [R1+0x48] ;  /* 0x0000480001a17983 */ /* 0x008ee20000100800 */
[----:B------:R-:W-:Y:S01]  /*3400*/  IMAD.U32 R156, RZ, RZ, UR24 ;  /* 0x00000018ff9c7e24 */ /* 0x000fe2000f8e00ff */
[----:B------:R-:W-:Y:S01]  /*3410*/  UIMAD UR21, UR21, UR6, URZ ;  /* 0x00000006151572a4 */ /* 0x000fe2000f8e023f */
[----:B------:R-:W-:Y:S01]  /*3420*/  IMAD.U32 R157, RZ, RZ, UR24 ;  /* 0x00000018ff9d7e24 */ /* 0x000fe2000f8e00ff */
[----:B--2---:R-:W2:Y:S01]  /*3430*/  LDL R160, [R1+0x1c] ;  /* 0x00001c0001a07983 */ /* 0x004ea20000100800 */
[----:B------:R-:W-:Y:S02]  /*3440*/  UIMAD UR6, UR20, -0x40, UR15 ;  /* 0xffffffc0140678a4 */ /* 0x000fe4000f8e020f */
[----:B------:R-:W-:Y:S01]  /*3450*/  UIMAD UR21, UR20, UR7, UR21 ;  /* 0x00000007141572a4 */ /* 0x000fe2000f8e0215 */
[----:B------:R-:W2:Y:S03]  /*3460*/  LDL R232, [R1+0x44] ;  /* 0x0000440001e87983 */ /* 0x000ea60000100800 */
[C---:B------:R-:W-:Y:S01]  /*3470*/  ISETP.LT.AND P3, PT, R244.reuse, UR6, PT ;  /* 0x00000006f4007c0c */ /* 0x040fe2000bf61270 */
[----:B------:R-:W2:Y:S01]  /*3480*/  LDL.64 R230, [R1+0x10] ;  /* 0x0000100001e67983 */ /* 0x000ea20000100a00 */
[----:B------:R-:W-:Y:S03]  /*3490*/  UIADD3 UR21, UR25, UR21, URZ ;  /* 0x0000001519157290 */ /* 0x000fe6000fffe03f */
[----:B------:R-:W2:Y:S03]  /*34a0*/  LDL.64 R162, [R1+0x8] ;  /* 0x0000080001a27983 */ /* 0x000ea60000100a00 */
[----:B------:R-:W-:Y:S01]  /*34b0*/  IMAD.U32 R158, RZ, RZ, UR21 ;  /* 0x00000015ff9e7e24 */ /* 0x000fe2000f8e00ff */
[----:B------:R-:W1:Y:S01]  /*34c0*/  @!P2 S2R R159, SR_CTAID.Y ;  /* 0x00000000009fa919 */ /* 0x000e620000002600 */
[C---:B-----5:R-:W-:Y:S02]  /*34d0*/  LOP3.LUT P5, RZ, R233.reuse, 0x1, RZ, 0xc0, !PT ;  /* 0x00000001e9ff7812 */ /* 0x060fe400078ac0ff */
[----:B------:R-:W-:Y:S02]  /*34e0*/  LOP3.LUT P4, RZ, R233, 0x2, RZ, 0xc0, !PT ;  /* 0x00000002e9ff7812 */ /* 0x000fe4000788c0ff */
[----:B----4-:R-:W-:Y:S02]  /*34f0*/  LEA R157, P0, R157, R234, 0x6 ;  /* 0x000000ea9d9d7211 */ /* 0x010fe400078030ff */
[C---:B------:R-:W-:Y:S02]  /*3500*/  ISETP.GE.OR P5, PT, R244.reuse, UR6, !P5 ;  /* 0x00000006f4007c0c */ /* 0x040fe4000efa6670 */
[----:B------:R-:W-:Y:S02]  /*3510*/  ISETP.GE.OR P4, PT, R244, UR6, !P4 ;  /* 0x00000006f4007c0c */ /* 0x000fe4000e786670 */
[----:B---3--:R-:W-:Y:S01]  /*3520*/  LEA.HI.X R158, R156, R161, R158, 0x6, P0 ;  /* 0x000000a19c9e7211 */ /* 0x008fe200000f349e */
[----:B------:R-:W-:Y:S01]  /*3530*/  IMAD.U32 R161, RZ, RZ, UR18 ;  /* 0x00000012ffa17e24 */ /* 0x000fe2000f8e00ff */
[C---:B------:R-:W-:Y:S02]  /*3540*/  LEA R156, P0, R157.reuse, c[0x0][0x160], 0x1 ;  /* 0x000058009d9c7a11 */ /* 0x040fe400078008ff */
[----:B--2---:R-:W-:Y:S02]  /*3550*/  ISETP.GE.OR P3, PT, R160, c[0x0][0x16c], !P3 ;  /* 0x00005b00a0007a0c */ /* 0x004fe40005f66670 */
[----:B------:R-:W-:Y:S01]  /*3560*/  LEA.HI.X R157, R157, c[0x0][0x164], R158, 0x1, P0 ;  /* 0x000059009d9d7a11 */ /* 0x000fe200000f0c9e */
[----:B------:R-:W-:Y:S01]  /*3570*/  IMAD R158, R161, 0x3000, R232 ;  /* 0x00003000a19e7824 */ /* 0x000fe200078e02e8 */
[----:B-1----:R-:W-:Y:S04]  /*3580*/  @!P2 SHF.R.S32.HI R160, RZ, 0x1f, R159 ;  /* 0x0000001fffa0a819 */ /* 0x002fe8000001149f */
[----:B------:R-:W-:Y:S01]  /*3590*/  @!PT LDS RZ, [RZ] ;  /* 0x00000000fffff984 */ /* 0x000fe20000000800 */
[----:B------:R-:W-:Y:S01]  /*35a0*/  @!PT LDS RZ, [RZ] ;  /* 0x00000000fffff984 */ /* 0x000fe20000000800 */
[----:B------:R-:W-:Y:S01]  /*35b0*/  @!PT LDS RZ, [RZ] ;  /* 0x00000000fffff984 */ /* 0x000fe20000000800 */
[----:B------:R1:W-:Y:S01]  /*35c0*/  LDGSTS.E.BYPASS.LTC128B.128 [R158], [R156.64], !P5 ;  /* 0x000000009c9e7fae */ /* 0x0003e2000e901d56 */
[----:B------:R-:W-:Y:S03]  /*35d0*/  @!P2 IMAD R160, R160, c[0x0][0x270], RZ ;  /* 0x00009c00a0a0aa24 */ /* 0x000fe600078e02ff */
[----:B------:R1:W-:Y:S04]  /*35e0*/  LDGSTS.E.BYPASS.LTC128B.128 [R158+0x1000], [R156.64+0x40], !P4 ;  /* 0x010000409c9e7fae */ /* 0x0003e8000e101d56 */
[----:B------:R1:W-:Y:S02]  /*35f0*/  LDGSTS.E.BYPASS.LTC128B.128 [R158+0x2000], [R156.64+0x80], !P3 ;  /* 0x020000809c9e7fae */ /* 0x0003e4000d901d56 */
[----:B-1----:R-:W-:Y:S02]  /*3600*/  IMAD.U32 R158, RZ, RZ, UR12 ;  /* 0x0000000cff9e7e24 */ /* 0x002fe4000f8e00ff */
[----:B------:R-:W-:Y:S02]  /*3610*/  @!P2 IMAD.MOV.U32 R156, RZ, RZ, R230 ;  /* 0x000000ffff9ca224 */ /* 0x000fe400078e00e6 */
[----:B------:R-:W-:Y:S01]  /*3620*/  @!P2 IMAD.MOV.U32 R157, RZ, RZ, R231 ;  /* 0x000000ffff9da224 */ /* 0x000fe200078e00e7 */
[----:B------:R-:W-:Y:S03]  /*3630*/  @!P2 LEA R158, R158, 0x40, 0x6 ;  /* 0x000000409e9ea811 */ /* 0x000fe600078e30ff */
[C---:B------:R-:W-:Y:S04]  /*3640*/  @!P2 IMAD.WIDE.U32 R156, R159.reuse, c[0x0][0x270], R156 ;  /* 0x00009c009f9caa25 */ /* 0x040fe800078e009c */
[----:B------:R-:W-:Y:S02]  /*3650*/  @!P2 IMAD R159, R159, c[0x0][0x274], R160 ;  /* 0x00009d009f9faa24 */ /* 0x000fe400078e02a0 */
[----:B------:R-:W-:Y:S02]  /*3660*/  IMAD.U32 R160, RZ, RZ, UR18 ;  /* 0x00000012ffa07e24 */ /* 0x000fe4000f8e00ff */
[----:B------:R-:W-:Y:S01]  /*3670*/  @!P2 IMAD.IADD R161, R157, 0x1, R159 ;  /* 0x000000019da1a824 */ /* 0x000fe200078e029f */
[----:B------:R-:W-:Y:S01]  /*3680*/  @!P2 IADD3 R157, P3, P0, R158, UR16, R156 ;  /* 0x000000109e9dac10 */ /* 0x000fe2000f87e09c */
[----:B------:R-:W-:Y:S01]  /*3690*/  @!P2 IMAD R159, R160, 0x10, R162 ;  /* 0x00000010a09fa824 */ /* 0x000fe200078e02a2 */
[----:B------:R-:W-:Y:S03]  /*36a0*/  @!P2 SHF.R.S32.HI R158, RZ, 0x1f, R158 ;  /* 0x0000001fff9ea819 */ /* 0x000fe6000001149e */
[----:B------:R-:W-:Y:S01]  /*36b0*/  @!P2 IMAD.SHL.U32 R159, R159, 0x4, RZ ;  /* 0x000000049f9fa824 */ /* 0x000fe200078e00ff */
[----:B------:R-:W-:Y:S02]  /*36c0*/  @!P2 IADD3.X R158, R158, UR8, R161, P3, P0 ;  /* 0x000000089e9eac10 */ /* 0x000fe40009fe04a1 */
[C---:B------:R-:W-:Y:S04]  /*36d0*/  @!P2 LEA R156, P0, R157.reuse, c[0x0][0x258], 0x2 ;  /* 0x000096009d9caa11 */ /* 0x040fe800078010ff */
[----:B------:R-:W-:Y:S01]  /*36e0*/  @!P2 LEA.HI.X R157, R157, c[0x0][0x25c], R158, 0x2, P0 ;  /* 0x000097009d9daa11 */ /* 0x000fe200000f149e */
[----:B------:R-:W-:Y:S05]  /*36f0*/  @!P2 IMAD.SHL.U32 R158, R159, 0x4, RZ ;  /* 0x000000049f9ea824 */ /* 0x000fea00078e00ff */
[----:B------:R1:W-:Y:S03]  /*3700*/  @!P2 LDGSTS.E.BYPASS.LTC128B.128 [R158+0xf080], [R156.64] ;  /* 0x0f0800009c9eafae */ /* 0x0003e6000b901d56 */
.L_x_238:
[----:B------:R-:W-:Y:S01]  /*3710*/  PLOP3.LUT P0, PT, PT, PT, UP4, 0x80, 0x0 ;  /* 0x000000000000781c */ /* 0x000fe20003f0f048 */
[----:B------:R-:W0:Y:S03]  /*3720*/  LDGDEPBAR ;  /* 0x00000000000079af */ /* 0x000e260000000000 */
[C---:B------:R-:W-:Y:S02]  /*3730*/  ISETP.GT.AND P6, PT, R3.reuse, RZ, P0 ;  /* 0x000000ff0300720c */ /* 0x040fe400007c4270 */
[----:B------:R-:W-:Y:S02]  /*3740*/  ISETP.GT.AND P5, PT, R3, 0x1, P0 ;  /* 0x000000010300780c */ /* 0x000fe400007a4270 */
[C---:B------:R-:W-:Y:S02]  /*3750*/  ISETP.GT.AND P4, PT, R2.reuse, RZ, P0 ;  /* 0x000000ff0200720c */ /* 0x040fe40000784270 */
[----:B------:R-:W-:Y:S02]  /*3760*/  ISETP.GT.AND P3, PT, R2, 0x1, P0 ;  /* 0x000000010200780c */ /* 0x000fe40000764270 */
[C---:B------:R-:W-:Y:S02]  /*3770*/  ISETP.LT.OR P6, PT, R151.reuse, 0x1, P6 ;  /* 0x000000019700780c */ /* 0x040fe400037c1670 */
[----:B------:R-:W-:Y:S02]  /*3780*/  ISETP.LT.OR P5, PT, R151, 0x2, P5 ;  /* 0x000000029700780c */ /* 0x000fe40002fa1670 */
[C---:B------:R-:W-:Y:S02]  /*3790*/  ISETP.LT.OR P4, PT, R150.reuse, 0x1, P4 ;  /* 0x000000019600780c */ /* 0x040fe40002781670 */
[----:B------:R-:W-:Y:S02]  /*37a0*/  ISETP.LT.OR P3, PT, R150, 0x2, P3 ;  /* 0x000000029600780c */ /* 0x000fe40001f61670 */
[----:B------:R-:W-:Y:S02]  /*37b0*/  FSEL R161, R4, -INF , !P6 ;  /* 0xff80000004a17808 */ /* 0x000fe40007000000 */
[----:B------:R-:W-:Y:S02]  /*37c0*/  FSEL R160, R5, -INF , !P5 ;  /* 0xff80000005a07808 */ /* 0x000fe40006800000 */
[----:B------:R-:W-:Y:S01]  /*37d0*/  FSEL R163, R6, -INF , !P4 ;  /* 0xff80000006a37808 */ /* 0x000fe20006000000 */
[--C-:B------:R-:W-:Y:S01]  /*37e0*/  FFMA.FTZ R161, R161, c[0x0][0x29c], -R153.reuse ;  /* 0x0000a700a1a17a23 */ /* 0x100fe20000010899 */
[----:B------:R-:W-:Y:S01]  /*37f0*/  FSEL R162, R7, -INF , !P3 ;  /* 0xff80000007a27808 */ /* 0x000fe20005800000 */
[--C-:B------:R-:W-:Y:S01]  /*3800*/  FFMA.FTZ R160, R160, c[0x0][0x29c], -R153.reuse ;  /* 0x0000a700a0a07a23 */ /* 0x100fe20000010899 */
[-C--:B--2---:R-:W-:Y:S03]  /*3810*/  HMMA.16816.F32 R4, R132, R164.reuse, RZ ;  /* 0x000000a48404723c */ /* 0x084fe600000018ff */
[C---:B------:R-:W-:Y:S01]  /*3820*/  ISETP.GT.AND P6, PT, R3.reuse, 0x20, P0 ;  /* 0x000000200300780c */ /* 0x040fe200007c4270 */
[--C-:B------:R-:W-:Y:S01]  /*3830*/  FFMA.FTZ R162, R162, c[0x0][0x29c], -R154.reuse ;  /* 0x0000a700a2a27a23 */ /* 0x100fe2000001089a */
[----:B------:R-:W-:Y:S01]  /*3840*/  ISETP.GT.AND P5, PT, R3, 0x21, P0 ;  /* 0x000000210300780c */ /* 0x000fe200007a4270 */
[--C-:B------:R-:W-:Y:S01]  /*3850*/  FFMA.FTZ R163, R163, c[0x0][0x29c], -R154.reuse ;  /* 0x0000a700a3a37a23 */ /* 0x100fe2000001089a */
[C---:B------:R-:W-:Y:S02]  /*3860*/  ISETP.GT.AND P4, PT, R2.reuse, 0x20, P0 ;  /* 0x000000200200780c */ /* 0x040fe40000784270 */
[----:B------:R-:W-:Y:S02]  /*3870*/  ISETP.GT.AND P3, PT, R2, 0x21, P0 ;  /* 0x000000210200780c */ /* 0x000fe40000764270 */
[C---:B------:R-:W-:Y:S02]  /*3880*/  ISETP.LT.OR P6, PT, R151.reuse, 0x21, P6 ;  /* 0x000000219700780c */ /* 0x040fe400037c1670 */
[----:B------:R-:W-:Y:S02]  /*3890*/  ISETP.LT.OR P5, PT, R151, 0x22, P5 ;  /* 0x000000229700780c */ /* 0x000fe40002fa1670 */
[C---:B------:R-:W-:Y:S02]  /*38a0*/  ISETP.LT.OR P4, PT, R150.reuse, 0x21, P4 ;  /* 0x000000219600780c */ /* 0x040fe40002781670 */
[----:B------:R-:W-:Y:S02]  /*38b0*/  ISETP.LT.OR P3, PT, R150, 0x22, P3 ;  /* 0x000000229600780c */ /* 0x000fe40001f61670 */
[----:B-1----:R-:W-:Y:S02]  /*38c0*/  FSEL R157, R16, -INF , !P6 ;  /* 0xff800000109d7808 */ /* 0x002fe40007000000 */
[----:B------:R-:W-:Y:S02]  /*38d0*/  ISETP.GT.AND P6, PT, R3, 0x40, P0 ;  /* 0x000000400300780c */ /* 0x000fe400007c4270 */
[----:B------:R-:W-:Y:S01]  /*38e0*/  FSEL R156, R17, -INF , !P5 ;  /* 0xff800000119c7808 */ /* 0x000fe20006800000 */
[--C-:B------:R-:W-:Y:S01]  /*38f0*/  FFMA.FTZ R157, R157, c[0x0][0x29c], -R153.reuse ;  /* 0x0000a7009d9d7a23 */ /* 0x100fe20000010899 */
[----:B------:R-:W-:Y:S02]  /*3900*/  ISETP.GT.AND P5, PT, R3, 0x41, P0 ;  /* 0x000000410300780c */ /* 0x000fe400007a4270 */
[----:B------:R-:W-:Y:S01]  /*3910*/  FSEL R159, R18, -INF , !P4 ;  /* 0xff800000129f7808 */ /* 0x000fe20006000000 */
[--C-:B------:R-:W-:Y:S01]  /*3920*/  FFMA.FTZ R230, R156, c[0x0][0x29c], -R153.reuse ;  /* 0x0000a7009ce67a23 */ /* 0x100fe20000010899 */
[----:B------:R-:W-:Y:S02]  /*3930*/  FSEL R158, R19, -INF , !P3 ;  /* 0xff800000139e7808 */ /* 0x000fe40005800000 */
[C---:B------:R-:W-:Y:S01]  /*3940*/  ISETP.GT.AND P4, PT, R2.reuse, 0x40, P0 ;  /* 0x000000400200780c */ /* 0x040fe20000784270 */
[--C-:B------:R-:W-:Y:S01]  /*3950*/  FFMA.FTZ R159, R159, c[0x0][0x29c], -R154.reuse ;  /* 0x0000a7009f9f7a23 */ /* 0x100fe2000001089a */
[----:B------:R-:W-:Y:S01]  /*3960*/  ISETP.GT.AND P3, PT, R2, 0x41, P0 ;  /* 0x000000410200780c */ /* 0x000fe20000764270 */
[--C-:B------:R-:W-:Y:S01]  /*3970*/  FFMA.FTZ R158, R158, c[0x0][0x29c], -R154.reuse ;  /* 0x0000a7009e9e7a23 */ /* 0x100fe2000001089a */
[C---:B------:R-:W-:Y:S02]  /*3980*/  ISETP.LT.OR P6, PT, R151.reuse, 0x41, P6 ;  /* 0x000000419700780c */ /* 0x040fe400037c1670 */
[----:B------:R-:W-:Y:S02]  /*3990*/  ISETP.LT.OR P5, PT, R151, 0x42, P5 ;  /* 0x000000429700780c */ /* 0x000fe40002fa1670 */
[C---:B------:R-:W-:Y:S02]  /*39a0*/  ISETP.LT.OR P4, PT, R150.reuse, 0x41, P4 ;  /* 0x000000419600780c */ /* 0x040fe40002781670 */
[----:B------:R-:W-:Y:S02]  /*39b0*/  ISETP.LT.OR P3, PT, R150, 0x42, P3 ;  /* 0x000000429600780c */ /* 0x000fe40001f61670 */
[----:B------:R-:W-:Y:S02]  /*39c0*/  FSEL R18, R20, -INF , !P6 ;  /* 0xff80000014127808 */ /* 0x000fe40007000000 */
        /* <DEDUP_REMOVED lines=19> */
[----:B------:R-:W-:Y:S01]  /*3b00*/  FFMA.FTZ R153, R33, c[0x0][0x29c], -R153 ;  /* 0x0000a70021997a23 */ /* 0x000fe20000010899 */
[C---:B------:R-:W-:Y:S02]  /*3b10*/  ISETP.GT.AND P6, PT, R0.reuse, RZ, P0 ;  /* 0x000000ff0000720c */ /* 0x040fe400007c4270 */
[----:B------:R-:W-:Y:S02]  /*3b20*/  ISETP.GT.AND P5, PT, R0, 0x1, P0 ;  /* 0x000000010000780c */ /* 0x000fe400007a4270 */
[C---:B------:R-:W-:Y:S01]  /*3b30*/  ISETP.GT.AND P4, PT, R148.reuse, RZ, P0 ;  /* 0x000000ff9400720c */ /* 0x040fe20000784270 */
[----:B------:R-:W-:Y:S01]  /*3b40*/  MUFU.EX2 R153, R153 ;  /* 0x0000009900997308 */ /* 0x000fe20000000800 */
[----:B------:R-:W-:Y:S02]  /*3b50*/  ISETP.GT.AND P3, PT, R148, 0x1, P0 ;  /* 0x000000019400780c */ /* 0x000fe40000764270 */
[C---:B------:R-:W-:Y:S02]  /*3b60*/  ISETP.LT.OR P6, PT, R149.reuse, 0x1, P6 ;  /* 0x000000019500780c */ /* 0x040fe400037c1670 */
[----:B------:R-:W-:Y:S02]  /*3b70*/  ISETP.LT.OR P5, PT, R149, 0x2, P5 ;  /* 0x000000029500780c */ /* 0x000fe40002fa1670 */
[C---:B------:R-:W-:Y:S02]  /*3b80*/  ISETP.LT.OR P4, PT, R152.reuse, 0x1, P4 ;  /* 0x000000019800780c */ /* 0x040fe40002781670 */
[----:B------:R-:W-:Y:S02]  /*3b90*/  ISETP.LT.OR P3, PT, R152, 0x2, P3 ;  /* 0x000000029800780c */ /* 0x000fe40001f61670 */
[----:B------:R-:W-:Y:S02]  /*3ba0*/  FSEL R22, R8, -INF , !P6 ;  /* 0xff80000008167808 */ /* 0x000fe40007000000 */
[----:B------:R-:W-:Y:S02]  /*3bb0*/  FSEL R21, R9, -INF , !P5 ;  /* 0xff80000009157808 */ /* 0x000fe40006800000 */
[----:B------:R-:W-:Y:S02]  /*3bc0*/  FSEL R20, R10, -INF , !P4 ;  /* 0xff8000000a147808 */ /* 0x000fe40006000000 */
[----:B------:R-:W-:Y:S02]  /*3bd0*/  FSEL R151, R11, -INF , !P3 ;  /* 0xff8000000b977808 */ /* 0x000fe40005800000 */
[C---:B---3--:R-:W-:Y:S02]  /*3be0*/  HMMA.16816.F32 R8, R136.reuse, R164, RZ ;  /* 0x000000a48808723c */ /* 0x048fe400000018ff */
[----:B------:R-:W-:Y:S01]  /*3bf0*/  ISETP.GT.AND P5, PT, R0, 0x20, P0 ;  /* 0x000000200000780c */ /* 0x000fe200007a4270 */
[--C-:B------:R-:W-:Y:S01]  /*3c00*/  FFMA.FTZ R234, R20, c[0x0][0x29c], -R227.reuse ;  /* 0x0000a70014ea7a23 */ /* 0x100fe200000108e3 */
[----:B------:R-:W-:Y:S01]  /*3c10*/  ISETP.GT.AND P6, PT, R0, 0x21, P0 ;  /* 0x000000210000780c */ /* 0x000fe200007c4270 */
[----:B------:R-:W-:Y:S01]  /*3c20*/  FFMA.FTZ R240, R151, c[0x0][0x29c], -R227 ;  /* 0x0000a70097f07a23 */ /* 0x000fe200000108e3 */
[C---:B------:R-:W-:Y:S02]  /*3c30*/  ISETP.GT.AND P4, PT, R148.reuse, 0x20, P0 ;  /* 0x000000209400780c */ /* 0x040fe40000784270 */
[----:B------:R-:W-:Y:S02]  /*3c40*/  ISETP.GT.AND P3, PT, R148, 0x21, P0 ;  /* 0x000000219400780c */ /* 0x000fe40000764270 */
        /* <DEDUP_REMOVED lines=8> */
[----:B------:R-:W-:Y:S01]  /*3cd0*/  FSEL R150, R14, -INF , !P4 ;  /* 0xff8000000e967808 */ /* 0x000fe20006000000 */
[----:B------:R-:W-:Y:S01]  /*3ce0*/  LDS R3, [R248.X4+0xf280] ;  /* 0x00f28000f8037984 */ /* 0x000fe20000004800 */
[----:B------:R-:W-:Y:S01]  /*3cf0*/  FSEL R34, R15, -INF , !P3 ;  /* 0xff8000000f227808 */ /* 0x000fe20005800000 */
[----:B------:R-:W-:Y:S01]  /*3d00*/  FFMA.FTZ R239, R2, c[0x0][0x29c], -R155 ;  /* 0x0000a70002ef7a23 */ /* 0x000fe2000001089b */
[-C--:B------:R-:W-:Y:S01]  /*3d10*/  HMMA.16816.F32 R12, R136, R166.reuse, RZ ;  /* 0x000000a6880c723c */ /* 0x080fe200000018ff */
[----:B------:R-:W-:Y:S01]  /*3d20*/  ISETP.GT.AND P4, PT, R0, 0x41, P0 ;  /* 0x000000410000780c */ /* 0x000fe20000784270 */
[--C-:B------:R-:W-:Y:S01]  /*3d30*/  FFMA.FTZ R241, R150, c[0x0][0x29c], -R227.reuse ;  /* 0x0000a70096f17a23 */ /* 0x100fe200000108e3 */
[----:B------:R-:W-:Y:S01]  /*3d40*/  ISETP.GT.AND P3, PT, R148, 0x40, P0 ;  /* 0x000000409400780c */ /* 0x000fe20000764270 */
[----:B------:R-:W-:Y:S01]  /*3d50*/  FFMA.FTZ R242, R34, c[0x0][0x29c], -R227 ;  /* 0x0000a70022f27a23 */ /* 0x000fe200000108e3 */
[C---:B------:R-:W-:Y:S01]  /*3d60*/  ISETP.LT.OR P5, PT, R149.reuse, 0x41, P5 ;  /* 0x000000419500780c */ /* 0x040fe20002fa1670 */
[----:B------:R-:W-:Y:S01]  /*3d70*/  MUFU.EX2 R2, R160 ;  /* 0x000000a000027308 */ /* 0x000fe20000000800 */
[----:B------:R-:W-:Y:S02]  /*3d80*/  ISETP.LT.OR P4, PT, R149, 0x42, P4 ;  /* 0x000000429500780c */ /* 0x000fe40002781670 */
[----:B------:R-:W-:Y:S02]  /*3d90*/  ISETP.LT.OR P3, PT, R152, 0x41, P3 ;  /* 0x000000419800780c */ /* 0x000fe40001f61670 */
[----:B------:R-:W-:Y:S02]  /*3da0*/  ISETP.GT.AND P6, PT, R0, 0x60, P0 ;  /* 0x000000600000780c */ /* 0x000fe400007c4270 */
[----:B------:R-:W-:Y:S02]  /*3db0*/  FSEL R24, R24, -INF , !P5 ;  /* 0xff80000018187808 */ /* 0x000fe40006800000 */
[----:B------:R-:W-:Y:S01]  /*3dc0*/  ISETP.GT.AND P5, PT, R0, 0x61, P0 ;  /* 0x000000610000780c */ /* 0x000fe200007a4270 */
[--C-:B------:R-:W-:Y:S01]  /*3dd0*/  FFMA.FTZ R0, R22, c[0x0][0x29c], -R155.reuse ;  /* 0x0000a70016007a23 */ /* 0x100fe2000001089b */
[----:B------:R-:W-:Y:S01]  /*3de0*/  FSEL R25, R25, -INF , !P4 ;  /* 0xff80000019197808 */ /* 0x000fe20006000000 */
[--C-:B------:R-:W-:Y:S01]  /*3df0*/  FFMA.FTZ R238, R24, c[0x0][0x29c], -R155.reuse ;  /* 0x0000a70018ee7a23 */ /* 0x100fe2000001089b */
[----:B------:R-:W-:Y:S01]  /*3e00*/  FSEL R26, R26, -INF , !P3 ;  /* 0xff8000001a1a7808 */ /* 0x000fe20005800000 */
[----:B------:R1:W-:Y:S01]  /*3e10*/  MUFU.EX2 R151, R0 ;  /* 0x0000000000977308 */ /* 0x0003e20000000800 */
[C---:B------:R-:W-:Y:S01]  /*3e20*/  ISETP.GT.AND P4, PT, R148.reuse, 0x41, P0 ;  /* 0x000000419400780c */ /* 0x040fe20000784270 */
[----:B------:R-:W-:Y:S01]  /*3e30*/  FFMA.FTZ R237, R25, c[0x0][0x29c], -R155 ;  /* 0x0000a70019ed7a23 */ /* 0x000fe2000001089b */
[----:B------:R-:W-:Y:S01]  /*3e40*/  ISETP.GT.AND P3, PT, R148, 0x60, P0 ;  /* 0x000000609400780c */ /* 0x000fe20000764270 */
[----:B------:R-:W-:Y:S01]  /*3e50*/  FFMA.FTZ R243, R26, c[0x0][0x29c], -R227 ;  /* 0x0000a7001af37a23 */ /* 0x000fe200000108e3 */
[----:B------:R-:W-:Y:S01]  /*3e60*/  ISETP.GT.AND P0, PT, R148, 0x61, P0 ;  /* 0x000000619400780c */ /* 0x000fe20000704270 */
[--C-:B------:R-:W-:Y:S01]  /*3e70*/  FFMA.FTZ R148, R16, c[0x0][0x29c], -R154.reuse ;  /* 0x0000a70010947a23 */ /* 0x100fe2000001089a */
[C---:B------:R-:W-:Y:S01]  /*3e80*/  ISETP.LT.OR P4, PT, R152.reuse, 0x42, P4 ;  /* 0x000000429800780c */ /* 0x040fe20002781670 */
[C---:B------:R-:W-:Y:S02]  /*3e90*/  HMMA.16816.F32 R16, R132.reuse, R166, RZ ;  /* 0x000000a68410723c */ /* 0x040fe400000018ff */
[C---:B------:R-:W-:Y:S01]  /*3ea0*/  ISETP.LT.OR P6, PT, R149.reuse, 0x61, P6 ;  /* 0x000000619500780c */ /* 0x040fe200037c1670 */
[----:B------:R-:W-:Y:S01]  /*3eb0*/  MUFU.EX2 R150, R239 ;  /* 0x000000ef00967308 */ /* 0x000fe20000000800 */
[----:B------:R-:W-:Y:S01]  /*3ec0*/  ISETP.LT.OR P5, PT, R149, 0x62, P5 ;  /* 0x000000629500780c */ /* 0x000fe20002fa1670 */
[--C-:B------:R-:W-:Y:S01]  /*3ed0*/  FFMA.FTZ R149, R23, c[0x0][0x29c], -R154.reuse ;  /* 0x0000a70017957a23 */ /* 0x100fe2000001089a */
[C---:B------:R-:W-:Y:S01]  /*3ee0*/  ISETP.LT.OR P3, PT, R152.reuse, 0x61, P3 ;  /* 0x000000619800780c */ /* 0x040fe20001f61670 */
[----:B------:R-:W-:Y:S01]  /*3ef0*/  FFMA.FTZ R154, R35, c[0x0][0x29c], -R154 ;  /* 0x0000a700239a7a23 */ /* 0x000fe2000001089a */
[----:B------:R-:W-:Y:S01]  /*3f00*/  ISETP.LT.OR P0, PT, R152, 0x62, P0 ;  /* 0x000000629800780c */ /* 0x000fe20000701670 */
[----:B------:R-:W-:Y:S02]  /*3f10*/  FFMA.FTZ R152, R21, c[0x0][0x29c], -R155 ;  /* 0x0000a70015987a23 */ /* 0x000fe4000001089b */
[-C--:B------:R-:W-:Y:S01]  /*3f20*/  HMMA.16816.F32 R20, R132, R168.reuse, RZ ;  /* 0x000000a88414723c */ /* 0x080fe200000018ff */
[----:B------:R-:W-:Y:S01]  /*3f30*/  FSEL R27, R27, -INF , !P4 ;  /* 0xff8000001b1b7808 */ /* 0x000fe20006000000 */
[----:B------:R-:W-:Y:S01]  /*3f40*/  MUFU.EX2 R148, R148 ;  /* 0x0000009400947308 */ /* 0x000fe20000000800 */
[----:B------:R-:W-:Y:S02]  /*3f50*/  FSEL R28, R28, -INF , !P6 ;  /* 0xff8000001c1c7808 */ /* 0x000fe40007000000 */
[----:B------:R-:W-:Y:S01]  /*3f60*/  FSEL R29, R29, -INF , !P5 ;  /* 0xff8000001d1d7808 */ /* 0x000fe20006800000 */
[----:B------:R-:W-:Y:S01]  /*3f70*/  FFMA.FTZ R246, R27, c[0x0][0x29c], -R227 ;  /* 0x0000a7001bf67a23 */ /* 0x000fe200000108e3 */
[----:B-1----:R-:W-:Y:S01]  /*3f80*/  LDS R0, [R248.X4+0xf2a0] ;  /* 0x00f2a000f8007984 */ /* 0x002fe20000004800 */
[C---:B------:R-:W-:Y:S04]  /*3f90*/  HMMA.16816.F32 R24, R136.reuse, R168, RZ ;  /* 0x000000a88818723c */ /* 0x040fe800000018ff */
[----:B------:R-:W-:Y:S01]  /*3fa0*/  FSEL R30, R30, -INF , !P3 ;  /* 0xff8000001e1e7808 */ /* 0x000fe20005800000 */
[--C-:B------:R-:W-:Y:S01]  /*3fb0*/  FFMA.FTZ R236, R28, c[0x0][0x29c], -R155.reuse ;  /* 0x0000a7001cec7a23 */ /* 0x100fe2000001089b */
[----:B------:R-:W-:Y:S01]  /*3fc0*/  FSEL R31, R31, -INF , !P0 ;  /* 0xff8000001f1f7808 */ /* 0x000fe20004000000 */
[----:B------:R-:W-:Y:S01]  /*3fd0*/  FFMA.FTZ R155, R29, c[0x0][0x29c], -R155 ;  /* 0x0000a7001d9b7a23 */ /* 0x000fe2000001089b */
[----:B------:R-:W-:Y:S01]  /*3fe0*/  MUFU.EX2 R152, R152 ;  /* 0x0000009800987308 */ /* 0x000fe20000000800 */
[--C-:B------:R-:W-:Y:S03]  /*3ff0*/  FFMA.FTZ R247, R30, c[0x0][0x29c], -R227.reuse ;  /* 0x0000a7001ef77a23 */ /* 0x100fe600000108e3 */
[----:B------:R-:W-:Y:S02]  /*4000*/  FFMA.FTZ R227, R31, c[0x0][0x29c], -R227 ;  /* 0x0000a7001fe37a23 */ /* 0x000fe400000108e3 */
[-C--:B------:R-:W-:Y:S01]  /*4010*/  HMMA.16816.F32 R28, R136, R170.reuse, RZ ;  /* 0x000000aa881c723c */ /* 0x080fe200000018ff */
[----:B------:R-:W-:Y:S03]  /*4020*/  LDSM.16.M88.4 R136, [R216+0xd880] ;  /* 0x00d88000d888783b */ /* 0x000fe60000000200 */
[----:B------:R-:W-:Y:S04]  /*4030*/  MUFU.EX2 R154, R154 ;  /* 0x0000009a009a7308 */ /* 0x000fe80000000800 */
[----:B------:R-:W-:Y:S01]  /*4040*/  HMMA.16816.F32 R32, R132, R170, RZ ;  /* 0x000000aa8420723c */ /* 0x000fe200000018ff */
[----:B------:R-:W1:Y:S05]  /*4050*/  LDSM.16.M88.4 R132, [R216+0xd080] ;  /* 0x00d08000d884783b */ /* 0x000e6a0000000200 */
[----:B------:R-:W-:Y:S02]  /*4060*/  MUFU.EX2 R155, R155 ;  /* 0x0000009b009b7308 */ /* 0x000fe40000000800 */
[-C--:B----4-:R-:W-:Y:S08]  /*4070*/  HMMA.16816.F32 R4, R140, R172.reuse, R4 ;  /* 0x000000ac8c04723c */ /* 0x090ff00000001804 */
[C---:B------:R-:W-:Y:S01]  /*4080*/  HMMA.16816.F32 R8, R144.reuse, R172, R8 ;  /* 0x000000ac9008723c */ /* 0x040fe20000001808 */
[----:B------:R-:W-:Y:S07]  /*4090*/  MUFU.EX2 R227, R227 ;  /* 0x000000e300e37308 */ /* 0x000fee0000000800 */
[-C--:B------:R-:W-:Y:S08]  /*40a0*/  HMMA.16816.F32 R12, R144, R174.reuse, R12 ;  /* 0x000000ae900c723c */ /* 0x080ff0000000180c */
[C---:B------:R-:W-:Y:S08]  /*40b0*/  HMMA.16816.F32 R16, R140.reuse, R174, R16 ;  /* 0x000000ae8c10723c */ /* 0x040ff00000001810 */
[-C--:B------:R-:W-:Y:S08]  /*40c0*/  HMMA.16816.F32 R20, R140, R176.reuse, R20 ;  /* 0x000000b08c14723c */ /* 0x080ff00000001814 */
[C---:B------:R-:W-:Y:S08]  /*40d0*/  HMMA.16816.F32 R24, R144.reuse, R176, R24 ;  /* 0x000000b09018723c */ /* 0x040ff00000001818 */
[-C--:B------:R-:W-:Y:S01]  /*40e0*/  HMMA.16816.F32 R28, R144, R178.reuse, R28 ;  /* 0x000000b2901c723c */ /* 0x080fe2000000181c */
[----:B------:R-:W-:Y:S07]  /*40f0*/  MUFU.EX2 R146, R156 ;  /* 0x0000009c00927308 */ /* 0x000fee0000000800 */
[----:B------:R-:W-:Y:S03]  /*4100*/  HMMA.16816.F32 R32, R140, R178, R32 ;  /* 0x000000b28c20723c */ /* 0x000fe60000001820 */
[----:B------:R-:W2:Y:S05]  /*4110*/  MUFU.EX2 R141, R162 ;  /* 0x000000a2008d7308 */ /* 0x000eaa0000000800 */
[-C--:B-1----:R-:W-:Y:S05]  /*4120*/  HMMA.16816.F32 R4, R132, R180.reuse, R4 ;  /* 0x000000b48404723c */ /* 0x082fea0000001804 */
        /* <DEDUP_REMOVED lines=9> */
[----:B------:R-:W1:Y:S03]  /*41c0*/  MUFU.EX2 R145, R161 ;  /* 0x000000a100917308 */ /* 0x000e660000000800 */
        /* <DEDUP_REMOVED lines=10> */
[C---:B------:R-:W-:Y:S01]  /*4270*/  HMMA.16816.F32 R8, R136.reuse, R188, R8 ;  /* 0x000000bc8808723c */ /* 0x040fe20000001808 */
[----:B------:R-:W-:Y:S07]  /*4280*/  MUFU.EX2 R158, R236 ;  /* 0x000000ec009e7308 */ /* 0x000fee0000000800 */
        /* <DEDUP_REMOVED lines=25> */
[----:B--2---:R-:W-:Y:S02]  /*4420*/  FMUL.FTZ R7, R141, R7 ;  /* 0x000000078d077220 */ /* 0x004fe40000410000 */
[--C-:B------:R-:W-:Y:S02]  /*4430*/  FADD.FTZ R5, R5, -R3.reuse ;  /* 0x8000000305057221 */ /* 0x100fe40000010000 */
[C---:B------:R-:W-:Y:S04]  /*4440*/  HMMA.16816.F32 R24, R136.reuse, R208, R24 ;  /* 0x000000d08818723c */ /* 0x040fe80000001818 */
[----:B------:R-:W-:Y:S02]  /*4450*/  FMUL.FTZ R5, R2, R5 ;  /* 0x0000000502057220 */ /* 0x000fe40000410000 */
[--C-:B------:R-:W-:Y:S02]  /*4460*/  FADD.FTZ R4, R4, -R3.reuse ;  /* 0x8000000304047221 */ /* 0x100fe40000010000 */
[-C--:B------:R-:W-:Y:S01]  /*4470*/  HMMA.16816.F32 R28, R136, R210.reuse, R28 ;  /* 0x000000d2881c723c */ /* 0x080fe2000000181c */
[----:B------:R-:W2:Y:S03]  /*4480*/  MUFU.EX2 R136, R230 ;  /* 0x000000e600887308 */ /* 0x000ea60000000800 */
[--C-:B------:R-:W-:Y:S02]  /*4490*/  FADD.FTZ R18, R18, -R0.reuse ;  /* 0x8000000012127221 */ /* 0x100fe40000010000 */
[--C-:B------:R-:W-:Y:S02]  /*44a0*/  FADD.FTZ R19, R19, -R0.reuse ;  /* 0x8000000013137221 */ /* 0x100fe40000010000 */
[----:B------:R-:W-:Y:S03]  /*44b0*/  HMMA.16816.F32 R32, R132, R210, R32 ;  /* 0x000000d28420723c */ /* 0x000fe60000001820 */
[----:B------:R-:W3:Y:S01]  /*44c0*/  MUFU.EX2 R138, R233 ;  /* 0x000000e9008a7308 */ /* 0x000ee20000000800 */
[--C-:B------:R-:W-:Y:S02]  /*44d0*/  FADD.FTZ R22, R22, -R0.reuse ;  /* 0x8000000016167221 */ /* 0x100fe40000010000 */
[--C-:B------:R-:W-:Y:S01]  /*44e0*/  FADD.FTZ R23, R23, -R0.reuse ;  /* 0x8000000017177221 */ /* 0x100fe20000010000 */
[----:B-1----:R-:W-:Y:S01]  /*44f0*/  F2FP.PACK_AB R134, R2, R145 ;  /* 0x000000910286723e */ /* 0x002fe200000000ff */
[--C-:B------:R-:W-:Y:S01]  /*4500*/  FADD.FTZ R16, R16, -R3.reuse ;  /* 0x8000000310107221 */ /* 0x100fe20000010000 */
[----:B------:R-:W1:Y:S03]  /*4510*/  LDS R2, [R248.X4+0xf300] ;  /* 0x00f30000f8027984 */ /* 0x000e660000004800 */
[--C-:B------:R-:W-:Y:S01]  /*4520*/  FADD.FTZ R17, R17, -R3.reuse ;  /* 0x8000000311117221 */ /* 0x100fe20000010000 */
[----:B------:R-:W4:Y:S01]  /*4530*/  MUFU.EX2 R137, R232 ;  /* 0x000000e800897308 */ /* 0x000f220000000800 */
[--C-:B------:R-:W-:Y:S02]  /*4540*/  FADD.FTZ R20, R20, -R3.reuse ;  /* 0x8000000314147221 */ /* 0x100fe40000010000 */
[--C-:B------:R-:W-:Y:S01]  /*4550*/  FADD.FTZ R21, R21, -R3.reuse ;  /* 0x8000000315157221 */ /* 0x100fe20000010000 */
[----:B--2---:R-:W-:Y:S01]  /*4560*/  F2FP.PACK_AB R132, R136, R142 ;  /* 0x0000008e8884723e */ /* 0x004fe200000000ff */
[----:B------:R-:W-:Y:S02]  /*4570*/  FMUL.FTZ R4, R145, R4 ;  /* 0x0000000491047220 */ /* 0x000fe40000410000 */
[----:B------:R-:W-:Y:S02]  /*4580*/  FMUL.FTZ R16, R142, R16 ;  /* 0x000000108e107220 */ /* 0x000fe40000410000 */
[----:B------:R-:W-:Y:S01]  /*4590*/  FMUL.FTZ R6, R140, R6 ;  /* 0x000000068c067220 */ /* 0x000fe20000410000 */
[----:B------:R-:W2:Y:S01]  /*45a0*/  MUFU.EX2 R145, R240 ;  /* 0x000000f000917308 */ /* 0x000ea20000000800 */
        /* <DEDUP_REMOVED lines=24> */
[--C-:B-1----:R-:W-:Y:S01]  /*4730*/  FADD.FTZ R4, R12, -R2.reuse ;  /* 0x800000020c047221 */ /* 0x102fe20000010000 */
[----:B------:R-:W-:Y:S01]  /*4740*/  F2FP.PACK_AB R12, R152, R151 ;  /* 0x00000097980c723e */ /* 0x000fe200000000ff */
[----:B------:R-:W-:Y:S01]  /*4750*/  STS [R229+0x400], R20 ;  /* 0x00040014e5007388 */ /* 0x000fe20000000800 */
[--C-:B------:R-:W-:Y:S01]  /*4760*/  FADD.FTZ R25, R25, -R2.reuse ;  /* 0x8000000219197221 */ /* 0x100fe20000010000 */
[----:B------:R-:W1:Y:S01]  /*4770*/  MUFU.EX2 R139, R231 ;  /* 0x000000e7008b7308 */ /* 0x000e620000000800 */
        /* <DEDUP_REMOVED lines=9> */
[----:B--2---:R-:W-:Y:S01]  /*4810*/  F2FP.PACK_AB R3, R145, R159 ;  /* 0x0000009f9103723e */ /* 0x004fe200000000ff */
[----:B------:R-:W-:Y:S01]  /*4820*/  FADD.FTZ R28, R28, -R2 ;  /* 0x800000021c1c7221 */ /* 0x000fe20000010000 */
[----:B---3--:R-:W-:Y:S01]  /*4830*/  F2FP.PACK_AB R2, R140, R142 ;  /* 0x0000008e8c02723e */ /* 0x008fe200000000ff */
[----:B------:R-:W-:Y:S02]  /*4840*/  FMUL.FTZ R21, R154, R35 ;  /* 0x000000239a157220 */ /* 0x000fe40000410000 */
[----:B------:R-:W-:Y:S01]  /*4850*/  STS [R228+0x10880], R3 ;  /* 0x01088003e4007388 */ /* 0x000fe20000000800 */
[----:B------:R-:W-:Y:S02]  /*4860*/  FMUL.FTZ R19, R144, R19 ;  /* 0x0000001390137220 */ /* 0x000fe40000410000 */
[--C-:B-----5:R-:W-:Y:S01]  /*4870*/  FADD.FTZ R10, R10, -R0.reuse ;  /* 0x800000000a0a7221 */ /* 0x120fe20000010000 */
[----:B------:R2:W-:Y:S01]  /*4880*/  STS [R229+0x1400], R2 ;  /* 0x00140002e5007388 */ /* 0x0005e20000000800 */
[----:B------:R-:W-:Y:S01]  /*4890*/  MUFU.EX2 R35, R247 ;  /* 0x000000f700237308 */ /* 0x000fe20000000800 */
[----:B------:R-:W-:Y:S01]  /*48a0*/  F2FP.PACK_AB R19, R19, R5 ;  /* 0x000000051313723e */ /* 0x000fe200000000ff */
[--C-:B------:R-:W-:Y:S01]  /*48b0*/  FADD.FTZ R11, R11, -R0.reuse ;  /* 0x800000000b0b7221 */ /* 0x100fe20000010000 */
[----:B------:R-:W-:Y:S01]  /*48c0*/  F2FP.PACK_AB R5, R155, R158 ;  /* 0x0000009e9b05723e */ /* 0x000fe200000000ff */
[----:B-1----:R-:W-:Y:S01]  /*48d0*/  FMUL.FTZ R17, R139, R32 ;  /* 0x000000208b117220 */ /* 0x002fe20000410000 */
[----:B------:R-:W-:Y:S01]  /*48e0*/  F2FP.PACK_AB R32, R153, R139 ;  /* 0x0000008b9920723e */ /* 0x000fe200000000ff */
[----:B------:R-:W-:Y:S02]  /*48f0*/  FMUL.FTZ R10, R159, R10 ;  /* 0x0000000a9f0a7220 */ /* 0x000fe40000410000 */
[----:B------:R-:W-:Y:S01]  /*4900*/  FMUL.FTZ R11, R145, R11 ;  /* 0x0000000b910b7220 */ /* 0x000fe20000410000 */
[----:B------:R-:W-:Y:S01]  /*4910*/  F2FP.PACK_AB R22, R33, R17 ;  /* 0x000000112116723e */ /* 0x000fe200000000ff */
[----:B------:R-:W2:Y:S01]  /*4920*/  MUFU.EX2 R139, R243 ;  /* 0x000000f3008b7308 */ /* 0x000ea20000000800 */
[----:B------:R-:W-:Y:S01]  /*4930*/  F2FP.PACK_AB R17, R7, R6 ;  /* 0x000000060711723e */ /* 0x000fe200000000ff */
[----:B------:R-:W-:Y:S01]  /*4940*/  FMUL.FTZ R33, R149, R4 ;  /* 0x0000000495217220 */ /* 0x000fe20000410000 */
[----:B------:R-:W-:Y:S01]  /*4950*/  F2FP.PACK_AB R7, R150, R149 ;  /* 0x000000959607723e */ /* 0x000fe200000000ff */
[----:B------:R-:W-:Y:S01]  /*4960*/  FMUL.FTZ R34, R148, R34 ;  /* 0x0000002294227220 */ /* 0x000fe20000410000 */
[----:B------:R-:W-:Y:S01]  /*4970*/  F2FP.PACK_AB R4, R157, R156 ;  /* 0x0000009c9d04723e */ /* 0x000fe200000000ff */
[--C-:B------:R-:W-:Y:S02]  /*4980*/  FADD.FTZ R15, R15, -R0.reuse ;  /* 0x800000000f0f7221 */ /* 0x100fe40000010000 */
[----:B------:R-:W-:Y:S01]  /*4990*/  STS [R229+0x1000], R7 ;  /* 0x00100007e5007388 */ /* 0x000fe20000000800 */
[----:B------:R-:W-:Y:S01]  /*49a0*/  F2FP.PACK_AB R21, R21, R34 ;  /* 0x000000221515723e */ /* 0x000fe200000000ff */
[----:B------:R-:W-:Y:S02]  /*49b0*/  FMUL.FTZ R34, R151, R8 ;  /* 0x0000000897227220 */ /* 0x000fe40000410000 */
[----:B------:R-:W-:Y:S01]  /*49c0*/  STS [R228+0x11480], R133 ;  /* 0x01148085e4007388 */ /* 0x000fe20000000800 */
[----:B------:R-:W-:Y:S02]  /*49d0*/  FMUL.FTZ R6, R152, R9 ;  /* 0x0000000998067220 */ /* 0x000fe40000410000 */
        /* <DEDUP_REMOVED lines=9> */
[----:B--2---:R-:W-:Y:S01]  /*4a70*/  F2FP.PACK_AB R2, R138, R139 ;  /* 0x0000008b8a02723e */ /* 0x004fe200000000ff */
        /* <DEDUP_REMOVED lines=14> */
[----:B------:R-:W-:Y:S02]  /*4b60*/  FMUL.FTZ R30, R35, R30 ;  /* 0x0000001e231e7220 */ /* 0x000fe40000410000 */
[----:B------:R-:W-:Y:S01]  /*4b70*/  FMUL.FTZ R31, R227, R31 ;  /* 0x0000001fe31f7220 */ /* 0x000fe20000410000 */
[----:B------:R-:W-:Y:S01]  /*4b80*/  F2FP.PACK_AB R13, R13, R28 ;  /* 0x0000001c0d0d723e */ /* 0x000fe200000000ff */
[----:B------:R-:W-:Y:S01]  /*4b90*/  IMAD.SHL.U32 R0, R221, 0x2, RZ ;  /* 0x00000002dd007824 */ /* 0x000fe200078e00ff */
[----:B-1----:R-:W-:Y:S01]  /*4ba0*/  F2FP.PACK_AB R2, R227, R35 ;  /* 0x00000023e302723e */ /* 0x002fe200000000ff */
[----:B--2---:R-:W-:Y:S04]  /*4bb0*/  FMUL.FTZ R4, R140, R15 ;  /* 0x0000000f8c047220 */ /* 0x004fe80000410000 */
        /* <DEDUP_REMOVED lines=101> */
[----:B-12-4-:R-:W2:Y:S01]  /*5210*/  LDL.64 R238, [R1+0x10] ;  /* 0x0000100001ee7983 */ /* 0x016ea20000100a00 */
[----:B------:R-:W-:Y:S02]  /*5220*/  ULDC.64 UR6, c[0x0][0x208] ;  /* 0x0000820000067ab9 */ /* 0x000fe40000000a00 */
[----:B------:R-:W-:Y:S01]  /*5230*/  UIMAD.WIDE.U32 UR24, UR20, UR6, URZ ;  /* 0x00000006141872a5 */ /* 0x000fe2000f8e003f */
[----:B------:R-:W3:Y:S01]  /*5240*/  LDL.64 R162, [R1+0x28] ;  /* 0x0000280001a27983 */ /* 0x000ee20000100a00 */
[----:B------:R-:W-:Y:S03]  /*5250*/  USHF.R.S32.HI UR21, URZ, 0x1f, UR20 ;  /* 0x0000001f3f157899 */ /* 0x000fe60008011414 */
[----:B------:R-:W4:Y:S01]  /*5260*/  LDL R160, [R1+0x4] ;  /* 0x0000040001a07983 */ /* 0x000f220000100800 */
[----:B------:R-:W-:Y:S01]  /*5270*/  IMAD.U32 R9, RZ, RZ, UR24 ;  /* 0x00000018ff097e24 */ /* 0x000fe2000f8e00ff */
[----:B------:R-:W-:Y:S02]  /*5280*/  UIMAD UR21, UR21, UR6, URZ ;  /* 0x00000006151572a4 */ /* 0x000fe4000f8e023f */
[----:B------:R-:W5:Y:S02]  /*5290*/  LDL.64 R230, [R1+0x20] ;  /* 0x0000200001e67983 */ /* 0x000f640000100a00 */
[----:B------:R-:W-:Y:S02]  /*52a0*/  UIMAD UR21, UR20, UR7, UR21 ;  /* 0x00000007141572a4 */ /* 0x000fe4000f8e0215 */
[----:B------:R-:W3:Y:S01]  /*52b0*/  LDL R161, [R1] ;  /* 0x0000000001a17983 */ /* 0x000ee20000100800 */
[----:B------:R-:W-:Y:S02]  /*52c0*/  USHF.L.U32 UR7, UR20, 0x6, URZ ;  /* 0x0000000614077899 */ /* 0x000fe4000800063f */
[----:B------:R-:W-:Y:S01]  /*52d0*/  UIADD3 UR21, UR25, UR21, URZ ;  /* 0x0000001519157290 */ /* 0x000fe2000fffe03f */
[----:B------:R-:W5:Y:S01]  /*52e0*/  LDL.64 R232, [R1+0x8] ;  /* 0x0000080001e87983 */ /* 0x000f620000100a00 */
[----:B------:R-:W-:Y:S02]  /*52f0*/  USHF.R.S32.HI UR6, URZ, 0x1f, UR7 ;  /* 0x0000001f3f067899 */ /* 0x000fe40008011407 */
[----:B------:R-:W-:Y:S01]  /*5300*/  IMAD.U32 R7, RZ, RZ, UR7 ;  /* 0x00000007ff077e24 */ /* 0x000fe2000f8e00ff */
[----:B------:R-:W1:Y:S01]  /*5310*/  S2R R0, SR_CTAID.Y ;  /* 0x0000000000007919 */ /* 0x000e620000002600 */
        /* <DEDUP_REMOVED lines=33> */
.L_x_239:
        /* <DEDUP_REMOVED lines=241> */
.L_x_221:
[----:B------:R-:W-:Y:S05]  /*6440*/  @P1 EXIT ;  /* 0x000000000000194d */ /* 0x000fea0003800000 */
[----:B-1----:R-:W2:Y:S01]  /*6450*/  LDL.LU.64 R4, [R1+0x8] ;  /* 0x0000080001047983 */ /* 0x002ea20000300a00 */
[----:B------:R-:W-:Y:S01]  /*6460*/  MOV R2, 0x1 ;  /* 0x0000000100027802 */ /* 0x000fe20000000f00 */
[----:B------:R-:W-:Y:S02]  /*6470*/  UIMAD UR5, UR10, 0x3000, URZ ;  /* 0x000030000a0578a4 */ /* 0x000fe4000f8e023f */
[----:B------:R-:W1:Y:S04]  /*6480*/  S2R R0, SR_CTAID.Y ;  /* 0x0000000000007919 */ /* 0x000e680000002600 */
[----:B------:R-:W-:Y:S01]  /*6490*/  BAR.SYNC.DEFER_BLOCKING 0x1, 0x100 ;  /* 0x0044000000007b1d */ /* 0x000fe20000010000 */
[----:B------:R-:W-:Y:S01]  /*64a0*/  ISETP.NE.AND P1, PT, R2, c[0x0][0x338], PT ;  /* 0x0000ce0002007a0c */ /* 0x000fe20003f25270 */
[----:B------:R-:W-:-:S04]  /*64b0*/  USHF.R.S32.HI UR4, URZ, 0x1f, UR5 ;  /* 0x0000001f3f047899 */ /* 0x000fc80008011405 */
[----:B------:R-:W3:Y:S08]  /*64c0*/  S2R R11, SR_CTAID.Z ;  /* 0x00000000000b7919 */ /* 0x000ef00000002700 */
[----:B-1----:R-:W-:-:S05]  /*64d0*/  @P1 IMAD.HI.U32 R3, R0, c[0x0][0x33c], RZ ;  /* 0x0000cf0000031a27 */ /* 0x002fca00078e00ff */
[----:B------:R-:W-:Y:S02]  /*64e0*/  @P1 SHF.R.U32.HI R0, RZ, c[0x0][0x340], R3 ;  /* 0x0000d000ff001a19 */ /* 0x000fe40000011603 */
[----:B--2---:R-:W-:-:S04]  /*64f0*/  IADD3 R2, P0, R4, UR5, RZ ;  /* 0x0000000504027c10 */ /* 0x004fc8000ff1e0ff */
[----:B------:R-:W-:Y:S02]  /*6500*/  LEA.HI.X.SX32 R3, R4, UR4, 0x1, P0 ;  /* 0x0000000404037c11 */ /* 0x000fe400080f0eff */
[----:B------:R-:W-:-:S05]  /*6510*/  SHF.R.S32.HI R4, RZ, 0x1f, R0 ;  /* 0x0000001fff047819 */ /* 0x000fca0000011400 */
[C---:B------:R-:W-:Y:S02]  /*6520*/  IMAD R6, R4.reuse, c[0x0][0x328], RZ ;  /* 0x0000ca0004067a24 */ /* 0x040fe400078e02ff */
[----:B------:R-:W-:Y:S02]  /*6530*/  IMAD R7, R4, c[0x0][0x300], RZ ;  /* 0x0000c00004077a24 */ /* 0x000fe400078e02ff */
[----:B------:R-:W-:-:S04]  /*6540*/  IMAD.WIDE.U32 R4, R0, c[0x0][0x328], R2 ;  /* 0x0000ca0000047a25 */ /* 0x000fc800078e0002 */
[----:B------:R-:W-:-:S04]  /*6550*/  IMAD.WIDE.U32 R2, R0, c[0x0][0x300], R2 ;  /* 0x0000c00000027a25 */ /* 0x000fc800078e0002 */
[C---:B------:R-:W-:Y:S02]  /*6560*/  IMAD R6, R0.reuse, c[0x0][0x32c], R6 ;  /* 0x0000cb0000067a24 */ /* 0x040fe400078e0206 */
[----:B------:R-:W-:Y:S01]  /*6570*/  IMAD R0, R0, c[0x0][0x304], R7 ;  /* 0x0000c10000007a24 */ /* 0x000fe200078e0207 */
[----:B---3--:R-:W-:Y:S02]  /*6580*/  SHF.R.S32.HI R7, RZ, 0x1f, R11 ;  /* 0x0000001fff077819 */ /* 0x008fe4000001140b */
[----:B------:R-:W-:Y:S02]  /*6590*/  IADD3 R5, R5, R6, RZ ;  /* 0x0000000605057210 */ /* 0x000fe40007ffe0ff */
[----:B------:R-:W-:Y:S01]  /*65a0*/  IADD3 R3, R3, R0, RZ ;  /* 0x0000000003037210 */ /* 0x000fe20007ffe0ff */
[----:B------:R-:W-:Y:S02]  /*65b0*/  IMAD R10, R7, c[0x0][0x330], RZ ;  /* 0x0000cc00070a7a24 */ /* 0x000fe400078e02ff */
[----:B------:R-:W-:-:S04]  /*65c0*/  IMAD.WIDE.U32 R8, R11, c[0x0][0x330], R4 ;  /* 0x0000cc000b087a25 */ /* 0x000fc800078e0004 */
[----:B------:R-:W-:Y:S01]  /*65d0*/  IMAD R10, R11, c[0x0][0x334], R10 ;  /* 0x0000cd000b0a7a24 */ /* 0x000fe200078e020a */
[----:B------:R-:W-:Y:S01]  /*65e0*/  LEA R4, P1, R8, c[0x0][0x310], 0x2 ;  /* 0x0000c40008047a11 */ /* 0x000fe200078210ff */
[----:B------:R-:W-:Y:S02]  /*65f0*/  IMAD R0, R7, c[0x0][0x308], RZ ;  /* 0x0000c20007007a24 */ /* 0x000fe400078e02ff */
[----:B------:R-:W-:Y:S01]  /*6600*/  IMAD.WIDE.U32 R6, R11, c[0x0][0x308], R2 ;  /* 0x0000c2000b067a25 */ /* 0x000fe200078e0002 */
[----:B------:R-:W-:-:S03]  /*6610*/  IADD3 R10, R9, R10, RZ ;  /* 0x0000000a090a7210 */ /* 0x000fc60007ffe0ff */
[----:B------:R-:W-:Y:S01]  /*6620*/  IMAD R0, R11, c[0x0][0x30c], R0 ;  /* 0x0000c3000b007a24 */ /* 0x000fe200078e0200 */
[----:B------:R-:W-:Y:S02]  /*6630*/  LEA.HI.X R5, R8, c[0x0][0x314], R10, 0x2, P1 ;  /* 0x0000c50008057a11 */ /* 0x000fe400008f140a */
[C---:B------:R-:W-:Y:S02]  /*6640*/  LEA R2, P0, R6.reuse, c[0x0][0x2e8], 0x2 ;  /* 0x0000ba0006027a11 */ /* 0x040fe400078010ff */
[----:B------:R-:W-:Y:S01]  /*6650*/  IADD3 R0, R7, R0, RZ ;  /* 0x0000000007007210 */ /* 0x000fe20007ffe0ff */
[----:B------:R-:W-:Y:S03]  /*6660*/  RED.E.ADD.F32.FTZ.RN.STRONG.GPU [R4.64], R36 ;  /* 0x000000240400798e */ /* 0x000fe6000c10e796 */
[----:B------:R-:W-:Y:S01]  /*6670*/  LEA.HI.X R3, R6, c[0x0][0x2ec], R0, 0x2, P0 ;  /* 0x0000bb0006037a11 */ /* 0x000fe200000f1400 */
        /* <DEDUP_REMOVED lines=96> */
.L_x_241:
        /* <DEDUP_REMOVED lines=16> */
.L_x_1393:


//--------------------- .text._ZN7cutlass13device_kernelIN5flash19enable_sm80_to_sm89INS1_16FlashAttnBwdSm80INS1_25CollectiveMainloopBwdSm80ILi2ELi1EN4cute5tupleIJNS5_1CILi64EEENS7_ILi128EEENS7_ILi96EEEEEENS_6half_tEfNS_4arch4Sm80ELb0ELb1ELb0ELb0ELb1ELb0ELb0ELb0ELi2ELi2ELi4ELi2ELb1EEENS1_24CollectiveEpilogueBwdGQAISB_fSE_Li256ELb0ELb1EEENS1_19SingleTileSchedulerILb0ELb0ELb0ELi128EEEEEEEEEvNT_6ParamsE --------------------------
	.section	.text._ZN7cutlass13device_kernelIN5flash19enable_sm80_to_sm89INS1_16FlashAttnBwdSm80INS1_25CollectiveMainloopBwdSm80ILi2ELi1EN4cute5tupleIJNS5_1CILi64EEENS7_ILi128EEENS7_ILi96EEEEEENS_6half_tEfNS_4arch4Sm80ELb0ELb1ELb0ELb0ELb1ELb0ELb0ELb0ELi2ELi2ELi4ELi2ELb1EEENS1_24CollectiveEpilogueBwdGQAISB_fSE_Li256ELb0ELb1EEENS1_19SingleTileSchedulerILb0ELb0ELb0ELi128EEEEEEEEEvNT_6ParamsE,"ax",@progbits
	.sectioninfo	@"SHI_REGISTERS=255"
	.align	128
.text._ZN7cutlass13device_kernelIN5flash19enable_sm80_to_sm89INS1_16FlashAttnBwdSm80INS1_25CollectiveMainloopBwdSm80ILi2ELi1EN4cute5tupleIJNS5_1CILi64EEENS7_ILi128EEENS7_ILi96EEEEEENS_6half_tEfNS_4arch4Sm80ELb0ELb1ELb0ELb0ELb1ELb0ELb0ELb0ELi2ELi2ELi4ELi2ELb1EEENS1_24CollectiveEpilogueBwdGQAISB_fSE_Li256ELb0ELb1EEENS1_19SingleTileSchedulerILb0ELb0ELb0ELi128EEEEEEEEEvNT_6ParamsE:
        .type           _ZN7cutlass13device_kernelIN5flash19enable_sm80_to_sm89INS1_16FlashAttnBwdSm80INS1_25CollectiveMainloopBwdSm80ILi2ELi1EN4cute5tupleIJNS5_1CILi64EEENS7_ILi128EEENS7_ILi96EEEEEENS_6half_tEfNS_4arch4Sm80ELb0ELb1ELb0ELb0ELb1ELb0ELb0ELb0ELi2ELi2ELi4ELi2ELb1EEENS1_24CollectiveEpilogueBwdGQAISB_fSE_Li256ELb0ELb1EEENS1_19SingleTileSchedulerILb0ELb0ELb0ELi128EEEEEEEEEvNT_6ParamsE,@function
        .size           _ZN7cutlass13device_kernelIN5flash19enable_sm80_to_sm89INS1_16FlashAttnBwdSm80INS1_25CollectiveMainloopBwdSm80ILi2ELi1EN4cute5tupleIJNS5_1CILi64EEENS7_ILi128EEENS7_ILi96EEEEEENS_6half_tEfNS_4arch4Sm80ELb0ELb1ELb0ELb0ELb1ELb0ELb0ELb0ELi2ELi2ELi4ELi2ELb1EEENS1_24CollectiveEpilogueBwdGQAISB_fSE_Li256ELb0ELb1EEENS1_19SingleTileSchedulerILb0ELb0ELb0ELi128EEEEEEEEEvNT_6ParamsE,(.L_x_1394 - _ZN7cutlass13device_kernelIN5flash19enable_sm80_to_sm89INS1_16FlashAttnBwdSm80INS1_25CollectiveMainloopBwdSm80ILi2ELi1EN4cute5tupleIJNS5_1CILi64EEENS7_ILi128EEENS7_ILi96EEEEEENS_6half_tEfNS_4arch4Sm80ELb0ELb1ELb0ELb0ELb1ELb0ELb0ELb0ELi2ELi2ELi4ELi2ELb1EEENS1_24CollectiveEpilogueBwdGQAISB_fSE_Li256ELb0ELb1EEENS1_19SingleTileSchedulerILb0ELb0ELb0ELi128EEEEEEEEEvNT_6ParamsE)
        .other          _ZN7cutlass13device_kernelIN5flash19enable_sm80_to_sm89INS1_16FlashAttnBwdSm80INS1_25CollectiveMainloopBwdSm80ILi2ELi1EN4cute5tupleIJNS5_1CILi64EEENS7_ILi128EEENS7_ILi96EEEEEENS_6half_tEfNS_4arch4Sm80ELb0ELb1ELb0ELb0ELb1ELb0ELb0ELb0ELi2ELi2ELi4ELi2ELb1EEENS1_24CollectiveEpilogueBwdGQAISB_fSE_Li256ELb0ELb1EEENS1_19SingleTileSchedulerILb0ELb0ELb0ELi128EEEEEEEEEvNT_6ParamsE,@"STO_CUDA_ENTRY STV_DEFAULT"
_ZN7cutlass13device_kernelIN5flash19enable_sm80_to_sm89INS1_16FlashAttnBwdSm80INS1_25CollectiveMainloopBwdSm80ILi2ELi1EN4cute5tupleIJNS5_1CILi64EEENS7_ILi128EEENS7_ILi96EEEEEENS_6half_tEfNS_4arch4Sm80ELb0ELb1ELb0ELb0ELb1ELb0ELb0ELb0ELi2ELi2ELi4ELi2ELb1EEENS1_24CollectiveEpilogueBwdGQAISB_fSE_Li256ELb0ELb1EEENS1_19SingleTileSchedulerILb0ELb0ELb0ELi128EEEEEEEEEvNT_6ParamsE:
        /* <DEDUP_REMOVED lines=28> */
.L_x_242:
        /* <DEDUP_REMOVED lines=372> */
[C---:B------:R-:W-:Y:S01]  /*1900*/  @!P2 LEA R24, P3, R29.reuse, c[0x0][0x258], 0x2 ;  /* 0x000096001d18aa11 */ /* 0x040fe200078610ff */
        /* <DEDUP_REMOVED lines=56> */
[----:B------:R-:W-:Y:S01]  /*1c90*/  ULDC UR6, c[0x0][0x290] ;  /* 0x0000a40000067ab9 */ /* 0x000fe20000000800 */
[----:B------:R-:W-:Y:S01]  /*1ca0*/  SHF.R.S32.HI R3, RZ, 0x1f, R7 ;  /* 0x0000001fff037819 */ /* 0x000fe20000011407 */
[----:B------:R-:W-:Y:S01]  /*1cb0*/  UISETP.LE.AND UP3, UPT, UR26, UR20, UPT ;  /* 0x000000141a00728c */ /* 0x000fe2000bf63270 */
[C---:B------:R-:W-:Y:S01]  /*1cc0*/  LOP3.LUT P0, RZ, R2.reuse, 0x2, RZ, 0xc0, !PT ;  /* 0x0000000202ff7812 */ /* 0x040fe2000780c0ff */
[----:B------:R-:W-:Y:S01]  /*1cd0*/  IMAD.SHL.U32 R2, R2, 0x40, RZ ;  /* 0x0000004002027824 */ /* 0x000fe200078e00ff */
[----:B------:R-:W-:Y:S01]  /*1ce0*/  LOP3.LUT R0, R0, 0x1c0, RZ, 0xc0, !PT ;  /* 0x000001c000007812 */ /* 0x000fe200078ec0ff */
[----:B------:R-:W-:Y:S01]  /*1cf0*/  UISETP.GT.AND UP4, UPT, UR10, -0x1, UPT ;  /* 0xffffffff0a00788c */ /* 0x000fe2000bf84270 */
[----:B------:R-:W-:Y:S01]  /*1d00*/  LEA.HI R249, R3, R7, RZ, 0x2 ;  /* 0x0000000703f97211 */ /* 0x000fe200078f10ff */
[----:B------:R-:W-:Y:S01]  /*1d10*/  ULDC UR15, c[0x0][0x168] ;  /* 0x00005a00000f7ab9 */ /* 0x000fe20000000800 */
[----:B------:R-:W-:Y:S01]  /*1d20*/  SHF.R.S32.HI R3, RZ, 0x3, R9 ;  /* 0x00000003ff037819 */ /* 0x000fe20000011409 */
[----:B------:R-:W-:Y:S01]  /*1d30*/  ULOP3.LUT UR19, URZ, UR19, URZ, 0x33, !UPT ;  /* 0x000000133f137292 */ /* 0x000fe2000f8e333f */
[----:B------:R-:W-:Y:S01]  /*1d40*/  LOP3.LUT R4, R0, 0x30, R4, 0xf8, !PT ;  /* 0x0000003000047812 */ /* 0x000fe200078ef804 */
[----:B------:R-:W-:Y:S01]  /*1d50*/  ULOP3.LUT UR13, URZ, UR7, URZ, 0x33, !UPT ;  /* 0x000000073f0d7292 */ /* 0x000fe2000f8e333f */
[----:B------:R-:W-:Y:S01]  /*1d60*/  SHF.R.U32.HI R8, RZ, 0x3, R0 ;  /* 0x00000003ff087819 */ /* 0x000fe20000011600 */
[C---:B------:R-:W-:Y:S01]  /*1d70*/  IMAD R20, R3.reuse, 0x8, R5 ;  /* 0x0000000803147824 */ /* 0x040fe200078e0205 */
[----:B------:R-:W-:Y:S01]  /*1d80*/  LOP3.LUT R0, R2, 0xc0, RZ, 0xc0, !PT ;  /* 0x000000c002007812 */ /* 0x000fe200078ec0ff */
[----:B------:R-:W-:Y:S01]  /*1d90*/  IMAD R218, R3, 0x200, R27 ;  /* 0x0000020003da7824 */ /* 0x000fe200078e021b */
[--C-:B------:R-:W-:Y:S01]  /*1da0*/  LOP3.LUT R4, R4, 0x8, R28.reuse, 0xf8, !PT ;  /* 0x0000000804047812 */ /* 0x100fe200078ef81c */
[----:B------:R-:W-:Y:S01]  /*1db0*/  UIMAD UR20, UR11, UR6, URZ ;  /* 0x000000060b1472a4 */ /* 0x000fe2000f8e023f */
[----:B------:R-:W-:-:S02]  /*1dc0*/  LOP3.LUT R5, R0, 0x8, R28, 0xf8, !PT ;  /* 0x0000000800057812 */ /* 0x000fc400078ef81c */
        /* <DEDUP_REMOVED lines=77> */
[----:B------:R-:W-:Y:S01]  /*22a0*/  UMOV UR4, URZ ;  /* 0x0000003f00047c82 */ /* 0x000fe20008000000 */
[----:B------:R-:W-:Y:S01]  /*22b0*/  LOP3.LUT R0, R0, 0xc0, RZ, 0xc0, !PT ;  /* 0x000000c000007812 */ /* 0x000fe200078ec0ff */
[----:B------:R-:W-:Y:S01]  /*22c0*/  UMOV UR18, 0x1 ;  /* 0x0000000100127882 */ /* 0x000fe20000000000 */
[----:B------:R1:W-:Y:S01]  /*22d0*/  STL [R1+0xc], R4 ;  /* 0x00000c0401007387 */ /* 0x0003e20000100800 */
[C---:B------:R-:W-:Y:S01]  /*22e0*/  SEL R224, R225.reuse, 0xfffffff0, !P4 ;  /* 0xfffffff0e1e07807 */ /* 0x040fe20006000000 */
[----:B------:R-:W-:Y:S01]  /*22f0*/  USHF.L.U32 UR5, UR10, 0x7, URZ ;  /* 0x000000070a057899 */ /* 0x000fe2000800063f */
[----:B------:R-:W-:Y:S01]  /*2300*/  SEL R225, R225, 0xfffffff0, !P0 ;  /* 0xfffffff0e1e17807 */ /* 0x000fe20004000000 */
[----:B------:R2:W-:Y:S04]  /*2310*/  STL [R1+0x8], R3 ;  /* 0x0000080301007387 */ /* 0x0005e80000100800 */
        /* <DEDUP_REMOVED lines=39> */
[----:B-1----:R-:W-:Y:S01]  /*2590*/  IADD3 R0, R231, UR21, RZ ;  /* 0x00000015e7007c10 */ /* 0x002fe2000fffe0ff */
[----:B------:R-:W-:-:S04]  /*25a0*/  ULDC UR21, c[0x0][0x168] ;  /* 0x00005a0000157ab9 */ /* 0x000fc80000000800 */
[----:B------:R1:W-:Y:S02]  /*25b0*/  STL [R1+0x40], R0 ;  /* 0x0000400001007387 */ /* 0x0003e40000100800 */
[----:B-1----:R-:W-:-:S05]  /*25c0*/  IADD3 R0, R231, c[0x0][0x2a4], RZ ;  /* 0x0000a900e7007a10 */ /* 0x002fca0007ffe0ff */
[----:B---34-:R1:W-:Y:S02]  /*25d0*/  STL [R1+0x1c], R0 ;  /* 0x00001c0001007387 */ /* 0x0183e40000100800 */
.L_x_262:
        /* <DEDUP_REMOVED lines=113> */
.L_x_246:
[----:B------:R-:W-:Y:S04]  /*2cf0*/  MOV R2, 0x1 ;  /* 0x0000000100027802 */ /* 0x000fe80000000f00 */
[----:B------:R-:W-:Y:S11]  /*2d00*/  ISETP.NE.AND P1, PT, R2, c[0x0][0x2a8], PT ;  /* 0x0000aa0002007a0c */ /* 0x000ff60003f25270 */
[----:B------:R-:W-:Y:S02]  /*2d10*/  @!UPT UIADD3 URZ, URZ, URZ, URZ ;  /* 0x0000003f3f3ff290 */ /* 0x000fe4000fffe03f */
[----:B------:R-:W-:Y:S05]  /*2d20*/  @P1 IMAD.HI.U32 R2, R0, c[0x0][0x2ac], RZ ;  /* 0x0000ab0000021a27 */ /* 0x000fea00078e00ff */
[----:B------:R-:W-:Y:S02]  /*2d30*/  @P1 SHF.R.U32.HI R0, RZ, c[0x0][0x2b0], R2 ;  /* 0x0000ac00ff001a19 */ /* 0x000fe40000011602 */
.L_x_247:
[----:B------:R-:W-:Y:S05]  /*2d40*/  BSYNC B0 ;  /* 0x0000000000007941 */ /* 0x000fea0003800000 */
.L_x_245:
        /* <DEDUP_REMOVED lines=9> */
.L_x_244:
        /* <DEDUP_REMOVED lines=19> */
.L_x_250:
[----:B------:R-:W-:Y:S04]  /*2f10*/  MOV R132, 0x1 ;  /* 0x0000000100847802 */ /* 0x000fe80000000f00 */
[----:B------:R-:W-:Y:S11]  /*2f20*/  ISETP.NE.AND P1, PT, R132, c[0x0][0x2a8], PT ;  /* 0x0000aa0084007a0c */ /* 0x000ff60003f25270 */
[----:B------:R-:W-:Y:S02]  /*2f30*/  @!UPT UIADD3 URZ, URZ, URZ, URZ ;  /* 0x0000003f3f3ff290 */ /* 0x000fe4000fffe03f */
[----:B------:R-:W-:Y:S05]  /*2f40*/  @P1 IMAD.HI.U32 R132, R0, c[0x0][0x2ac], RZ ;  /* 0x0000ab0000841a27 */ /* 0x000fea00078e00ff */
[----:B------:R-:W-:Y:S02]  /*2f50*/  @P1 SHF.R.U32.HI R0, RZ, c[0x0][0x2b0], R132 ;  /* 0x0000ac00ff001a19 */ /* 0x000fe40000011684 */
.L_x_251:
[----:B------:R-:W-:Y:S05]  /*2f60*/  BSYNC B0 ;  /* 0x0000000000007941 */ /* 0x000fea0003800000 */
.L_x_249:
[----:B------:R-:W-:Y:S04]  /*2f70*/  IMAD.MOV.U32 R132, RZ, RZ, c[0x0][0x2a8] ;  /* 0x0000aa00ff847624 */ /* 0x000fe800078e00ff */
[----:B------:R-:W-:Y:S04]  /*2f80*/  IMAD R0, R0, R132, -UR5 ;  /* 0x8000000500007e24 */ /* 0x000fe8000f8e0284 */
[----:B------:R-:W-:Y:S05]  /*2f90*/  IMAD.IADD R0, R0, 0x1, -R251 ;  /* 0x0000000100007824 */ /* 0x000fea00078e0afb */
[----:B------:R-:W-:Y:S02]  /*2fa0*/  IADD3 R132, R0, c[0x0][0x2a8], RZ ;  /* 0x0000aa0000847a10 */ /* 0x000fe40007ffe0ff */
[----:B------:R-:W-:Y:S02]  /*2fb0*/  IMNMX R2, R2, R0, !PT ;  /* 0x0000000002027217 */ /* 0x000fe40007800200 */
[----:B------:R-:W-:Y:S02]  /*2fc0*/  IMNMX R149, R149, R132, PT ;  /* 0x0000008495957217 */ /* 0x000fe40003800200 */
.L_x_248:
        /* <DEDUP_REMOVED lines=19> */
.L_x_254:
[----:B------:R-:W-:Y:S04]  /*3100*/  MOV R133, 0x1 ;  /* 0x0000000100857802 */ /* 0x000fe80000000f00 */
[----:B------:R-:W-:Y:S11]  /*3110*/  ISETP.NE.AND P1, PT, R133, c[0x0][0x2a8], PT ;  /* 0x0000aa0085007a0c */ /* 0x000ff60003f25270 */
[----:B------:R-:W-:Y:S02]  /*3120*/  @!UPT UIADD3 URZ, URZ, URZ, URZ ;  /* 0x0000003f3f3ff290 */ /* 0x000fe4000fffe03f */
[----:B------:R-:W-:Y:S05]  /*3130*/  @P1 IMAD.HI.U32 R133, R132, c[0x0][0x2ac], RZ ;  /* 0x0000ab0084851a27 */ /* 0x000fea00078e00ff */
[----:B------:R-:W-:Y:S02]  /*3140*/  @P1 SHF.R.U32.HI R132, RZ, c[0x0][0x2b0], R133 ;  /* 0x0000ac00ff841a19 */ /* 0x000fe40000011685 */
.L_x_255:
[----:B------:R-:W-:Y:S05]  /*3150*/  BSYNC B0 ;  /* 0x0000000000007941 */ /* 0x000fea0003800000 */
.L_x_253:
[----:B------:R-:W-:Y:S04]  /*3160*/  IMAD.MOV.U32 R133, RZ, RZ, c[0x0][0x2a8] ;  /* 0x0000aa00ff857624 */ /* 0x000fe800078e00ff */
[----:B------:R-:W-:Y:S04]  /*3170*/  IMAD R132, R132, R133, -UR5 ;  /* 0x8000000584847e24 */ /* 0x000fe8000f8e0285 */
[----:B------:R-:W-:Y:S05]  /*3180*/  IMAD.IADD R132, R132, 0x1, -R251 ;  /* 0x0000000184847824 */ /* 0x000fea00078e0afb */
[----:B------:R-:W-:Y:S02]  /*3190*/  IADD3 R133, R132, c[0x0][0x2a8], RZ ;  /* 0x0000aa0084857a10 */ /* 0x000fe40007ffe0ff */
[----:B------:R-:W-:Y:S02]  /*31a0*/  IMNMX R0, R0, R132, !PT ;  /* 0x0000008400007217 */ /* 0x000fe40007800200 */
[----:B------:R-:W-:Y:S02]  /*31b0*/  IMNMX R148, R148, R133, PT ;  /* 0x0000008594947217 */ /* 0x000fe40003800200 */
.L_x_252:
        /* <DEDUP_REMOVED lines=19> */
.L_x_258:
[----:B------:R-:W-:Y:S04]  /*32f0*/  MOV R133, 0x1 ;  /* 0x0000000100857802 */ /* 0x000fe80000000f00 */
[----:B------:R-:W-:Y:S11]  /*3300*/  ISETP.NE.AND P0, PT, R133, c[0x0][0x2a8], PT ;  /* 0x0000aa0085007a0c */ /* 0x000ff60003f05270 */
[----:B------:R-:W-:Y:S02]  /*3310*/  @!UPT UIADD3 URZ, URZ, URZ, URZ ;  /* 0x0000003f3f3ff290 */ /* 0x000fe4000fffe03f */
[----:B------:R-:W-:Y:S05]  /*3320*/  @P0 IMAD.HI.U32 R133, R132, c[0x0][0x2ac], RZ ;  /* 0x0000ab0084850a27 */ /* 0x000fea00078e00ff */
[----:B------:R-:W-:Y:S02]  /*3330*/  @P0 SHF.R.U32.HI R132, RZ, c[0x0][0x2b0], R133 ;  /* 0x0000ac00ff840a19 */ /* 0x000fe40000011685 */
.L_x_259:
[----:B------:R-:W-:Y:S05]  /*3340*/  BSYNC B0 ;  /* 0x0000000000007941 */ /* 0x000fea0003800000 */
.L_x_257:
[----:B------:R-:W-:Y:S04]  /*3350*/  IMAD.MOV.U32 R133, RZ, RZ, c[0x0][0x2a8] ;  /* 0x0000aa00ff857624 */ /* 0x000fe800078e00ff */
[----:B------:R-:W-:Y:S04]  /*3360*/  IMAD R132, R132, R133, -UR5 ;  /* 0x8000000584847e24 */ /* 0x000fe8000f8e0285 */
[----:B------:R-:W-:Y:S05]  /*3370*/  IMAD.IADD R132, R132, 0x1, -R251 ;  /* 0x0000000184847824 */ /* 0x000fea00078e0afb */
[----:B------:R-:W-:Y:S02]  /*3380*/  IADD3 R133, R132, c[0x0][0x2a8], RZ ;  /* 0x0000aa0084857a10 */ /* 0x000fe40007ffe0ff */
[----:B------:R-:W-:Y:S02]  /*3390*/  IMNMX R3, R3, R132, !PT ;  /* 0x0000008403037217 */ /* 0x000fe40007800200 */
[----:B------:R-:W-:Y:S02]  /*33a0*/  IMNMX R150, R150, R133, PT ;  /* 0x0000008596967217 */ /* 0x000fe40003800200 */
.L_x_256:
        /* <DEDUP_REMOVED lines=63> */
.L_x_260:
        /* <DEDUP_REMOVED lines=481> */
.L_x_261:
        /* <DEDUP_REMOVED lines=241> */
.L_x_243:
[----:B------:R-:W-:Y:S05]  /*64c0*/  @P1 EXIT ;  /* 0x000000000000194d */ /* 0x000fea0003800000 */
[----:B-1----:R-:W2:Y:S01]  /*64d0*/  LDL.64 R4, [R1+0x10] ;  /* 0x0000100001047983 */ /* 0x002ea20000100a00 */
[----:B------:R-:W-:Y:S01]  /*64e0*/  IMAD.MOV.U32 R0, RZ, RZ, 0x1 ;  /* 0x00000001ff007424 */ /* 0x000fe200078e00ff */
[----:B------:R-:W-:Y:S01]  /*64f0*/  ULDC UR5, c[0x0][0x358] ;  /* 0x0000d60000057ab9 */ /* 0x000fe20000000800 */
[----:B------:R-:W-:Y:S01]  /*6500*/  BSSY B0, `(.L_x_263) ;  /* 0x000001f000007945 */ /* 0x000fe20003800000 */
[----:B------:R-:W1:Y:S01]  /*6510*/  S2R R2, SR_CTAID.Y ;  /* 0x0000000000027919 */ /* 0x000e620000002600 */
[----:B------:R-:W-:-:S03]  /*6520*/  UIMAD UR5, UR10, UR5, URZ ;  /* 0x000000050a0572a4 */ /* 0x000fc6000f8e023f */
[----:B------:R-:W-:Y:S01]  /*6530*/  BAR.SYNC.DEFER_BLOCKING 0x1, 0x100 ;  /* 0x0044000000007b1d */ /* 0x000fe20000010000 */
[----:B------:R-:W-:-:S05]  /*6540*/  ISETP.NE.AND P0, PT, R0, c[0x0][0x338], PT ;  /* 0x0000ce0000007a0c */ /* 0x000fca0003f05270 */
[----:B------:R-:W3:Y:S01]  /*6550*/  S2R R15, SR_CTAID.Z ;  /* 0x00000000000f7919 */ /* 0x000ee20000002700 */
[----:B------:R-:W-:Y:S02]  /*6560*/  ULDC UR4, c[0x0][0x2f4] ;  /* 0x0000bd0000047ab9 */ /* 0x000fe40000000800 */
[----:B------:R-:W-:-:S04]  /*6570*/  UIMAD UR5, UR5, UR4, URZ ;  /* 0x00000004050572a4 */ /* 0x000fc8000f8e023f */
[----:B------:R-:W-:Y:S01]  /*6580*/  USHF.R.S32.HI UR4, URZ, 0x1f, UR5 ;  /* 0x0000001f3f047899 */ /* 0x000fe20008011405 */
[----:B-1----:R-:W-:-:S04]  /*6590*/  @P0 IMAD.HI.U32 R0, R2, c[0x0][0x33c], RZ ;  /* 0x0000cf0002000a27 */ /* 0x002fc800078e00ff */
[----:B------:R-:W-:Y:S01]  /*65a0*/  IMAD.MOV.U32 R7, RZ, RZ, R2 ;  /* 0x000000ffff077224 */ /* 0x000fe200078e0002 */
[----:B------:R-:W-:-:S04]  /*65b0*/  @P0 SHF.R.U32.HI R7, RZ, c[0x0][0x340], R0 ;  /* 0x0000d000ff070a19 */ /* 0x000fc80000011600 */
[----:B------:R-:W-:Y:S01]  /*65c0*/  SHF.R.S32.HI R10, RZ, 0x1f, R7 ;  /* 0x0000001fff0a7819 */ /* 0x000fe20000011407 */
[----:B---3--:R-:W-:Y:S01]  /*65d0*/  IMAD R3, R15, c[0x0][0x2f4], RZ ;  /* 0x0000bd000f037a24 */ /* 0x008fe200078e02ff */
[----:B------:R-:W-:Y:S01]  /*65e0*/  SHF.R.S32.HI R16, RZ, 0x1f, R15 ;  /* 0x0000001fff107819 */ /* 0x000fe2000001140f */
[----:B------:R-:W-:-:S03]  /*65f0*/  IMAD.MOV R6, RZ, RZ, -R7 ;  /* 0x000000ffff067224 */ /* 0x000fc600078e0a07 */
[----:B------:R-:W-:Y:S01]  /*6600*/  SHF.R.S32.HI R14, RZ, 0x1f, R3 ;  /* 0x0000001fff0e7819 */ /* 0x000fe20000011403 */
[----:B------:R-:W-:Y:S01]  /*6610*/  IMAD R6, R6, c[0x0][0x338], R2 ;  /* 0x0000ce0006067a24 */ /* 0x000fe200078e0202 */
[----:B------:R-:W-:-:S04]  /*6620*/  IADD3 R0, P1, P0, R3, UR5, R7 ;  /* 0x0000000503007c10 */ /* 0x000fc8000f83e007 */
[----:B------:R-:W-:Y:S01]  /*6630*/  IADD3.X R14, R14, UR4, R10, P1, P0 ;  /* 0x000000040e0e7c10 */ /* 0x000fe20008fe040a */
[----:B------:R-:W-:-:S03]  /*6640*/  IMAD.SHL.U32 R11, R0, 0x4, RZ ;  /* 0x00000004000b7824 */ /* 0x000fc600078e00ff */
[----:B------:R-:W-:Y:S02]  /*6650*/  SHF.L.U64.HI R14, R0, 0x2, R14 ;  /* 0x00000002000e7819 */ /* 0x000fe4000001020e */
[----:B--2---:R-:W-:Y:S02]  /*6660*/  ISETP.NE.AND P1, PT, R4, RZ, PT ;  /* 0x000000ff0400720c */ /* 0x004fe40003f25270 */
[----:B------:R-:W-:-:S04]  /*6670*/  IADD3 R4, P0, R11, c[0x0][0x350], RZ ;  /* 0x0000d4000b047a10 */ /* 0x000fc80007f1e0ff */
[----:B------:R-:W-:-:S07]  /*6680*/  IADD3.X R5, R14, c[0x0][0x354], RZ, P0, !PT ;  /* 0x0000d5000e057a10 */ /* 0x000fce00007fe4ff */
[----:B------:R-:W-:Y:S05]  /*6690*/  @P1 BRA `(.L_x_264) ;  /* 0x0000005000001947 */ /* 0x000fea0003800000 */
.L_x_265:
[----:B------:R-:W2:Y:S01]  /*66a0*/  LDG.E.STRONG.GPU R0, [R4.64] ;  /* 0x0000001604007981 */ /* 0x000ea2000c1ef900 */
[----:B------:R-:W-:Y:S01]  /*66b0*/  YIELD ;  /* 0x0000000000007946 */ /* 0x000fe20003800000 */
[----:B--2---:R-:W-:Y:S01]  /*66c0*/  ISETP.NE.AND P0, PT, R0, R6, PT ;  /* 0x000000060000720c */ /* 0x004fe20003f05270 */
[----:B------:R-:W-:-:S12]  /*66d0*/  CCTL.IVALL ;  /* 0x00000000ff00798f */ /* 0x000fd80002000000 */
[----:B------:R-:W-:Y:S05]  /*66e0*/  @P0 BRA `(.L_x_265) ;  /* 0xffffffb000000947 */ /* 0x000fea000383ffff */
.L_x_264:
[----:B------:R-:W-:Y:S05]  /*66f0*/  BSYNC B0 ;  /* 0x0000000000007941 */ /* 0x000fea0003800000 */
.L_x_263:
[----:B------:R-:W-:Y:S01]  /*6700*/  MOV R17, 0xffffffff ;  /* 0xffffffff00117802 */ /* 0x000fe20000000f00 */
[----:B------:R-:W-:Y:S05]  /*6710*/  BRA.CONV ~URZ, `(.L_x_266) ;  /* 0x000000237f007947 */ /* 0x000fea000b800000 */
[----:B------:R-:W-:Y:S02]  /*6720*/  MOV R2, 0x6740 ;  /* 0x0000674000027802 */ /* 0x000fe40000000f00 */
[----:B------:R-:W-:Y:S05]  /*6730*/  CALL.REL.NOINC `($__internal_2_$__cuda_sm70_warpsync) ;  /* 0x00000a9000007944 */ /* 0x000fea0003c00000 */
.L_x_266:
[----:B------:R-:W2:Y:S01]  /*6740*/  LDL.LU.64 R2, [R1+0x10] ;  /* 0x0000100001027983 */ /* 0x000ea20000300a00 */
[----:B------:R-:W-:Y:S01]  /*6750*/  UIMAD UR5, UR10, 0x3000, URZ ;  /* 0x000030000a0578a4 */ /* 0x000fe2000f8e023f */
[----:B------:R-:W-:Y:S02]  /*6760*/  IMAD R0, R10, c[0x0][0x328], RZ ;  /* 0x0000ca000a007a24 */ /* 0x000fe400078e02ff */
[----:B------:R-:W-:Y:S01]  /*6770*/  IMAD R12, R16, c[0x0][0x330], RZ ;  /* 0x0000cc00100c7a24 */ /* 0x000fe200078e02ff */
[----:B------:R-:W-:Y:S01]  /*6780*/  USHF.R.S32.HI UR4, URZ, 0x1f, UR5 ;  /* 0x0000001f3f047899 */ /* 0x000fe20008011405 */
[----:B------:R-:W-:Y:S01]  /*6790*/  IMAD R0, R7, c[0x0][0x32c], R0 ;  /* 0x0000cb0007007a24 */ /* 0x000fe200078e0200 */
[----:B------:R-:W-:-:S06]  /*67a0*/  NOP ;  /* 0x0000000000007918 */ /* 0x000fcc0000000000 */
[----:B--2---:R-:W-:-:S04]  /*67b0*/  IADD3 R8, P0, R2, UR5, RZ ;  /* 0x0000000502087c10 */ /* 0x004fc8000ff1e0ff */
[----:B------:R-:W-:-:S05]  /*67c0*/  LEA.HI.X.SX32 R9, R2, UR4, 0x1, P0 ;  /* 0x0000000402097c11 */ /* 0x000fca00080f0eff */
[----:B------:R-:W-:-:S05]  /*67d0*/  IMAD.WIDE.U32 R2, R7, c[0x0][0x328], R8 ;  /* 0x0000ca0007027a25 */ /* 0x000fca00078e0008 */
[----:B------:R-:W-:Y:S01]  /*67e0*/  IADD3 R3, R3, R0, RZ ;  /* 0x0000000003037210 */ /* 0x000fe20007ffe0ff */
[----:B------:R-:W-:-:S04]  /*67f0*/  IMAD R0, R15, c[0x0][0x334], R12 ;  /* 0x0000cd000f007a24 */ /* 0x000fc800078e020c */
        /* <DEDUP_REMOVED lines=53> */
[----:B-1----:R-:W-:Y:S02]  /*6b50*/  MOV R2, 0x6b70 ;  /* 0x00006b7000027802 */ /* 0x002fe40000000f00 */
[----:B------:R-:W-:Y:S05]  /*6b60*/  CALL.REL.NOINC `($__internal_2_$__cuda_sm70_warpsync) ;  /* 0x0000066000007944 */ /* 0x000fea0003c00000 */
.L_x_267:
        /* <DEDUP_REMOVED lines=12> */
.L_x_269:
[----:B------:R-:W-:Y:S05]  /*6c30*/  BSYNC B0 ;  /* 0x0000000000007941 */ /* 0x000fea0003800000 */
.L_x_268:
[----:B--2---:R-:W-:Y:S01]  /*6c40*/  IADD3 R4, P0, R11, c[0x0][0x348], RZ ;  /* 0x0000d2000b047a10 */ /* 0x004fe20007f1e0ff */
[----:B------:R-:W-:Y:S03]  /*6c50*/  BSSY B0, `(.L_x_270) ;  /* 0x0000008000007945 */ /* 0x000fe60003800000 */
[----:B------:R-:W-:Y:S01]  /*6c60*/  IADD3.X R5, R14, c[0x0][0x34c], RZ, P0, !PT ;  /* 0x0000d3000e057a10 */ /* 0x000fe200007fe4ff */
[----:B------:R-:W-:Y:S05]  /*6c70*/  @P1 BRA `(.L_x_271) ;  /* 0x0000005000001947 */ /* 0x000fea0003800000 */
.L_x_272:
[----:B------:R-:W2:Y:S01]  /*6c80*/  LDG.E.STRONG.GPU R0, [R4.64] ;  /* 0x0000001604007981 */ /* 0x000ea2000c1ef900 */
[----:B------:R-:W-:Y:S01]  /*6c90*/  YIELD ;  /* 0x0000000000007946 */ /* 0x000fe20003800000 */
[----:B--2---:R-:W-:Y:S01]  /*6ca0*/  ISETP.NE.AND P0, PT, R0, R6, PT ;  /* 0x000000060000720c */ /* 0x004fe20003f05270 */
[----:B------:R-:W-:-:S12]  /*6cb0*/  CCTL.IVALL ;  /* 0x00000000ff00798f */ /* 0x000fd80002000000 */
[----:B------:R-:W-:Y:S05]  /*6cc0*/  @P0 BRA `(.L_x_272) ;  /* 0xffffffb000000947 */ /* 0x000fea000383ffff */
.L_x_271:
[----:B------:R-:W-:Y:S05]  /*6cd0*/  BSYNC B0 ;  /* 0x0000000000007941 */ /* 0x000fea0003800000 */
.L_x_270:
[----:B------:R-:W-:Y:S05]  /*6ce0*/  BRA.CONV ~URZ, `(.L_x_273) ;  /* 0x000000237f007947 */ /* 0x000fea000b800000 */
[----:B-1----:R-:W-:Y:S02]  /*6cf0*/  MOV R2, 0x6d10 ;  /* 0x00006d1000027802 */ /* 0x002fe40000000f00 */
[----:B------:R-:W-:Y:S05]  /*6d00*/  CALL.REL.NOINC `($__internal_2_$__cuda_sm70_warpsync) ;  /* 0x000004c000007944 */ /* 0x000fea0003c00000 */
.L_x_273:
[----:B-1----:R-:W-:Y:S01]  /*6d10*/  MOV R2, R8 ;  /* 0x0000000800027202 */ /* 0x002fe20000000f00 */
[----:B------:R-:W-:Y:S01]  /*6d20*/  IMAD R0, R10, c[0x0][0x300], RZ ;  /* 0x0000c0000a007a24 */ /* 0x000fe200078e02ff */
[----:B------:R-:W-:Y:S01]  /*6d30*/  MOV R3, R9 ;  /* 0x0000000900037202 */ /* 0x000fe20000000f00 */
[----:B------:R-:W-:Y:S01]  /*6d40*/  IMAD R6, R16, c[0x0][0x308], RZ ;  /* 0x0000c20010067a24 */ /* 0x000fe200078e02ff */
[----:B------:R-:W-:-:S06]  /*6d50*/  NOP ;  /* 0x0000000000007918 */ /* 0x000fcc0000000000 */
[----:B------:R-:W-:-:S04]  /*6d60*/  IMAD.WIDE.U32 R2, R7, c[0x0][0x300], R2 ;  /* 0x0000c00007027a25 */ /* 0x000fc800078e0002 */
[----:B------:R-:W-:-:S05]  /*6d70*/  IMAD R0, R7, c[0x0][0x304], R0 ;  /* 0x0000c10007007a24 */ /* 0x000fca00078e0200 */
        /* <DEDUP_REMOVED lines=57> */
.L_x_274:
        /* <DEDUP_REMOVED lines=12> */
        .weak           $__internal_2_$__cuda_sm70_warpsync
        .type           $__internal_2_$__cuda_sm70_warpsync,@function
        .size           $__internal_2_$__cuda_sm70_warpsync,(.L_x_1394 - $__internal_2_$__cuda_sm70_warpsync)
$__internal_2_$__cuda_sm70_warpsync:
[----:B------:R-:W-:Y:S01]  /*71d0*/  MOV R3, 0x0 ;  /* 0x0000000000037802 */ /* 0x000fe20000000f00 */
[----:B------:R-:W-:Y:S04]  /*71e0*/  WARPSYNC R17 ;  /* 0x0000001100007348 */ /* 0x000fe80003800000 */
[----:B------:R-:W-:Y:S05]  /*71f0*/  RET.REL.NODEC R2 `(_ZN7cutlass13device_kernelIN5flash19enable_sm80_to_sm89INS1_16FlashAttnBwdSm80INS1_25CollectiveMainloopBwdSm80ILi2ELi1EN4cute5tupleIJNS5_1CILi64EEENS7_ILi128EEENS7_ILi96EEEEEENS_6half_tEfNS_4arch4Sm80ELb0ELb1ELb0ELb0ELb1ELb0ELb0ELb0ELi2ELi2ELi4ELi2ELb1EEENS1_24CollectiveEpilogueBwdGQAISB_fSE_Li256ELb0ELb1EEENS1_19SingleTileSchedulerILb0ELb0ELb0ELi128EEEEEEEEEvNT_6ParamsE) ;  /* 0xffff8e0002007950 */ /* 0x000fea0003c3ffff */
.L_x_275:
        /* <DEDUP_REMOVED lines=16> */
.L_x_1394:


//--------------------- .text._ZN7cutlass13device_kernelIN5flash19enable_sm80_to_sm89INS1_16FlashAttnBwdSm80INS1_25CollectiveMainloopBwdSm80ILi2ELi1EN4cute5tupleIJNS5_1CILi64EEENS7_ILi128EEENS7_ILi96EEEEEENS_6half_tEfNS_4arch4Sm80ELb0ELb1ELb0ELb1ELb0ELb0ELb0ELb0ELi2ELi2ELi4ELi2ELb1EEENS1_21CollectiveEpilogueBwdISB_SC_SE_Li256ELb1ELb0ELi2EEENS1_19SingleTileSchedulerILb1ELb0ELb0ELi128EEEEEEEEEvNT_6ParamsE --------------------------
	.section	.text._ZN7cutlass13device_kernelIN5flash19enable_sm80_to_sm89INS1_16FlashAttnBwdSm80INS1_25CollectiveMainloopBwdSm80ILi2ELi1EN4cute5tupleIJNS5_1CILi64EEENS7_ILi128EEENS7_ILi96EEEEEENS_6half_tEfNS_4arch4Sm80ELb0ELb1ELb0ELb1ELb0ELb0ELb0ELb0ELi2ELi2ELi4ELi2ELb1EEENS1_21CollectiveEpilogueBwdISB_SC_SE_Li256ELb1ELb0ELi2EEENS1_19SingleTileSchedulerILb1ELb0ELb0ELi128EEEEEEEEEvNT_6ParamsE,"ax",@progbits
	.sectioninfo	@"SHI_REGISTERS=255"
	.align	128
.text._ZN7cutlass13device_kernelIN5flash19enable_sm80_to_sm89INS1_16FlashAttnBwdSm80INS1_25CollectiveMainloopBwdSm80ILi2ELi1EN4cute5tupleIJNS5_1CILi64EEENS7_ILi128EEENS7_ILi96EEEEEENS_6half_tEfNS_4arch4Sm80ELb0ELb1ELb0ELb1ELb0ELb0ELb0ELb0ELi2ELi2ELi4ELi2ELb1EEENS1_21CollectiveEpilogueBwdISB_SC_SE_Li256ELb1ELb0ELi2EEENS1_19SingleTileSchedulerILb1ELb0ELb0ELi128EEEEEEEEEvNT_6ParamsE:
        .type           _ZN7cutlass13device_kernelIN5flash19enable_sm80_to_sm89INS1_16FlashAttnBwdSm80INS1_25CollectiveMainloopBwdSm80ILi2ELi1EN4cute5tupleIJNS5_1CILi64EEENS7_ILi128EEENS7_ILi96EEEEEENS_6half_tEfNS_4arch4Sm80ELb0ELb1ELb0ELb1ELb0ELb0ELb0ELb0ELi2ELi2ELi4ELi2ELb1EEENS1_21CollectiveEpilogueBwdISB_SC_SE_Li256ELb1ELb0ELi2EEENS1_19SingleTileSchedulerILb1ELb0ELb0ELi128EEEEEEEEEvNT_6ParamsE,@function
        .size           _ZN7cutlass13device_kernelIN5flash19enable_sm80_to_sm89INS1_16FlashAttnBwdSm80INS1_25CollectiveMainloopBwdSm80ILi2ELi1EN4cute5tupleIJNS5_1CILi64EEENS7_ILi128EEENS7_ILi96EEEEEENS_6half_tEfNS_4arch4Sm80ELb0ELb1ELb0ELb1ELb0ELb0ELb0ELb0ELi2ELi2ELi4ELi2ELb1EEENS1_21CollectiveEpilogueBwdISB_SC_SE_Li256ELb1ELb0ELi2EEENS1_19SingleTileSchedulerILb1ELb0ELb0ELi128EEEEEEEEEvNT_6ParamsE,(.L_x_1396 - _ZN7cutlass13device_kernelIN5flash19enable_sm80_to_sm89INS1_16FlashAttnBwdSm80INS1_25CollectiveMainloopBwdSm80ILi2ELi1EN4cute5tupleIJNS5_1CILi64EEENS7_ILi128EEENS7_ILi96EEEEEENS_6half_tEfNS_4arch4Sm80ELb0ELb1ELb0ELb1ELb0ELb0ELb0ELb0ELi2ELi2ELi4ELi2ELb1EEENS1_21CollectiveEpilogueBwdISB_SC_SE_Li256ELb1ELb0ELi2EEENS1_19SingleTileSchedulerILb1ELb0ELb0ELi128EEEEEEEEEvNT_6ParamsE)
        .other          _ZN7cutlass13device_kernelIN5flash19enable_sm80_to_sm89INS1_16FlashAttnBwdSm80INS1_25CollectiveMainloopBwdSm80ILi2ELi1EN4cute5tupleIJNS5_1CILi64EEENS7_ILi128EEENS7_ILi96EEEEEENS_6half_tEfNS_4arch4Sm80ELb0ELb1ELb0ELb1ELb0ELb0ELb0ELb0ELi2ELi2ELi4ELi2ELb1EEENS1_21CollectiveEpilogueBwdISB_SC_SE_Li256ELb1ELb0ELi2EEENS1_19SingleTileSchedulerILb1ELb0ELb0ELi128EEEEEEEEEvNT_6ParamsE,@"STO_CUDA_ENTRY STV_DEFAULT"
_ZN7cutlass13device_kernelIN5flash19enable_sm80_to_sm89INS1_16FlashAttnBwdSm80INS1_25CollectiveMainloopBwdSm80ILi2ELi1EN4cute5tupleIJNS5_1CILi64EEENS7_ILi128EEENS7_ILi96EEEEEENS_6half_tEfNS_4arch4Sm80ELb0ELb1ELb0ELb1ELb0ELb0ELb0ELb0ELi2ELi2ELi4ELi2ELb1EEENS1_21CollectiveEpilogueBwdISB_SC_SE_Li256ELb1ELb0ELi2EEENS1_19SingleTileSchedulerILb1ELb0ELb0ELi128EEEEEEEEEvNT_6ParamsE:
[----:B------:R-:W-:Y:S02]  /*0000*/  MOV R1, c[0x0][0x28] ;  /* 0x00000a0000017a02 */ /* 0x000fe40000000f00 */
[----:B------:R-:W1:Y:S01]  /*0010*/  S2R R85, SR_TID.X ;  /* 0x0000000000557919 */ /* 0x000e620000002100 */
[----:B------:R-:W-:Y:S01]  /*0020*/  IMAD.MOV.U32 R9, RZ, RZ, 0x4 ;  /* 0x00000004ff097424 */ /* 0x000fe200078e00ff */
[----:B------:R-:W2:Y:S01]  /*0030*/  S2UR UR5, SR_CTAID.X ;  /* 0x00000000000579c3 */ /* 0x000ea20000002500 */
[----:B------:R-:W-:Y:S01]  /*0040*/  ULDC.64 UR12, c[0x0][0x118] ;  /* 0x00004600000c7ab9 */ /* 0x000fe20000000a00 */
[----:B------:R-:W3:Y:S01]  /*0050*/  S2R R5, SR_CTAID.Z ;  /* 0x0000000000057919 */ /* 0x000ee20000002700 */
[----:B------:R-:W-:-:S03]  /*0060*/  IADD3 R1, R1, -0x50, RZ ;  /* 0xffffffb001017810 */ /* 0x000fc60007ffe0ff */
[----:B------:R-:W4:Y:S01]  /*0070*/  S2R R35, SR_CTAID.Y ;  /* 0x0000000000237919 */ /* 0x000f220000002600 */
[----:B-1----:R-:W-:Y:S01]  /*0080*/  SHF.R.U32.HI R0, RZ, 0x5, R85 ;  /* 0x00000005ff007819 */ /* 0x002fe20000011655 */
[----:B---3--:R-:W-:-:S05]  /*0090*/  IMAD.WIDE R2, R5, R9, c[0x0][0x3c0] ;  /* 0x0000f00005027625 */ /* 0x008fca00078e0209 */
[----:B------:R-:W1:Y:S02]  /*00a0*/  SHFL.IDX PT, R0, R0, RZ, 0x1f ;  /* 0x00001fff00007589 */ /* 0x000e6400000e0000 */
[----:B-1----:R-:W-:-:S13]  /*00b0*/  ISETP.NE.AND P0, PT, R0, RZ, PT ;  /* 0x000000ff0000720c */ /* 0x002fda0003f05270 */
[----:B------:R-:W-:Y:S05]  /*00c0*/  @!P0 BRA `(.L_x_276) ;  /* 0x0000013000008947 */ /* 0x000fea0003800000 */
[----:B--2-4-:R-:W-:-:S04]  /*00d0*/  ISETP.NE.U32.AND P0, PT, RZ, c[0x0][0x3c0], PT ;  /* 0x0000f000ff007a0c */ /* 0x014fc80003f05070 */
[----:B------:R-:W-:-:S13]  /*00e0*/  ISETP.NE.AND.EX P0, PT, RZ, c[0x0][0x3c4], PT, P0 ;  /* 0x0000f100ff007a0c */ /* 0x000fda0003f05300 */
[----:B------:R-:W-:Y:S05]  /*00f0*/  @!P0 BRA `(.L_x_277) ;  /* 0x0000002000008947 */ /* 0x000fea0003800000 */
[----:B------:R1:W5:Y:S01]  /*0100*/  LDG.E R0, [R2.64] ;  /* 0x0000000c02007981 */ /* 0x000362000c1e1900 */
[----:B------:R-:W-:Y:S05]  /*0110*/  BRA `(.L_x_278) ;  /* 0x0000009000007947 */ /* 0x000fea0003800000 */
.L_x_277:
        /* <DEDUP_REMOVED lines=8> */
.L_x_279:
[----:B------:R-:W-:Y:S02]  /*01a0*/  MOV R0, c[0x0][0x3a4] ;  /* 0x0000e90000007a02 */ /* 0x000fe40000000f00 */
.L_x_278:
[----:B------:R-:W-:-:S06]  /*01b0*/  USHF.L.U32 UR10, UR5, 0x7, URZ ;  /* 0x00000007050a7899 */ /* 0x000fcc000800063f */
[----:B-----5:R-:W-:-:S04]  /*01c0*/  ISETP.LE.AND P0, PT, R0, UR10, PT ;  /* 0x0000000a00007c0c */ /* 0x020fc8000bf03270 */
[----:B------:R-:W-:-:S05]  /*01d0*/  SEL R0, R5, 0xffffffff, !P0 ;  /* 0xffffffff05007807 */ /* 0x000fca0004000000 */
[----:B------:R2:W-:Y:S01]  /*01e0*/  STL [R1+0x48], R0 ;  /* 0x0000480001007387 */ /* 0x0005e20000100800 */
[----:B------:R-:W-:Y:S05]  /*01f0*/  BRA `(.L_x_280) ;  /* 0x0000012000007947 */ /* 0x000fea0003800000 */
.L_x_276:
[----:B--2-4-:R-:W-:-:S04]  /*0200*/  ISETP.NE.U32.AND P0, PT, RZ, c[0x0][0x3c0], PT ;  /* 0x0000f000ff007a0c */ /* 0x014fc80003f05070 */
[----:B------:R-:W-:-:S13]  /*0210*/  ISETP.NE.AND.EX P0, PT, RZ, c[0x0][0x3c4], PT, P0 ;  /* 0x0000f100ff007a0c */ /* 0x000fda0003f05300 */
[----:B------:R-:W-:Y:S05]  /*0220*/  @!P0 BRA `(.L_x_281) ;  /* 0x0000002000008947 */ /* 0x000fea0003800000 */
[----:B------:R1:W5:Y:S01]  /*0230*/  LDG.E R0, [R2.64] ;  /* 0x0000000c02007981 */ /* 0x000362000c1e1900 */
[----:B------:R-:W-:Y:S05]  /*0240*/  BRA `(.L_x_282) ;  /* 0x0000009000007947 */ /* 0x000fea0003800000 */
.L_x_281:
        /* <DEDUP_REMOVED lines=8> */
.L_x_283:
[----:B------:R-:W-:Y:S02]  /*02d0*/  MOV R0, c[0x0][0x3a4] ;  /* 0x0000e90000007a02 */ /* 0x000fe40000000f00 */
.L_x_282:
[----:B------:R-:W-:-:S06]  /*02e0*/  USHF.L.U32 UR10, UR5, 0x7, URZ ;  /* 0x00000007050a7899 */ /* 0x000fcc000800063f */
[----:B-----5:R-:W-:-:S04]  /*02f0*/  ISETP.LE.AND P0, PT, R0, UR10, PT ;  /* 0x0000000a00007c0c */ /* 0x020fc8000bf03270 */
[----:B------:R-:W-:-:S05]  /*0300*/  SEL R0, R5, 0xffffffff, !P0 ;  /* 0xffffffff05007807 */ /* 0x000fca0004000000 */
[----:B------:R2:W-:Y:S04]  /*0310*/  STL [R1+0x48], R0 ;  /* 0x0000480001007387 */ /* 0x0005e80000100800 */
.L_x_280:
[----:B------:R-:W3:Y:S02]  /*0320*/  LDL R87, [R1+0x48] ;  /* 0x0000480001577983 */ /* 0x000ee40000100800 */
[----:B---3--:R-:W-:-:S13]  /*0330*/  ISETP.GE.AND P0, PT, R87, RZ, PT ;  /* 0x000000ff5700720c */ /* 0x008fda0003f06270 */
[----:B------:R-:W-:Y:S05]  /*0340*/  @!P0 EXIT ;  /* 0x000000000000894d */ /* 0x000fea0003800000 */
[----:B------:R-:W-:Y:S01]  /*0350*/  ISETP.NE.U32.AND P1, PT, RZ, c[0x0][0x2d8], PT ;  /* 0x0000b600ff007a0c */ /* 0x000fe20003f25070 */
[----:B------:R-:W-:Y:S01]  /*0360*/  IMAD.WIDE R6, R87, R9, c[0x0][0x2c8] ;  /* 0x0000b20057067625 */ /* 0x000fe200078e0209 */
[----:B------:R-:W-:Y:S02]  /*0370*/  ISETP.NE.U32.AND P0, PT, RZ, c[0x0][0x2c8], PT ;  /* 0x0000b200ff007a0c */ /* 0x000fe40003f05070 */
[----:B------:R-:W-:Y:S02]  /*0380*/  ISETP.NE.AND.EX P1, PT, RZ, c[0x0][0x2dc], PT, P1 ;  /* 0x0000b700ff007a0c */ /* 0x000fe40003f25310 */
[----:B------:R-:W-:Y:S02]  /*0390*/  ISETP.NE.AND.EX P0, PT, RZ, c[0x0][0x2cc], PT, P0 ;  /* 0x0000b300ff007a0c */ /* 0x000fe40003f05300 */
[----:B------:R-:W-:-:S09]  /*03a0*/  ISETP.NE.U32.AND P3, PT, RZ, c[0x0][0x2d0], PT ;  /* 0x0000b400ff007a0c */ /* 0x000fd20003f65070 */
[----:B-1----:R-:W-:Y:S02]  /*03b0*/  @P1 IMAD.WIDE R2, R87, R9, c[0x0][0x2d8] ;  /* 0x0000b60057021625 */ /* 0x002fe400078e0209 */
[----:B--2---:R-:W2:Y:S01]  /*03c0*/  @P0 LDG.E R0, [R6.64] ;  /* 0x0000000c06000981 */ /* 0x004ea2000c1e1900 */
[----:B------:R-:W-:-:S03]  /*03d0*/  ISETP.NE.AND.EX P3, PT, RZ, c[0x0][0x2d4], PT, P3 ;  /* 0x0000b500ff007a0c */ /* 0x000fc60003f65330 */
[----:B------:R-:W3:Y:S01]  /*03e0*/  @P1 LDG.E R2, [R2.64] ;  /* 0x0000000c02021981 */ /* 0x000ee2000c1e1900 */
[----:B------:R-:W-:Y:S02]  /*03f0*/  IMAD.MOV.U32 R8, RZ, RZ, RZ ;  /* 0x000000ffff087224 */ /* 0x000fe400078e00ff */
[----:B------:R-:W-:Y:S02]  /*0400*/  IMAD.MOV.U32 R12, RZ, RZ, RZ ;  /* 0x000000ffff0c7224 */ /* 0x000fe400078e00ff */
[----:B------:R-:W-:Y:S02]  /*0410*/  IMAD.WIDE R4, R87, R9, c[0x0][0x2d0] ;  /* 0x0000b40057047625 */ /* 0x000fe400078e0209 */
[----:B------:R1:W5:Y:S04]  /*0420*/  @P0 LDG.E R8, [R6.64] ;  /* 0x0000000c06080981 */ /* 0x000368000c1e1900 */
[----:B------:R1:W5:Y:S01]  /*0430*/  @P3 LDG.E R12, [R4.64] ;  /* 0x0000000c040c3981 */ /* 0x000362000c1e1900 */
[----:B------:R-:W-:-:S02]  /*0440*/  ULDC UR9, c[0x0][0x168] ;  /* 0x00005a0000097ab9 */ /* 0x000fc40000000800 */
[----:B------:R-:W-:Y:S01]  /*0450*/  ULDC UR17, c[0x0][0x198] ;  /* 0x0000660000117ab9 */ /* 0x000fe20000000800 */
[----:B------:R-:W-:Y:S02]  /*0460*/  IMAD.MOV.U32 R16, RZ, RZ, RZ ;  /* 0x000000ffff107224 */ /* 0x000fe400078e00ff */
[----:B--2---:R-:W-:Y:S01]  /*0470*/  @P0 IMAD R0, R87, 0x40, R0 ;  /* 0x0000004057000824 */ /* 0x004fe200078e0200 */
[----:B---3--:R2:W3:Y:S04]  /*0480*/  @P1 R2UR UR9, R2 ;  /* 0x00000000020913c2 */ /* 0x0084e800000e0000 */
[----:B--2---:R-:W-:-:S04]  /*0490*/  @P0 SHF.R.S32.HI R2, RZ, 0x1f, R0 ;  /* 0x0000001fff020819 */ /* 0x004fc80000011400 */
[----:B------:R-:W-:-:S04]  /*04a0*/  @P0 LEA.HI R0, R2, R0, RZ, 0x6 ;  /* 0x0000000002000211 */ /* 0x000fc800078f30ff */
[----:B------:R-:W-:Y:S01]  /*04b0*/  @P0 LOP3.LUT R16, R0, 0xffffffc0, RZ, 0xc0, !PT ;  /* 0xffffffc000100812 */ /* 0x000fe200078ec0ff */
[----:B------:R-:W-:Y:S05]  /*04c0*/  @P1 BRA `(.L_x_284) ;  /* 0x0000006000001947 */ /* 0x000fea0003800000 */
[----:B-1-3--:R-:W-:Y:S05]  /*04d0*/  @!P0 BRA `(.L_x_284) ;  /* 0x0000005000008947 */ /* 0x00afea0003800000 */
[----:B------:R-:W2:Y:S04]  /*04e0*/  LDG.E R2, [R6.64] ;  /* 0x0000000c06027981 */ /* 0x000ea8000c1e1900 */
[----:B------:R-:W3:Y:S01]  /*04f0*/  LDG.E R0, [R6.64+0x4] ;  /* 0x0000040c06007981 */ /* 0x000ee2000c1e1900 */
[----:B--2---:R-:W1:Y:S08]  /*0500*/  R2UR UR9, R2 ;  /* 0x00000000020973c2 */ /* 0x004e7000000e0000 */
[----:B---3--:R-:W1:Y:S02]  /*0510*/  R2UR UR4, R0 ;  /* 0x00000000000473c2 */ /* 0x008e6400000e0000 */
[----:B-1----:R-:W-:-:S06]  /*0520*/  UIADD3 UR9, -UR9, UR4, URZ ;  /* 0x0000000409097290 */ /* 0x002fcc000fffe13f */
.L_x_284:
[----:B-1-3--:R-:W-:-:S04]  /*0530*/  ISETP.NE.U32.AND P1, PT, RZ, c[0x0][0x2e0], PT ;  /* 0x0000b800ff007a0c */ /* 0x00afc80003f25070 */
[----:B------:R-:W-:-:S13]  /*0540*/  ISETP.NE.AND.EX P1, PT, RZ, c[0x0][0x2e4], PT, P1 ;  /* 0x0000b900ff007a0c */ /* 0x000fda0003f25310 */
[----:B------:R-:W-:Y:S05]  /*0550*/  @!P1 BRA `(.L_x_285) ;  /* 0x0000004000009947 */ /* 0x000fea0003800000 */
[----:B------:R-:W-:-:S05]  /*0560*/  IMAD.WIDE R2, R87, R9, c[0x0][0x2e0] ;  /* 0x0000b80057027625 */ /* 0x000fca00078e0209 */
[----:B------:R-:W2:Y:S02]  /*0570*/  LDG.E R0, [R2.64] ;  /* 0x0000000c02007981 */ /* 0x000ea4000c1e1900 */
[----:B--2---:R1:W2:Y:S02]  /*0580*/  R2UR UR17, R0 ;  /* 0x00000000001173c2 */ /* 0x0042a400000e0000 */
[----:B-12---:R-:W-:Y:S05]  /*0590*/  BRA `(.L_x_286) ;  /* 0x0000006000007947 */ /* 0x006fea0003800000 */
.L_x_285:
[----:B------:R-:W-:Y:S05]  /*05a0*/  @!P3 BRA `(.L_x_286) ;  /* 0x000000500000b947 */ /* 0x000fea0003800000 */
[----:B------:R-:W2:Y:S04]  /*05b0*/  LDG.E R2, [R4.64] ;  /* 0x0000000c04027981 */ /* 0x000ea8000c1e1900 */
[----:B------:R-:W3:Y:S01]  /*05c0*/  LDG.E R0, [R4.64+0x4] ;  /* 0x0000040c04007981 */ /* 0x000ee2000c1e1900 */
[----:B--2---:R-:W1:Y:S08]  /*05d0*/  R2UR UR17, R2 ;  /* 0x00000000021173c2 */ /* 0x004e7000000e0000 */
[----:B---3--:R-:W1:Y:S02]  /*05e0*/  R2UR UR4, R0 ;  /* 0x00000000000473c2 */ /* 0x008e6400000e0000 */
[----:B-1----:R-:W-:-:S06]  /*05f0*/  UIADD3 UR17, -UR17, UR4, URZ ;  /* 0x0000000411117290 */ /* 0x002fcc000fffe13f */
.L_x_286:
[----:B------:R-:W-:Y:S01]  /*0600*/  UIADD3 UR6, UR9, 0x3f, URZ ;  /* 0x0000003f09067890 */ /* 0x000fe2000fffe03f */
[----:B------:R-:W-:-:S03]  /*0610*/  ISETP.LE.AND P1, PT, RZ, UR5, PT ;  /* 0x00000005ff007c0c */ /* 0x000fc6000bf23270 */
[----:B------:R-:W-:-:S04]  /*0620*/  USHF.R.S32.HI UR4, URZ, 0x1f, UR6 ;  /* 0x0000001f3f047899 */ /* 0x000fc80008011406 */
[----:B------:R-:W-:-:S04]  /*0630*/  ULEA.HI UR4, UR4, UR6, URZ, 0x6 ;  /* 0x0000000604047291 */ /* 0x000fc8000f8f303f */
[----:B------:R-:W-:Y:S02]  /*0640*/  USHF.R.S32.HI UR8, URZ, 0x6, UR4 ;  /* 0x000000063f087899 */ /* 0x000fe40008011404 */
[----:B------:R-:W-:Y:S05]  /*0650*/  @!P1 BRA `(.L_x_287) ;  /* 0x0000009000009947 */ /* 0x000fea0003800000 */
[----:B------:R-:W-:Y:S02]  /*0660*/  UIADD3 UR4, -UR17, 0xbf, UR9 ;  /* 0x000000bf11047890 */ /* 0x000fe4000fffe109 */
[----:B------:R-:W-:Y:S02]  /*0670*/  ULDC UR6, c[0x0][0x2a0] ;  /* 0x0000a80000067ab9 */ /* 0x000fe40000000800 */
[----:B------:R-:W-:-:S04]  /*0680*/  ULEA UR4, UR5, UR4, 0x7 ;  /* 0x0000000405047291 */ /* 0x000fc8000f8e383f */
[----:B------:R-:W-:-:S04]  /*0690*/  UIADD3 UR6, UR4, UR6, URZ ;  /* 0x0000000604067290 */ /* 0x000fc8000fffe03f */
[----:B------:R-:W-:-:S04]  /*06a0*/  USHF.R.S32.HI UR4, URZ, 0x1f, UR6 ;  /* 0x0000001f3f047899 */ /* 0x000fc80008011406 */
[----:B------:R-:W-:-:S04]  /*06b0*/  ULEA.HI UR4, UR4, UR6, URZ, 0x6 ;  /* 0x0000000604047291 */ /* 0x000fc8000f8f303f */
[----:B------:R-:W-:-:S04]  /*06c0*/  USHF.R.S32.HI UR4, URZ, 0x6, UR4 ;  /* 0x000000063f047899 */ /* 0x000fc80008011404 */
[----:B------:R-:W-:-:S04]  /*06d0*/  UISETP.LT.AND UP0, UPT, UR8, UR4, UPT ;  /* 0x000000040800728c */ /* 0x000fc8000bf01270 */
[----:B------:R-:W-:Y:S02]  /*06e0*/  USEL UR8, UR8, UR4, UP0 ;  /* 0x0000000408087287 */ /* 0x000fe40008000000 */
.L_x_287:
[----:B------:R-:W-:Y:S01]  /*06f0*/  UIADD3 UR4, UR10, UR9, -UR17 ;  /* 0x000000090a047290 */ /* 0x000fe2000fffe811 */
[----:B------:R-:W-:Y:S01]  /*0700*/  PLOP3.LUT P2, PT, PT, PT, PT, 0x80, 0x0 ;  /* 0x000000000000781c */ /* 0x000fe20003f4f070 */
[----:B------:R-:W-:Y:S01]  /*0710*/  ULDC UR6, c[0x0][0x2a4] ;  /* 0x0000a90000067ab9 */ /* 0x000fe20000000800 */
[----:B------:R-:W-:Y:S01]  /*0720*/  CS2R R10, SRZ ;  /* 0x00000000000a7805 */ /* 0x000fe2000001ff00 */
[----:B------:R-:W-:Y:S01]  /*0730*/  UIADD3 UR6, UR4, -UR6, URZ ;  /* 0x8000000604067290 */ /* 0x000fe2000fffe03f */
[----:B------:R-:W-:Y:S01]  /*0740*/  IMAD.MOV.U32 R126, RZ, RZ, RZ ;  /* 0x000000ffff7e7224 */ /* 0x000fe200078e00ff */
[----:B------:R-:W-:Y:S01]  /*0750*/  CS2R R130, SRZ ;  /* 0x0000000000827805 */ /* 0x000fe2000001ff00 */
[----:B------:R-:W-:Y:S01]  /*0760*/  IMAD.MOV.U32 R124, RZ, RZ, RZ ;  /* 0x000000ffff7c7224 */ /* 0x000fe200078e00ff */
[----:B------:R-:W-:Y:S01]  /*0770*/  USHF.R.S32.HI UR4, URZ, 0x1f, UR6 ;  /* 0x0000001f3f047899 */ /* 0x000fe20008011406 */
[----:B------:R-:W-:Y:S01]  /*0780*/  CS2R R128, SRZ ;  /* 0x0000000000807805 */ /* 0x000fe2000001ff00 */
[----:B------:R-:W-:Y:S01]  /*0790*/  CS2R R122, SRZ ;  /* 0x00000000007a7805 */ /* 0x000fe2000001ff00 */
[----:B------:R-:W-:Y:S01]  /*07a0*/  CS2R R120, SRZ ;  /* 0x0000000000787805 */ /* 0x000fe2000001ff00 */
[----:B------:R-:W-:Y:S01]  /*07b0*/  ULEA.HI UR4, UR4, UR6, URZ, 0x6 ;  /* 0x0000000604047291 */ /* 0x000fe2000f8f303f */
[----:B------:R-:W-:Y:S01]  /*07c0*/  CS2R R118, SRZ ;  /* 0x0000000000767805 */ /* 0x000fe2000001ff00 */
[----:B------:R-:W-:Y:S01]  /*07d0*/  CS2R R116, SRZ ;  /* 0x0000000000747805 */ /* 0x000fe2000001ff00 */
[----:B------:R-:W-:Y:S01]  /*07e0*/  CS2R R110, SRZ ;  /* 0x00000000006e7805 */ /* 0x000fe2000001ff00 */
[----:B------:R-:W-:Y:S01]  /*07f0*/  USHF.R.S32.HI UR11, URZ, 0x6, UR4 ;  /* 0x000000063f0b7899 */ /* 0x000fe20008011404 */
[----:B------:R-:W-:Y:S01]  /*0800*/  MOV R9, RZ ;  /* 0x000000ff00097202 */ /* 0x000fe20000000f00 */
[----:B------:R-:W-:Y:S01]  /*0810*/  IMAD.MOV.U32 R108, RZ, RZ, RZ ;  /* 0x000000ffff6c7224 */ /* 0x000fe200078e00ff */
[----:B------:R-:W-:Y:S01]  /*0820*/  MOV R13, RZ ;  /* 0x000000ff000d7202 */ /* 0x000fe20000000f00 */
[----:B------:R-:W-:Y:S01]  /*0830*/  UISETP.LT.AND UP0, UPT, URZ, UR11, UPT ;  /* 0x0000000b3f00728c */ /* 0x000fe2000bf01270 */
[----:B------:R-:W-:Y:S01]  /*0840*/  IMAD.MOV.U32 R114, RZ, RZ, RZ ;  /* 0x000000ffff727224 */ /* 0x000fe200078e00ff */
[----:B------:R-:W-:Y:S01]  /*0850*/  CS2R R14, SRZ ;  /* 0x00000000000e7805 */ /* 0x000fe2000001ff00 */
[----:B------:R-:W-:Y:S01]  /*0860*/  MOV R112, RZ ;  /* 0x000000ff00707202 */ /* 0x000fe20000000f00 */
[----:B------:R-:W-:Y:S01]  /*0870*/  USEL UR11, URZ, UR11, !UP0 ;  /* 0x0000000b3f0b7287 */ /* 0x000fe2000c000000 */
[----:B------:R-:W-:Y:S01]  /*0880*/  IMAD.MOV.U32 R106, RZ, RZ, RZ ;  /* 0x000000ffff6a7224 */ /* 0x000fe200078e00ff */
[----:B------:R-:W-:Y:S01]  /*0890*/  CS2R R104, SRZ ;  /* 0x0000000000687805 */ /* 0x000fe2000001ff00 */
[----:B------:R-:W-:Y:S01]  /*08a0*/  MOV R17, RZ ;  /* 0x000000ff00117202 */ /* 0x000fe20000000f00 */
[----:B------:R-:W-:Y:S01]  /*08b0*/  UISETP.GT.AND UP0, UPT, UR8, UR11, UPT ;  /* 0x0000000b0800728c */ /* 0x000fe2000bf04270 */
[----:B------:R-:W-:Y:S01]  /*08c0*/  IMAD.MOV.U32 R102, RZ, RZ, RZ ;  /* 0x000000ffff667224 */ /* 0x000fe200078e00ff */
[----:B------:R-:W-:Y:S01]  /*08d0*/  CS2R R18, SRZ ;  /* 0x0000000000127805 */ /* 0x000fe2000001ff00 */
[----:B------:R-:W-:Y:S01]  /*08e0*/  MOV R100, RZ ;  /* 0x000000ff00647202 */ /* 0x000fe20000000f00 */
[----:B------:R-:W-:Y:S01]  /*08f0*/  IMAD.MOV.U32 R94, RZ, RZ, RZ ;  /* 0x000000ffff5e7224 */ /* 0x000fe200078e00ff */
[----:B------:R-:W-:Y:S01]  /*0900*/  CS2R R20, SRZ ;  /* 0x0000000000147805 */ /* 0x000fe2000001ff00 */
[----:B------:R-:W-:Y:S01]  /*0910*/  PLOP3.LUT P1, PT, PT, PT, UP0, 0x80, 0x0 ;  /* 0x000000000000781c */ /* 0x000fe20003f2f008 */
[----:B------:R-:W-:Y:S01]  /*0920*/  IMAD.MOV.U32 R98, RZ, RZ, RZ ;  /* 0x000000ffff627224 */ /* 0x000fe200078e00ff */
[----:B------:R-:W-:Y:S01]  /*0930*/  MOV R92, RZ ;  /* 0x000000ff005c7202 */ /* 0x000fe20000000f00 */
[----:B------:R-:W-:Y:S01]  /*0940*/  CS2R R22, SRZ ;  /* 0x0000000000167805 */ /* 0x000fe2000001ff00 */
[----:B------:R-:W-:Y:S01]  /*0950*/  MOV R96, RZ ;  /* 0x000000ff00607202 */ /* 0x000fe20000000f00 */
[----:B------:R-:W-:Y:S01]  /*0960*/  IMAD.MOV.U32 R90, RZ, RZ, RZ ;  /* 0x000000ffff5a7224 */ /* 0x000fe200078e00ff */
[----:B------:R-:W-:Y:S01]  /*0970*/  CS2R R24, SRZ ;  /* 0x0000000000187805 */ /* 0x000fe2000001ff00 */
[----:B------:R-:W-:Y:S01]  /*0980*/  MOV R88, RZ ;  /* 0x000000ff00587202 */ /* 0x000fe20000000f00 */
[----:B------:R-:W-:Y:S01]  /*0990*/  IMAD.MOV.U32 R86, RZ, RZ, RZ ;  /* 0x000000ffff567224 */ /* 0x000fe200078e00ff */
[----:B------:R-:W-:Y:S01]  /*09a0*/  MOV R26, RZ ;  /* 0x000000ff001a7202 */ /* 0x000fe20000000f00 */
[----:B------:R-:W-:Y:S01]  /*09b0*/  IMAD.MOV.U32 R84, RZ, RZ, RZ ;  /* 0x000000ffff547224 */ /* 0x000fe200078e00ff */
        /* <DEDUP_REMOVED lines=26> */
[----:B------:R-:W-:Y:S01]  /*0b60*/  SHF.R.S32.HI R32, RZ, 0x1f, R85 ;  /* 0x0000001fff207819 */ /* 0x000fe20000011455 */
[----:B------:R-:W-:Y:S01]  /*0b70*/  IMAD.MOV.U32 R6, RZ, RZ, R35 ;  /* 0x000000ffff067224 */ /* 0x000fe200078e0023 */
[----:B------:R-:W-:Y:S01]  /*0b80*/  SHF.R.S32.HI R4, RZ, 0x1f, R85 ;  /* 0x0000001fff047819 */ /* 0x000fe20000011455 */
[----:B------:R-:W-:Y:S01]  /*0b90*/  UIADD3 UR14, -UR10, UR17, URZ ;  /* 0x000000110a0e7290 */ /* 0x000fe2000fffe13f */
[----:B------:R-:W-:Y:S01]  /*0ba0*/  ISETP.NE.AND P2, PT, R0, 0x1, PT ;  /* 0x000000010000780c */ /* 0x000fe20003f45270 */
[----:B------:R-:W-:Y:S01]  /*0bb0*/  IMAD R0, R16, 0x60, RZ ;  /* 0x0000006010007824 */ /* 0x000fe200078e02ff */
[CC--:B------:R-:W-:Y:S01]  /*0bc0*/  LEA.HI R25, R32.reuse, R85.reuse, RZ, 0x2 ;  /* 0x0000005520197211 */ /* 0x0c0fe200078f10ff */
[----:B------:R-:W-:Y:S01]  /*0bd0*/  IMAD.SHL.U32 R17, R85, 0x4, RZ ;  /* 0x0000000455117824 */ /* 0x000fe200078e00ff */
[-C--:B------:R-:W-:Y:S01]  /*0be0*/  LEA.HI R34, R32, R85.reuse, RZ, 0x3 ;  /* 0x0000005520227211 */ /* 0x080fe200078f18ff */
[----:B------:R-:W-:Y:S01]  /*0bf0*/  USHF.L.U32 UR4, UR11, 0x6, URZ ;  /* 0x000000060b047899 */ /* 0x000fe2000800063f */
[----:B------:R-:W-:Y:S01]  /*0c00*/  LOP3.LUT R2, R25, 0xfffffffc, RZ, 0xc0, !PT ;  /* 0xfffffffc19027812 */ /* 0x000fe200078ec0ff */
[----:B------:R-:W-:Y:S01]  /*0c10*/  USHF.R.S32.HI UR15, URZ, 0x1f, UR11 ;  /* 0x0000001f3f0f7899 */ /* 0x000fe2000801140b */
[C---:B------:R-:W-:Y:S01]  /*0c20*/  IADD3 R20, P1, R0.reuse, R85, RZ ;  /* 0x0000005500147210 */ /* 0x040fe20007f3e0ff */
[----:B------:R-:W-:Y:S01]  /*0c30*/  UIADD3 UR16, -UR4, UR9, URZ ;  /* 0x0000000904107290 */ /* 0x000fe2000fffe13f */
[----:B------:R-:W-:Y:S01]  /*0c40*/  SHF.R.S32.HI R245, RZ, 0x2, R25 ;  /* 0x00000002fff57819 */ /* 0x000fe20000011419 */
[----:B------:R-:W-:Y:S01]  /*0c50*/  IMAD.IADD R27, R85, 0x1, -R2 ;  /* 0x00000001551b7824 */ /* 0x000fe200078e0a02 */
[----:B------:R-:W-:Y:S01]  /*0c60*/  LEA.HI.X.SX32 R21, R0, R4, 0x1, P1 ;  /* 0x0000000400157211 */ /* 0x000fe200008f0eff */
[----:B------:R-:W-:Y:S01]  /*0c70*/  @P2 IMAD.HI.U32 R3, R35, c[0x0][0x24c], RZ ;  /* 0x0000930023032a27 */ /* 0x000fe200078e00ff */
[----:B------:R-:W-:Y:S01]  /*0c80*/  SHF.R.S32.HI R11, RZ, 0x1f, R245 ;  /* 0x0000001fff0b7819 */ /* 0x000fe200000114f5 */
[----:B------:R-:W-:Y:S01]  /*0c90*/  ULDC.64 UR6, c[0x0][0x178] ;  /* 0x00005e0000067ab9 */ /* 0x000fe20000000a00 */
[----:B-----5:R-:W-:Y:S01]  /*0ca0*/  IADD3 R4, P1, R245, R12, RZ ;  /* 0x0000000cf5047210 */ /* 0x020fe20007f3e0ff */
[----:B------:R-:W-:Y:S01]  /*0cb0*/  IMAD.SHL.U32 R0, R34, 0x8, RZ ;  /* 0x0000000822007824 */ /* 0x000fe200078e00ff */
[----:B------:R-:W-:Y:S01]  /*0cc0*/  @P2 SHF.R.U32.HI R6, RZ, c[0x0][0x250], R3 ;  /* 0x00009400ff062a19 */ /* 0x000fe20000011603 */
[----:B------:R-:W-:Y:S01]  /*0cd0*/  IMAD.SHL.U32 R2, R27, 0x8, RZ ;  /* 0x000000081b027824 */ /* 0x000fe200078e00ff */
[----:B------:R-:W-:Y:S01]  /*0ce0*/  IADD3 R18, P2, R245, R8, RZ ;  /* 0x00000008f5127210 */ /* 0x000fe20007f5e0ff */
[----:B------:R-:W-:Y:S01]  /*0cf0*/  UIMAD UR18, UR15, UR6, URZ ;  /* 0x000000060f1272a4 */ /* 0x000fe2000f8e023f */
[----:B------:R-:W-:Y:S01]  /*0d00*/  SHF.R.S32.HI R10, RZ, 0x1f, R6 ;  /* 0x0000001fff0a7819 */ /* 0x000fe20000011406 */
[----:B------:R-:W-:Y:S01]  /*0d10*/  UIMAD.WIDE.U32 UR20, UR11, UR6, URZ ;  /* 0x000000060b1472a5 */ /* 0x000fe2000f8e003f */
[----:B------:R-:W-:Y:S01]  /*0d20*/  LOP3.LUT R0, R0, 0xc0, RZ, 0xc0, !PT ;  /* 0x000000c000007812 */ /* 0x000fe200078ec0ff */
[----:B------:R-:W-:Y:S01]  /*0d30*/  UIMAD UR18, UR11, UR7, UR18 ;  /* 0x000000070b1272a4 */ /* 0x000fe2000f8e0212 */
[--C-:B------:R-:W-:Y:S01]  /*0d40*/  SHF.R.S32.HI R3, RZ, 0x1f, R2.reuse ;  /* 0x0000001fff037819 */ /* 0x100fe20000011402 */
[----:B------:R-:W-:Y:S01]  /*0d50*/  IMAD R5, R10, c[0x0][0x1e0], RZ ;  /* 0x000078000a057a24 */ /* 0x000fe200078e02ff */
[-C--:B------:R-:W-:Y:S01]  /*0d60*/  LEA.HI.X.SX32 R19, R8, R11.reuse, 0x1, P2 ;  /* 0x0000000b08137211 */ /* 0x080fe200010f0eff */
[----:B------:R-:W-:Y:S01]  /*0d70*/  UIADD3 UR18, UR21, UR18, URZ ;  /* 0x0000001215127290 */ /* 0x000fe2000fffe03f */
[----:B------:R-:W-:Y:S01]  /*0d80*/  SHF.R.S32.HI R24, RZ, 0x1f, R87 ;  /* 0x0000001fff187819 */ /* 0x000fe20000011457 */
[----:B------:R-:W-:Y:S01]  /*0d90*/  IMAD R7, R6, c[0x0][0x1e4], R5 ;  /* 0x0000790006077a24 */ /* 0x000fe200078e0205 */
[----:B------:R-:W-:Y:S01]  /*0da0*/  LEA.HI.X.SX32 R5, R12, R11, 0x1, P1 ;  /* 0x0000000b0c057211 */ /* 0x000fe200008f0eff */
[----:B------:R-:W-:Y:S01]  /*0db0*/  IMAD.WIDE.U32 R8, R6, c[0x0][0x1e0], R2 ;  /* 0x0000780006087a25 */ /* 0x000fe200078e0002 */
[----:B------:R-:W-:Y:S01]  /*0dc0*/  SHF.R.U32.HI R11, RZ, 0x3, R0 ;  /* 0x00000003ff0b7819 */ /* 0x000fe20000011600 */
[----:B------:R-:W-:Y:S01]  /*0dd0*/  ULDC.64 UR6, c[0x0][0x208] ;  /* 0x0000820000067ab9 */ /* 0x000fe20000000a00 */
[----:B------:R-:W-:Y:S01]  /*0de0*/  LOP3.LUT R0, R0, 0x18, R2, 0xf8, !PT ;  /* 0x0000001800007812 */ /* 0x000fe200078ef802 */
[----:B------:R-:W-:Y:S01]  /*0df0*/  IMAD.U32 R12, RZ, RZ, UR5 ;  /* 0x00000005ff0c7e24 */ /* 0x000fe2000f8e00ff */
[----:B------:R-:W-:Y:S01]  /*0e00*/  LEA.HI R14, R25, R245, RZ, 0x1 ;  /* 0x000000f5190e7211 */ /* 0x000fe200078f08ff */
[----:B------:R-:W-:Y:S01]  /*0e10*/  IMAD.IADD R9, R9, 0x1, R7 ;  /* 0x0000000109097824 */ /* 0x000fe200078e0207 */
[----:B------:R-:W-:Y:S01]  /*0e20*/  LOP3.LUT R15, R0, R11, RZ, 0x3c, !PT ;  /* 0x0000000b000f7212 */ /* 0x000fe200078e3cff */
[----:B------:R-:W-:Y:S01]  /*0e30*/  IMAD R7, R10, c[0x0][0x1b0], RZ ;  /* 0x00006c000a077a24 */ /* 0x000fe200078e02ff */
[----:B------:R-:W-:Y:S01]  /*0e40*/  SEL R0, R24, RZ, !P3 ;  /* 0x000000ff18007207 */ /* 0x000fe20005800000 */
[----:B------:R-:W-:Y:S01]  /*0e50*/  IMAD.WIDE R4, R12, 0x80, R4 ;  /* 0x000000800c047825 */ /* 0x000fe200078e0204 */
[----:B------:R-:W-:Y:S01]  /*0e60*/  SEL R12, R87, RZ, !P3 ;  /* 0x000000ff570c7207 */ /* 0x000fe20005800000 */
[----:B------:R-:W-:Y:S01]  /*0e70*/  USHF.L.U32 UR19, UR6, 0x6, URZ ;  /* 0x0000000606137899 */ /* 0x000fe2000800063f */
[-C--:B------:R-:W-:Y:S01]  /*0e80*/  LEA.HI R33, R32, R85.reuse, RZ, 0x5 ;  /* 0x0000005520217211 */ /* 0x080fe200078f28ff */
[----:B------:R-:W-:Y:S01]  /*0e90*/  IMAD R10, R6, c[0x0][0x1b4], R7 ;  /* 0x00006d00060a7a24 */ /* 0x000fe200078e0207 */
[----:B------:R-:W-:Y:S01]  /*0ea0*/  ISETP.GE.AND P5, PT, R2, c[0x0][0x1cc], PT ;  /* 0x0000730002007a0c */ /* 0x000fe20003fa6270 */
[C---:B------:R-:W-:Y:S01]  /*0eb0*/  IMAD R11, R0.reuse, c[0x0][0x1e8], RZ ;  /* 0x00007a00000b7a24 */ /* 0x040fe200078e02ff */
[----:B------:R-:W-:Y:S01]  /*0ec0*/  SHF.R.S32.HI R29, RZ, 0x5, R33 ;  /* 0x00000005ff1d7819 */ /* 0x000fe20000011421 */
[----:B------:R-:W-:Y:S01]  /*0ed0*/  IMAD R13, R0, c[0x0][0x1b8], RZ ;  /* 0x00006e00000d7a24 */ /* 0x000fe200078e02ff */
[----:B------:R-:W-:Y:S01]  /*0ee0*/  LOP3.LUT R0, R14, 0x7fffffe, RZ, 0xc0, !PT ;  /* 0x07fffffe0e007812 */ /* 0x000fe200078ec0ff */
[----:B------:R-:W-:Y:S01]  /*0ef0*/  IMAD.WIDE.U32 R6, R6, c[0x0][0x1b0], R2 ;  /* 0x00006c0006067a25 */ /* 0x000fe200078e0002 */
[C---:B------:R-:W-:Y:S01]  /*0f00*/  IADD3 R28, R2.reuse, 0x20, RZ ;  /* 0x00000020021c7810 */ /* 0x040fe20007ffe0ff */
[----:B------:R-:W-:Y:S01]  /*0f10*/  CS2R R130, SRZ ;  /* 0x0000000000827805 */ /* 0x000fe2000001ff00 */
[----:B------:R-:W-:Y:S01]  /*0f20*/  IADD3 R36, R2, 0x40, RZ ;  /* 0x0000004002247810 */ /* 0x000fe20007ffe0ff */
[----:B------:R-:W-:Y:S01]  /*0f30*/  IMAD.IADD R7, R7, 0x1, R10 ;  /* 0x0000000107077824 */ /* 0x000fe200078e020a */
[----:B------:R-:W-:Y:S01]  /*0f40*/  ISETP.GE.AND P4, PT, R28, c[0x0][0x1cc], PT ;  /* 0x000073001c007a0c */ /* 0x000fe20003f86270 */
[----:B------:R-:W-:Y:S01]  /*0f50*/  IMAD R14, R12, c[0x0][0x1ec], R11 ;  /* 0x00007b000c0e7a24 */ /* 0x000fe200078e020b */
[----:B------:R-:W-:Y:S01]  /*0f60*/  LEA.HI R31, R32, R85, RZ, 0x4 ;  /* 0x00000055201f7211 */ /* 0x000fe200078f20ff */
[C---:B------:R-:W-:Y:S01]  /*0f70*/  IMAD.IADD R0, R245.reuse, 0x1, -R0 ;  /* 0x00000001f5007824 */ /* 0x040fe200078e0a00 */
[----:B------:R-:W-:Y:S01]  /*0f80*/  SHF.R.S32.HI R30, RZ, 0x1f, R35 ;  /* 0x0000001fff1e7819 */ /* 0x000fe20000011423 */
[C---:B------:R-:W-:Y:S01]  /*0f90*/  IMAD.WIDE.U32 R10, R12.reuse, c[0x0][0x1e8], R8 ;  /* 0x00007a000c0a7a25 */ /* 0x040fe200078e0008 */
[----:B------:R-:W-:Y:S01]  /*0fa0*/  STL [R1], R36 ;  /* 0x0000002401007387 */ /* 0x000fe20000100800 */
[----:B------:R-:W-:Y:S01]  /*0fb0*/  CS2R R128, SRZ ;  /* 0x0000000000807805 */ /* 0x000fe2000001ff00 */
[----:B------:R-:W-:Y:S01]  /*0fc0*/  CS2R R126, SRZ ;  /* 0x00000000007e7805 */ /* 0x000fe2000001ff00 */
[C---:B------:R-:W-:Y:S01]  /*0fd0*/  IMAD R13, R12.reuse, c[0x0][0x1bc], R13 ;  /* 0x00006f000c0d7a24 */ /* 0x040fe200078e020d */
[----:B------:R-:W-:Y:S01]  /*0fe0*/  CS2R R124, SRZ ;  /* 0x00000000007c7805 */ /* 0x000fe2000001ff00 */
[----:B------:R-:W-:Y:S01]  /*0ff0*/  IMAD.WIDE.U32 R8, R12, c[0x0][0x1b8], R6 ;  /* 0x00006e000c087a25 */ /* 0x000fe200078e0006 */
[----:B------:R-:W-:Y:S01]  /*1000*/  IADD3 R12, -R245, UR14, RZ ;  /* 0x0000000ef50c7c10 */ /* 0x000fe2000fffe1ff */
[----:B------:R-:W-:Y:S01]  /*1010*/  CS2R R122, SRZ ;  /* 0x00000000007a7805 */ /* 0x000fe2000001ff00 */
[----:B------:R-:W-:Y:S01]  /*1020*/  CS2R R120, SRZ ;  /* 0x0000000000787805 */ /* 0x000fe2000001ff00 */
[----:B------:R-:W-:Y:S01]  /*1030*/  IMAD R0, R29, 0x8, R0 ;  /* 0x000000081d007824 */ /* 0x000fe200078e0200 */
[C---:B------:R-:W-:Y:S01]  /*1040*/  ISETP.LT.OR P6, PT, R12.reuse, 0x1, P5 ;  /* 0x000000010c00780c */ /* 0x040fe20002fc1670 */
[----:B------:R-:W-:Y:S01]  /*1050*/  IMAD.IADD R7, R11, 0x1, R14 ;  /* 0x000000010b077824 */ /* 0x000fe200078e020e */
[----:B------:R-:W-:Y:S01]  /*1060*/  ISETP.LT.OR P5, PT, R12, 0x41, P5 ;  /* 0x000000410c00780c */ /* 0x000fe20002fa1670 */
[----:B------:R-:W-:Y:S01]  /*1070*/  IMAD R11, R5, c[0x0][0x1d8], RZ ;  /* 0x00007600050b7a24 */ /* 0x000fe200078e02ff */
[----:B------:R-:W-:Y:S01]  /*1080*/  CS2R R118, SRZ ;  /* 0x0000000000767805 */ /* 0x000fe2000001ff00 */
[----:B------:R-:W-:Y:S01]  /*1090*/  IMAD.MOV.U32 R6, RZ, RZ, R10 ;  /* 0x000000ffff067224 */ /* 0x000fe200078e000a */
[----:B------:R-:W-:Y:S01]  /*10a0*/  CS2R R116, SRZ ;  /* 0x0000000000747805 */ /* 0x000fe2000001ff00 */
[----:B------:R-:W-:Y:S01]  /*10b0*/  IMAD.IADD R9, R9, 0x1, R13 ;  /* 0x0000000109097824 */ /* 0x000fe200078e020d */
[----:B------:R-:W-:Y:S01]  /*10c0*/  CS2R R114, SRZ ;  /* 0x0000000000727805 */ /* 0x000fe2000001ff00 */
[----:B------:R-:W-:Y:S01]  /*10d0*/  IMAD.U32 R13, R0, 0x20, R15 ;  /* 0x00000020000d7824 */ /* 0x000fe200078e000f */
        /* <DEDUP_REMOVED lines=9> */
[----:B------:R-:W-:Y:S01]  /*1170*/  IMAD.WIDE.U32 R10, R4, c[0x0][0x1a8], R8 ;  /* 0x00006a00040a7a25 */ /* 0x000fe200078e0008 */
[----:B------:R-:W-:Y:S01]  /*1180*/  CS2R R102, SRZ ;  /* 0x0000000000667805 */ /* 0x000fe2000001ff00 */
[----:B------:R-:W-:Y:S01]  /*1190*/  CS2R R100, SRZ ;  /* 0x0000000000647805 */ /* 0x000fe2000001ff00 */
[----:B------:R-:W-:Y:S01]  /*11a0*/  LEA.HI.X R7, R14, c[0x0][0x1c4], R0, 0x1, P1 ;  /* 0x000071000e077a11 */ /* 0x000fe200008f0c00 */
[----:B------:R-:W-:Y:S01]  /*11b0*/  IMAD.MOV.U32 R9, RZ, RZ, c[0x0][0x1d8] ;  /* 0x00007600ff097624 */ /* 0x000fe200078e00ff */
[C---:B------:R-:W-:Y:S01]  /*11c0*/  ISETP.LT.OR P1, PT, R12.reuse, 0x1, P4 ;  /* 0x000000010c00780c */ /* 0x040fe20002721670 */
[----:B------:R-:W-:Y:S01]  /*11d0*/  IMAD.MOV.U32 R14, RZ, RZ, c[0x0][0x1dc] ;  /* 0x00007700ff0e7624 */ /* 0x000fe200078e00ff */
[----:B------:R-:W-:Y:S01]  /*11e0*/  ISETP.LT.OR P4, PT, R12, 0x41, P4 ;  /* 0x000000410c00780c */ /* 0x000fe20002781670 */
[----:B------:R-:W-:Y:S01]  /*11f0*/  IMAD.SHL.U32 R250, R13, 0x2, RZ ;  /* 0x000000020dfa7824 */ /* 0x000fe200078e00ff */
[----:B------:R-:W-:Y:S01]  /*1200*/  LEA R8, P2, R9, R6, 0x7 ;  /* 0x0000000609087211 */ /* 0x000fe200078438ff */
[----:B------:R-:W-:Y:S01]  /*1210*/  IMAD R5, R5, c[0x0][0x1a8], RZ ;  /* 0x00006a0005057a24 */ /* 0x000fe200078e02ff */
[----:B------:R-:W-:Y:S01]  /*1220*/  CS2R R98, SRZ ;  /* 0x0000000000627805 */ /* 0x000fe2000001ff00 */
[----:B------:R-:W-:Y:S01]  /*1230*/  IMAD.MOV.U32 R13, RZ, RZ, c[0x0][0x1ac] ;  /* 0x00006b00ff0d7624 */ /* 0x000fe200078e00ff */
[----:B------:R-:W-:Y:S01]  /*1240*/  LEA.HI.X R9, R9, R7, R14, 0x7, P2 ;  /* 0x0000000709097211 */ /* 0x000fe200010f3c0e */
[----:B------:R-:W-:Y:S01]  /*1250*/  @!PT LDS RZ, [RZ] ;  /* 0x00000000fffff984 */ /* 0x000fe20000000800 */
[----:B------:R-:W-:Y:S01]  /*1260*/  @!PT LDS RZ, [RZ] ;  /* 0x00000000fffff984 */ /* 0x000fe20000000800 */
[----:B------:R-:W-:Y:S01]  /*1270*/  @!PT LDS RZ, [RZ] ;  /* 0x00000000fffff984 */ /* 0x000fe20000000800 */
[----:B------:R1:W-:Y:S01]  /*1280*/  LDGSTS.E.BYPASS.LTC128B.128 [R250+0x6080], [R6.64], !P6 ;  /* 0x0608000006fa7fae */ /* 0x0003e2000f101d4c */
[----:B------:R-:W-:Y:S01]  /*1290*/  ISETP.GE.AND P2, PT, R36, c[0x0][0x1cc], PT ;  /* 0x0000730024007a0c */ /* 0x000fe20003f46270 */
[----:B------:R-:W-:Y:S01]  /*12a0*/  IMAD R5, R4, c[0x0][0x1ac], R5 ;  /* 0x00006b0004057a24 */ /* 0x000fe200078e0205 */
[----:B------:R-:W-:Y:S01]  /*12b0*/  LEA R4, P3, R10, c[0x0][0x190], 0x1 ;  /* 0x000064000a047a11 */ /* 0x000fe200078608ff */
[----:B------:R1:W-:Y:S01]  /*12c0*/  LDGSTS.E.BYPASS.LTC128B.128 [R250+0x8080], [R6.64+0x40], !P1 ;  /* 0x0808004006fa7fae */ /* 0x0003e2000c901d4c */
[C---:B------:R-:W-:Y:S01]  /*12d0*/  ISETP.LT.OR P6, PT, R12.reuse, 0x1, P2 ;  /* 0x000000010c00780c */ /* 0x040fe200017c1670 */
[----:B------:R-:W-:Y:S01]  /*12e0*/  IMAD.IADD R0, R11, 0x1, R5 ;  /* 0x000000010b007824 */ /* 0x000fe200078e0205 */
[----:B------:R-:W-:Y:S01]  /*12f0*/  ISETP.LT.OR P2, PT, R12, 0x41, P2 ;  /* 0x000000410c00780c */ /* 0x000fe20001741670 */
[----:B------:R-:W-:Y:S01]  /*1300*/  IMAD.MOV.U32 R11, RZ, RZ, 0x1 ;  /* 0x00000001ff0b7424 */ /* 0x000fe200078e00ff */
[----:B------:R-:W-:Y:S01]  /*1310*/  CS2R R96, SRZ ;  /* 0x0000000000607805 */ /* 0x000fe2000001ff00 */
[----:B------:R-:W-:Y:S01]  /*1320*/  IMAD.MOV.U32 R218, RZ, RZ, 0x20 ;  /* 0x00000020ffda7424 */ /* 0x000fe200078e00ff */
[----:B------:R-:W-:Y:S01]  /*1330*/  LEA.HI.X R5, R10, c[0x0][0x194], R0, 0x1, P3 ;  /* 0x000065000a057a11 */ /* 0x000fe200018f0c00 */
[----:B------:R-:W-:Y:S01]  /*1340*/  IMAD.MOV.U32 R0, RZ, RZ, c[0x0][0x1a8] ;  /* 0x00006a00ff007624 */ /* 0x000fe200078e00ff */
[----:B------:R-:W-:Y:S01]  /*1350*/  ISETP.LE.AND P3, PT, R11, c[0x0][0x2a8], PT ;  /* 0x0000aa000b007a0c */ /* 0x000fe20003f63270 */
[----:B------:R-:W-:Y:S01]  /*1360*/  IMAD.MOV.U32 R221, RZ, RZ, 0x10 ;  /* 0x00000010ffdd7424 */ /* 0x000fe200078e00ff */
[----:B------:R-:W-:Y:S01]  /*1370*/  CS2R R94, SRZ ;  /* 0x00000000005e7805 */ /* 0x000fe2000001ff00 */
[----:B------:R-:W-:Y:S01]  /*1380*/  CS2R R92, SRZ ;  /* 0x00000000005c7805 */ /* 0x000fe2000001ff00 */
[C---:B------:R-:W-:Y:S01]  /*1390*/  LEA R10, P1, R0.reuse, R4, 0x7 ;  /* 0x00000004000a7211 */ /* 0x040fe200078238ff */
[----:B------:R1:W-:Y:S01]  /*13a0*/  LDGSTS.E.BYPASS.LTC128B.128 [R250+0xa080], [R6.64+0x80], !P6 ;  /* 0x0a08008006fa7fae */ /* 0x0003e2000f101d4c */
[----:B------:R-:W-:Y:S01]  /*13b0*/  CS2R R90, SRZ ;  /* 0x00000000005a7805 */ /* 0x000fe2000001ff00 */
[----:B------:R-:W-:Y:S01]  /*13c0*/  CS2R R88, SRZ ;  /* 0x0000000000587805 */ /* 0x000fe2000001ff00 */
[----:B------:R-:W-:Y:S01]  /*13d0*/  LEA.HI.X R11, R0, R5, R13, 0x7, P1 ;  /* 0x00000005000b7211 */ /* 0x000fe200008f3c0d */
[----:B------:R2:W-:Y:S01]  /*13e0*/  LDGSTS.E.BYPASS.LTC128B.128 [R250+0x7080], [R8.64], !P5 ;  /* 0x0708000008fa7fae */ /* 0x0005e2000e901d4c */
[----:B------:R-:W-:Y:S01]  /*13f0*/  ISETP.GE.AND P5, PT, R2, c[0x0][0x19c], PT ;  /* 0x0000670002007a0c */ /* 0x000fe20003fa6270 */
[----:B------:R-:W-:Y:S01]  /*1400*/  IMAD R13, R30, c[0x0][0x270], RZ ;  /* 0x00009c001e0d7a24 */ /* 0x000fe200078e02ff */
[----:B------:R-:W-:Y:S01]  /*1410*/  SHF.R.S32.HI R0, RZ, 0x1f, R16 ;  /* 0x0000001fff007819 */ /* 0x000fe20000011410 */
[----:B------:R2:W-:Y:S01]  /*1420*/  LDGSTS.E.BYPASS.LTC128B.128 [R250+0x9080], [R8.64+0x40], !P4 ;  /* 0x0908004008fa7fae */ /* 0x0005e2000e101d4c */
[----:B------:R-:W-:Y:S01]  /*1430*/  ISETP.LT.OR P4, PT, R12, 0x1, P5 ;  /* 0x000000010c00780c */ /* 0x000fe20002f81670 */
[----:B------:R-:W-:Y:S01]  /*1440*/  IMAD R13, R35, c[0x0][0x274], R13 ;  /* 0x00009d00230d7a24 */ /* 0x000fe200078e020d */
[----:B------:R-:W-:Y:S01]  /*1450*/  ISETP.GE.AND P1, PT, R28, c[0x0][0x19c], PT ;  /* 0x000067001c007a0c */ /* 0x000fe20003f26270 */
[----:B------:R2:W-:Y:S01]  /*1460*/  LDGSTS.E.BYPASS.LTC128B.128 [R250+0xb080], [R8.64+0x80], !P2 ;  /* 0x0b08008008fa7fae */ /* 0x0005e2000d101d4c */
[C---:B------:R-:W-:Y:S01]  /*1470*/  ISETP.LT.OR P5, PT, R12.reuse, 0x41, P5 ;  /* 0x000000410c00780c */ /* 0x040fe20002fa1670 */
[----:B------:R-:W-:Y:S01]  /*1480*/  CS2R R82, SRZ ;  /* 0x0000000000527805 */ /* 0x000fe2000001ff00 */
[C---:B------:R-:W-:Y:S01]  /*1490*/  ISETP.LT.OR P6, PT, R12.reuse, 0x1, P1 ;  /* 0x000000010c00780c */ /* 0x040fe20000fc1670 */
[----:B------:R-:W0:Y:S01]  /*14a0*/  LDGDEPBAR ;  /* 0x00000000000079af */ /* 0x000e220000000000 */
[----:B------:R-:W-:Y:S01]  /*14b0*/  ISETP.LT.OR P1, PT, R12, 0x41, P1 ;  /* 0x000000410c00780c */ /* 0x000fe20000f21670 */
[----:B------:R-:W-:Y:S01]  /*14c0*/  CS2R R80, SRZ ;  /* 0x0000000000507805 */ /* 0x000fe2000001ff00 */
[----:B------:R-:W-:Y:S01]  /*14d0*/  CS2R R78, SRZ ;  /* 0x00000000004e7805 */ /* 0x000fe2000001ff00 */
[----:B------:R-:W-:Y:S01]  /*14e0*/  CS2R R76, SRZ ;  /* 0x00000000004c7805 */ /* 0x000fe2000001ff00 */
[----:B------:R-:W-:Y:S01]  /*14f0*/  CS2R R74, SRZ ;  /* 0x00000000004a7805 */ /* 0x000fe2000001ff00 */
[----:B------:R3:W-:Y:S01]  /*1500*/  LDGSTS.E.BYPASS.LTC128B.128 [R250+0x80], [R4.64], !P4 ;  /* 0x0008000004fa7fae */ /* 0x0007e2000e101d4c */
[----:B------:R-:W-:Y:S01]  /*1510*/  CS2R R72, SRZ ;  /* 0x0000000000487805 */ /* 0x000fe2000001ff00 */
[----:B------:R-:W-:Y:S01]  /*1520*/  CS2R R70, SRZ ;  /* 0x0000000000467805 */ /* 0x000fe2000001ff00 */
[----:B------:R-:W-:Y:S01]  /*1530*/  CS2R R68, SRZ ;  /* 0x0000000000447805 */ /* 0x000fe2000001ff00 */
[----:B------:R-:W-:Y:S01]  /*1540*/  CS2R R66, SRZ ;  /* 0x0000000000427805 */ /* 0x000fe2000001ff00 */
[----:B-1----:R-:W-:Y:S01]  /*1550*/  IADD3 R6, P2, R17, R16, RZ ;  /* 0x0000001011067210 */ /* 0x002fe20007f5e0ff */
[----:B------:R3:W-:Y:S01]  /*1560*/  LDGSTS.E.BYPASS.LTC128B.128 [R250+0x2080], [R4.64+0x40], !P6 ;  /* 0x0208004004fa7fae */ /* 0x0007e2000f101d4c */
[----:B------:R-:W-:Y:S01]  /*1570*/  ISETP.LT.AND P6, PT, R245, UR16, PT ;  /* 0x00000010f5007c0c */ /* 0x000fe2000bfc1270 */
[----:B------:R-:W-:Y:S01]  /*1580*/  CS2R R64, SRZ ;  /* 0x0000000000407805 */ /* 0x000fe2000001ff00 */
[----:B------:R-:W-:Y:S01]  /*1590*/  LEA.HI.X.SX32 R7, R17, R0, 0x1, P2 ;  /* 0x0000000011077211 */ /* 0x000fe200010f0eff */
[----:B------:R-:W-:Y:S01]  /*15a0*/  CS2R R62, SRZ ;  /* 0x00000000003e7805 */ /* 0x000fe2000001ff00 */
[----:B------:R-:W-:Y:S01]  /*15b0*/  ISETP.GE.AND P2, PT, R36, c[0x0][0x19c], PT ;  /* 0x0000670024007a0c */ /* 0x000fe20003f46270 */
[----:B------:R-:W-:Y:S01]  /*15c0*/  CS2R R60, SRZ ;  /* 0x00000000003c7805 */ /* 0x000fe2000001ff00 */
[----:B------:R-:W-:Y:S01]  /*15d0*/  CS2R R58, SRZ ;  /* 0x00000000003a7805 */ /* 0x000fe2000001ff00 */
[----:B------:R-:W-:Y:S01]  /*15e0*/  CS2R R56, SRZ ;  /* 0x0000000000387805 */ /* 0x000fe2000001ff00 */
[C---:B------:R-:W-:Y:S01]  /*15f0*/  ISETP.LT.OR P4, PT, R12.reuse, 0x1, P2 ;  /* 0x000000010c00780c */ /* 0x040fe20001781670 */
[----:B------:R-:W-:Y:S01]  /*1600*/  CS2R R54, SRZ ;  /* 0x0000000000367805 */ /* 0x000fe2000001ff00 */
[----:B--2---:R-:W-:Y:S01]  /*1610*/  SHF.R.S32.HI R8, RZ, 0x4, R31 ;  /* 0x00000004ff087819 */ /* 0x004fe2000001141f */
[----:B------:R-:W-:Y:S01]  /*1620*/  CS2R R52, SRZ ;  /* 0x0000000000347805 */ /* 0x000fe2000001ff00 */
[----:B------:R-:W-:Y:S01]  /*1630*/  ISETP.LT.OR P2, PT, R12, 0x41, P2 ;  /* 0x000000410c00780c */ /* 0x000fe20001741670 */
[----:B------:R-:W-:Y:S01]  /*1640*/  CS2R R50, SRZ ;  /* 0x0000000000327805 */ /* 0x000fe2000001ff00 */
[----:B------:R-:W-:Y:S01]  /*1650*/  LEA.HI R9, R31, R8, RZ, 0x1 ;  /* 0x000000081f097211 */ /* 0x000fe200078f08ff */
[----:B------:R-:W-:Y:S01]  /*1660*/  CS2R R48, SRZ ;  /* 0x0000000000307805 */ /* 0x000fe2000001ff00 */
[----:B------:R-:W-:Y:S01]  /*1670*/  CS2R R46, SRZ ;  /* 0x00000000002e7805 */ /* 0x000fe2000001ff00 */
[----:B------:R-:W-:Y:S01]  /*1680*/  CS2R R44, SRZ ;  /* 0x00000000002c7805 */ /* 0x000fe2000001ff00 */
[----:B------:R-:W-:Y:S01]  /*1690*/  LOP3.LUT R0, R9, 0xfffffffe, RZ, 0xc0, !PT ;  /* 0xfffffffe09007812 */ /* 0x000fe200078ec0ff */
[----:B------:R-:W-:Y:S01]  /*16a0*/  IMAD R9, R30, c[0x0][0x288], RZ ;  /* 0x0000a2001e097a24 */ /* 0x000fe200078e02ff */
[----:B------:R-:W-:Y:S01]  /*16b0*/  CS2R R42, SRZ ;  /* 0x00000000002a7805 */ /* 0x000fe2000001ff00 */
[----:B------:R3:W-:Y:S01]  /*16c0*/  LDGSTS.E.BYPASS.LTC128B.128 [R250+0x4080], [R4.64+0x80], !P4 ;  /* 0x0408008004fa7fae */ /* 0x0007e2000e101d4c */
[----:B------:R-:W-:Y:S01]  /*16d0*/  ISETP.GE.AND P4, PT, R2, c[0x0][0x16c], PT ;  /* 0x00005b0002007a0c */ /* 0x000fe20003f86270 */
[----:B------:R-:W-:Y:S01]  /*16e0*/  IMAD.IADD R26, R8, 0x1, -R0 ;  /* 0x00000001081a7824 */ /* 0x000fe200078e0a00 */
[----:B------:R-:W-:Y:S01]  /*16f0*/  CS2R R40, SRZ ;  /* 0x0000000000287805 */ /* 0x000fe2000001ff00 */
[C---:B------:R-:W-:Y:S01]  /*1700*/  IMAD R0, R35.reuse, c[0x0][0x28c], R9 ;  /* 0x0000a30023007a24 */ /* 0x040fe200078e0209 */
[----:B------:R1:W-:Y:S01]  /*1710*/  LDGSTS.E.BYPASS.LTC128B.128 [R250+0x1080], [R10.64], !P5 ;  /* 0x010800000afa7fae */ /* 0x0003e2000e901d4c */
[C-C-:B------:R-:W-:Y:S01]  /*1720*/  IMAD.WIDE.U32 R8, R35.reuse, c[0x0][0x270], R6.reuse ;  /* 0x00009c0023087a25 */ /* 0x140fe200078e0006 */
[C---:B------:R-:W-:Y:S01]  /*1730*/  ISETP.GE.AND P5, PT, R2.reuse, c[0x0][0x1fc], PT ;  /* 0x00007f0002007a0c */ /* 0x040fe20003fa6270 */
[----:B------:R-:W-:Y:S01]  /*1740*/  UISETP.GT.AND UP3, UPT, UR5, -0x1, UPT ;  /* 0xffffffff0500788c */ /* 0x000fe2000bf64270 */
[----:B------:R1:W-:Y:S01]  /*1750*/  LDGSTS.E.BYPASS.LTC128B.128 [R250+0x3080], [R10.64+0x40], !P1 ;  /* 0x030800400afa7fae */ /* 0x0003e2000c901d4c */
[----:B------:R-:W-:Y:S01]  /*1760*/  IMAD.WIDE.U32 R6, R35, c[0x0][0x288], R6 ;  /* 0x0000a20023067a25 */ /* 0x000fe200078e0006 */
[----:B------:R-:W-:-:S02]  /*1770*/  ISETP.GE.OR P1, PT, R2, c[0x0][0x1fc], !P6 ;  /* 0x00007f0002007a0c */ /* 0x000fc40007726670 */
[----:B------:R1:W-:Y:S01]  /*1780*/  LDGSTS.E.BYPASS.LTC128B.128 [R250+0x5080], [R10.64+0x80], !P2 ;  /* 0x050800800afa7fae */ /* 0x0003e2000d101d4c */
[----:B------:R-:W-:Y:S01]  /*1790*/  IMAD.MOV.U32 R16, RZ, RZ, R8 ;  /* 0x000000ffff107224 */ /* 0x000fe200078e0008 */
[----:B------:R-:W-:Y:S01]  /*17a0*/  LOP3.LUT R8, R34, 0xfffffff8, RZ, 0xc0, !PT ;  /* 0xfffffff822087812 */ /* 0x000fe200078ec0ff */
[----:B------:R-:W-:Y:S01]  /*17b0*/  IMAD.IADD R23, R7, 0x1, R0 ;  /* 0x0000000107177824 */ /* 0x000fe200078e0200 */
[----:B------:R-:W0:Y:S01]  /*17c0*/  LDGDEPBAR ;  /* 0x00000000000079af */ /* 0x000e220000000000 */
[----:B------:R-:W-:Y:S01]  /*17d0*/  IMAD R0, R19, c[0x0][0x208], RZ ;  /* 0x0000820013007a24 */ /* 0x000fe200078e02ff */
[----:B------:R-:W-:Y:S01]  /*17e0*/  SEL R252, RZ, 0x1, P4 ;  /* 0x00000001fffc7807 */ /* 0x000fe20002000000 */
[----:B------:R-:W-:Y:S01]  /*17f0*/  IMAD.IADD R17, R9, 0x1, R13 ;  /* 0x0000000109117824 */ /* 0x000fe200078e020d */
[----:B------:R-:W-:Y:S01]  /*1800*/  ISETP.GE.AND P4, PT, R28, c[0x0][0x16c], PT ;  /* 0x00005b001c007a0c */ /* 0x000fe20003f86270 */
[----:B------:R-:W-:Y:S02]  /*1810*/  IMAD R9, R30, c[0x0][0x238], RZ ;  /* 0x00008e001e097a24 */ /* 0x000fe400078e02ff */
[----:B------:R-:W-:-:S02]  /*1820*/  IMAD R15, R18, c[0x0][0x20c], R0 ;  /* 0x00008300120f7a24 */ /* 0x000fc400078e0200 */
[----:B------:R-:W-:Y:S02]  /*1830*/  IMAD.MOV.U32 R22, RZ, RZ, R6 ;  /* 0x000000ffff167224 */ /* 0x000fe400078e0006 */
[----:B---3--:R-:W-:Y:S02]  /*1840*/  IMAD R4, R19, c[0x0][0x178], RZ ;  /* 0x00005e0013047a24 */ /* 0x008fe400078e02ff */
[----:B------:R-:W-:Y:S02]  /*1850*/  IMAD.IADD R19, R85, 0x1, -R8 ;  /* 0x0000000155137824 */ /* 0x000fe400078e0a08 */
[----:B------:R-:W-:Y:S01]  /*1860*/  IMAD R8, R35, c[0x0][0x23c], R9 ;  /* 0x00008f0023087a24 */ /* 0x000fe200078e0209 */
[----:B------:R-:W-:Y:S01]  /*1870*/  SHF.R.S32.HI R9, RZ, 0x1f, R25 ;  /* 0x0000001fff097819 */ /* 0x000fe20000011419 */
[C---:B------:R-:W-:Y:S01]  /*1880*/  IMAD R14, R18.reuse, c[0x0][0x17c], R4 ;  /* 0x00005f00120e7a24 */ /* 0x040fe200078e0204 */
[----:B------:R-:W-:Y:S01]  /*1890*/  LEA.HI R13, R19, R19, RZ, 0x1 ;  /* 0x00000013130d7211 */ /* 0x000fe200078f08ff */
[----:B------:R-:W-:Y:S01]  /*18a0*/  IMAD.WIDE.U32 R4, R18, c[0x0][0x178], R2 ;  /* 0x00005e0012047a25 */ /* 0x000fe200078e0002 */
[----:B------:R-:W-:-:S02]  /*18b0*/  LEA.HI R12, R9, R245, RZ, 0x3 ;  /* 0x000000f5090c7211 */ /* 0x000fc400078f18ff */
[----:B------:R-:W-:Y:S01]  /*18c0*/  LOP3.LUT R0, R13, 0x7fffffe, RZ, 0xc0, !PT ;  /* 0x07fffffe0d007812 */ /* 0x000fe200078ec0ff */
[----:B------:R-:W-:Y:S01]  /*18d0*/  IMAD.WIDE.U32 R6, R18, c[0x0][0x208], R2 ;  /* 0x0000820012067a25 */ /* 0x000fe200078e0002 */
[----:B------:R-:W-:Y:S01]  /*18e0*/  LEA.HI R18, R32, R85, RZ, 0x6 ;  /* 0x0000005520127211 */ /* 0x000fe200078f30ff */
[----:B------:R-:W-:-:S04]  /*18f0*/  DEPBAR.LE SB0, 0x1 ;  /* 0x000080400000791a */ /* 0x000fc80000000000 */
[----:B------:R-:W-:Y:S01]  /*1900*/  IMAD.IADD R9, R19, 0x1, -R0 ;  /* 0x0000000113097824 */ /* 0x000fe200078e0a00 */
[----:B------:R-:W-:Y:S01]  /*1910*/  LOP3.LUT R0, R12, 0xfffffff8, RZ, 0xc0, !PT ;  /* 0xfffffff80c007812 */ /* 0x000fe200078ec0ff */
[----:B------:R-:W-:Y:S01]  /*1920*/  IMAD.WIDE.U32 R2, R35, c[0x0][0x238], R20 ;  /* 0x00008e0023027a25 */ /* 0x000fe200078e0014 */
[----:B------:R-:W-:Y:S02]  /*1930*/  SHF.R.S32.HI R18, RZ, 0x6, R18 ;  /* 0x00000006ff127819 */ /* 0x000fe40000011412 */
[----:B-1----:R-:W-:Y:S01]  /*1940*/  SEL R11, R24, RZ, !P0 ;  /* 0x000000ff180b7207 */ /* 0x002fe20004000000 */
[----:B------:R-:W-:Y:S02]  /*1950*/  IMAD.IADD R0, R245, 0x1, -R0 ;  /* 0x00000001f5007824 */ /* 0x000fe400078e0a00 */
[----:B------:R-:W-:Y:S02]  /*1960*/  IMAD.IADD R21, R3, 0x1, R8 ;  /* 0x0000000103157824 */ /* 0x000fe400078e0208 */
[----:B------:R-:W-:Y:S01]  /*1970*/  IMAD R8, R26, 0x4, R18 ;  /* 0x000000041a087824 */ /* 0x000fe200078e0212 */
[----:B------:R-:W-:Y:S01]  /*1980*/  BAR.SYNC.DEFER_BLOCKING 0x0 ;  /* 0x0000000000007b1d */ /* 0x000fe20000010000 */
[----:B------:R-:W-:Y:S01]  /*1990*/  LOP3.LUT P2, RZ, R0, 0x4, RZ, 0xc0, !PT ;  /* 0x0000000400ff7812 */ /* 0x000fe2000784c0ff */
[----:B------:R-:W-:-:S02]  /*19a0*/  IMAD.IADD R5, R5, 0x1, R14 ;  /* 0x0000000105057824 */ /* 0x000fc400078e020e */
[----:B------:R-:W-:Y:S02]  /*19b0*/  IMAD.SHL.U32 R0, R0, 0x40, RZ ;  /* 0x0000004000007824 */ /* 0x000fe400078e00ff */
[----:B------:R-:W-:Y:S01]  /*19c0*/  IMAD R14, R8, 0x8, R9 ;  /* 0x00000008080e7824 */ /* 0x000fe200078e0209 */
[----:B------:R-:W-:Y:S01]  /*19d0*/  LEA.HI R8, R33, R29, RZ, 0x1 ;  /* 0x0000001d21087211 */ /* 0x000fe200078f08ff */
[----:B------:R-:W-:Y:S01]  /*19e0*/  IMAD.IADD R3, R7, 0x1, R15 ;  /* 0x0000000107037824 */ /* 0x000fe200078e020f */
[----:B------:R-:W-:Y:S01]  /*19f0*/  LOP3.LUT R0, R0, 0x1c0, RZ, 0xc0, !PT ;  /* 0x000001c000007812 */ /* 0x000fe200078ec0ff */
[----:B------:R-:W-:Y:S01]  /*1a00*/  IMAD.MOV.U32 R20, RZ, RZ, R2 ;  /* 0x000000ffff147224 */ /* 0x000fe200078e0002 */
[----:B------:R-:W-:Y:S01]  /*1a10*/  LOP3.LUT R8, R8, 0xfffffffe, RZ, 0xc0, !PT ;  /* 0xfffffffe08087812 */ /* 0x000fe200078ec0ff */
[----:B------:R-:W-:Y:S01]  /*1a20*/  IMAD.MOV.U32 R2, RZ, RZ, R6 ;  /* 0x000000ffff027224 */ /* 0x000fe200078e0006 */
[----:B------:R-:W-:Y:S01]  /*1a30*/  SHF.R.S32.HI R6, RZ, 0x1, R13 ;  /* 0x00000001ff067819 */ /* 0x000fe2000001140d */
[----:B------:R-:W-:Y:S01]  /*1a40*/  IMAD.SHL.U32 R7, R18, 0x8, RZ ;  /* 0x0000000812077824 */ /* 0x000fe200078e00ff */
[----:B------:R-:W-:Y:S01]  /*1a50*/  SEL R15, R87, RZ, !P0 ;  /* 0x000000ff570f7207 */ /* 0x000fe20004000000 */
[----:B------:R-:W-:Y:S01]  /*1a60*/  IMAD.IADD R24, R29, 0x1, -R8 ;  /* 0x000000011d187824 */ /* 0x000fe200078e0a08 */
[C---:B------:R-:W-:Y:S01]  /*1a70*/  LOP3.LUT P0, RZ, R6.reuse, 0x2, RZ, 0xc0, !PT ;  /* 0x0000000206ff7812 */ /* 0x040fe2000780c0ff */
[----:B------:R-:W-:Y:S01]  /*1a80*/  IMAD.SHL.U32 R6, R6, 0x40, RZ ;  /* 0x0000004006067824 */ /* 0x000fe200078e00ff */
[----:B------:R-:W-:Y:S01]  /*1a90*/  LOP3.LUT R208, R7, 0x18, RZ, 0xc0, !PT ;  /* 0x0000001807d07812 */ /* 0x000fe200078ec0ff */
[----:B------:R-:W-:Y:S01]  /*1aa0*/  IMAD.SHL.U32 R25, R24, 0x400, RZ ;  /* 0x0000040018197824 */ /* 0x000fe200078e00ff */
[----:B------:R-:W-:Y:S01]  /*1ab0*/  SHF.R.U32.HI R7, RZ, 0x3, R0 ;  /* 0x00000003ff077819 */ /* 0x000fe20000011600 */
[C---:B------:R-:W-:Y:S01]  /*1ac0*/  IMAD R10, R30.reuse, c[0x0][0x180], RZ ;  /* 0x000060001e0a7a24 */ /* 0x040fe200078e02ff */
[----:B------:R-:W-:Y:S01]  /*1ad0*/  CS2R R86, SRZ ;  /* 0x0000000000567805 */ /* 0x000fe2000001ff00 */
[----:B------:R-:W-:Y:S01]  /*1ae0*/  IMAD R30, R30, c[0x0][0x210], RZ ;  /* 0x000084001e1e7a24 */ /* 0x000fe200078e02ff */
[----:B------:R-:W-:Y:S01]  /*1af0*/  LOP3.LUT R9, R7, R0, R208, 0x1e, !PT ;  /* 0x0000000007097212 */ /* 0x000fe200078e1ed0 */
[C---:B------:R-:W-:Y:S01]  /*1b00*/  IMAD R7, R35.reuse, c[0x0][0x184], R10 ;  /* 0x0000610023077a24 */ /* 0x040fe200078e020a */
[----:B------:R-:W-:Y:S01]  /*1b10*/  LOP3.LUT R0, R6, 0xc0, RZ, 0xc0, !PT ;  /* 0x000000c006007812 */ /* 0x000fe200078ec0ff */
[----:B------:R-:W-:-:S03]  /*1b20*/  IMAD.WIDE.U32 R2, R35, c[0x0][0x210], R2 ;  /* 0x0000840023027a25 */ /* 0x000fc600078e0002 */
[----:B------:R-:W-:Y:S01]  /*1b30*/  LOP3.LUT R8, R0, 0x8, R34, 0xf8, !PT ;  /* 0x0000000800087812 */ /* 0x000fe200078ef822 */
[----:B------:R-:W-:Y:S01]  /*1b40*/  IMAD.WIDE.U32 R4, R35, c[0x0][0x180], R4 ;  /* 0x0000600023047a25 */ /* 0x000fe200078e0004 */
[----:B------:R-:W-:-:S03]  /*1b50*/  SHF.R.U32.HI R6, RZ, 0x3, R0 ;  /* 0x00000003ff067819 */ /* 0x000fc60000011600 */
[----:B------:R-:W-:Y:S01]  /*1b60*/  IMAD R0, R27, 0x2, R25 ;  /* 0x000000021b007824 */ /* 0x000fe200078e0219 */
[----:B------:R-:W-:Y:S01]  /*1b70*/  LOP3.LUT R10, R8, R6, RZ, 0x3c, !PT ;  /* 0x00000006080a7212 */ /* 0x000fe200078e3cff */
[----:B------:R-:W-:Y:S02]  /*1b80*/  IMAD.IADD R5, R5, 0x1, R7 ;  /* 0x0000000105057824 */ /* 0x000fe400078e0207 */
[----:B------:R-:W-:Y:S01]  /*1b90*/  IMAD.IADD R6, R0, 0x1, R9 ;  /* 0x0000000100067824 */ /* 0x000fe200078e0209 */
[----:B------:R-:W-:Y:S01]  /*1ba0*/  SEL R9, RZ, 0x2, P4 ;  /* 0x00000002ff097807 */ /* 0x000fe20002000000 */
[----:B------:R-:W-:Y:S01]  /*1bb0*/  IMAD R0, R35, c[0x0][0x214], R30 ;  /* 0x0000850023007a24 */ /* 0x000fe200078e021e */
[----:B------:R-:W-:Y:S01]  /*1bc0*/  SEL R30, RZ, 0xffffffff, P4 ;  /* 0xffffffffff1e7807 */ /* 0x000fe20002000000 */
[----:B------:R-:W-:Y:S02]  /*1bd0*/  IMAD.SHL.U32 R224, R6, 0x2, RZ ;  /* 0x0000000206e07824 */ /* 0x000fe400078e00ff */
[----:B------:R-:W-:-:S02]  /*1be0*/  IMAD.IADD R3, R3, 0x1, R0 ;  /* 0x0000000103037824 */ /* 0x000fc400078e0200 */
[----:B------:R-:W-:Y:S01]  /*1bf0*/  IMAD R8, R11, c[0x0][0x188], RZ ;  /* 0x000062000b087a24 */ /* 0x000fe200078e02ff */
[C---:B------:R-:W-:Y:S01]  /*1c00*/  IADD3 R0, R224.reuse, 0xf480, RZ ;  /* 0x0000f480e0007810 */ /* 0x040fe20007ffe0ff */
[----:B------:R-:W-:Y:S01]  /*1c10*/  IMAD.U32 R6, RZ, RZ, UR20 ;  /* 0x00000014ff067e24 */ /* 0x000fe2000f8e00ff */
[----:B------:R-:W-:Y:S01]  /*1c20*/  IADD3 R225, R224, 0xf4c0, RZ ;  /* 0x0000f4c0e0e17810 */ /* 0x000fe20007ffe0ff */
[----:B------:R-:W-:Y:S01]  /*1c30*/  IMAD R8, R15, c[0x0][0x18c], R8 ;  /* 0x000063000f087a24 */ /* 0x000fe200078e0208 */
[----:B------:R-:W-:Y:S01]  /*1c40*/  @P2 IADD3 R225, R0, -0x40, RZ ;  /* 0xffffffc000e12810 */ /* 0x000fe20007ffe0ff */
[----:B------:R-:W-:Y:S01]  /*1c50*/  IMAD R0, R11, c[0x0][0x218], RZ ;  /* 0x000086000b007a24 */ /* 0x000fe200078e02ff */
[----:B------:R-:W-:Y:S01]  /*1c60*/  ISETP.GE.AND P2, PT, R36, c[0x0][0x16c], PT ;  /* 0x00005b0024007a0c */ /* 0x000fe20003f46270 */
[----:B------:R-:W-:-:S04]  /*1c70*/  IMAD.WIDE.U32 R38, R15, c[0x0][0x188], R4 ;  /* 0x000062000f267a25 */ /* 0x000fc800078e0004 */
[----:B------:R-:W-:Y:S01]  /*1c80*/  IMAD.U32 R7, RZ, RZ, UR21 ;  /* 0x00000015ff077e24 */ /* 0x000fe2000f8e00ff */
[----:B------:R1:W-:Y:S01]  /*1c90*/  STL.64 [R1+0x28], R38 ;  /* 0x0000282601007387 */ /* 0x0003e20000100a00 */
[----:B------:R-:W-:Y:S01]  /*1ca0*/  IMAD R7, R15, c[0x0][0x21c], R0 ;  /* 0x000087000f077a24 */ /* 0x000fe200078e0200 */
[----:B------:R-:W-:Y:S01]  /*1cb0*/  SEL R0, RZ, 0x4, P2 ;  /* 0x00000004ff007807 */ /* 0x000fe20001000000 */
[----:B------:R-:W-:Y:S01]  /*1cc0*/  IMAD.U32 R5, RZ, RZ, UR18 ;  /* 0x00000012ff057e24 */ /* 0x000fe2000f8e00ff */
[----:B------:R-:W-:Y:S01]  /*1cd0*/  LEA R4, P2, R6, R38, 0x6 ;  /* 0x0000002606047211 */ /* 0x000fe200078430ff */
[----:B------:R-:W-:Y:S01]  /*1ce0*/  IMAD.IADD R37, R39, 0x1, R8 ;  /* 0x0000000127257824 */ /* 0x000fe200078e0208 */
[----:B------:R-:W-:Y:S01]  /*1cf0*/  IADD3 R12, R0, R9, R252 ;  /* 0x00000009000c7210 */ /* 0x000fe20007ffe0fc */
[----:B------:R-:W-:Y:S01]  /*1d00*/  UMOV UR18, 0x6 ;  /* 0x0000000600127882 */ /* 0x000fe20000000000 */
[C---:B------:R-:W-:Y:S01]  /*1d10*/  IMAD.WIDE.U32 R16, R15.reuse, c[0x0][0x278], R16 ;  /* 0x00009e000f107a25 */ /* 0x040fe200078e0010 */
[----:B------:R-:W-:Y:S01]  /*1d20*/  USHF.L.U64.HI UR7, UR6, UR18, UR7 ;  /* 0x0000001206077299 */ /* 0x000fe20008010207 */
[----:B------:R-:W-:Y:S01]  /*1d30*/  LEA.HI.X R0, R6, R37, R5, 0x6, P2 ;  /* 0x0000002506007211 */ /* 0x000fe200010f3405 */
[----:B------:R-:W-:Y:S01]  /*1d40*/  STL [R1+0x44], R37 ;  /* 0x0000442501007387 */ /* 0x000fe20000100800 */
[----:B------:R-:W-:Y:S01]  /*1d50*/  LEA R6, P2, R4, c[0x0][0x160], 0x1 ;  /* 0x0000580004067a11 */ /* 0x000fe200078408ff */
[----:B------:R-:W-:Y:S01]  /*1d60*/  UIMAD UR7, UR7, UR11, URZ ;  /* 0x0000000b070772a4 */ /* 0x000fe2000f8e023f */
[----:B------:R-:W-:Y:S01]  /*1d70*/  LOP3.LUT P4, RZ, R12, 0x1, RZ, 0xc0, !PT ;  /* 0x000000010cff7812 */ /* 0x000fe2000788c0ff */
[----:B------:R-:W-:Y:S01]  /*1d80*/  USHF.R.S32.HI UR6, URZ, 0x1f, UR4 ;  /* 0x0000001f3f067899 */ /* 0x000fe20008011404 */
[----:B------:R-:W-:Y:S01]  /*1d90*/  IMAD.WIDE.U32 R22, R15, c[0x0][0x290], R22 ;  /* 0x0000a4000f167a25 */ /* 0x000fe200078e0016 */
[----:B------:R-:W-:Y:S01]  /*1da0*/  UIMAD UR7, UR15, UR19, UR7 ;  /* 0x000000130f0772a4 */ /* 0x000fe2000f8e0207 */
[----:B------:R-:W-:-:S02]  /*1db0*/  ISETP.GE.OR P4, PT, R245, UR16, !P4 ;  /* 0x00000010f5007c0c */ /* 0x000fc4000e786670 */
[----:B------:R-:W-:Y:S01]  /*1dc0*/  IMAD.WIDE.U32 R20, R15, c[0x0][0x240], R20 ;  /* 0x000090000f147a25 */ /* 0x000fe200078e0014 */
[----:B------:R-:W-:-:S03]  /*1dd0*/  UMOV UR15, 0x1 ;  /* 0x00000001000f7882 */ /* 0x000fc60000000000 */
[----:B-1----:R-:W-:-:S04]  /*1de0*/  IMAD.WIDE.U32 R38, R15, c[0x0][0x218], R2 ;  /* 0x000086000f267a25 */ /* 0x002fc800078e0002 */
[----:B------:R-:W-:Y:S01]  /*1df0*/  IMAD.IADD R9, R39, 0x1, R7 ;  /* 0x0000000127097824 */ /* 0x000fe200078e0207 */
[----:B------:R-:W-:Y:S01]  /*1e00*/  LEA.HI.X R7, R4, c[0x0][0x164], R0, 0x1, P2 ;  /* 0x0000590004077a11 */ /* 0x000fe200010f0c00 */
[----:B------:R-:W-:Y:S01]  /*1e10*/  IMAD R0, R11, c[0x0][0x278], RZ ;  /* 0x00009e000b007a24 */ /* 0x000fe200078e02ff */
[----:B------:R1:W-:Y:S01]  /*1e20*/  STL.64 [R1+0x20], R38 ;  /* 0x0000202601007387 */ /* 0x0003e20000100a00 */
[----:B------:R-:W-:Y:S01]  /*1e30*/  IMAD.U32 R2, R14, 0x20, R10 ;  /* 0x000000200e027824 */ /* 0x000fe200078e000a */
[----:B------:R-:W-:Y:S01]  /*1e40*/  ISETP.GT.AND P2, PT, R85, 0xf, PT ;  /* 0x0000000f5500780c */ /* 0x000fe20003f44270 */
[----:B------:R-:W-:Y:S01]  /*1e50*/  IMAD R4, R15, c[0x0][0x27c], R0 ;  /* 0x00009f000f047a24 */ /* 0x000fe200078e0200 */
[----:B------:R-:W-:Y:S01]  /*1e60*/  SEL R0, R218, 0xffffffe0, !P0 ;  /* 0xffffffe0da007807 */ /* 0x000fe20004000000 */
[----:B------:R-:W-:Y:S01]  /*1e70*/  IMAD.SHL.U32 R210, R2, 0x2, RZ ;  /* 0x0000000202d27824 */ /* 0x000fe200078e00ff */
[----:B------:R-:W-:Y:S01]  /*1e80*/  LOP3.LUT P0, RZ, R12, 0x2, RZ, 0xc0, !PT ;  /* 0x000000020cff7812 */ /* 0x000fe2000780c0ff */
[----:B------:R-:W-:-:S02]  /*1e90*/  IMAD.MOV.U32 R8, RZ, RZ, R38 ;  /* 0x000000ffff087224 */ /* 0x000fc400078e0026 */
[----:B------:R-:W-:Y:S01]  /*1ea0*/  IMAD.IADD R211, R210, 0x1, R0 ;  /* 0x00000001d2d37824 */ /* 0x000fe200078e0200 */
[----:B------:R-:W2:Y:S01]  /*1eb0*/  LDSM.16.M88.4 R160, [R210+0x6080] ;  /* 0x00608000d2a0783b */ /* 0x000ea20000000200 */
[----:B------:R-:W-:Y:S01]  /*1ec0*/  IMAD.U32 R3, RZ, RZ, UR19 ;  /* 0x00000013ff037e24 */ /* 0x000fe2000f8e00ff */
[----:B------:R-:W-:Y:S01]  /*1ed0*/  ISETP.GE.OR P0, PT, R245, UR16, !P0 ;  /* 0x00000010f5007c0c */ /* 0x000fe2000c706670 */
[----:B------:R-:W-:Y:S01]  /*1ee0*/  IMAD.IADD R5, R17, 0x1, R4 ;  /* 0x0000000111057824 */ /* 0x000fe200078e0204 */
[----:B------:R-:W3:Y:S01]  /*1ef0*/  LDSM.16.M88.4 R164, [R210+0x7080] ;  /* 0x00708000d2a4783b */ /* 0x000ee20000000200 */
[C---:B------:R-:W-:Y:S02]  /*1f00*/  IMAD R4, R11.reuse, c[0x0][0x290], RZ ;  /* 0x0000a4000b047a24 */ /* 0x040fe400078e02ff */
[----:B------:R-:W-:Y:S01]  /*1f10*/  IMAD R11, R11, c[0x0][0x240], RZ ;  /* 0x000090000b0b7a24 */ /* 0x000fe200078e02ff */
[----:B------:R-:W4:Y:S01]  /*1f20*/  LDSM.16.M88.4 R168, [R211+0x6080] ;  /* 0x00608000d3a8783b */ /* 0x000f220000000200 */
[----:B------:R-:W-:-:S02]  /*1f30*/  IMAD R27, R15, c[0x0][0x294], R4 ;  /* 0x0000a5000f1b7a24 */ /* 0x000fc400078e0204 */
[----:B------:R-:W-:Y:S01]  /*1f40*/  IMAD.SHL.U32 R14, R29, 0x10, RZ ;  /* 0x000000101d0e7824 */ /* 0x000fe200078e00ff */
[----:B------:R-:W2:Y:S04]  /*1f50*/  LDSM.16.M88.4 R172, [R211+0x7080] ;  /* 0x00708000d3ac783b */ /* 0x000ea80000000200 */
[----:B------:R-:W2:Y:S01]  /*1f60*/  LDSM.16.M88.4 R176, [R210+0x8080] ;  /* 0x00808000d2b0783b */ /* 0x000ea20000000200 */
[----:B-1----:R-:W-:-:S03]  /*1f70*/  CS2R R38, SRZ ;  /* 0x0000000000267805 */ /* 0x002fc6000001ff00 */
        /* <DEDUP_REMOVED lines=8> */
[----:B------:R2:W-:Y:S04]  /*2000*/  STL.64 [R1+0x8], R8 ;  /* 0x0000080801007387 */ /* 0x0005e80000100a00 */
[----:B------:R1:W-:Y:S04]  /*2010*/  STL.64 [R1+0x18], R16 ;  /* 0x0000181001007387 */ /* 0x0003e80000100a00 */
[----:B------:R3:W-:Y:S04]  /*2020*/  STL [R1+0x38], R5 ;  /* 0x0000380501007387 */ /* 0x0007e80000100800 */
[----:B------:R-:W-:Y:S04]  /*2030*/  STL.64 [R1+0x10], R22 ;  /* 0x0000101601007387 */ /* 0x000fe80000100a00 */
[----:B------:R-:W-:Y:S04]  /*2040*/  STL.64 [R1+0x30], R20 ;  /* 0x0000301401007387 */ /* 0x000fe80000100a00 */
[----:B------:R-:W-:Y:S01]  /*2050*/  @!PT LDS RZ, [RZ] ;  /* 0x00000000fffff984 */ /* 0x000fe20000000800 */
[----:B------:R-:W-:Y:S01]  /*2060*/  @!PT LDS RZ, [RZ] ;  /* 0x00000000fffff984 */ /* 0x000fe20000000800 */
[----:B------:R-:W-:Y:S01]  /*2070*/  @!PT LDS RZ, [RZ] ;  /* 0x00000000fffff984 */ /* 0x000fe20000000800 */
[----:B------:R4:W-:Y:S04]  /*2080*/  LDGSTS.E.BYPASS.LTC128B.128 [R250+0x6080], [R6.64], !P4 ;  /* 0x0608000006fa7fae */ /* 0x0009e8000e101d4c */
[----:B------:R4:W-:Y:S01]  /*2090*/  LDGSTS.E.BYPASS.LTC128B.128 [R250+0x7080], [R6.64+0x40], !P0 ;  /* 0x0708004006fa7fae */ /* 0x0009e2000c101d4c */
[----:B------:R-:W-:Y:S01]  /*20a0*/  @!P2 IADD3 R10, P0, R16, UR4, RZ ;  /* 0x00000004100aac10 */ /* 0x000fe2000ff1e0ff */
[----:B--2---:R-:W-:Y:S01]  /*20b0*/  IMAD.WIDE.U32 R8, R3, UR11, R8 ;  /* 0x0000000b03087c25 */ /* 0x004fe2000f8e0008 */
[----:B------:R-:W-:-:S02]  /*20c0*/  SHF.R.S32.HI R3, RZ, 0x1f, R18 ;  /* 0x0000001fff037819 */ /* 0x000fc40000011412 */
[----:B-1----:R-:W-:Y:S02]  /*20d0*/  @!P2 IADD3.X R17, R5, UR6, RZ, P0, !PT ;  /* 0x000000060511ac10 */ /* 0x002fe400087fe4ff */
[----:B------:R-:W-:Y:S02]  /*20e0*/  LEA.HI R3, R3, R18, RZ, 0x2 ;  /* 0x0000001203037211 */ /* 0x000fe400078f10ff */
[----:B------:R-:W-:Y:S01]  /*20f0*/  IADD3 R0, R9, UR7, RZ ;  /* 0x0000000709007c10 */ /* 0x000fe2000fffe0ff */
[----:B------:R-:W-:Y:S01]  /*2100*/  IMAD.SHL.U32 R9, R19, 0x40, RZ ;  /* 0x0000004013097824 */ /* 0x000fe200078e00ff */
[----:B------:R-:W-:Y:S01]  /*2110*/  LOP3.LUT R3, R3, 0x1ffffffc, RZ, 0xc0, !PT ;  /* 0x1ffffffc03037812 */ /* 0x000fe200078ec0ff */
[----:B------:R-:W-:Y:S01]  /*2120*/  UIADD3 UR7, UR17, 0x1, -UR10 ;  /* 0x0000000111077890 */ /* 0x000fe2000fffe80a */
[----:B------:R-:W-:Y:S01]  /*2130*/  LEA R2, P4, R8, c[0x0][0x1f0], 0x1 ;  /* 0x00007c0008027a11 */ /* 0x000fe200078808ff */
[----:B------:R-:W-:Y:S01]  /*2140*/  UIADD3 UR17, UR17, -UR9, URZ ;  /* 0x8000000911117290 */ /* 0x000fe2000fffe03f */
[----:B---3--:R-:W-:Y:S01]  /*2150*/  LOP3.LUT R5, R33, 0xffffffe0, RZ, 0xc0, !PT ;  /* 0xffffffe021057812 */ /* 0x008fe200078ec0ff */
[----:B------:R-:W-:Y:S01]  /*2160*/  IMAD.IADD R18, R18, 0x1, -R3 ;  /* 0x0000000112127824 */ /* 0x000fe200078e0a03 */
[----:B------:R-:W-:Y:S01]  /*2170*/  LEA.HI.X R3, R8, c[0x0][0x1f4], R0, 0x1, P4 ;  /* 0x00007d0008037a11 */ /* 0x000fe200020f0c00 */
[----:B------:R-:W-:Y:S01]  /*2180*/  IMAD.U32 R246, RZ, RZ, UR7 ;  /* 0x00000007fff67e24 */ /* 0x000fe2000f8e00ff */
[----:B------:R-:W-:Y:S01]  /*2190*/  LOP3.LUT R0, R31, 0xfffffff0, RZ, 0xc0, !PT ;  /* 0xfffffff01f007812 */ /* 0x000fe200078ec0ff */
[----:B------:R-:W-:Y:S01]  /*21a0*/  IMAD.IADD R4, R85, 0x1, -R5 ;  /* 0x0000000155047824 */ /* 0x000fe200078e0a05 */
[----:B------:R-:W-:-:S02]  /*21b0*/  ISETP.GE.AND P4, PT, R28, c[0x0][0x1fc], PT ;  /* 0x00007f001c007a0c */ /* 0x000fc40003f86270 */
[----:B------:R-:W-:Y:S01]  /*21c0*/  ISETP.GE.OR P0, PT, R28, c[0x0][0x1fc], !P6 ;  /* 0x00007f001c007a0c */ /* 0x000fe20007706670 */
[----:B------:R-:W-:Y:S01]  /*21d0*/  IMAD.IADD R0, R85, 0x1, -R0 ;  /* 0x0000000155007824 */ /* 0x000fe200078e0a00 */
[----:B------:R-:W-:Y:S01]  /*21e0*/  LOP3.LUT R9, R9, 0x1c0, RZ, 0xc0, !PT ;  /* 0x000001c009097812 */ /* 0x000fe200078ec0ff */
[----:B------:R-:W-:Y:S01]  /*21f0*/  IMAD R28, R15, c[0x0][0x244], R11 ;  /* 0x000091000f1c7a24 */ /* 0x000fe200078e020b */
[----:B------:R-:W-:Y:S02]  /*2200*/  SHF.R.S32.HI R11, RZ, 0x1f, R4 ;  /* 0x0000001fff0b7819 */ /* 0x000fe40000011404 */
[----:B------:R-:W-:Y:S02]  /*2210*/  LEA.HI R5, R0, R0, RZ, 0x1 ;  /* 0x0000000000057211 */ /* 0x000fe400078f08ff */
[----:B------:R-:W-:Y:S02]  /*2220*/  SHF.R.S32.HI R8, RZ, 0x1f, R0 ;  /* 0x0000001fff087819 */ /* 0x000fe40000011400 */
[----:B------:R-:W-:-:S02]  /*2230*/  LOP3.LUT R13, R5, 0x7fffffe, RZ, 0xc0, !PT ;  /* 0x07fffffe050d7812 */ /* 0x000fc400078ec0ff */
[----:B------:R-:W-:Y:S02]  /*2240*/  LEA.HI R8, R8, R0, RZ, 0x3 ;  /* 0x0000000008087211 */ /* 0x000fe400078f18ff */
[----:B------:R-:W-:Y:S01]  /*2250*/  LEA.HI R11, R11, R4, RZ, 0x2 ;  /* 0x000000040b0b7211 */ /* 0x000fe200078f10ff */
[----:B------:R-:W-:Y:S01]  /*2260*/  IMAD.IADD R16, R0, 0x1, -R13 ;  /* 0x0000000100107824 */ /* 0x000fe200078e0a0d */
[----:B------:R-:W-:Y:S02]  /*2270*/  LOP3.LUT R15, R9, 0x30, R14, 0xf8, !PT ;  /* 0x00000030090f7812 */ /* 0x000fe400078ef80e */
[----:B------:R-:W-:Y:S02]  /*2280*/  LOP3.LUT R14, R8, 0xfffffff8, RZ, 0xc0, !PT ;  /* 0xfffffff8080e7812 */ /* 0x000fe400078ec0ff */
[----:B------:R-:W-:Y:S02]  /*2290*/  SHF.R.S32.HI R8, RZ, 0x3, R8 ;  /* 0x00000003ff087819 */ /* 0x000fe40000011408 */
[----:B------:R-:W-:Y:S01]  /*22a0*/  LOP3.LUT R13, R11, 0x7ffffffc, RZ, 0xc0, !PT ;  /* 0x7ffffffc0b0d7812 */ /* 0x000fe200078ec0ff */
[----:B------:R-:W-:Y:S01]  /*22b0*/  IMAD.IADD R0, R0, 0x1, -R14 ;  /* 0x0000000100007824 */ /* 0x000fe200078e0a0e */
[----:B------:R-:W-:Y:S01]  /*22c0*/  SEL R19, RZ, 0x1, P5 ;  /* 0x00000001ff137807 */ /* 0x000fe20002800000 */
[----:B------:R-:W-:Y:S01]  /*22d0*/  IMAD R16, R8, 0x8, R16 ;  /* 0x0000000808107824 */ /* 0x000fe200078e0210 */
[----:B------:R-:W-:Y:S01]  /*22e0*/  LOP3.LUT P5, RZ, R12, 0x4, RZ, 0xc0, !PT ;  /* 0x000000040cff7812 */ /* 0x000fe200078ac0ff */
[----:B------:R-:W-:Y:S01]  /*22f0*/  IMAD R214, R8, 0x200, R25 ;  /* 0x0000020008d67824 */ /* 0x000fe200078e0219 */
[----:B------:R-:W-:Y:S01]  /*2300*/  SHF.R.S32.HI R8, RZ, 0x1f, R5 ;  /* 0x0000001fff087819 */ /* 0x000fe20000011405 */
[----:B------:R-:W-:Y:S01]  /*2310*/  IMAD.IADD R13, R4, 0x1, -R13 ;  /* 0x00000001040d7824 */ /* 0x000fe200078e0a0d */
[----:B------:R-:W-:Y:S01]  /*2320*/  SHF.R.S32.HI R4, RZ, 0x1, R5 ;  /* 0x00000001ff047819 */ /* 0x000fe20000011405 */
[----:B------:R-:W-:Y:S01]  /*2330*/  IMAD.SHL.U32 R14, R30, 0x2, RZ ;  /* 0x000000021e0e7824 */ /* 0x000fe200078e00ff */
[----:B------:R-:W-:Y:S01]  /*2340*/  LEA.HI R5, R32, R85, RZ, 0x7 ;  /* 0x0000005520057211 */ /* 0x000fe200078f38ff */
[----:B------:R-:W-:Y:S01]  /*2350*/  IMAD R18, R18, 0x4, R13 ;  /* 0x0000000412127824 */ /* 0x000fe200078e020d */
[----:B------:R-:W-:-:S02]  /*2360*/  LOP3.LUT R15, R15, 0x8, R34, 0xf8, !PT ;  /* 0x000000080f0f7812 */ /* 0x000fc400078ef822 */
[----:B------:R-:W-:Y:S01]  /*2370*/  SHF.R.U32.HI R12, RZ, 0x4, R5 ;  /* 0x00000004ff0c7819 */ /* 0x000fe20000011605 */
[----:B------:R-:W-:Y:S01]  /*2380*/  IMAD.SHL.U32 R5, R26, 0x10, RZ ;  /* 0x000000101a057824 */ /* 0x000fe200078e00ff */
[----:B------:R-:W-:Y:S01]  /*2390*/  SHF.R.U32.HI R9, RZ, 0x3, R9 ;  /* 0x00000003ff097819 */ /* 0x000fe20000011609 */
[----:B------:R-:W-:Y:S01]  /*23a0*/  IMAD.SHL.U32 R248, R18, 0x2, RZ ;  /* 0x0000000212f87824 */ /* 0x000fe200078e00ff */
[----:B------:R-:W-:Y:S02]  /*23b0*/  LEA.HI R8, R8, R4, RZ, 0x2 ;  /* 0x0000000408087211 */ /* 0x000fe400078f10ff */
[----:B------:R-:W-:Y:S02]  /*23c0*/  ISETP.GE.OR P5, PT, R245, UR16, !P5 ;  /* 0x00000010f5007c0c */ /* 0x000fe4000efa6670 */
[----:B------:R-:W-:Y:S02]  /*23d0*/  LOP3.LUT R9, R15, R9, RZ, 0x3c, !PT ;  /* 0x000000090f097212 */ /* 0x000fe400078e3cff */
[----:B------:R-:W-:-:S02]  /*23e0*/  LOP3.LUT R5, R5, 0x10, RZ, 0xc0, !PT ;  /* 0x0000001005057812 */ /* 0x000fc400078ec0ff */
[----:B------:R-:W-:Y:S01]  /*23f0*/  SEL R15, RZ, 0xffffffff, P4 ;  /* 0xffffffffff0f7807 */ /* 0x000fe20002000000 */
[----:B------:R-:W-:Y:S01]  /*2400*/  IMAD R209, R26, 0x200, R9 ;  /* 0x000002001ad17824 */ /* 0x000fe200078e0209 */
[----:B------:R-:W-:Y:S02]  /*2410*/  LOP3.LUT R8, R8, 0xfffffffc, RZ, 0xc0, !PT ;  /* 0xfffffffc08087812 */ /* 0x000fe400078ec0ff */
[----:B------:R-:W-:Y:S01]  /*2420*/  LOP3.LUT R12, R5, 0x8, R12, 0xf8, !PT ;  /* 0x00000008050c7812 */ /* 0x000fe200078ef80c */
[----:B------:R-:W-:Y:S01]  /*2430*/  IMAD.SHL.U32 R5, R15, 0x2, RZ ;  /* 0x000000020f057824 */ /* 0x000fe200078e00ff */
[----:B------:R-:W-:Y:S01]  /*2440*/  ISETP.GE.OR P6, PT, R36, c[0x0][0x1fc], !P6 ;  /* 0x00007f0024007a0c */ /* 0x000fe200077c6670 */
[----:B------:R-:W-:Y:S01]  /*2450*/  IMAD.IADD R8, R4, 0x1, -R8 ;  /* 0x0000000104087824 */ /* 0x000fe200078e0a08 */
[C---:B------:R-:W-:Y:S01]  /*2460*/  @!P2 LEA R4, P4, R10.reuse, c[0x0][0x258], 0x2 ;  /* 0x000096000a04aa11 */ /* 0x040fe200078810ff */
[----:B------:R4:W-:Y:S01]  /*2470*/  LDGSTS.E.BYPASS.LTC128B.128 [R250+0x8080], [R6.64+0x80], !P5 ;  /* 0x0808008006fa7fae */ /* 0x0009e2000e901d4c */
[----:B------:R-:W-:Y:S01]  /*2480*/  LOP3.LUT R13, R5, 0x2, R19, 0xe2, !PT ;  /* 0x00000002050d7812 */ /* 0x000fe200078ee213 */
[----:B------:R-:W-:Y:S01]  /*2490*/  IMAD.SHL.U32 R209, R209, 0x2, RZ ;  /* 0x00000002d1d17824 */ /* 0x000fe200078e00ff */
[----:B------:R-:W-:-:S02]  /*24a0*/  @!P2 LEA.HI.X R5, R10, c[0x0][0x25c], R17, 0x2, P4 ;  /* 0x000097000a05aa11 */ /* 0x000fc400020f1411 */
[----:B------:R-:W-:Y:S02]  /*24b0*/  ISETP.GE.AND P4, PT, R36, c[0x0][0x1fc], PT ;  /* 0x00007f0024007a0c */ /* 0x000fe40003f86270 */
[C---:B------:R-:W-:Y:S01]  /*24c0*/  LOP3.LUT P5, RZ, R0.reuse, 0x4, RZ, 0xc0, !PT ;  /* 0x0000000400ff7812 */ /* 0x040fe200078ac0ff */
[----:B------:R-:W-:Y:S01]  /*24d0*/  CS2R R36, SRZ ;  /* 0x0000000000247805 */ /* 0x000fe2000001ff00 */
[----:B------:R-:W-:Y:S02]  /*24e0*/  SEL R251, RZ, 0x4, P4 ;  /* 0x00000004fffb7807 */ /* 0x000fe40002000000 */
[----:B------:R-:W-:Y:S02]  /*24f0*/  LOP3.LUT P4, RZ, R0, 0x2, RZ, 0xc0, !PT ;  /* 0x0000000200ff7812 */ /* 0x000fe4000788c0ff */
[----:B------:R-:W-:Y:S02]  /*2500*/  SEL R218, R218, 0xffffffe0, !P5 ;  /* 0xffffffe0dada7807 */ /* 0x000fe40006800000 */
[----:B------:R-:W-:-:S02]  /*2510*/  SEL R219, R221, 0xfffffff0, !P4 ;  /* 0xfffffff0dddb7807 */ /* 0x000fc40006000000 */
[----:B------:R-:W-:Y:S02]  /*2520*/  SHF.R.S32.HI R244, RZ, 0x2, R11 ;  /* 0x00000002fff47819 */ /* 0x000fe4000001140b */
[----:B------:R-:W-:Y:S02]  /*2530*/  IADD3 R246, R246, -UR9, -R248 ;  /* 0x80000009f6f67c10 */ /* 0x000fe4000fffe8f8 */
[----:B------:R-:W-:Y:S01]  /*2540*/  LOP3.LUT R252, R14, 0x2, R252, 0xe2, !PT ;  /* 0x000000020efc7812 */ /* 0x000fe200078ee2fc */
[----:B------:R-:W-:Y:S01]  /*2550*/  IMAD R244, R24, 0x10, R244 ;  /* 0x0000001018f47824 */ /* 0x000fe200078e02f4 */
[----:B------:R-:W-:Y:S02]  /*2560*/  IADD3 R247, R246, c[0x0][0x2a4], RZ ;  /* 0x0000a900f6f77a10 */ /* 0x000fe40007ffe0ff */
[----:B------:R-:W-:Y:S01]  /*2570*/  LOP3.LUT R251, R13, R251, RZ, 0xfc, !PT ;  /* 0x000000fb0dfb7212 */ /* 0x000fe200078efcff */
[----:B----4-:R-:W-:Y:S01]  /*2580*/  @!P2 IMAD.SHL.U32 R7, R85, 0x10, RZ ;  /* 0x000000105507a824 */ /* 0x010fe200078e00ff */
[----:B------:R-:W-:Y:S01]  /*2590*/  IADD3 R249, -R248, UR14, RZ ;  /* 0x0000000ef8f97c10 */ /* 0x000fe2000fffe1ff */
[----:B------:R-:W-:-:S03]  /*25a0*/  IMAD.SHL.U32 R6, R26, 0x8, RZ ;  /* 0x000000081a067824 */ /* 0x000fc600078e00ff */
[----:B------:R1:W-:Y:S02]  /*25b0*/  @!P2 LDGSTS.E.BYPASS.LTC128B.128 [R7+0xf080], [R4.64] ;  /* 0x0f0800000407afae */ /* 0x0003e4000b901d4c */
[----:B------:R-:W-:Y:S02]  /*25c0*/  LOP3.LUT R6, R6, 0x8, RZ, 0xc0, !PT ;  /* 0x0000000806067812 */ /* 0x000fe400078ec0ff */
[----:B------:R-:W0:Y:S04]  /*25d0*/  LDGDEPBAR ;  /* 0x00000000000079af */ /* 0x000e280000000000 */
[----:B------:R2:W-:Y:S04]  /*25e0*/  LDGSTS.E.BYPASS.LTC128B.128 [R250+0xc080], [R2.64], !P1 ;  /* 0x0c08000002fa7fae */ /* 0x0005e8000c901d4c */
[----:B------:R2:W-:Y:S01]  /*25f0*/  LDGSTS.E.BYPASS.LTC128B.128 [R250+0xd080], [R2.64+0x40], !P0 ;  /* 0x0d08004002fa7fae */ /* 0x0005e2000c101d4c */
[----:B------:R-:W-:-:S03]  /*2600*/  LOP3.LUT P0, RZ, R8, 0x2, RZ, 0xc0, !PT ;  /* 0x0000000208ff7812 */ /* 0x000fc6000780c0ff */
[----:B------:R2:W-:Y:S01]  /*2610*/  LDGSTS.E.BYPASS.LTC128B.128 [R250+0xe080], [R2.64+0x80], !P6 ;  /* 0x0e08008002fa7fae */ /* 0x0005e2000f101d4c */
[----:B------:R-:W-:Y:S01]  /*2620*/  SEL R221, R221, 0xfffffff0, !P0 ;  /* 0xfffffff0dddd7807 */ /* 0x000fe20004000000 */
[----:B-1----:R-:W-:Y:S01]  /*2630*/  IMAD.SHL.U32 R5, R0, 0x40, RZ ;  /* 0x0000004000057824 */ /* 0x002fe200078e00ff */
[----:B------:R-:W-:Y:S01]  /*2640*/  IADD3 R0, P1, R22, UR4, RZ ;  /* 0x0000000416007c10 */ /* 0x000fe2000ff3e0ff */
[----:B------:R-:W-:Y:S01]  /*2650*/  IMAD.IADD R7, R23, 0x1, R27 ;  /* 0x0000000117077824 */ /* 0x000fe200078e021b */
[----:B------:R-:W-:Y:S01]  /*2660*/  UMOV UR4, URZ ;  /* 0x0000003f00047c82 */ /* 0x000fe20008000000 */
[----:B------:R-:W-:Y:S01]  /*2670*/  IMAD.SHL.U32 R4, R8, 0x40, RZ ;  /* 0x0000004008047824 */ /* 0x000fe200078e00ff */
[----:B------:R-:W-:Y:S02]  /*2680*/  LOP3.LUT R5, R5, 0x1c0, RZ, 0xc0, !PT ;  /* 0x000001c005057812 */ /* 0x000fe400078ec0ff */
[----:B------:R1:W-:Y:S02]  /*2690*/  STL [R1+0x4], R7 ;  /* 0x0000040701007387 */ /* 0x0003e40000100800 */
[----:B------:R-:W-:-:S02]  /*26a0*/  SHF.R.U32.HI R10, RZ, 0x3, R5 ;  /* 0x00000003ff0a7819 */ /* 0x000fc40000011605 */
[----:B------:R-:W-:Y:S02]  /*26b0*/  LOP3.LUT R4, R4, 0xc0, RZ, 0xc0, !PT ;  /* 0x000000c004047812 */ /* 0x000fe400078ec0ff */
[----:B------:R-:W-:Y:S02]  /*26c0*/  LOP3.LUT R10, R10, R5, R6, 0x1e, !PT ;  /* 0x000000050a0a7212 */ /* 0x000fe400078e1e06 */
[----:B------:R-:W-:-:S03]  /*26d0*/  SHF.R.U32.HI R5, RZ, 0x3, R4 ;  /* 0x00000003ff057819 */ /* 0x000fc60000011604 */
[----:B------:R-:W-:Y:S01]  /*26e0*/  IMAD.IADD R214, R214, 0x1, R10 ;  /* 0x00000001d6d67824 */ /* 0x000fe200078e020a */
[C---:B--2---:R-:W-:Y:S02]  /*26f0*/  LOP3.LUT R2, R5.reuse, R12, R4, 0x1e, !PT ;  /* 0x0000000c05027212 */ /* 0x044fe400078e1e04 */
[CC--:B------:R-:W-:Y:S02]  /*2700*/  LOP3.LUT R208, R5.reuse, R4.reuse, R208, 0x1e, !PT ;  /* 0x0000000405d07212 */ /* 0x0c0fe400078e1ed0 */
[----:B------:R-:W-:Y:S02]  /*2710*/  LOP3.LUT R3, R5, R4, R6, 0x1e, !PT ;  /* 0x0000000405037212 */ /* 0x000fe400078e1e06 */
[----:B------:R-:W-:-:S05]  /*2720*/  LEA R214, R214, 0x13480, 0x1 ;  /* 0x00013480d6d67811 */ /* 0x000fca00078e08ff */
[--C-:B------:R-:W-:Y:S01]  /*2730*/  IMAD R215, R218, 0x2, R214.reuse ;  /* 0x00000002dad77824 */ /* 0x100fe200078e02d6 */
[----:B-1----:R-:W-:Y:S01]  /*2740*/  IADD3.X R7, R7, UR6, RZ, P1, !PT ;  /* 0x0000000607077c10 */ /* 0x002fe20008ffe4ff */
[----:B------:R-:W-:Y:S01]  /*2750*/  ULDC UR6, c[0x0][0x2a0] ;  /* 0x0000a80000067ab9 */ /* 0x000fe20000000800 */
[C---:B------:R-:W-:Y:S01]  /*2760*/  LEA R8, P1, R0.reuse, c[0x0][0x280], 0x2 ;  /* 0x0000a00000087a11 */ /* 0x040fe200078210ff */
[----:B------:R-:W-:Y:S01]  /*2770*/  ULOP3.LUT UR6, URZ, UR6, URZ, 0x33, !UPT ;  /* 0x000000063f067292 */ /* 0x000fe2000f8e333f */
[----:B------:R-:W-:Y:S02]  /*2780*/  IMAD R216, R219, 0x2, R214 ;  /* 0x00000002dbd87824 */ /* 0x000fe400078e02d6 */
[----:B------:R-:W-:Y:S01]  /*2790*/  LEA.HI.X R9, R0, c[0x0][0x284], R7, 0x2, P1 ;  /* 0x0000a10000097a11 */ /* 0x000fe200008f1407 */
[----:B------:R-:W-:Y:S01]  /*27a0*/  IMAD.SHL.U32 R0, R16, 0x20, RZ ;  /* 0x0000002010007824 */ /* 0x000fe200078e00ff */
[----:B------:R-:W-:Y:S01]  /*27b0*/  ISETP.GE.AND P1, PT, R85, 0x10, PT ;  /* 0x000000105500780c */ /* 0x000fe20003f26270 */
[----:B------:R-:W-:Y:S01]  /*27c0*/  IMAD R219, R219, 0x2, R215 ;  /* 0x00000002dbdb7824 */ /* 0x000fe200078e02d7 */
[----:B------:R-:W-:Y:S01]  /*27d0*/  IADD3 R246, R246, UR6, RZ ;  /* 0x00000006f6f67c10 */ /* 0x000fe2000fffe0ff */
[----:B------:R-:W-:-:S02]  /*27e0*/  IMAD R4, R24, 0x200, R0 ;  /* 0x0000020018047824 */ /* 0x000fc400078e0200 */
[C---:B------:R-:W-:Y:S02]  /*27f0*/  IMAD.IADD R220, R0.reuse, 0x1, R2 ;  /* 0x0000000100dc7824 */ /* 0x040fe400078e0202 */
[----:B------:R-:W-:Y:S02]  /*2800*/  IMAD.IADD R208, R0, 0x1, R208 ;  /* 0x0000000100d07824 */ /* 0x000fe400078e02d0 */
[----:B------:R-:W-:Y:S02]  /*2810*/  IMAD.IADD R0, R21, 0x1, R28 ;  /* 0x0000000115007824 */ /* 0x000fe400078e021c */
[----:B------:R-:W-:Y:S01]  /*2820*/  IMAD.IADD R217, R4, 0x1, R3 ;  /* 0x0000000104d97824 */ /* 0x000fe200078e0203 */
[----:B------:R-:W-:Y:S01]  /*2830*/  LEA R208, R208, 0x80, 0x1 ;  /* 0x00000080d0d07811 */ /* 0x000fe200078e08ff */
[----:B------:R-:W-:Y:S01]  /*2840*/  @!P1 IMAD.SHL.U32 R3, R85, 0x10, RZ ;  /* 0x0000001055039824 */ /* 0x000fe200078e00ff */
[----:B------:R1:W-:Y:S01]  /*2850*/  STL [R1+0x3c], R0 ;  /* 0x00003c0001007387 */ /* 0x0003e20000100800 */
[C---:B------:R-:W-:Y:S01]  /*2860*/  IMAD.SHL.U32 R212, R217.reuse, 0x2, RZ ;  /* 0x00000002d9d47824 */ /* 0x040fe200078e00ff */
[----:B------:R-:W-:Y:S01]  /*2870*/  CS2R R84, SRZ ;  /* 0x0000000000547805 */ /* 0x000fe2000001ff00 */
[----:B------:R-:W-:Y:S01]  /*2880*/  IMAD R218, R218, 0x2, R216 ;  /* 0x00000002dada7824 */ /* 0x000fe200078e02d8 */
[----:B------:R2:W-:Y:S01]  /*2890*/  @!P1 LDGSTS.E.BYPASS.LTC128B.128 [R3+0xf280], [R8.64] ;  /* 0x0f28000008039fae */ /* 0x0005e2000b901d4c */
[----:B------:R-:W-:Y:S01]  /*28a0*/  IMAD.IADD R222, R217, 0x1, R221 ;  /* 0x00000001d9de7824 */ /* 0x000fe200078e02dd */
[----:B------:R-:W-:-:S02]  /*28b0*/  IADD3 R213, R212, 0xc080, RZ ;  /* 0x0000c080d4d57810 */ /* 0x000fc40007ffe0ff */
[----:B------:R-:W0:Y:S03]  /*28c0*/  LDGDEPBAR ;  /* 0x00000000000079af */ /* 0x000e260000000000 */
[----:B------:R-:W-:Y:S01]  /*28d0*/  IMAD R213, R221, 0x2, R213 ;  /* 0x00000002ddd57824 */ /* 0x000fe200078e02d5 */
[----:B------:R-:W0:Y:S01]  /*28e0*/  LDGDEPBAR ;  /* 0x00000000000079af */ /* 0x000e220000000000 */
[----:B-1----:R-:W-:-:S05]  /*28f0*/  IADD3 R0, R250, 0x6080, RZ ;  /* 0x00006080fa007810 */ /* 0x002fca0007ffe0ff */
[----:B------:R2:W-:Y:S02]  /*2900*/  STL [R1+0x40], R0 ;  /* 0x0000400001007387 */ /* 0x0005e40000100800 */
.L_x_307:
[----:B------:R-:W-:Y:S04]  /*2910*/  DEPBAR.LE SB0, 0x1 ;  /* 0x000080400000791a */ /* 0x000fe80000000000 */
[----:B------:R-:W-:Y:S01]  /*2920*/  BAR.SYNC.DEFER_BLOCKING 0x0 ;  /* 0x0000000000007b1d */ /* 0x000fe20000010000 */
[----:B--2---:R-:W-:Y:S01]  /*2930*/  MOV R0, UR4 ;  /* 0x0000000400007c02 */ /* 0x004fe20008000f00 */
[----:B------:R-:W-:Y:S01]  /*2940*/  IMAD.U32 R223, RZ, RZ, UR4 ;  /* 0x00000004ffdf7e24 */ /* 0x000fe2000f8e00ff */
[----:B------:R-:W-:Y:S01]  /*2950*/  MOV R2, UR4 ;  /* 0x0000000400027c02 */ /* 0x000fe20008000f00 */
[----:B------:R-:W-:Y:S02]  /*2960*/  IMAD.U32 R3, RZ, RZ, UR4 ;  /* 0x00000004ff037e24 */ /* 0x000fe4000f8e00ff */
[----:B------:R-:W-:Y:S01]  /*2970*/  IMAD R0, R0, 0x1800, R217 ;  /* 0x0000180000007824 */ /* 0x000fe200078e02d9 */
[----:B------:R-:W-:Y:S01]  /*2980*/  LEA R223, R223, R244, 0x6 ;  /* 0x000000f4dfdf7211 */ /* 0x000fe200078e30ff */
[----:B------:R-:W-:Y:S02]  /*2990*/  IMAD R2, R2, 0x1800, R221 ;  /* 0x0000180002027824 */ /* 0x000fe400078e02dd */
[----:B------:R-:W-:Y:S02]  /*29a0*/  IMAD.SHL.U32 R0, R0, 0x2, RZ ;  /* 0x0000000200007824 */ /* 0x000fe400078e00ff */
[----:B------:R-:W-:Y:S02]  /*29b0*/  IMAD.IADD R2, R217, 0x1, R2 ;  /* 0x00000001d9027824 */ /* 0x000fe400078e0202 */
[----:B------:R-:W-:Y:S03]  /*29c0*/  IMAD R3, R3, 0x1800, R222 ;  /* 0x0000180003037824 */ /* 0x000fe600078e02de */
[----:B------:R-:W-:Y:S02]  /*29d0*/  SHF.L.U32 R2, R2, 0x1, RZ ;  /* 0x0000000102027819 */ /* 0x000fe400000006ff */
[----:B------:R-:W-:Y:S01]  /*29e0*/  SHF.L.U32 R3, R3, 0x1, RZ ;  /* 0x0000000103037819 */ /* 0x000fe200000006ff */
[----:B------:R-:W-:Y:S06]  /*29f0*/  LDSM.16.M88.4 R16, [R210+0x80] ;  /* 0x00008000d210783b */ /* 0x000fec0000000200 */
        /* <DEDUP_REMOVED lines=10> */
[----:B------:R-:W-:Y:S05]  /*2aa0*/  LDSM.16.M88.4 R156, [R211+0x5080] ;  /* 0x00508000d39c783b */ /* 0x000fea0000000200 */
        /* <DEDUP_REMOVED lines=17> */
[----:B------:R-:W-:Y:S06]  /*2bc0*/  LDSM.16.M88.4 R148, [R211+0x2080] ;  /* 0x00208000d394783b */ /* 0x000fec0000000200 */
[----:B------:R-:W4:Y:S01]  /*2bd0*/  LDSM.16.M88.4 R136, [R3+0x7080] ;  /* 0x007080000388783b */ /* 0x000f220000000200 */
[-C--:B-1----:R-:W-:Y:S08]  /*2be0*/  HMMA.16816.F32 R4, R132, R152.reuse, R4 ;  /* 0x000000988404723c */ /* 0x082ff00000001804 */
[C---:B--2---:R-:W-:Y:S08]  /*2bf0*/  HMMA.16816.F32 R8, R140.reuse, R152, R8 ;  /* 0x000000988c08723c */ /* 0x044ff00000001808 */
[-C--:B------:R-:W-:Y:S08]  /*2c00*/  HMMA.16816.F32 R12, R140, R154.reuse, R12 ;  /* 0x0000009a8c0c723c */ /* 0x080ff0000000180c */
[C---:B------:R-:W-:Y:S01]  /*2c10*/  HMMA.16816.F32 R16, R132.reuse, R154, R16 ;  /* 0x0000009a8410723c */ /* 0x040fe20000001810 */
[----:B------:R-:W1:Y:S07]  /*2c20*/  LDSM.16.M88.4 R152, [R2+0x7880] ;  /* 0x007880000298783b */ /* 0x000e6e0000000200 */
[-C--:B---3--:R-:W-:Y:S08]  /*2c30*/  HMMA.16816.F32 R20, R132, R144.reuse, R20 ;  /* 0x000000908414723c */ /* 0x088ff00000001814 */
[C---:B------:R-:W-:Y:S08]  /*2c40*/  HMMA.16816.F32 R24, R140.reuse, R144, R24 ;  /* 0x000000908c18723c */ /* 0x040ff00000001818 */
[-C--:B------:R-:W-:Y:S01]  /*2c50*/  HMMA.16816.F32 R28, R140, R146.reuse, R28 ;  /* 0x000000928c1c723c */ /* 0x080fe2000000181c */
[----:B------:R-:W2:Y:S07]  /*2c60*/  LDSM.16.M88.4 R140, [R211+0x3080] ;  /* 0x00308000d38c783b */ /* 0x000eae0000000200 */
[----:B------:R-:W-:Y:S01]  /*2c70*/  HMMA.16816.F32 R32, R132, R146, R32 ;  /* 0x000000928420723c */ /* 0x000fe20000001820 */
[----:B------:R-:W-:Y:S06]  /*2c80*/  LDSM.16.M88.4 R144, [R210+0x4080] ;  /* 0x00408000d290783b */ /* 0x000fec0000000200 */
[----:B------:R-:W3:Y:S01]  /*2c90*/  LDSM.16.M88.4 R132, [R0+0x8080] ;  /* 0x008080000084783b */ /* 0x000ee20000000200 */
[-C--:B----4-:R-:W-:Y:S08]  /*2ca0*/  HMMA.16816.F32 R4, R136, R148.reuse, R4 ;  /* 0x000000948804723c */ /* 0x090ff00000001804 */
[C---:B-1----:R-:W-:Y:S08]  /*2cb0*/  HMMA.16816.F32 R8, R152.reuse, R148, R8 ;  /* 0x000000949808723c */ /* 0x042ff00000001808 */
[-C--:B------:R-:W-:Y:S08]  /*2cc0*/  HMMA.16816.F32 R12, R152, R150.reuse, R12 ;  /* 0x00000096980c723c */ /* 0x080ff0000000180c */
[C---:B------:R-:W-:Y:S01]  /*2cd0*/  HMMA.16816.F32 R16, R136.reuse, R150, R16 ;  /* 0x000000968810723c */ /* 0x040fe20000001810 */
[----:B------:R1:W4:Y:S07]  /*2ce0*/  LDSM.16.M88.4 R148, [R0+0x8880] ;  /* 0x008880000094783b */ /* 0x00032e0000000200 */
[-C--:B--2---:R-:W-:Y:S08]  /*2cf0*/  HMMA.16816.F32 R20, R136, R140.reuse, R20 ;  /* 0x0000008c8814723c */ /* 0x084ff00000001814 */
[C---:B------:R-:W-:Y:S08]  /*2d00*/  HMMA.16816.F32 R24, R152.reuse, R140, R24 ;  /* 0x0000008c9818723c */ /* 0x040ff00000001818 */
[-C--:B------:R-:W-:Y:S01]  /*2d10*/  HMMA.16816.F32 R28, R152, R142.reuse, R28 ;  /* 0x0000008e981c723c */ /* 0x080fe2000000181c */
[----:B------:R-:W2:Y:S03]  /*2d20*/  LDSM.16.M88.4 R152, [R210+0x5080] ;  /* 0x00508000d298783b */ /* 0x000ea60000000200 */
[----:B-1----:R-:W-:Y:S04]  /*2d30*/  MOV R0, UR11 ;  /* 0x0000000b00007c02 */ /* 0x002fe80008000f00 */
[----:B------:R-:W-:Y:S01]  /*2d40*/  HMMA.16816.F32 R32, R136, R142, R32 ;  /* 0x0000008e8820723c */ /* 0x000fe20000001820 */
[----:B------:R-:W-:Y:S03]  /*2d50*/  LDSM.16.M88.4 R140, [R211+0x4080] ;  /* 0x00408000d38c783b */ /* 0x000fe60000000200 */
[----:B------:R-:W-:Y:S03]  /*2d60*/  IMAD R0, R0, 0x40, R244 ;  /* 0x0000004000007824 */ /* 0x000fe600078e02f4 */
[----:B------:R-:W1:Y:S01]  /*2d70*/  LDSM.16.M88.4 R136, [R3+0x8080] ;  /* 0x008080000388783b */ /* 0x000e620000000200 */
[-C--:B---3--:R-:W-:Y:S08]  /*2d80*/  HMMA.16816.F32 R4, R132, R144.reuse, R4 ;  /* 0x000000908404723c */ /* 0x088ff00000001804 */
[C---:B----4-:R-:W-:Y:S08]  /*2d90*/  HMMA.16816.F32 R8, R148.reuse, R144, R8 ;  /* 0x000000909408723c */ /* 0x050ff00000001808 */
[-C--:B------:R-:W-:Y:S08]  /*2da0*/  HMMA.16816.F32 R12, R148, R146.reuse, R12 ;  /* 0x00000092940c723c */ /* 0x080ff0000000180c */
[C---:B------:R-:W-:Y:S01]  /*2db0*/  HMMA.16816.F32 R16, R132.reuse, R146, R16 ;  /* 0x000000928410723c */ /* 0x040fe20000001810 */
[----:B------:R-:W3:Y:S07]  /*2dc0*/  LDSM.16.M88.4 R144, [R2+0x8880] ;  /* 0x008880000290783b */ /* 0x000eee0000000200 */
[-C--:B--2---:R-:W-:Y:S08]  /*2dd0*/  HMMA.16816.F32 R20, R132, R152.reuse, R20 ;  /* 0x000000988414723c */ /* 0x084ff00000001814 */
[C---:B------:R-:W-:Y:S01]  /*2de0*/  HMMA.16816.F32 R24, R148.reuse, R152, R24 ;  /* 0x000000989418723c */ /* 0x040fe20000001818 */
[----:B------:R2:W4:Y:S06]  /*2df0*/  LDS R153, [R223.X4+0xf080] ;  /* 0x00f08000df997984 */ /* 0x00052c0000004800 */
[-C--:B------:R-:W-:Y:S01]  /*2e00*/  IADD3 R152, R246, R0.reuse, RZ ;  /* 0x00000000f6987210 */ /* 0x080fe20007ffe0ff */
[-C--:B------:R-:W-:Y:S07]  /*2e10*/  HMMA.16816.F32 R28, R148, R154.reuse, R28 ;  /* 0x0000009a941c723c */ /* 0x080fee000000181c */
[----:B------:R-:W-:Y:S01]  /*2e20*/  IADD3 R149, R247, R0, RZ ;  /* 0x00000000f7957210 */ /* 0x000fe20007ffe0ff */
[----:B------:R-:W-:Y:S01]  /*2e30*/  HMMA.16816.F32 R32, R132, R154, R32 ;  /* 0x0000009a8420723c */ /* 0x000fe20000001820 */
[----:B------:R2:W2:Y:S03]  /*2e40*/  LDS R154, [R223.X4+0xf0a0] ;  /* 0x00f0a000df9a7984 */ /* 0x0004a60000004800 */
[----:B------:R-:W-:Y:S03]  /*2e50*/  IMNMX R149, R249, R149, PT ;  /* 0x00000095f9957217 */ /* 0x000fe60003800200 */
[----:B------:R2:W2:Y:S01]  /*2e60*/  LDS R155, [R223.X4+0xf100] ;  /* 0x00f10000df9b7984 */ /* 0x0004a20000004800 */
[-C--:B-1----:R-:W-:Y:S05]  /*2e70*/  HMMA.16816.F32 R4, R136, R140.reuse, R4 ;  /* 0x0000008c8804723c */ /* 0x082fea0000001804 */
[----:B------:R-:W1:Y:S03]  /*2e80*/  LDS R223, [R223.X4+0xf120] ;  /* 0x00f12000dfdf7984 */ /* 0x000e660000004800 */
[C---:B---3--:R-:W-:Y:S08]  /*2e90*/  HMMA.16816.F32 R8, R144.reuse, R140, R8 ;  /* 0x0000008c9008723c */ /* 0x048ff00000001808 */
[-C--:B------:R-:W-:Y:S08]  /*2ea0*/  HMMA.16816.F32 R12, R144, R142.reuse, R12 ;  /* 0x0000008e900c723c */ /* 0x080ff0000000180c */
[C---:B------:R-:W-:Y:S08]  /*2eb0*/  HMMA.16816.F32 R16, R136.reuse, R142, R16 ;  /* 0x0000008e8810723c */ /* 0x040ff00000001810 */
[-C--:B------:R-:W-:Y:S08]  /*2ec0*/  HMMA.16816.F32 R20, R136, R156.reuse, R20 ;  /* 0x0000009c8814723c */ /* 0x080ff00000001814 */
[C---:B------:R-:W-:Y:S08]  /*2ed0*/  HMMA.16816.F32 R24, R144.reuse, R156, R24 ;  /* 0x0000009c9018723c */ /* 0x040ff00000001818 */
[-C--:B------:R-:W-:Y:S08]  /*2ee0*/  HMMA.16816.F32 R28, R144, R158.reuse, R28 ;  /* 0x0000009e901c723c */ /* 0x080ff0000000181c */
[----:B------:R-:W-:Y:S01]  /*2ef0*/  HMMA.16816.F32 R32, R136, R158, R32 ;  /* 0x0000009e8820723c */ /* 0x000fe20000001820 */
[----:B------:R-:W-:-:S07]  /*2f00*/  @!P3 BRA `(.L_x_289) ;  /* 0x000001a00000b947 */ /* 0x000fce0003800000 */
[----:B-12-4-:R-:W-:Y:S01]  /*2f10*/  IADD3 R2, R0, UR17, RZ ;  /* 0x0000001100027c10 */ /* 0x016fe2000fffe0ff */
[----:B------:R-:W-:Y:S03]  /*2f20*/  BSSY B0, `(.L_x_290) ;  /* 0x0000011000007945 */ /* 0x000fe60003800000 */
        /* <DEDUP_REMOVED lines=11> */
.L_x_291:
[----:B------:R-:W-:Y:S04]  /*2fe0*/  MOV R3, 0x1 ;  /* 0x0000000100037802 */ /* 0x000fe80000000f00 */
[----:B------:R-:W-:Y:S11]  /*2ff0*/  ISETP.NE.AND P0, PT, R3, c[0x0][0x2a8], PT ;  /* 0x0000aa0003007a0c */ /* 0x000ff60003f05270 */
[----:B------:R-:W-:Y:S02]  /*3000*/  @!UPT UIADD3 URZ, URZ, URZ, URZ ;  /* 0x0000003f3f3ff290 */ /* 0x000fe4000fffe03f */
[----:B------:R-:W-:Y:S05]  /*3010*/  @P0 IMAD.HI.U32 R3, R2, c[0x0][0x2ac], RZ ;  /* 0x0000ab0002030a27 */ /* 0x000fea00078e00ff */
[----:B------:R-:W-:Y:S02]  /*3020*/  @P0 SHF.R.U32.HI R2, RZ, c[0x0][0x2b0], R3 ;  /* 0x0000ac00ff020a19 */ /* 0x000fe40000011603 */
.L_x_292:
[----:B------:R-:W-:Y:S05]  /*3030*/  BSYNC B0 ;  /* 0x0000000000007941 */ /* 0x000fea0003800000 */
.L_x_290:
[----:B------:R-:W-:Y:S04]  /*3040*/  IMAD.MOV.U32 R152, RZ, RZ, c[0x0][0x2a8] ;  /* 0x0000aa00ff987624 */ /* 0x000fe800078e00ff */
[----:B------:R-:W-:Y:S02]  /*3050*/  IMAD R152, R2, R152, -UR10 ;  /* 0x8000000a02987e24 */ /* 0x000fe4000f8e0298 */
[----:B------:R-:W-:Y:S03]  /*3060*/  IMAD.IADD R2, R246, 0x1, R0 ;  /* 0x00000001f6027824 */ /* 0x000fe600078e0200 */
[----:B------:R-:W-:Y:S04]  /*3070*/  IADD3 R152, -R248, R152, RZ ;  /* 0x00000098f8987210 */ /* 0x000fe80007ffe1ff */
[----:B------:R-:W-:Y:S02]  /*3080*/  IADD3 R3, R152, c[0x0][0x2a8], RZ ;  /* 0x0000aa0098037a10 */ /* 0x000fe40007ffe0ff */
[----:B------:R-:W-:Y:S02]  /*3090*/  IMNMX R152, R2, R152, !PT ;  /* 0x0000009802987217 */ /* 0x000fe40007800200 */
[----:B------:R-:W-:Y:S02]  /*30a0*/  IMNMX R149, R149, R3, PT ;  /* 0x0000000395957217 */ /* 0x000fe40003800200 */
.L_x_289:
[----:B-12-4-:R-:W-:Y:S05]  /*30b0*/  IADD3 R2, R0, 0x8, RZ ;  /* 0x0000000800027810 */ /* 0x016fea0007ffe0ff */
[--C-:B------:R-:W-:Y:S02]  /*30c0*/  IMAD.IADD R148, R247, 0x1, R2.reuse ;  /* 0x00000001f7947824 */ /* 0x100fe400078e0202 */
[----:B------:R-:W-:Y:S03]  /*30d0*/  IMAD.IADD R3, R246, 0x1, R2 ;  /* 0x00000001f6037824 */ /* 0x000fe600078e0202 */
[----:B------:R-:W-:Y:S01]  /*30e0*/  IMNMX R148, R249, R148, PT ;  /* 0x00000094f9947217 */ /* 0x000fe20003800200 */
[----:B------:R-:W-:-:S05]  /*30f0*/  @!P3 BRA `(.L_x_293) ;  /* 0x000001900000b947 */ /* 0x000fca0003800000 */
[----:B------:R-:W-:Y:S01]  /*3100*/  IADD3 R2, R2, UR17, RZ ;  /* 0x0000001102027c10 */ /* 0x000fe2000fffe0ff */
        /* <DEDUP_REMOVED lines=12> */
.L_x_295:
[----:B------:R-:W-:Y:S04]  /*31d0*/  MOV R132, 0x1 ;  /* 0x0000000100847802 */ /* 0x000fe80000000f00 */
[----:B------:R-:W-:Y:S11]  /*31e0*/  ISETP.NE.AND P0, PT, R132, c[0x0][0x2a8], PT ;  /* 0x0000aa0084007a0c */ /* 0x000ff60003f05270 */
[----:B------:R-:W-:Y:S02]  /*31f0*/  @!UPT UIADD3 URZ, URZ, URZ, URZ ;  /* 0x0000003f3f3ff290 */ /* 0x000fe4000fffe03f */
[----:B------:R-:W-:Y:S05]  /*3200*/  @P0 IMAD.HI.U32 R132, R2, c[0x0][0x2ac], RZ ;  /* 0x0000ab0002840a27 */ /* 0x000fea00078e00ff */
[----:B------:R-:W-:Y:S02]  /*3210*/  @P0 SHF.R.U32.HI R2, RZ, c[0x0][0x2b0], R132 ;  /* 0x0000ac00ff020a19 */ /* 0x000fe40000011684 */
.L_x_296:
[----:B------:R-:W-:Y:S05]  /*3220*/  BSYNC B0 ;  /* 0x0000000000007941 */ /* 0x000fea0003800000 */
.L_x_294:
[----:B------:R-:W-:Y:S04]  /*3230*/  IMAD.MOV.U32 R132, RZ, RZ, c[0x0][0x2a8] ;  /* 0x0000aa00ff847624 */ /* 0x000fe800078e00ff */
[----:B------:R-:W-:Y:S04]  /*3240*/  IMAD R2, R2, R132, -UR10 ;  /* 0x8000000a02027e24 */ /* 0x000fe8000f8e0284 */
[----:B------:R-:W-:Y:S05]  /*3250*/  IMAD.IADD R2, R2, 0x1, -R248 ;  /* 0x0000000102027824 */ /* 0x000fea00078e0af8 */
[----:B------:R-:W-:Y:S02]  /*3260*/  IADD3 R132, R2, c[0x0][0x2a8], RZ ;  /* 0x0000aa0002847a10 */ /* 0x000fe40007ffe0ff */
[----:B------:R-:W-:Y:S02]  /*3270*/  IMNMX R3, R3, R2, !PT ;  /* 0x0000000203037217 */ /* 0x000fe40007800200 */
[----:B------:R-:W-:Y:S02]  /*3280*/  IMNMX R148, R148, R132, PT ;  /* 0x0000008494947217 */ /* 0x000fe40003800200 */
.L_x_293:
[----:B------:R-:W-:Y:S05]  /*3290*/  IADD3 R132, R0, 0x20, RZ ;  /* 0x0000002000847810 */ /* 0x000fea0007ffe0ff */
        /* <DEDUP_REMOVED lines=17> */
.L_x_299:
[----:B------:R-:W-:Y:S04]  /*33b0*/  MOV R133, 0x1 ;  /* 0x0000000100857802 */ /* 0x000fe80000000f00 */
[----:B------:R-:W-:Y:S11]  /*33c0*/  ISETP.NE.AND P0, PT, R133, c[0x0][0x2a8], PT ;  /* 0x0000aa0085007a0c */ /* 0x000ff60003f05270 */
[----:B------:R-:W-:Y:S02]  /*33d0*/  @!UPT UIADD3 URZ, URZ, URZ, URZ ;  /* 0x0000003f3f3ff290 */ /* 0x000fe4000fffe03f */
[----:B------:R-:W-:Y:S05]  /*33e0*/  @P0 IMAD.HI.U32 R133, R132, c[0x0][0x2ac], RZ ;  /* 0x0000ab0084850a27 */ /* 0x000fea00078e00ff */
[----:B------:R-:W-:Y:S02]  /*33f0*/  @P0 SHF.R.U32.HI R132, RZ, c[0x0][0x2b0], R133 ;  /* 0x0000ac00ff840a19 */ /* 0x000fe40000011685 */
.L_x_300:
[----:B------:R-:W-:Y:S05]  /*3400*/  BSYNC B0 ;  /* 0x0000000000007941 */ /* 0x000fea0003800000 */
.L_x_298:
[----:B------:R-:W-:Y:S04]  /*3410*/  IMAD.MOV.U32 R133, RZ, RZ, c[0x0][0x2a8] ;  /* 0x0000aa00ff857624 */ /* 0x000fe800078e00ff */
[----:B------:R-:W-:Y:S04]  /*3420*/  IMAD R132, R132, R133, -UR10 ;  /* 0x8000000a84847e24 */ /* 0x000fe8000f8e0285 */
[----:B------:R-:W-:Y:S05]  /*3430*/  IMAD.IADD R132, R132, 0x1, -R248 ;  /* 0x0000000184847824 */ /* 0x000fea00078e0af8 */
[----:B------:R-:W-:Y:S02]  /*3440*/  IADD3 R133, R132, c[0x0][0x2a8], RZ ;  /* 0x0000aa0084857a10 */ /* 0x000fe40007ffe0ff */
[----:B------:R-:W-:Y:S02]  /*3450*/  IMNMX R2, R2, R132, !PT ;  /* 0x0000008402027217 */ /* 0x000fe40007800200 */
[----:B------:R-:W-:Y:S02]  /*3460*/  IMNMX R151, R151, R133, PT ;  /* 0x0000008597977217 */ /* 0x000fe40003800200 */
.L_x_297:
        /* <DEDUP_REMOVED lines=18> */
.L_x_303:
[----:B------:R-:W-:Y:S04]  /*3590*/  MOV R133, 0x1 ;  /* 0x0000000100857802 */ /* 0x000fe80000000f00 */
[----:B------:R-:W-:Y:S11]  /*35a0*/  ISETP.NE.AND P0, PT, R133, c[0x0][0x2a8], PT ;  /* 0x0000aa0085007a0c */ /* 0x000ff60003f05270 */
[----:B------:R-:W-:Y:S02]  /*35b0*/  @!UPT UIADD3 URZ, URZ, URZ, URZ ;  /* 0x0000003f3f3ff290 */ /* 0x000fe4000fffe03f */
[----:B------:R-:W-:Y:S05]  /*35c0*/  @P0 IMAD.HI.U32 R133, R132, c[0x0][0x2ac], RZ ;  /* 0x0000ab0084850a27 */ /* 0x000fea00078e00ff */
[----:B------:R-:W-:Y:S02]  /*35d0*/  @P0 SHF.R.U32.HI R132, RZ, c[0x0][0x2b0], R133 ;  /* 0x0000ac00ff840a19 */ /* 0x000fe40000011685 */
.L_x_304:
[----:B------:R-:W-:Y:S05]  /*35e0*/  BSYNC B0 ;  /* 0x0000000000007941 */ /* 0x000fea0003800000 */
.L_x_302:
[----:B------:R-:W-:Y:S04]  /*35f0*/  IMAD.MOV.U32 R133, RZ, RZ, c[0x0][0x2a8] ;  /* 0x0000aa00ff857624 */ /* 0x000fe800078e00ff */
[----:B------:R-:W-:Y:S04]  /*3600*/  IMAD R132, R132, R133, -UR10 ;  /* 0x8000000a84847e24 */ /* 0x000fe8000f8e0285 */
[----:B------:R-:W-:Y:S05]  /*3610*/  IMAD.IADD R132, R132, 0x1, -R248 ;  /* 0x0000000184847824 */ /* 0x000fea00078e0af8 */
[----:B------:R-:W-:Y:S02]  /*3620*/  IADD3 R133, R132, c[0x0][0x2a8], RZ ;  /* 0x0000aa0084857a10 */ /* 0x000fe40007ffe0ff */
[----:B------:R-:W-:Y:S02]  /*3630*/  IMNMX R0, R0, R132, !PT ;  /* 0x0000008400007217 */ /* 0x000fe40007800200 */
[----:B------:R-:W-:Y:S02]  /*3640*/  IMNMX R150, R150, R133, PT ;  /* 0x0000008596967217 */ /* 0x000fe40003800200 */
.L_x_301:
        /* <DEDUP_REMOVED lines=11> */
[----:B------:R-:W-:Y:S01]  /*3700*/  ULDC.64 UR6, c[0x0][0x178] ;  /* 0x00005e0000067ab9 */ /* 0x000fe20000000a00 */
[----:B------:R-:W-:Y:S01]  /*3710*/  LOP3.LUT P4, RZ, R252, 0x1, RZ, 0xc0, !PT ;  /* 0x00000001fcff7812 */ /* 0x000fe2000788c0ff */
[----:B------:R-:W-:Y:S01]  /*3720*/  UIMAD.WIDE.U32 UR18, UR14, UR6, URZ ;  /* 0x000000060e1272a5 */ /* 0x000fe2000f8e003f */
[----:B----4-:R-:W4:Y:S01]  /*3730*/  LDL R230, [R1+0x44] ;  /* 0x0000440001e67983 */ /* 0x010f220000100800 */
[----:B------:R-:W-:Y:S03]  /*3740*/  USHF.R.S32.HI UR16, URZ, 0x1f, UR14 ;  /* 0x0000001f3f107899 */ /* 0x000fe6000801140e */
[----:B---3--:R-:W3:Y:S01]  /*3750*/  LDL R227, [R1] ;  /* 0x0000000001e37983 */ /* 0x008ee20000100800 */
[----:B------:R-:W-:Y:S01]  /*3760*/  IMAD.U32 R156, RZ, RZ, UR18 ;  /* 0x00000012ff9c7e24 */ /* 0x000fe2000f8e00ff */
[----:B------:R-:W-:Y:S01]  /*3770*/  UIMAD UR16, UR16, UR6, URZ ;  /* 0x00000006101072a4 */ /* 0x000fe2000f8e023f */
[----:B------:R-:W-:Y:S01]  /*3780*/  IMAD.U32 R157, RZ, RZ, UR18 ;  /* 0x00000012ff9d7e24 */ /* 0x000fe2000f8e00ff */
[----:B--2---:R-:W2:Y:S01]  /*3790*/  LDL R159, [R1+0x40] ;  /* 0x00004000019f7983 */ /* 0x004ea20000100800 */
[----:B------:R-:W-:Y:S02]  /*37a0*/  UIMAD UR6, UR14, -0x40, UR9 ;  /* 0xffffffc00e0678a4 */ /* 0x000fe4000f8e0209 */
[----:B------:R-:W-:Y:S01]  /*37b0*/  UIMAD UR16, UR14, UR7, UR16 ;  /* 0x000000070e1072a4 */ /* 0x000fe2000f8e0210 */
[----:B------:R-:W2:Y:S03]  /*37c0*/  LDL.64 R228, [R1+0x18] ;  /* 0x0000180001e47983 */ /* 0x000ea60000100a00 */
[C---:B------:R-:W-:Y:S01]  /*37d0*/  ISETP.GE.OR P4, PT, R245.reuse, UR6, !P4 ;  /* 0x00000006f5007c0c */ /* 0x040fe2000e786670 */
[----:B------:R-:W2:Y:S01]  /*37e0*/  LDL R226, [R1+0x38] ;  /* 0x0000380001e27983 */ /* 0x000ea20000100800 */
[----:B------:R-:W-:Y:S01]  /*37f0*/  ISETP.LT.AND P5, PT, R245, UR6, PT ;  /* 0x00000006f5007c0c */ /* 0x000fe2000bfa1270 */
[----:B------:R-:W-:Y:S06]  /*3800*/  UIADD3 UR16, UR19, UR16, URZ ;  /* 0x0000001013107290 */ /* 0x000fec000fffe03f */
[----:B------:R-:W-:Y:S01]  /*3810*/  IMAD.U32 R158, RZ, RZ, UR16 ;  /* 0x00000010ff9e7e24 */ /* 0x000fe2000f8e00ff */
[----:B-----5:R-:W-:Y:S04]  /*3820*/  LEA R157, P0, R157, R232, 0x6 ;  /* 0x000000e89d9d7211 */ /* 0x020fe800078030ff */
[----:B----4-:R-:W-:Y:S02]  /*3830*/  LEA.HI.X R158, R156, R230, R158, 0x6, P0 ;  /* 0x000000e69c9e7211 */ /* 0x010fe400000f349e */
[----:B------:R-:W-:Y:S02]  /*3840*/  LEA R156, P0, R157, c[0x0][0x160], 0x1 ;  /* 0x000058009d9c7a11 */ /* 0x000fe400078008ff */
[----:B---3--:R-:W-:Y:S02]  /*3850*/  ISETP.GE.OR P5, PT, R227, c[0x0][0x16c], !P5 ;  /* 0x00005b00e3007a0c */ /* 0x008fe40006fa6670 */
[----:B------:R-:W-:Y:S01]  /*3860*/  LEA.HI.X R157, R157, c[0x0][0x164], R158, 0x1, P0 ;  /* 0x000059009d9d7a11 */ /* 0x000fe200000f0c9e */
[----:B------:R-:W-:Y:S01]  /*3870*/  IMAD.U32 R158, RZ, RZ, UR15 ;  /* 0x0000000fff9e7e24 */ /* 0x000fe2000f8e00ff */
[----:B------:R-:W-:Y:S03]  /*3880*/  LOP3.LUT P0, RZ, R252, 0x2, RZ, 0xc0, !PT ;  /* 0x00000002fcff7812 */ /* 0x000fe6000780c0ff */
[----:B--2---:R-:W-:Y:S01]  /*3890*/  IMAD R158, R158, 0x3000, R159 ;  /* 0x000030009e9e7824 */ /* 0x004fe200078e029f */
[----:B------:R-:W-:Y:S01]  /*38a0*/  ISETP.GE.OR P0, PT, R245, UR6, !P0 ;  /* 0x00000006f5007c0c */ /* 0x000fe2000c706670 */
[----:B------:R-:W2:Y:S04]  /*38b0*/  S2R R159, SR_TID.X ;  /* 0x00000000009f7919 */ /* 0x000ea80000002100 */
[----:B------:R-:W-:Y:S01]  /*38c0*/  @!PT LDS RZ, [RZ] ;  /* 0x00000000fffff984 */ /* 0x000fe20000000800 */
[----:B------:R-:W-:Y:S01]  /*38d0*/  @!PT LDS RZ, [RZ] ;  /* 0x00000000fffff984 */ /* 0x000fe20000000800 */
[----:B------:R-:W-:Y:S01]  /*38e0*/  @!PT LDS RZ, [RZ] ;  /* 0x00000000fffff984 */ /* 0x000fe20000000800 */
[----:B------:R3:W-:Y:S08]  /*38f0*/  LDGSTS.E.BYPASS.LTC128B.128 [R158], [R156.64], !P4 ;  /* 0x000000009c9e7fae */ /* 0x0007f0000e101d4c */
[----:B------:R3:W-:Y:S04]  /*3900*/  LDGSTS.E.BYPASS.LTC128B.128 [R158+0x1000], [R156.64+0x40], !P0 ;  /* 0x010000409c9e7fae */ /* 0x0007e8000c101d4c */
[----:B------:R3:W-:Y:S01]  /*3910*/  LDGSTS.E.BYPASS.LTC128B.128 [R158+0x2000], [R156.64+0x80], !P5 ;  /* 0x020000809c9e7fae */ /* 0x0007e2000e901d4c */
[----:B--2---:R-:W-:Y:S02]  /*3920*/  IMAD.SHL.U32 R159, R159, 0x4, RZ ;  /* 0x000000049f9f7824 */ /* 0x004fe400078e00ff */
[----:B---3--:R-:W-:Y:S05]  /*3930*/  IMAD.U32 R156, RZ, RZ, UR11 ;  /* 0x0000000bff9c7e24 */ /* 0x008fea000f8e00ff */
[----:B------:R-:W-:Y:S04]  /*3940*/  @!P2 LEA R156, R156, 0x40, 0x6 ;  /* 0x000000409c9ca811 */ /* 0x000fe800078e30ff */
[C---:B------:R-:W-:Y:S04]  /*3950*/  @!P2 IADD3 R157, P0, R156.reuse, R228, RZ ;  /* 0x000000e49c9da210 */ /* 0x040fe80007f1e0ff */
[----:B------:R-:W-:Y:S02]  /*3960*/  @!P2 LEA.HI.X.SX32 R158, R156, R226, 0x1, P0 ;  /* 0x000000e29c9ea211 */ /* 0x000fe400000f0eff */
[C---:B------:R-:W-:Y:S04]  /*3970*/  @!P2 LEA R156, P0, R157.reuse, c[0x0][0x258], 0x2 ;  /* 0x000096009d9caa11 */ /* 0x040fe800078010ff */
[----:B------:R-:W-:Y:S01]  /*3980*/  @!P2 LEA.HI.X R157, R157, c[0x0][0x25c], R158, 0x2, P0 ;  /* 0x000097009d9daa11 */ /* 0x000fe200000f149e */
[----:B------:R-:W-:Y:S04]  /*3990*/  IMAD.U32 R158, RZ, RZ, UR15 ;  /* 0x0000000fff9e7e24 */ /* 0x000fe8000f8e00ff */
[----:B------:R-:W-:Y:S04]  /*39a0*/  @!P2 IMAD R158, R158, 0x40, R159 ;  /* 0x000000409e9ea824 */ /* 0x000fe800078e029f */
[----:B------:R-:W-:Y:S05]  /*39b0*/  @!P2 IMAD.SHL.U32 R158, R158, 0x4, RZ ;  /* 0x000000049e9ea824 */ /* 0x000fea00078e00ff */
[----:B------:R2:W-:Y:S02]  /*39c0*/  @!P2 LDGSTS.E.BYPASS.LTC128B.128 [R158+0xf080], [R156.64] ;  /* 0x0f0800009c9eafae */ /* 0x0005e4000b901d4c */
.L_x_305:
[----:B------:R-:W-:Y:S01]  /*39d0*/  PLOP3.LUT P0, PT, PT, PT, UP3, 0x80, 0x0 ;  /* 0x000000000000781c */ /* 0x000fe20003f0f038 */
[----:B------:R-:W0:Y:S03]  /*39e0*/  LDGDEPBAR ;  /* 0x00000000000079af */ /* 0x000e260000000000 */
[C---:B------:R-:W-:Y:S02]  /*39f0*/  ISETP.GT.AND P6, PT, R152.reuse, RZ, P0 ;  /* 0x000000ff9800720c */ /* 0x040fe400007c4270 */
[----:B------:R-:W-:Y:S02]  /*3a00*/  ISETP.GT.AND P4, PT, R152, 0x1, P0 ;  /* 0x000000019800780c */ /* 0x000fe40000784270 */
[----:B------:R-:W-:Y:S02]  /*3a10*/  ISETP.LT.OR P6, PT, R149, 0x1, P6 ;  /* 0x000000019500780c */ /* 0x000fe400037c1670 */
[C---:B------:R-:W-:Y:S02]  /*3a20*/  ISETP.GT.AND P5, PT, R3.reuse, RZ, P0 ;  /* 0x000000ff0300720c */ /* 0x040fe400007a4270 */
[----:B------:R-:W-:Y:S02]  /*3a30*/  FSEL R229, R4, -INF , !P6 ;  /* 0xff80000004e57808 */ /* 0x000fe40007000000 */
[----:B------:R-:W-:Y:S02]  /*3a40*/  ISETP.GT.AND P6, PT, R3, 0x1, P0 ;  /* 0x000000010300780c */ /* 0x000fe400007c4270 */
[----:B------:R-:W-:Y:S01]  /*3a50*/  ISETP.LT.OR P4, PT, R149, 0x2, P4 ;  /* 0x000000029500780c */ /* 0x000fe20002781670 */
[--C-:B------:R-:W-:Y:S01]  /*3a60*/  FFMA.FTZ R229, R229, c[0x0][0x29c], -R153.reuse ;  /* 0x0000a700e5e57a23 */ /* 0x100fe20000010899 */
[----:B------:R-:W-:Y:S02]  /*3a70*/  ISETP.LT.OR P5, PT, R148, 0x1, P5 ;  /* 0x000000019400780c */ /* 0x000fe40002fa1670 */
[----:B------:R-:W-:Y:S02]  /*3a80*/  FSEL R228, R5, -INF , !P4 ;  /* 0xff80000005e47808 */ /* 0x000fe40006000000 */
[----:B------:R-:W-:Y:S02]  /*3a90*/  ISETP.GT.AND P4, PT, R152, 0x20, P0 ;  /* 0x000000209800780c */ /* 0x000fe40000784270 */
[----:B------:R-:W-:Y:S02]  /*3aa0*/  ISETP.LT.OR P6, PT, R148, 0x2, P6 ;  /* 0x000000029400780c */ /* 0x000fe400037c1670 */
[----:B------:R-:W-:Y:S02]  /*3ab0*/  FSEL R231, R6, -INF , !P5 ;  /* 0xff80000006e77808 */ /* 0x000fe40006800000 */
[----:B------:R-:W-:Y:S02]  /*3ac0*/  FSEL R230, R7, -INF , !P6 ;  /* 0xff80000007e67808 */ /* 0x000fe40007000000 */
[-C--:B--2---:R-:W-:Y:S03]  /*3ad0*/  HMMA.16816.F32 R4, R132, R160.reuse, RZ ;  /* 0x000000a08404723c */ /* 0x084fe600000018ff */
[----:B------:R-:W-:Y:S01]  /*3ae0*/  ISETP.GT.AND P6, PT, R3, 0x20, P0 ;  /* 0x000000200300780c */ /* 0x000fe200007c4270 */
[--C-:B------:R-:W-:Y:S01]  /*3af0*/  FFMA.FTZ R230, R230, c[0x0][0x29c], -R154.reuse ;  /* 0x0000a700e6e67a23 */ /* 0x100fe2000001089a */
[----:B------:R-:W-:Y:S01]  /*3b00*/  ISETP.GT.AND P5, PT, R152, 0x21, P0 ;  /* 0x000000219800780c */ /* 0x000fe200007a4270 */
[--C-:B------:R-:W-:Y:S01]  /*3b10*/  FFMA.FTZ R231, R231, c[0x0][0x29c], -R154.reuse ;  /* 0x0000a700e7e77a23 */ /* 0x100fe2000001089a */
[C---:B------:R-:W-:Y:S02]  /*3b20*/  ISETP.LT.OR P4, PT, R149.reuse, 0x21, P4 ;  /* 0x000000219500780c */ /* 0x040fe40002781670 */
[----:B------:R-:W-:Y:S02]  /*3b30*/  ISETP.LT.OR P5, PT, R149, 0x22, P5 ;  /* 0x000000229500780c */ /* 0x000fe40002fa1670 */
[----:B------:R-:W-:Y:S02]  /*3b40*/  ISETP.LT.OR P6, PT, R148, 0x21, P6 ;  /* 0x000000219400780c */ /* 0x000fe400037c1670 */
[----:B------:R-:W-:Y:S02]  /*3b50*/  FSEL R159, R16, -INF , !P4 ;  /* 0xff800000109f7808 */ /* 0x000fe40006000000 */
[----:B------:R-:W-:Y:S02]  /*3b60*/  ISETP.GT.AND P4, PT, R3, 0x21, P0 ;  /* 0x000000210300780c */ /* 0x000fe40000784270 */
[----:B------:R-:W-:Y:S01]  /*3b70*/  FSEL R158, R17, -INF , !P5 ;  /* 0xff800000119e7808 */ /* 0x000fe20006800000 */
[--C-:B------:R-:W-:Y:S01]  /*3b80*/  FFMA.FTZ R159, R159, c[0x0][0x29c], -R153.reuse ;  /* 0x0000a7009f9f7a23 */ /* 0x100fe20000010899 */
[----:B------:R-:W-:Y:S02]  /*3b90*/  ISETP.GT.AND P5, PT, R152, 0x40, P0 ;  /* 0x000000409800780c */ /* 0x000fe400007a4270 */
[----:B------:R-:W-:Y:S01]  /*3ba0*/  ISETP.LT.OR P4, PT, R148, 0x22, P4 ;  /* 0x000000229400780c */ /* 0x000fe20002781670 */
[----:B------:R-:W-:Y:S01]  /*3bb0*/  FFMA.FTZ R158, R158, c[0x0][0x29c], -R153 ;  /* 0x0000a7009e9e7a23 */ /* 0x000fe20000010899 */
[----:B------:R-:W-:Y:S02]  /*3bc0*/  FSEL R227, R18, -INF , !P6 ;  /* 0xff80000012e37808 */ /* 0x000fe40007000000 */
[----:B------:R-:W-:Y:S02]  /*3bd0*/  ISETP.GT.AND P6, PT, R152, 0x41, P0 ;  /* 0x000000419800780c */ /* 0x000fe400007c4270 */
[----:B------:R-:W-:Y:S01]  /*3be0*/  ISETP.LT.OR P5, PT, R149, 0x41, P5 ;  /* 0x000000419500780c */ /* 0x000fe20002fa1670 */
[--C-:B------:R-:W-:Y:S01]  /*3bf0*/  FFMA.FTZ R227, R227, c[0x0][0x29c], -R154.reuse ;  /* 0x0000a700e3e37a23 */ /* 0x100fe2000001089a */
[----:B------:R-:W-:Y:S02]  /*3c00*/  FSEL R226, R19, -INF , !P4 ;  /* 0xff80000013e27808 */ /* 0x000fe40006000000 */
[----:B------:R-:W-:Y:S02]  /*3c10*/  ISETP.GT.AND P4, PT, R3, 0x40, P0 ;  /* 0x000000400300780c */ /* 0x000fe40000784270 */
[----:B------:R-:W-:Y:S01]  /*3c20*/  ISETP.LT.OR P6, PT, R149, 0x42, P6 ;  /* 0x000000429500780c */ /* 0x000fe200037c1670 */
[--C-:B------:R-:W-:Y:S01]  /*3c30*/  FFMA.FTZ R226, R226, c[0x0][0x29c], -R154.reuse ;  /* 0x0000a700e2e27a23 */ /* 0x100fe2000001089a */
[----:B------:R-:W-:Y:S02]  /*3c40*/  FSEL R156, R20, -INF , !P5 ;  /* 0xff800000149c7808 */ /* 0x000fe40006800000 */
[----:B------:R-:W-:Y:S02]  /*3c50*/  ISETP.GT.AND P5, PT, R3, 0x41, P0 ;  /* 0x000000410300780c */ /* 0x000fe400007a4270 */
[----:B------:R-:W-:Y:S02]  /*3c60*/  FSEL R18, R21, -INF , !P6 ;  /* 0xff80000015127808 */ /* 0x000fe40007000000 */
[----:B------:R-:W-:Y:S02]  /*3c70*/  ISETP.LT.OR P4, PT, R148, 0x41, P4 ;  /* 0x000000419400780c */ /* 0x000fe40002781670 */
[----:B------:R-:W-:Y:S02]  /*3c80*/  ISETP.GT.AND P6, PT, R152, 0x60, P0 ;  /* 0x000000609800780c */ /* 0x000fe400007c4270 */
[----:B------:R-:W-:Y:S02]  /*3c90*/  ISETP.LT.OR P5, PT, R148, 0x42, P5 ;  /* 0x000000429400780c */ /* 0x000fe40002fa1670 */
[----:B------:R-:W-:Y:S02]  /*3ca0*/  FSEL R157, R22, -INF , !P4 ;  /* 0xff800000169d7808 */ /* 0x000fe40006000000 */
[----:B------:R-:W-:Y:S02]  /*3cb0*/  ISETP.GT.AND P4, PT, R152, 0x61, P0 ;  /* 0x000000619800780c */ /* 0x000fe40000784270 */
[----:B------:R-:W-:Y:S01]  /*3cc0*/  ISETP.LT.OR P6, PT, R149, 0x61, P6 ;  /* 0x000000619500780c */ /* 0x000fe200037c1670 */
[--C-:B------:R-:W-:Y:S01]  /*3cd0*/  FFMA.FTZ R157, R157, c[0x0][0x29c], -R154.reuse ;  /* 0x0000a7009d9d7a23 */ /* 0x100fe2000001089a */
[----:B------:R-:W-:Y:S02]  /*3ce0*/  FSEL R19, R23, -INF , !P5 ;  /* 0xff80000017137808 */ /* 0x000fe40006800000 */
[C---:B------:R-:W-:Y:S02]  /*3cf0*/  ISETP.GT.AND P5, PT, R3.reuse, 0x60, P0 ;  /* 0x000000600300780c */ /* 0x040fe400007a4270 */
[----:B------:R-:W-:Y:S02]  /*3d00*/  FSEL R17, R32, -INF , !P6 ;  /* 0xff80000020117808 */ /* 0x000fe40007000000 */
[----:B------:R-:W-:Y:S02]  /*3d10*/  ISETP.GT.AND P6, PT, R3, 0x61, P0 ;  /* 0x000000610300780c */ /* 0x000fe400007c4270 */
[----:B------:R-:W-:Y:S01]  /*3d20*/  ISETP.LT.OR P4, PT, R149, 0x62, P4 ;  /* 0x000000629500780c */ /* 0x000fe20002781670 */
[--C-:B------:R-:W-:Y:S01]  /*3d30*/  FFMA.FTZ R149, R19, c[0x0][0x29c], -R154.reuse ;  /* 0x0000a70013957a23 */ /* 0x100fe2000001089a */
[----:B------:R-:W-:Y:S02]  /*3d40*/  ISETP.LT.OR P5, PT, R148, 0x61, P5 ;  /* 0x000000619400780c */ /* 0x000fe40002fa1670 */
[----:B------:R-:W-:Y:S02]  /*3d50*/  FSEL R33, R33, -INF , !P4 ;  /* 0xff80000021217808 */ /* 0x000fe40006000000 */
[----:B------:R-:W-:Y:S02]  /*3d60*/  ISETP.GT.AND P4, PT, R2, RZ, P0 ;  /* 0x000000ff0200720c */ /* 0x000fe40000784270 */
[----:B------:R-:W-:Y:S02]  /*3d70*/  ISETP.LT.OR P6, PT, R148, 0x62, P6 ;  /* 0x000000629400780c */ /* 0x000fe400037c1670 */
[----:B------:R-:W-:Y:S02]  /*3d80*/  FSEL R16, R34, -INF , !P5 ;  /* 0xff80000022107808 */ /* 0x000fe40006800000 */
[----:B------:R-:W-:Y:S02]  /*3d90*/  FSEL R35, R35, -INF , !P6 ;  /* 0xff80000023237808 */ /* 0x000fe40007000000 */
[----:B------:R-:W-:Y:S02]  /*3da0*/  ISETP.GT.AND P6, PT, R0, RZ, P0 ;  /* 0x000000ff0000720c */ /* 0x000fe400007c4270 */
[----:B------:R-:W-:Y:S02]  /*3db0*/  ISETP.GT.AND P5, PT, R2, 0x1, P0 ;  /* 0x000000010200780c */ /* 0x000fe400007a4270 */
[C---:B------:R-:W-:Y:S02]  /*3dc0*/  ISETP.LT.OR P4, PT, R151.reuse, 0x1, P4 ;  /* 0x000000019700780c */ /* 0x040fe40002781670 */
[----:B------:R-:W-:Y:S02]  /*3dd0*/  ISETP.LT.OR P5, PT, R151, 0x2, P5 ;  /* 0x000000029700780c */ /* 0x000fe40002fa1670 */
[----:B------:R-:W-:Y:S02]  /*3de0*/  FSEL R23, R8, -INF , !P4 ;  /* 0xff80000008177808 */ /* 0x000fe40006000000 */
[----:B------:R-:W-:Y:S02]  /*3df0*/  ISETP.GT.AND P4, PT, R0, 0x1, P0 ;  /* 0x000000010000780c */ /* 0x000fe40000784270 */
[----:B------:R-:W-:Y:S02]  /*3e00*/  ISETP.LT.OR P6, PT, R150, 0x1, P6 ;  /* 0x000000019600780c */ /* 0x000fe400037c1670 */
[----:B------:R-:W-:Y:S02]  /*3e10*/  FSEL R22, R9, -INF , !P5 ;  /* 0xff80000009167808 */ /* 0x000fe40006800000 */
[----:B------:R-:W-:Y:S02]  /*3e20*/  FSEL R21, R10, -INF , !P6 ;  /* 0xff8000000a157808 */ /* 0x000fe40007000000 */
[----:B------:R-:W-:Y:S01]  /*3e30*/  ISETP.GT.AND P5, PT, R2, 0x20, P0 ;  /* 0x000000200200780c */ /* 0x000fe200007a4270 */
[----:B------:R-:W-:Y:S01]  /*3e40*/  FFMA.FTZ R152, R22, c[0x0][0x29c], -R155 ;  /* 0x0000a70016987a23 */ /* 0x000fe2000001089b */
[----:B------:R-:W-:Y:S01]  /*3e50*/  ISETP.LT.OR P4, PT, R150, 0x2, P4 ;  /* 0x000000029600780c */ /* 0x000fe20002781670 */
[--C-:B------:R-:W-:Y:S01]  /*3e60*/  FFMA.FTZ R232, R21, c[0x0][0x29c], -R223.reuse ;  /* 0x0000a70015e87a23 */ /* 0x100fe200000108df */
[----:B------:R-:W-:Y:S02]  /*3e70*/  ISETP.GT.AND P6, PT, R2, 0x21, P0 ;  /* 0x000000210200780c */ /* 0x000fe400007c4270 */
[----:B------:R-:W-:Y:S01]  /*3e80*/  FSEL R148, R11, -INF , !P4 ;  /* 0xff8000000b947808 */ /* 0x000fe20006000000 */
[----:B------:R-:W-:Y:S01]  /*3e90*/  MUFU.EX2 R152, R152 ;  /* 0x0000009800987308 */ /* 0x000fe20000000800 */
[C---:B---3--:R-:W-:Y:S02]  /*3ea0*/  HMMA.16816.F32 R8, R136.reuse, R160, RZ ;  /* 0x000000a08808723c */ /* 0x048fe400000018ff */
[C---:B------:R-:W-:Y:S01]  /*3eb0*/  ISETP.LT.OR P4, PT, R151.reuse, 0x22, P6 ;  /* 0x000000229700780c */ /* 0x040fe20003781670 */
[----:B------:R-:W-:Y:S01]  /*3ec0*/  FFMA.FTZ R238, R148, c[0x0][0x29c], -R223 ;  /* 0x0000a70094ee7a23 */ /* 0x000fe200000108df */
[----:B------:R-:W-:Y:S02]  /*3ed0*/  ISETP.LT.OR P5, PT, R151, 0x21, P5 ;  /* 0x000000219700780c */ /* 0x000fe40002fa1670 */
[----:B------:R-:W-:Y:S02]  /*3ee0*/  FSEL R3, R13, -INF , !P4 ;  /* 0xff8000000d037808 */ /* 0x000fe40006000000 */
[----:B------:R-:W-:Y:S02]  /*3ef0*/  ISETP.GT.AND P6, PT, R0, 0x20, P0 ;  /* 0x000000200000780c */ /* 0x000fe400007c4270 */
[----:B------:R-:W-:Y:S02]  /*3f00*/  ISETP.GT.AND P4, PT, R2, 0x40, P0 ;  /* 0x000000400200780c */ /* 0x000fe40000784270 */
[----:B------:R-:W-:Y:S01]  /*3f10*/  FSEL R20, R12, -INF , !P5 ;  /* 0xff8000000c147808 */ /* 0x000fe20006800000 */
[--C-:B------:R-:W-:Y:S01]  /*3f20*/  FFMA.FTZ R237, R3, c[0x0][0x29c], -R155.reuse ;  /* 0x0000a70003ed7a23 */ /* 0x100fe2000001089b */
[----:B------:R-:W-:Y:S01]  /*3f30*/  ISETP.GT.AND P5, PT, R0, 0x21, P0 ;  /* 0x000000210000780c */ /* 0x000fe200007a4270 */
[----:B------:R-:W-:Y:S01]  /*3f40*/  LDS R3, [R244.X4+0xf280] ;  /* 0x00f28000f4037984 */ /* 0x000fe20000004800 */
[----:B------:R-:W-:Y:S01]  /*3f50*/  ISETP.LT.OR P6, PT, R150, 0x21, P6 ;  /* 0x000000219600780c */ /* 0x000fe200037c1670 */
[----:B------:R-:W-:Y:S01]  /*3f60*/  FFMA.FTZ R233, R20, c[0x0][0x29c], -R155 ;  /* 0x0000a70014e97a23 */ /* 0x000fe2000001089b */
[----:B------:R-:W-:Y:S02]  /*3f70*/  ISETP.LT.OR P5, PT, R150, 0x22, P5 ;  /* 0x000000229600780c */ /* 0x000fe40002fa1670 */
[----:B------:R-:W-:Y:S02]  /*3f80*/  ISETP.LT.OR P4, PT, R151, 0x41, P4 ;  /* 0x000000419700780c */ /* 0x000fe40002781670 */
[----:B------:R-:W-:Y:S02]  /*3f90*/  FSEL R34, R14, -INF , !P6 ;  /* 0xff8000000e227808 */ /* 0x000fe40007000000 */
[----:B------:R-:W-:Y:S02]  /*3fa0*/  FSEL R32, R15, -INF , !P5 ;  /* 0xff8000000f207808 */ /* 0x000fe40006800000 */
[-C--:B------:R-:W-:Y:S01]  /*3fb0*/  HMMA.16816.F32 R12, R136, R162.reuse, RZ ;  /* 0x000000a2880c723c */ /* 0x080fe200000018ff */
[----:B------:R-:W-:Y:S01]  /*3fc0*/  ISETP.GT.AND P5, PT, R0, 0x40, P0 ;  /* 0x000000400000780c */ /* 0x000fe200007a4270 */
[--C-:B------:R-:W-:Y:S01]  /*3fd0*/  FFMA.FTZ R239, R34, c[0x0][0x29c], -R223.reuse ;  /* 0x0000a70022ef7a23 */ /* 0x100fe200000108df */
[----:B------:R-:W-:Y:S01]  /*3fe0*/  FSEL R24, R24, -INF , !P4 ;  /* 0xff80000018187808 */ /* 0x000fe20006000000 */
[----:B------:R-:W-:Y:S01]  /*3ff0*/  FFMA.FTZ R240, R32, c[0x0][0x29c], -R223 ;  /* 0x0000a70020f07a23 */ /* 0x000fe200000108df */
[----:B------:R-:W-:Y:S02]  /*4000*/  ISETP.GT.AND P4, PT, R0, 0x41, P0 ;  /* 0x000000410000780c */ /* 0x000fe40000784270 */
[----:B------:R-:W-:Y:S01]  /*4010*/  ISETP.GT.AND P6, PT, R2, 0x41, P0 ;  /* 0x000000410200780c */ /* 0x000fe200007c4270 */
[--C-:B------:R-:W-:Y:S01]  /*4020*/  FFMA.FTZ R236, R24, c[0x0][0x29c], -R155.reuse ;  /* 0x0000a70018ec7a23 */ /* 0x100fe2000001089b */
[C---:B------:R-:W-:Y:S02]  /*4030*/  ISETP.LT.OR P5, PT, R150.reuse, 0x41, P5 ;  /* 0x000000419600780c */ /* 0x040fe40002fa1670 */
[----:B------:R-:W-:Y:S02]  /*4040*/  ISETP.LT.OR P6, PT, R151, 0x42, P6 ;  /* 0x000000429700780c */ /* 0x000fe400037c1670 */
[----:B------:R-:W-:Y:S02]  /*4050*/  ISETP.LT.OR P4, PT, R150, 0x42, P4 ;  /* 0x000000429600780c */ /* 0x000fe40002781670 */
[----:B------:R-:W-:Y:S02]  /*4060*/  FSEL R25, R25, -INF , !P6 ;  /* 0xff80000019197808 */ /* 0x000fe40007000000 */
[----:B------:R-:W-:Y:S02]  /*4070*/  FSEL R26, R26, -INF , !P5 ;  /* 0xff8000001a1a7808 */ /* 0x000fe40006800000 */
[----:B------:R-:W-:Y:S01]  /*4080*/  FSEL R27, R27, -INF , !P4 ;  /* 0xff8000001b1b7808 */ /* 0x000fe20006000000 */
[----:B------:R-:W-:Y:S01]  /*4090*/  FFMA.FTZ R235, R25, c[0x0][0x29c], -R155 ;  /* 0x0000a70019eb7a23 */ /* 0x000fe2000001089b */
[----:B------:R-:W-:Y:S01]  /*40a0*/  ISETP.GT.AND P4, PT, R0, 0x60, P0 ;  /* 0x000000600000780c */ /* 0x000fe20000784270 */
[--C-:B------:R-:W-:Y:S01]  /*40b0*/  FFMA.FTZ R241, R26, c[0x0][0x29c], -R223.reuse ;  /* 0x0000a7001af17a23 */ /* 0x100fe200000108df */
[C---:B------:R-:W-:Y:S01]  /*40c0*/  ISETP.GT.AND P6, PT, R2.reuse, 0x60, P0 ;  /* 0x000000600200780c */ /* 0x040fe200007c4270 */
[----:B------:R-:W-:Y:S01]  /*40d0*/  FFMA.FTZ R242, R27, c[0x0][0x29c], -R223 ;  /* 0x0000a7001bf27a23 */ /* 0x000fe200000108df */
[----:B------:R-:W-:Y:S01]  /*40e0*/  ISETP.GT.AND P5, PT, R2, 0x61, P0 ;  /* 0x000000610200780c */ /* 0x000fe200007a4270 */
[--C-:B------:R-:W-:Y:S01]  /*40f0*/  FFMA.FTZ R2, R228, c[0x0][0x29c], -R153.reuse ;  /* 0x0000a700e4027a23 */ /* 0x100fe20000010899 */
[----:B------:R-:W-:Y:S01]  /*4100*/  ISETP.GT.AND P0, PT, R0, 0x61, P0 ;  /* 0x000000610000780c */ /* 0x000fe20000704270 */
[--C-:B------:R-:W-:Y:S01]  /*4110*/  FFMA.FTZ R0, R16, c[0x0][0x29c], -R154.reuse ;  /* 0x0000a70010007a23 */ /* 0x100fe2000001089a */
[----:B------:R-:W-:Y:S01]  /*4120*/  ISETP.LT.OR P4, PT, R150, 0x61, P4 ;  /* 0x000000619600780c */ /* 0x000fe20002781670 */
[--C-:B------:R-:W-:Y:S01]  /*4130*/  FFMA.FTZ R228, R156, c[0x0][0x29c], -R153.reuse ;  /* 0x0000a7009ce47a23 */ /* 0x100fe20000010899 */
[----:B------:R-:W-:Y:S01]  /*4140*/  ISETP.LT.OR P0, PT, R150, 0x62, P0 ;  /* 0x000000629600780c */ /* 0x000fe20000701670 */
[--C-:B------:R-:W-:Y:S01]  /*4150*/  FFMA.FTZ R156, R18, c[0x0][0x29c], -R153.reuse ;  /* 0x0000a700129c7a23 */ /* 0x100fe20000010899 */
[----:B------:R-:W-:Y:S01]  /*4160*/  ISETP.LT.OR P6, PT, R151, 0x61, P6 ;  /* 0x000000619700780c */ /* 0x000fe200037c1670 */
[----:B------:R-:W-:Y:S01]  /*4170*/  FFMA.FTZ R150, R17, c[0x0][0x29c], -R153 ;  /* 0x0000a70011967a23 */ /* 0x000fe20000010899 */
[----:B------:R2:W-:Y:S01]  /*4180*/  MUFU.EX2 R148, R0 ;  /* 0x0000000000947308 */ /* 0x0005e20000000800 */
[C---:B------:R-:W-:Y:S02]  /*4190*/  HMMA.16816.F32 R16, R132.reuse, R162, RZ ;  /* 0x000000a28410723c */ /* 0x040fe400000018ff */
[----:B------:R-:W-:Y:S01]  /*41a0*/  ISETP.LT.OR P5, PT, R151, 0x62, P5 ;  /* 0x000000629700780c */ /* 0x000fe20002fa1670 */
[----:B------:R-:W-:Y:S01]  /*41b0*/  FFMA.FTZ R151, R23, c[0x0][0x29c], -R155 ;  /* 0x0000a70017977a23 */ /* 0x000fe2000001089b */
[----:B------:R-:W-:Y:S01]  /*41c0*/  FSEL R28, R28, -INF , !P6 ;  /* 0xff8000001c1c7808 */ /* 0x000fe20007000000 */
[----:B------:R-:W-:Y:S01]  /*41d0*/  FFMA.FTZ R153, R33, c[0x0][0x29c], -R153 ;  /* 0x0000a70021997a23 */ /* 0x000fe20000010899 */
[----:B------:R-:W-:Y:S01]  /*41e0*/  FSEL R29, R29, -INF , !P5 ;  /* 0xff8000001d1d7808 */ /* 0x000fe20006800000 */
[----:B------:R-:W-:Y:S01]  /*41f0*/  FFMA.FTZ R154, R35, c[0x0][0x29c], -R154 ;  /* 0x0000a700239a7a23 */ /* 0x000fe2000001089a */
[-C--:B------:R-:W-:Y:S01]  /*4200*/  HMMA.16816.F32 R20, R132, R164.reuse, RZ ;  /* 0x000000a48414723c */ /* 0x080fe200000018ff */
[----:B------:R-:W-:Y:S03]  /*4210*/  MUFU.EX2 R2, R2 ;  /* 0x0000000200027308 */ /* 0x000fe60000000800 */
[----:B------:R-:W-:Y:S01]  /*4220*/  FSEL R30, R30, -INF , !P4 ;  /* 0xff8000001e1e7808 */ /* 0x000fe20006000000 */
[--C-:B------:R-:W-:Y:S01]  /*4230*/  FFMA.FTZ R234, R28, c[0x0][0x29c], -R155.reuse ;  /* 0x0000a7001cea7a23 */ /* 0x100fe2000001089b */
[----:B------:R-:W-:Y:S01]  /*4240*/  FSEL R31, R31, -INF , !P0 ;  /* 0xff8000001f1f7808 */ /* 0x000fe20004000000 */
[----:B------:R-:W-:Y:S01]  /*4250*/  FFMA.FTZ R155, R29, c[0x0][0x29c], -R155 ;  /* 0x0000a7001d9b7a23 */ /* 0x000fe2000001089b */
[C---:B------:R-:W-:Y:S03]  /*4260*/  HMMA.16816.F32 R24, R136.reuse, R164, RZ ;  /* 0x000000a48818723c */ /* 0x040fe600000018ff */
[----:B------:R-:W-:Y:S01]  /*4270*/  MUFU.EX2 R151, R151 ;  /* 0x0000009700977308 */ /* 0x000fe20000000800 */
[--C-:B------:R-:W-:Y:S02]  /*4280*/  FFMA.FTZ R243, R30, c[0x0][0x29c], -R223.reuse ;  /* 0x0000a7001ef37a23 */ /* 0x100fe400000108df */
[----:B------:R-:W-:Y:S01]  /*4290*/  FFMA.FTZ R223, R31, c[0x0][0x29c], -R223 ;  /* 0x0000a7001fdf7a23 */ /* 0x000fe200000108df */
[----:B--2---:R-:W-:Y:S01]  /*42a0*/  LDS R0, [R244.X4+0xf2a0] ;  /* 0x00f2a000f4007984 */ /* 0x004fe20000004800 */
[-C--:B------:R-:W-:Y:S03]  /*42b0*/  HMMA.16816.F32 R28, R136, R166.reuse, RZ ;  /* 0x000000a6881c723c */ /* 0x080fe600000018ff */
[----:B------:R-:W-:Y:S02]  /*42c0*/  LDSM.16.M88.4 R136, [R212+0xd880] ;  /* 0x00d88000d488783b */ /* 0x000fe40000000200 */
[----:B------:R-:W-:Y:S03]  /*42d0*/  MUFU.EX2 R153, R153 ;  /* 0x0000009900997308 */ /* 0x000fe60000000800 */
[----:B------:R-:W-:Y:S03]  /*42e0*/  HMMA.16816.F32 R32, R132, R166, RZ ;  /* 0x000000a68420723c */ /* 0x000fe600000018ff */
[----:B------:R-:W2:Y:S04]  /*42f0*/  LDSM.16.M88.4 R132, [R212+0xd080] ;  /* 0x00d08000d484783b */ /* 0x000ea80000000200 */
[----:B------:R-:W-:Y:S01]  /*4300*/  MUFU.EX2 R154, R154 ;  /* 0x0000009a009a7308 */ /* 0x000fe20000000800 */
[-C--:B----4-:R-:W-:Y:S08]  /*4310*/  HMMA.16816.F32 R4, R140, R168.reuse, R4 ;  /* 0x000000a88c04723c */ /* 0x090ff00000001804 */
[C---:B-1----:R-:W-:Y:S01]  /*4320*/  HMMA.16816.F32 R8, R144.reuse, R168, R8 ;  /* 0x000000a89008723c */ /* 0x042fe20000001808 */
[----:B------:R-:W-:Y:S07]  /*4330*/  MUFU.EX2 R155, R155 ;  /* 0x0000009b009b7308 */ /* 0x000fee0000000800 */
[-C--:B------:R-:W-:Y:S03]  /*4340*/  HMMA.16816.F32 R12, R144, R170.reuse, R12 ;  /* 0x000000aa900c723c */ /* 0x080fe6000000180c */
[----:B------:R-:W-:Y:S05]  /*4350*/  MUFU.EX2 R223, R223 ;  /* 0x000000df00df7308 */ /* 0x000fea0000000800 */
        /* <DEDUP_REMOVED lines=115> */
[----:B------:R-:W4:Y:S01]  /*4a90*/  MUFU.EX2 R150, R237 ;  /* 0x000000ed00967308 */ /* 0x000f220000000800 */
        /* <DEDUP_REMOVED lines=10> */
[--C-:B------:R-:W-:Y:S02]  /*4b40*/  FADD.FTZ R11, R11, -R0.reuse ;  /* 0x800000000b0b7221 */ /* 0x100fe40000010000 */
        /* <DEDUP_REMOVED lines=8> */
[----:B----4-:R-:W-:Y:S01]  /*4bd0*/  F2FP.PACK_AB R7, R150, R149 ;  /* 0x000000959607723e */ /* 0x010fe200000000ff */
[----:B------:R-:W-:Y:S02]  /*4be0*/  FMUL.FTZ R34, R148, R34 ;  /* 0x0000002294227220 */ /* 0x000fe40000410000 */
[--C-:B------:R-:W-:Y:S02]  /*4bf0*/  FADD.FTZ R15, R15, -R0.reuse ;  /* 0x800000000f0f7221 */ /* 0x100fe40000010000 */
[----:B------:R-:W-:Y:S01]  /*4c00*/  STS [R225+0x1000], R7 ;  /* 0x00100007e1007388 */ /* 0x000fe20000000800 */
[----:B------:R-:W-:Y:S01]  /*4c10*/  F2FP.PACK_AB R21, R21, R34 ;  /* 0x000000221515723e */ /* 0x000fe200000000ff */
[----:B------:R-:W2:Y:S01]  /*4c20*/  MUFU.EX2 R156, R236 ;  /* 0x000000ec009c7308 */ /* 0x000ea20000000800 */
[----:B------:R-:W-:Y:S01]  /*4c30*/  FMUL.FTZ R34, R151, R8 ;  /* 0x0000000897227220 */ /* 0x000fe20000410000 */
        /* <DEDUP_REMOVED lines=8> */
[----:B------:R-:W3:Y:S01]  /*4cc0*/  MUFU.EX2 R35, R243 ;  /* 0x000000f300237308 */ /* 0x000ee20000000800 */
[----:B------:R-:W-:Y:S01]  /*4cd0*/  F2FP.PACK_AB R9, R9, R33 ;  /* 0x000000210909723e */ /* 0x000fe200000000ff */
[--C-:B------:R-:W-:Y:S01]  /*4ce0*/  FADD.FTZ R27, R27, -R0.reuse ;  /* 0x800000001b1b7221 */ /* 0x100fe20000010000 */
[----:B-1----:R-:W-:Y:S01]  /*4cf0*/  F2FP.PACK_AB R2, R138, R139 ;  /* 0x0000008b8a02723e */ /* 0x002fe200000000ff */
[----:B------:R-:W-:Y:S01]  /*4d00*/  STS [R225+0x2400], R16 ;  /* 0x00240010e1007388 */ /* 0x000fe20000000800 */
[--C-:B------:R-:W-:Y:S02]  /*4d10*/  FADD.FTZ R26, R26, -R0.reuse ;  /* 0x800000001a1a7221 */ /* 0x100fe40000010000 */
[----:B------:R-:W-:Y:S01]  /*4d20*/  FMUL.FTZ R8, R157, R25 ;  /* 0x000000199d087220 */ /* 0x000fe20000410000 */
[----:B------:R1:W-:Y:S01]  /*4d30*/  STS [R224+0x12880], R2 ;  /* 0x01288002e0007388 */ /* 0x0003e20000000800 */
[----:B------:R-:W-:Y:S01]  /*4d40*/  FMUL.FTZ R26, R139, R26 ;  /* 0x0000001a8b1a7220 */ /* 0x000fe20000410000 */
[----:B------:R-:W4:Y:S01]  /*4d50*/  MUFU.EX2 R158, R234 ;  /* 0x000000ea009e7308 */ /* 0x000f220000000800 */
[----:B------:R-:W-:Y:S01]  /*4d60*/  FMUL.FTZ R3, R138, R27 ;  /* 0x0000001b8a037220 */ /* 0x000fe20000410000 */
[----:B--2---:R-:W-:Y:S01]  /*4d70*/  F2FP.PACK_AB R4, R157, R156 ;  /* 0x0000009c9d04723e */ /* 0x004fe200000000ff */
[----:B------:R-:W-:Y:S02]  /*4d80*/  FMUL.FTZ R24, R156, R24 ;  /* 0x000000189c187220 */ /* 0x000fe40000410000 */
[--C-:B------:R-:W-:Y:S01]  /*4d90*/  FADD.FTZ R30, R30, -R0.reuse ;  /* 0x800000001e1e7221 */ /* 0x100fe20000010000 */
[----:B------:R-:W-:Y:S01]  /*4da0*/  F2FP.PACK_AB R3, R3, R26 ;  /* 0x0000001a0303723e */ /* 0x000fe200000000ff */
[----:B------:R2:W-:Y:S01]  /*4db0*/  STS [R224+0x12480], R4 ;  /* 0x01248004e0007388 */ /* 0x0005e20000000800 */
[----:B------:R-:W-:Y:S01]  /*4dc0*/  FADD.FTZ R31, R31, -R0 ;  /* 0x800000001f1f7221 */ /* 0x000fe20000010000 */
[----:B------:R-:W-:Y:S01]  /*4dd0*/  F2FP.PACK_AB R8, R8, R24 ;  /* 0x000000180808723e */ /* 0x000fe200000000ff */
[----:B------:R-:W-:Y:S02]  /*4de0*/  FMUL.FTZ R13, R155, R29 ;  /* 0x0000001d9b0d7220 */ /* 0x000fe40000410000 */
[----:B------:R-:W-:Y:S02]  /*4df0*/  FMUL.FTZ R31, R223, R31 ;  /* 0x0000001fdf1f7220 */ /* 0x000fe40000410000 */
[----:B---3--:R-:W-:Y:S02]  /*4e00*/  FMUL.FTZ R30, R35, R30 ;  /* 0x0000001e231e7220 */ /* 0x008fe40000410000 */
[----:B------:R-:W-:Y:S01]  /*4e10*/  IMAD.SHL.U32 R0, R220, 0x2, RZ ;  /* 0x00000002dc007824 */ /* 0x000fe200078e00ff */
[----:B-1----:R-:W-:Y:S01]  /*4e20*/  F2FP.PACK_AB R2, R223, R35 ;  /* 0x00000023df02723e */ /* 0x002fe200000000ff */
[----:B----4-:R-:W-:Y:S01]  /*4e30*/  FMUL.FTZ R28, R158, R28 ;  /* 0x0000001c9e1c7220 */ /* 0x010fe20000410000 */
[----:B------:R-:W-:Y:S03]  /*4e40*/  F2FP.PACK_AB R5, R155, R158 ;  /* 0x0000009e9b05723e */ /* 0x000fe600000000ff */
[----:B------:R1:W-:Y:S01]  /*4e50*/  STS [R225+0x3400], R2 ;  /* 0x00340002e1007388 */ /* 0x0003e20000000800 */
[----:B------:R-:W-:Y:S03]  /*4e60*/  F2FP.PACK_AB R13, R13, R28 ;  /* 0x0000001c0d0d723e */ /* 0x000fe600000000ff */
[----:B------:R-:W-:Y:S01]  /*4e70*/  STS [R225+0x3000], R5 ;  /* 0x00300005e1007388 */ /* 0x000fe20000000800 */
[----:B--2---:R-:W-:Y:S03]  /*4e80*/  FMUL.FTZ R4, R140, R15 ;  /* 0x0000000f8c047220 */ /* 0x004fe60000410000 */
[----:B------:R-:W-:Y:S02]  /*4e90*/  BAR.SYNC.DEFER_BLOCKING 0x0 ;  /* 0x0000000000007b1d */ /* 0x000fe40000010000 */
[----:B------:R-:W-:Y:S02]  /*4ea0*/  F2FP.PACK_AB R4, R4, R14 ;  /* 0x0000000e0404723e */ /* 0x000fe400000000ff */
[----:B-1----:R-:W-:Y:S04]  /*4eb0*/  F2FP.PACK_AB R2, R11, R10 ;  /* 0x0000000a0b02723e */ /* 0x002fe800000000ff */
        /* <DEDUP_REMOVED lines=98> */
[----:B------:R-:W-:Y:S01]  /*54e0*/  ULDC.64 UR6, c[0x0][0x208] ;  /* 0x0000820000067ab9 */ /* 0x000fe20000000a00 */
[C---:B------:R-:W-:Y:S01]  /*54f0*/  LOP3.LUT P6, RZ, R251.reuse, 0x1, RZ, 0xc0, !PT ;  /* 0x00000001fbff7812 */ /* 0x040fe200078cc0ff */
[----:B------:R-:W-:Y:S01]  /*5500*/  UIMAD.WIDE.U32 UR18, UR14, UR6, URZ ;  /* 0x000000060e1272a5 */ /* 0x000fe2000f8e003f */
[----:B------:R-:W3:Y:S01]  /*5510*/  LDL R229, [R1+0x4] ;  /* 0x0000040001e57983 */ /* 0x000ee20000100800 */
[C---:B------:R-:W-:Y:S01]  /*5520*/  LOP3.LUT P5, RZ, R251.reuse, 0x2, RZ, 0xc0, !PT ;  /* 0x00000002fbff7812 */ /* 0x040fe200078ac0ff */
[----:B------:R-:W-:Y:S01]  /*5530*/  USHF.R.S32.HI UR16, URZ, 0x1f, UR14 ;  /* 0x0000001f3f107899 */ /* 0x000fe2000801140e */
[----:B------:R-:W-:Y:S01]  /*5540*/  LOP3.LUT P4, RZ, R251, 0x4, RZ, 0xc0, !PT ;  /* 0x00000004fbff7812 */ /* 0x000fe2000788c0ff */
[----:B------:R-:W4:Y:S01]  /*5550*/  LDL.64 R236, [R1+0x20] ;  /* 0x0000200001ec7983 */ /* 0x000f220000100a00 */
[----:B------:R-:W-:Y:S01]  /*5560*/  IMAD.U32 R4, RZ, RZ, UR18 ;  /* 0x00000012ff047e24 */ /* 0x000fe2000f8e00ff */
[----:B------:R-:W-:Y:S01]  /*5570*/  UIMAD UR16, UR16, UR6, URZ ;  /* 0x00000006101072a4 */ /* 0x000fe2000f8e023f */
[----:B------:R-:W-:Y:S01]  /*5580*/  IMAD.U32 R0, RZ, RZ, UR18 ;  /* 0x00000012ff007e24 */ /* 0x000fe2000f8e00ff */
[----:B------:R-:W5:Y:S01]  /*5590*/  LDL.64 R230, [R1+0x8] ;  /* 0x0000080001e67983 */ /* 0x000f620000100a00 */
[----:B------:R-:W-:Y:S02]  /*55a0*/  USHF.L.U32 UR6, UR14, 0x6, URZ ;  /* 0x000000060e067899 */ /* 0x000fe4000800063f */
[----:B------:R-:W-:Y:S02]  /*55b0*/  UIMAD UR16, UR14, UR7, UR16 ;  /* 0x000000070e1072a4 */ /* 0x000fe4000f8e0210 */
[----:B------:R-:W-:Y:S02]  /*55c0*/  UIADD3 UR7, -UR6, UR9, URZ ;  /* 0x0000000906077290 */ /* 0x000fe4000fffe13f */
[----:B------:R-:W-:Y:S01]  /*55d0*/  IMAD.U32 R7, RZ, RZ, UR6 ;  /* 0x00000006ff077e24 */ /* 0x000fe2000f8e00ff */
[----:B------:R-:W-:Y:S03]  /*55e0*/  UIADD3 UR16, UR19, UR16, URZ ;  /* 0x0000001013107290 */ /* 0x000fe6000fffe03f */
[C---:B------:R-:W-:Y:S02]  /*55f0*/  ISETP.GE.OR P6, PT, R245.reuse, UR7, !P6 ;  /* 0x00000007f5007c0c */ /* 0x040fe4000f7c6670 */
[C---:B------:R-:W-:Y:S01]  /*5600*/  ISETP.GE.OR P5, PT, R245.reuse, UR7, !P5 ;  /* 0x00000007f5007c0c */ /* 0x040fe2000efa6670 */
[----:B------:R-:W-:Y:S01]  /*5610*/  IMAD.U32 R8, RZ, RZ, UR16 ;  /* 0x00000010ff087e24 */ /* 0x000fe2000f8e00ff */
[----:B------:R-:W-:Y:S02]  /*5620*/  ISETP.GE.OR P4, PT, R245, UR7, !P4 ;  /* 0x00000007f5007c0c */ /* 0x000fe4000e786670 */
[----:B--2---:R-:W-:Y:S04]  /*5630*/  IADD3 R5, P0, R226, UR6, RZ ;  /* 0x00000006e2057c10 */ /* 0x004fe8000ff1e0ff */
[----:B---3--:R-:W-:Y:S02]  /*5640*/  LEA.HI.X.SX32 R7, R7, R229, 0x1, P0 ;  /* 0x000000e507077211 */ /* 0x008fe400000f0eff */
[----:B------:R-:W1:Y:S01]  /*5650*/  S2R R229, SR_TID.X ;  /* 0x0000000000e57919 */ /* 0x000e620000002100 */
[C---:B------:R-:W-:Y:S02]  /*5660*/  LEA R6, P0, R5.reuse, c[0x0][0x280], 0x2 ;  /* 0x0000a00005067a11 */ /* 0x040fe400078010ff */
[----:B----4-:R-:W-:Y:S02]  /*5670*/  LEA R0, P1, R0, R236, 0x6 ;  /* 0x000000ec00007211 */ /* 0x010fe400078230ff */
[----:B------:R-:W-:Y:S02]  /*5680*/  LEA.HI.X R7, R5, c[0x0][0x284], R7, 0x2, P0 ;  /* 0x0000a10005077a11 */ /* 0x000fe400000f1407 */
[----:B-----5:R-:W-:Y:S02]  /*5690*/  LEA.HI.X R8, R4, R231, R8, 0x6, P1 ;  /* 0x000000e704087211 */ /* 0x020fe400008f3408 */
[C---:B------:R-:W-:Y:S04]  /*56a0*/  LEA R4, P1, R0.reuse, c[0x0][0x1f0], 0x1 ;  /* 0x00007c0000047a11 */ /* 0x040fe800078208ff */
[----:B------:R-:W-:Y:S05]  /*56b0*/  LEA.HI.X R5, R0, c[0x0][0x1f4], R8, 0x1, P1 ;  /* 0x00007d0000057a11 */ /* 0x000fea00008f0c08 */
[----:B------:R-:W-:Y:S01]  /*56c0*/  @!PT LDS RZ, [RZ] ;  /* 0x00000000fffff984 */ /* 0x000fe20000000800 */
[----:B------:R-:W-:Y:S01]  /*56d0*/  @!PT LDS RZ, [RZ] ;  /* 0x00000000fffff984 */ /* 0x000fe20000000800 */
[----:B------:R-:W-:Y:S01]  /*56e0*/  @!PT LDS RZ, [RZ] ;  /* 0x00000000fffff984 */ /* 0x000fe20000000800 */
[----:B------:R2:W-:Y:S04]  /*56f0*/  LDGSTS.E.BYPASS.LTC128B.128 [R250+0xc080], [R4.64], !P6 ;  /* 0x0c08000004fa7fae */ /* 0x0005e8000f101d4c */
[----:B------:R2:W-:Y:S01]  /*5700*/  LDGSTS.E.BYPASS.LTC128B.128 [R250+0xd080], [R4.64+0x40], !P5 ;  /* 0x0d08004004fa7fae */ /* 0x0005e2000e901d4c */
[----:B-1----:R-:W-:Y:S03]  /*5710*/  @!P2 IMAD.SHL.U32 R0, R229, 0x10, RZ ;  /* 0x00000010e500a824 */ /* 0x002fe600078e00ff */
[----:B------:R2:W-:Y:S04]  /*5720*/  LDGSTS.E.BYPASS.LTC128B.128 [R250+0xe080], [R4.64+0x80], !P4 ;  /* 0x0e08008004fa7fae */ /* 0x0005e8000e101d4c */
[----:B------:R2:W-:Y:S02]  /*5730*/  @!P2 LDGSTS.E.BYPASS.LTC128B.128 [R0+0xf280], [R6.64] ;  /* 0x0f2800000600afae */ /* 0x0005e4000b901d4c */
.L_x_306:
        /* <DEDUP_REMOVED lines=13> */
[----:B------:R-:W-:Y:S01]  /*5810*/  LDSM.16.MT88.2 R136, [R208+0x2800] ;  /* 0x00280000d088783b */ /* 0x000fe20000004100 */
[----:B------:R-:W-:Y:S03]  /*5820*/  USEL UR15, UR6, URZ, !UP1 ;  /* 0x0000003f060f7287 */ /* 0x000fe6000c800000 */
[----:B------:R-:W-:Y:S03]  /*5830*/  LDSM.16.MT88.2 R138, [R208+0x4800] ;  /* 0x00480000d08a783b */ /* 0x000fe60000004100 */
[C---:B------:R-:W-:Y:S01]  /*5840*/  HMMA.16816.F32 R16, R20.reuse, R28, RZ ;  /* 0x0000001c1410723c */ /* 0x040fe200000018ff */
[----:B------:R-:W-:Y:S04]  /*5850*/  LDSM.16.MT88.2 R142, [R208+0x2c00] ;  /* 0x002c0000d08e783b */ /* 0x000fe80000004100 */
[----:B------:R-:W-:Y:S03]  /*5860*/  LDSM.16.MT88.2 R152, [R208+0x3800] ;  /* 0x00380000d098783b */ /* 0x000fe60000004100 */
[-C--:B------:R-:W-:Y:S01]  /*5870*/  HMMA.16816.F32 R20, R20, R30.reuse, RZ ;  /* 0x0000001e1414723c */ /* 0x080fe200000018ff */
[----:B------:R-:W0:Y:S07]  /*5880*/  LDGDEPBAR ;  /* 0x00000000000079af */ /* 0x000e2e0000000000 */
[----:B------:R-:W-:Y:S01]  /*5890*/  HMMA.16816.F32 R24, R24, R30, RZ ;  /* 0x0000001e1818723c */ /* 0x000fe200000018ff */
[----:B------:R-:W4:Y:S07]  /*58a0*/  LDSM.16.M88.4 R28, [R215+0x1000] ;  /* 0x00100000d71c783b */ /* 0x000f2e0000000200 */
[-C--:B------:R-:W-:Y:S08]  /*58b0*/  HMMA.16816.F32 R4, R32, R140.reuse, R4 ;  /* 0x0000008c2004723c */ /* 0x080ff00000001804 */
[C---:B------:R-:W-:Y:S01]  /*58c0*/  HMMA.16816.F32 R8, R144.reuse, R140, R8 ;  /* 0x0000008c9008723c */ /* 0x040fe20000001808 */
[----:B------:R-:W-:Y:S07]  /*58d0*/  LDSM.16.MT88.2 R140, [R208+0xc00] ;  /* 0x000c0000d08c783b */ /* 0x000fee0000004100 */
[-C--:B------:R-:W-:Y:S08]  /*58e0*/  HMMA.16816.F32 R12, R144, R148.reuse, R12 ;  /* 0x00000094900c723c */ /* 0x080ff0000000180c */
[C---:B------:R-:W-:Y:S08]  /*58f0*/  HMMA.16816.F32 R16, R32.reuse, R148, R16 ;  /* 0x000000942010723c */ /* 0x040ff00000001810 */
[-C--:B------:R-:W-:Y:S01]  /*5900*/  HMMA.16816.F32 R20, R32, R150.reuse, R20 ;  /* 0x000000962014723c */ /* 0x080fe20000001814 */
[----:B------:R-:W5:Y:S07]  /*5910*/  LDSM.16.M88.4 R32, [R219] ;  /* 0x00000000db20783b */ /* 0x000f6e0000000200 */
[----:B------:R-:W-:Y:S01]  /*5920*/  HMMA.16816.F32 R24, R144, R150, R24 ;  /* 0x000000969018723c */ /* 0x000fe20000001818 */
[----:B------:R-:W5:Y:S04]  /*5930*/  LDSM.16.M88.4 R144, [R219+0x1000] ;  /* 0x00100000db90783b */ /* 0x000f680000000200 */
[----:B------:R-:W-:Y:S03]  /*5940*/  LDSM.16.M88.4 R148, [R214+0x3000] ;  /* 0x00300000d694783b */ /* 0x000fe60000000200 */
[-C--:B-1----:R-:W-:Y:S08]  /*5950*/  HMMA.16816.F32 R4, R132, R2.reuse, R4 ;  /* 0x000000028404723c */ /* 0x082ff00000001804 */
[C---:B----4-:R-:W-:Y:S01]  /*5960*/  HMMA.16816.F32 R8, R28.reuse, R2, R8 ;  /* 0x000000021c08723c */ /* 0x050fe20000001808 */
[----:B------:R-:W1:Y:S07]  /*5970*/  LDSM.16.MT88.2 R2, [R208+0x4c00] ;  /* 0x004c0000d002783b */ /* 0x000e6e0000004100 */
[-C--:B------:R-:W-:Y:S08]  /*5980*/  HMMA.16816.F32 R12, R28, R136.reuse, R12 ;  /* 0x000000881c0c723c */ /* 0x080ff0000000180c */
[C---:B------:R-:W-:Y:S01]  /*5990*/  HMMA.16816.F32 R16, R132.reuse, R136, R16 ;  /* 0x000000888410723c */ /* 0x040fe20000001810 */
[----:B------:R-:W-:Y:S07]  /*59a0*/  LDSM.16.MT88.2 R136, [R208+0x1000] ;  /* 0x00100000d088783b */ /* 0x000fee0000004100 */
[-C--:B------:R-:W-:Y:S01]  /*59b0*/  HMMA.16816.F32 R20, R132, R138.reuse, R20 ;  /* 0x0000008a8414723c */ /* 0x080fe20000001814 */
[----:B------:R-:W4:Y:S07]  /*59c0*/  LDSM.16.M88.4 R132, [R214+0x2000] ;  /* 0x00200000d684783b */ /* 0x000f2e0000000200 */
[----:B------:R-:W-:Y:S01]  /*59d0*/  HMMA.16816.F32 R24, R28, R138, R24 ;  /* 0x0000008a1c18723c */ /* 0x000fe20000001818 */
[----:B------:R-:W4:Y:S04]  /*59e0*/  LDSM.16.MT88.2 R28, [R208+0x3000] ;  /* 0x00300000d01c783b */ /* 0x000f280000004100 */
[----:B------:R-:W4:Y:S03]  /*59f0*/  LDSM.16.MT88.2 R30, [R208+0x5000] ;  /* 0x00500000d01e783b */ /* 0x000f260000004100 */
[-C--:B-----5:R-:W-:Y:S01]  /*5a00*/  HMMA.16816.F32 R4, R32, R140.reuse, R4 ;  /* 0x0000008c2004723c */ /* 0x0a0fe20000001804 */
[----:B------:R-:W-:Y:S07]  /*5a10*/  LDSM.16.MT88.2 R138, [R208+0x3400] ;  /* 0x00340000d08a783b */ /* 0x000fee0000004100 */
[C---:B------:R-:W-:Y:S08]  /*5a20*/  HMMA.16816.F32 R8, R144.reuse, R140, R8 ;  /* 0x0000008c9008723c */ /* 0x040ff00000001808 */
[-C--:B------:R-:W-:Y:S08]  /*5a30*/  HMMA.16816.F32 R12, R144, R142.reuse, R12 ;  /* 0x0000008e900c723c */ /* 0x080ff0000000180c */
[C---:B------:R-:W-:Y:S01]  /*5a40*/  HMMA.16816.F32 R16, R32.reuse, R142, R16 ;  /* 0x0000008e2010723c */ /* 0x040fe20000001810 */
[----:B------:R-:W-:Y:S07]  /*5a50*/  LDSM.16.M88.4 R140, [R216+0x3000] ;  /* 0x00300000d88c783b */ /* 0x000fee0000000200 */
[-C--:B-1----:R-:W-:Y:S01]  /*5a60*/  HMMA.16816.F32 R20, R32, R2.reuse, R20 ;  /* 0x000000022014723c */ /* 0x082fe20000001814 */
[----:B------:R-:W-:Y:S07]  /*5a70*/  LDSM.16.M88.4 R32, [R216+0x2000] ;  /* 0x00200000d820783b */ /* 0x000fee0000000200 */
[----:B------:R-:W-:Y:S01]  /*5a80*/  HMMA.16816.F32 R24, R144, R2, R24 ;  /* 0x000000029018723c */ /* 0x000fe20000001818 */
[----:B------:R-:W1:Y:S04]  /*5a90*/  LDSM.16.MT88.2 R2, [R208+0x1400] ;  /* 0x00140000d002783b */ /* 0x000e680000004100 */
[----:B------:R-:W-:Y:S03]  /*5aa0*/  LDSM.16.M88.4 R144, [R215+0x3000] ;  /* 0x00300000d790783b */ /* 0x000fe60000000200 */
[-C--:B----4-:R-:W-:Y:S08]  /*5ab0*/  HMMA.16816.F32 R4, R132, R136.reuse, R4 ;  /* 0x000000888404723c */ /* 0x090ff00000001804 */
[C---:B------:R-:W-:Y:S01]  /*5ac0*/  HMMA.16816.F32 R8, R148.reuse, R136, R8 ;  /* 0x000000889408723c */ /* 0x040fe20000001808 */
[----:B------:R-:W4:Y:S07]  /*5ad0*/  LDSM.16.MT88.2 R136, [R208+0x5400] ;  /* 0x00540000d088783b */ /* 0x000f2e0000004100 */
[-C--:B------:R-:W-:Y:S08]  /*5ae0*/  HMMA.16816.F32 R12, R148, R28.reuse, R12 ;  /* 0x0000001c940c723c */ /* 0x080ff0000000180c */
[C---:B------:R-:W-:Y:S01]  /*5af0*/  HMMA.16816.F32 R16, R132.reuse, R28, R16 ;  /* 0x0000001c8410723c */ /* 0x040fe20000001810 */
[----:B------:R-:W-:Y:S07]  /*5b00*/  LDSM.16.MT88.2 R28, [R208+0x1800] ;  /* 0x00180000d01c783b */ /* 0x000fee0000004100 */
[-C--:B------:R-:W-:Y:S01]  /*5b10*/  HMMA.16816.F32 R20, R132, R30.reuse, R20 ;  /* 0x0000001e8414723c */ /* 0x080fe20000001814 */
[----:B------:R-:W5:Y:S07]  /*5b20*/  LDSM.16.M88.4 R132, [R215+0x2000] ;  /* 0x00200000d784783b */ /* 0x000f6e0000000200 */
[----:B------:R-:W-:Y:S01]  /*5b30*/  HMMA.16816.F32 R24, R148, R30, R24 ;  /* 0x0000001e9418723c */ /* 0x000fe20000001818 */
[----:B------:R-:W-:Y:S04]  /*5b40*/  LDSM.16.MT88.2 R30, [R208+0x1c00] ;  /* 0x001c0000d01e783b */ /* 0x000fe80000004100 */
[----:B------:R-:W-:Y:S03]  /*5b50*/  LDSM.16.M88.4 R148, [R218+0x3000] ;  /* 0x00300000da94783b */ /* 0x000fe60000000200 */
[-C--:B-1----:R-:W-:Y:S08]  /*5b60*/  HMMA.16816.F32 R4, R32, R2.reuse, R4 ;  /* 0x000000022004723c */ /* 0x082ff00000001804 */
[C---:B------:R-:W-:Y:S01]  /*5b70*/  HMMA.16816.F32 R8, R140.reuse, R2, R8 ;  /* 0x000000028c08723c */ /* 0x040fe20000001808 */
[----:B------:R-:W1:Y:S07]  /*5b80*/  LDSM.16.MT88.2 R2, [R208+0x5800] ;  /* 0x00580000d002783b */ /* 0x000e6e0000004100 */
[-C--:B------:R-:W-:Y:S08]  /*5b90*/  HMMA.16816.F32 R12, R140, R138.reuse, R12 ;  /* 0x0000008a8c0c723c */ /* 0x080ff0000000180c */
[C---:B------:R-:W-:Y:S01]  /*5ba0*/  HMMA.16816.F32 R16, R32.reuse, R138, R16 ;  /* 0x0000008a2010723c */ /* 0x040fe20000001810 */
[----:B------:R-:W-:Y:S07]  /*5bb0*/  LDSM.16.MT88.2 R138, [R208+0x3c00] ;  /* 0x003c0000d08a783b */ /* 0x000fee0000004100 */
[-C--:B----4-:R-:W-:Y:S01]  /*5bc0*/  HMMA.16816.F32 R20, R32, R136.reuse, R20 ;  /* 0x000000882014723c */ /* 0x090fe20000001814 */
[----:B------:R-:W4:Y:S07]  /*5bd0*/  LDSM.16.M88.4 R32, [R218+0x2000] ;  /* 0x00200000da20783b */ /* 0x000f2e0000000200 */
[----:B------:R-:W-:Y:S08]  /*5be0*/  HMMA.16816.F32 R24, R140, R136, R24 ;  /* 0x000000888c18723c */ /* 0x000ff00000001818 */
[-C--:B-----5:R-:W-:Y:S08]  /*5bf0*/  HMMA.16816.F32 R4, R132, R28.reuse, R4 ;  /* 0x0000001c8404723c */ /* 0x0a0ff00000001804 */
[C---:B------:R-:W-:Y:S01]  /*5c00*/  HMMA.16816.F32 R8, R144.reuse, R28, R8 ;  /* 0x0000001c9008723c */ /* 0x040fe20000001808 */
[----:B------:R-:W5:Y:S03]  /*5c10*/  LDSM.16.MT88.2 R28, [R208+0x5c00] ;  /* 0x005c0000d01c783b */ /* 0x000f660000004100 */
[----:B--2---:R-:W-:Y:S04]  /*5c20*/  IADD3 R0, P0, R156, UR11, RZ ;  /* 0x0000000b9c007c10 */ /* 0x004fe8000ff1e0ff */
[-C--:B------:R-:W-:Y:S08]  /*5c30*/  HMMA.16816.F32 R12, R144, R152.reuse, R12 ;  /* 0x00000098900c723c */ /* 0x080ff0000000180c */
[C---:B------:R-:W-:Y:S08]  /*5c40*/  HMMA.16816.F32 R16, R132.reuse, R152, R16 ;  /* 0x000000988410723c */ /* 0x040ff00000001810 */
[-C--:B-1----:R-:W-:Y:S08]  /*5c50*/  HMMA.16816.F32 R20, R132, R2.reuse, R20 ;  /* 0x000000028414723c */ /* 0x082ff00000001814 */
[----:B------:R-:W-:Y:S07]  /*5c60*/  HMMA.16816.F32 R24, R144, R2, R24 ;  /* 0x000000029018723c */ /* 0x000fee0000001818 */
[----:B------:R-:W-:Y:S01]  /*5c70*/  IMAD.U32 R3, RZ, RZ, UR11 ;  /* 0x0000000bff037e24 */ /* 0x000fe2000f8e00ff */
[-C--:B----4-:R-:W-:Y:S01]  /*5c80*/  HMMA.16816.F32 R4, R32, R30.reuse, R4 ;  /* 0x0000001e2004723c */ /* 0x090fe20000001804 */
[----:B------:R-:W-:Y:S04]  /*5c90*/  UMOV UR11, UR14 ;  /* 0x0000000e000b7c82 */ /* 0x000fe80008000000 */
[----:B---3--:R-:W-:Y:S02]  /*5ca0*/  LEA.HI.X.SX32 R3, R3, R154, 0x1, P0 ;  /* 0x0000009a03037211 */ /* 0x008fe400000f0eff */
[C---:B------:R-:W-:Y:S01]  /*5cb0*/  LEA R2, P0, R0.reuse, c[0x0][0x220], 0x2 ;  /* 0x0000880000027a11 */ /* 0x040fe200078010ff */
[C---:B------:R-:W-:Y:S04]  /*5cc0*/  HMMA.16816.F32 R8, R148.reuse, R30, R8 ;  /* 0x0000001e9408723c */ /* 0x040fe80000001808 */
[----:B------:R-:W-:Y:S01]  /*5cd0*/  LEA.HI.X R3, R0, c[0x0][0x224], R3, 0x2, P0 ;  /* 0x0000890000037a11 */ /* 0x000fe200000f1403 */
[----:B------:R-:W-:Y:S01]  /*5ce0*/  IMAD.U32 R0, RZ, RZ, UR4 ;  /* 0x00000004ff007e24 */ /* 0x000fe2000f8e00ff */
[----:B------:R-:W-:Y:S01]  /*5cf0*/  PLOP3.LUT P0, PT, PT, PT, UP0, 0x80, 0x0 ;  /* 0x000000000000781c */ /* 0x000fe20003f0f008 */
[----:B------:R-:W-:Y:S01]  /*5d00*/  USEL UR4, UR7, URZ, !UP2 ;  /* 0x0000003f07047287 */ /* 0x000fe2000d000000 */
[-C--:B------:R-:W-:Y:S04]  /*5d10*/  HMMA.16816.F32 R12, R148, R138.reuse, R12 ;  /* 0x0000008a940c723c */ /* 0x080fe8000000180c */
[----:B------:R-:W-:Y:S03]  /*5d20*/  IMAD R0, R0, 0x1800, R220 ;  /* 0x0000180000007824 */ /* 0x000fe600078e02dc */
[----:B------:R-:W-:Y:S01]  /*5d30*/  RED.E.ADD.F32.FTZ.RN.STRONG.GPU [R2.64], R4 ;  /* 0x000000040200798e */ /* 0x000fe2000c10e78c */
[C---:B------:R-:W-:Y:S03]  /*5d40*/  HMMA.16816.F32 R16, R32.reuse, R138, R16 ;  /* 0x0000008a2010723c */ /* 0x040fe60000001810 */
[----:B------:R-:W-:Y:S01]  /*5d50*/  RED.E.ADD.F32.FTZ.RN.STRONG.GPU [R2.64+0x400], R5 ;  /* 0x000400050200798e */ /* 0x000fe2000c10e78c */
[----:B------:R-:W-:Y:S03]  /*5d60*/  IMAD.SHL.U32 R0, R0, 0x2, RZ ;  /* 0x0000000200007824 */ /* 0x000fe600078e00ff */
[----:B------:R-:W-:Y:S01]  /*5d70*/  RED.E.ADD.F32.FTZ.RN.STRONG.GPU [R2.64+0x800], R6 ;  /* 0x000800060200798e */ /* 0x000fe2000c10e78c */
[-C--:B-----5:R-:W-:Y:S03]  /*5d80*/  HMMA.16816.F32 R20, R32, R28.reuse, R20 ;  /* 0x0000001c2014723c */ /* 0x0a0fe60000001814 */
        /* <DEDUP_REMOVED lines=20> */
[----:B------:R-:W-:Y:S04]  /*5ed0*/  LDSM.16.MT88.4 R132, [R0+0x7480] ;  /* 0x007480000084783b */ /* 0x000fe80000004200 */
[----:B------:R-:W-:Y:S01]  /*5ee0*/  LDSM.16.MT88.4 R136, [R209+0x16c80] ;  /* 0x016c8000d188783b */ /* 0x000fe20000004200 */
[-C--:B-1----:R-:W-:Y:S03]  /*5ef0*/  HMMA.16816.F32 R84, R4, R8.reuse, R84 ;  /* 0x000000080454723c */ /* 0x082fe60000001854 */
[----:B------:R-:W-:Y:S04]  /*5f00*/  RED.E.ADD.F32.FTZ.RN.STRONG.GPU [R2.64+0x4000], R20 ;  /* 0x004000140200798e */ /* 0x000fe8000c10e78c */
[----:B------:R-:W-:Y:S04]  /*5f10*/  RED.E.ADD.F32.FTZ.RN.STRONG.GPU [R2.64+0x4400], R21 ;  /* 0x004400150200798e */ /* 0x000fe8000c10e78c */
[----:B------:R-:W-:Y:S04]  /*5f20*/  RED.E.ADD.F32.FTZ.RN.STRONG.GPU [R2.64+0x4800], R22 ;  /* 0x004800160200798e */ /* 0x000fe8000c10e78c */
[----:B------:R-:W-:Y:S01]  /*5f30*/  RED.E.ADD.F32.FTZ.RN.STRONG.GPU [R2.64+0x4c00], R23 ;  /* 0x004c00170200798e */ /* 0x000fe2000c10e78c */
[C---:B--2---:R-:W-:Y:S03]  /*5f40*/  HMMA.16816.F32 R88, R12.reuse, R8, R88 ;  /* 0x000000080c58723c */ /* 0x044fe60000001858 */
[----:B------:R-:W1:Y:S04]  /*5f50*/  LDSM.16.MT88.4 R20, [R0+0x8080] ;  /* 0x008080000014783b */ /* 0x000e680000004200 */
[----:B------:R-:W-:Y:S01]  /*5f60*/  RED.E.ADD.F32.FTZ.RN.STRONG.GPU [R2.64+0x5000], R24 ;  /* 0x005000180200798e */ /* 0x000fe2000c10e78c */
[-C--:B------:R-:W-:Y:S03]  /*5f70*/  HMMA.16816.F32 R92, R12, R10.reuse, R92 ;  /* 0x0000000a0c5c723c */ /* 0x080fe6000000185c */
[----:B------:R-:W-:Y:S04]  /*5f80*/  RED.E.ADD.F32.FTZ.RN.STRONG.GPU [R2.64+0x5400], R25 ;  /* 0x005400190200798e */ /* 0x000fe8000c10e78c */
[----:B------:R-:W-:Y:S01]  /*5f90*/  RED.E.ADD.F32.FTZ.RN.STRONG.GPU [R2.64+0x5800], R26 ;  /* 0x0058001a0200798e */ /* 0x000fe2000c10e78c */
[C---:B------:R-:W-:Y:S03]  /*5fa0*/  HMMA.16816.F32 R96, R4.reuse, R10, R96 ;  /* 0x0000000a0460723c */ /* 0x040fe60000001860 */
[----:B------:R-:W-:Y:S04]  /*5fb0*/  LDSM.16.MT88.4 R8, [R0+0x8480] ;  /* 0x008480000008783b */ /* 0x000fe80000004200 */
[----:B------:R-:W-:Y:S01]  /*5fc0*/  RED.E.ADD.F32.FTZ.RN.STRONG.GPU [R2.64+0x5c00], R27 ;  /* 0x005c001b0200798e */ /* 0x000fe2000c10e78c */
[-C--:B---3--:R-:W-:Y:S03]  /*5fd0*/  HMMA.16816.F32 R100, R4, R16.reuse, R100 ;  /* 0x000000100464723c */ /* 0x088fe60000001864 */
[----:B------:R-:W2:Y:S05]  /*5fe0*/  LDSM.16.MT88.4 R24, [R0+0x6480] ;  /* 0x006480000018783b */ /* 0x000eaa0000004200 */
        /* <DEDUP_REMOVED lines=21> */
[-C--:B------:R-:W-:Y:S08]  /*6140*/  HMMA.16816.F32 R116, R28, R8.reuse, R116 ;  /* 0x000000081c74723c */ /* 0x080ff00000001874 */
        /* <DEDUP_REMOVED lines=80> */
.L_x_288:
[----:B------:R-:W-:Y:S05]  /*6650*/  @P2 BRA `(.L_x_308) ;  /* 0x0000119000002947 */ /* 0x000fea0003800000 */
[----:B------:R-:W2:Y:S01]  /*6660*/  LDL R85, [R1+0x48] ;  /* 0x0000480001557983 */ /* 0x000ea20000100800 */
[----:B------:R-:W-:Y:S02]  /*6670*/  F2FP.PACK_AB R36, R37, R36 ;  /* 0x000000242524723e */ /* 0x000fe400000000ff */
[----:B------:R-:W-:Y:S01]  /*6680*/  F2FP.PACK_AB R38, R39, R38 ;  /* 0x000000262726723e */ /* 0x000fe200000000ff */
[----:B------:R-:W1:Y:S01]  /*6690*/  S2R R31, SR_TID.X ;  /* 0x00000000001f7919 */ /* 0x000e620000002100 */
        /* <DEDUP_REMOVED lines=12> */
[----:B-1----:R-:W-:-:S02]  /*6760*/  SHF.R.S32.HI R30, RZ, 0x1f, R31 ;  /* 0x0000001fff1e7819 */ /* 0x002fc4000001141f */
[----:B------:R-:W-:Y:S02]  /*6770*/  F2FP.PACK_AB R60, R61, R60 ;  /* 0x0000003c3d3c723e */ /* 0x000fe400000000ff */
[CC--:B------:R-:W-:Y:S02]  /*6780*/  LEA.HI R3, R30.reuse, R31.reuse, RZ, 0x2 ;  /* 0x0000001f1e037211 */ /* 0x0c0fe400078f10ff */
[----:B------:R-:W-:Y:S02]  /*6790*/  LEA.HI R2, R30, R31, RZ, 0x5 ;  /* 0x0000001f1e027211 */ /* 0x000fe400078f28ff */
[--C-:B------:R-:W-:Y:S02]  /*67a0*/  SHF.R.S32.HI R28, RZ, 0x2, R3.reuse ;  /* 0x00000002ff1c7819 */ /* 0x100fe40000011403 */
[----:B------:R-:W-:Y:S02]  /*67b0*/  SHF.R.S32.HI R0, RZ, 0x1f, R3 ;  /* 0x0000001fff007819 */ /* 0x000fe40000011403 */
[----:B------:R-:W-:-:S02]  /*67c0*/  SHF.R.S32.HI R27, RZ, 0x5, R2 ;  /* 0x00000005ff1b7819 */ /* 0x000fc40000011402 */
[----:B------:R-:W-:Y:S02]  /*67d0*/  LEA.HI R0, R0, R28, RZ, 0x3 ;  /* 0x0000001c00007211 */ /* 0x000fe400078f18ff */
[----:B------:R-:W-:Y:S02]  /*67e0*/  LOP3.LUT R3, R3, 0xfffffffc, RZ, 0xc0, !PT ;  /* 0xfffffffc03037812 */ /* 0x000fe400078ec0ff */
[----:B------:R-:W-:Y:S02]  /*67f0*/  LOP3.LUT R0, R0, 0xfffffff8, RZ, 0xc0, !PT ;  /* 0xfffffff800007812 */ /* 0x000fe400078ec0ff */
[----:B------:R-:W-:Y:S01]  /*6800*/  LEA.HI R7, R30, R31, RZ, 0x7 ;  /* 0x0000001f1e077211 */ /* 0x000fe200078f38ff */
[----:B------:R-:W-:Y:S01]  /*6810*/  IMAD.IADD R29, R31, 0x1, -R3 ;  /* 0x000000011f1d7824 */ /* 0x000fe200078e0a03 */
[----:B------:R-:W-:Y:S01]  /*6820*/  F2FP.PACK_AB R62, R63, R62 ;  /* 0x0000003e3f3e723e */ /* 0x000fe200000000ff */
[----:B------:R-:W-:Y:S01]  /*6830*/  IMAD.IADD R4, R28, 0x1, -R0 ;  /* 0x000000011c047824 */ /* 0x000fe200078e0a00 */
[----:B------:R-:W-:-:S02]  /*6840*/  SHF.R.S32.HI R0, RZ, 0x1f, R2 ;  /* 0x0000001fff007819 */ /* 0x000fc40000011402 */
[----:B------:R-:W-:Y:S02]  /*6850*/  SHF.R.U32.HI R7, RZ, 0x4, R7 ;  /* 0x00000004ff077819 */ /* 0x000fe40000011607 */
[----:B------:R-:W-:Y:S02]  /*6860*/  LEA.HI R2, R4, R4, RZ, 0x1 ;  /* 0x0000000404027211 */ /* 0x000fe400078f08ff */
[----:B------:R-:W-:Y:S02]  /*6870*/  LEA.HI R0, R0, R27, RZ, 0x2 ;  /* 0x0000001b00007211 */ /* 0x000fe400078f10ff */
[----:B------:R-:W-:Y:S02]  /*6880*/  SHF.R.S32.HI R6, RZ, 0x1, R2 ;  /* 0x00000001ff067819 */ /* 0x000fe40000011402 */
[----:B------:R-:W-:Y:S02]  /*6890*/  LOP3.LUT R0, R0, 0x7ffffc, RZ, 0xc0, !PT ;  /* 0x007ffffc00007812 */ /* 0x000fe400078ec0ff */
[----:B------:R-:W-:Y:S01]  /*68a0*/  LOP3.LUT R3, R2, 0x3fffffe, RZ, 0xc0, !PT ;  /* 0x03fffffe02037812 */ /* 0x000fe200078ec0ff */
[C---:B------:R-:W-:Y:S01]  /*68b0*/  IMAD.SHL.U32 R5, R6.reuse, 0x40, RZ ;  /* 0x0000004006057824 */ /* 0x040fe200078e00ff */
[----:B------:R-:W-:Y:S01]  /*68c0*/  LOP3.LUT P0, RZ, R6, 0x2, RZ, 0xc0, !PT ;  /* 0x0000000206ff7812 */ /* 0x000fe2000780c0ff */
[----:B------:R-:W-:Y:S01]  /*68d0*/  IMAD.IADD R0, R27, 0x1, -R0 ;  /* 0x000000011b007824 */ /* 0x000fe200078e0a00 */
[----:B------:R-:W-:Y:S01]  /*68e0*/  F2FP.PACK_AB R68, R69, R68 ;  /* 0x000000444544723e */ /* 0x000fe200000000ff */
[----:B------:R-:W-:Y:S01]  /*68f0*/  IMAD.IADD R3, R4, 0x1, -R3 ;  /* 0x0000000104037824 */ /* 0x000fe200078e0a03 */
[----:B------:R-:W-:Y:S01]  /*6900*/  LOP3.LUT R2, R5, 0xc0, RZ, 0xc0, !PT ;  /* 0x000000c005027812 */ /* 0x000fe200078ec0ff */
[----:B------:R-:W-:Y:S01]  /*6910*/  IMAD R0, R0, 0x100, R29 ;  /* 0x0000010000007824 */ /* 0x000fe200078e021d */
[----:B------:R-:W-:-:S02]  /*6920*/  F2FP.PACK_AB R70, R71, R70 ;  /* 0x000000464746723e */ /* 0x000fc400000000ff */
[----:B------:R-:W-:Y:S01]  /*6930*/  LOP3.LUT R4, R2, 0x8, R7, 0xf8, !PT ;  /* 0x0000000802047812 */ /* 0x000fe200078ef807 */
[----:B------:R-:W-:Y:S01]  /*6940*/  IMAD R0, R3, 0x10, R0 ;  /* 0x0000001003007824 */ /* 0x000fe200078e0200 */
        /* <DEDUP_REMOVED lines=9> */
[----:B------:R-:W-:Y:S01]  /*69e0*/  BAR.SYNC.DEFER_BLOCKING 0x1, 0x100 ;  /* 0x0044000000007b1d */ /* 0x000fe20000010000 */
[----:B------:R-:W-:Y:S02]  /*69f0*/  F2FP.PACK_AB R78, R79, R78 ;  /* 0x0000004e4f4e723e */ /* 0x000fe400000000ff */
[----:B------:R-:W-:Y:S02]  /*6a00*/  F2FP.PACK_AB R26, R26, R84 ;  /* 0x000000541a1a723e */ /* 0x000fe400000000ff */
[C---:B------:R-:W-:Y:S02]  /*6a10*/  IADD3 R2, R0.reuse, 0x20, RZ ;  /* 0x0000002000027810 */ /* 0x040fe40007ffe0ff */
[----:B------:R-:W-:Y:S02]  /*6a20*/  @P0 IADD3 R2, R0, -0x20, RZ ;  /* 0xffffffe000020810 */ /* 0x000fe40007ffe0ff */
[----:B------:R-:W-:-:S02]  /*6a30*/  F2FP.PACK_AB R25, R25, R86 ;  /* 0x000000561919723e */ /* 0x000fc400000000ff */
[----:B------:R-:W-:Y:S02]  /*6a40*/  F2FP.PACK_AB R22, R22, R96 ;  /* 0x000000601616723e */ /* 0x000fe400000000ff */
[----:B------:R-:W-:Y:S02]  /*6a50*/  F2FP.PACK_AB R21, R21, R98 ;  /* 0x000000621515723e */ /* 0x000fe400000000ff */
[----:B------:R-:W-:Y:S02]  /*6a60*/  F2FP.PACK_AB R24, R24, R88 ;  /* 0x000000581818723e */ /* 0x000fe400000000ff */
[----:B------:R-:W-:Y:S02]  /*6a70*/  F2FP.PACK_AB R23, R23, R90 ;  /* 0x0000005a1717723e */ /* 0x000fe400000000ff */
[----:B------:R-:W-:Y:S02]  /*6a80*/  F2FP.PACK_AB R20, R20, R92 ;  /* 0x0000005c1414723e */ /* 0x000fe400000000ff */
[----:B------:R-:W-:-:S02]  /*6a90*/  F2FP.PACK_AB R19, R19, R94 ;  /* 0x0000005e1313723e */ /* 0x000fc400000000ff */
[----:B------:R-:W-:Y:S01]  /*6aa0*/  F2FP.PACK_AB R18, R18, R100 ;  /* 0x000000641212723e */ /* 0x000fe200000000ff */
[----:B------:R-:W-:Y:S01]  /*6ab0*/  STS [R0+0x6080], R36 ;  /* 0x0060802400007388 */ /* 0x000fe20000000800 */
[----:B------:R-:W-:Y:S02]  /*6ac0*/  F2FP.PACK_AB R17, R17, R102 ;  /* 0x000000661111723e */ /* 0x000fe400000000ff */
[----:B------:R-:W-:Y:S01]  /*6ad0*/  F2FP.PACK_AB R14, R14, R112 ;  /* 0x000000700e0e723e */ /* 0x000fe200000000ff */
[----:B------:R-:W-:Y:S01]  /*6ae0*/  STS [R0+0x6280], R38 ;  /* 0x0062802600007388 */ /* 0x000fe20000000800 */
[----:B------:R-:W-:Y:S02]  /*6af0*/  F2FP.PACK_AB R13, R13, R114 ;  /* 0x000000720d0d723e */ /* 0x000fe400000000ff */
[----:B------:R-:W-:Y:S01]  /*6b00*/  F2FP.PACK_AB R16, R105, R104 ;  /* 0x000000686910723e */ /* 0x000fe200000000ff */
[----:B------:R-:W-:Y:S01]  /*6b10*/  STS [R2+0x6080], R48 ;  /* 0x0060803002007388 */ /* 0x000fe20000000800 */
[----:B------:R-:W-:-:S02]  /*6b20*/  F2FP.PACK_AB R15, R15, R106 ;  /* 0x0000006a0f0f723e */ /* 0x000fc400000000ff */
[----:B------:R-:W-:Y:S01]  /*6b30*/  F2FP.PACK_AB R9, R9, R108 ;  /* 0x0000006c0909723e */ /* 0x000fe200000000ff */
[----:B------:R-:W-:Y:S01]  /*6b40*/  STS [R2+0x6280], R50 ;  /* 0x0062803202007388 */ /* 0x000fe20000000800 */
[----:B-----5:R-:W-:Y:S02]  /*6b50*/  F2FP.PACK_AB R8, R111, R110 ;  /* 0x0000006e6f08723e */ /* 0x020fe400000000ff */
        /* <DEDUP_REMOVED lines=8> */
[----:B------:R-:W-:Y:S02]  /*6be0*/  F2FP.PACK_AB R12, R123, R122 ;  /* 0x0000007a7b0c723e */ /* 0x000fe400000000ff */
[----:B------:R-:W-:Y:S01]  /*6bf0*/  F2FP.PACK_AB R11, R11, R124 ;  /* 0x0000007c0b0b723e */ /* 0x000fe200000000ff */
[----:B------:R-:W-:Y:S01]  /*6c00*/  STS [R2+0x7280], R46 ;  /* 0x0072802e02007388 */ /* 0x000fe20000000800 */
[----:B------:R-:W-:Y:S02]  /*6c10*/  F2FP.PACK_AB R10, R10, R126 ;  /* 0x0000007e0a0a723e */ /* 0x000fe400000000ff */
[----:B------:R-:W-:Y:S01]  /*6c20*/  ISETP.NE.U32.AND P0, PT, RZ, c[0x0][0x360], PT ;  /* 0x0000d800ff007a0c */ /* 0x000fe20003f05070 */
[----:B------:R-:W-:Y:S01]  /*6c30*/  STS [R0+0x8080], R52 ;  /* 0x0080803400007388 */ /* 0x000fe20000000800 */
[----:B------:R-:W-:-:S02]  /*6c40*/  ISETP.NE.U32.AND P1, PT, RZ, c[0x0][0x358], PT ;  /* 0x0000d600ff007a0c */ /* 0x000fc40003f25070 */
[----:B------:R-:W-:Y:S01]  /*6c50*/  ISETP.NE.AND.EX P0, PT, RZ, c[0x0][0x364], PT, P0 ;  /* 0x0000d900ff007a0c */ /* 0x000fe20003f05300 */
[----:B------:R-:W-:Y:S01]  /*6c60*/  STS [R0+0x8280], R54 ;  /* 0x0082803600007388 */ /* 0x000fe20000000800 */
[----:B------:R-:W-:-:S03]  /*6c70*/  ISETP.NE.AND.EX P1, PT, RZ, c[0x0][0x35c], PT, P1 ;  /* 0x0000d700ff007a0c */ /* 0x000fc60003f25310 */
        /* <DEDUP_REMOVED lines=36> */
[----:B-1----:R-:W-:-:S03]  /*6ec0*/  IMAD.MOV.U32 R8, RZ, RZ, 0x4 ;  /* 0x00000004ff087424 */ /* 0x002fc600078e00ff */
[----:B------:R-:W-:Y:S04]  /*6ed0*/  STS [R2+0x5080], R11 ;  /* 0x0050800b02007388 */ /* 0x000fe80000000800 */
[----:B------:R1:W-:Y:S01]  /*6ee0*/  STS [R2+0x5280], R10 ;  /* 0x0052800a02007388 */ /* 0x0003e20000000800 */
[----:B--2---:R-:W-:-:S03]  /*6ef0*/  IMAD.WIDE R6, R85, R8, c[0x0][0x358] ;  /* 0x0000d60055067625 */ /* 0x004fc600078e0208 */
[----:B------:R-:W-:Y:S01]  /*6f00*/  BAR.SYNC.DEFER_BLOCKING 0x1, 0x100 ;  /* 0x0044000000007b1d */ /* 0x000fe20000010000 */
[----:B-1----:R-:W-:Y:S02]  /*6f10*/  IMAD.MOV.U32 R10, RZ, RZ, c[0x0][0x2f0] ;  /* 0x0000bc00ff0a7624 */ /* 0x002fe400078e00ff */
        /* <DEDUP_REMOVED lines=8> */
[----:B------:R-:W2:Y:S04]  /*6fa0*/  LDG.E R2, [R6.64] ;  /* 0x0000000c06027981 */ /* 0x000ea8000c1e1900 */
[----:B------:R-:W2:Y:S02]  /*6fb0*/  LDG.E R0, [R6.64+0x4] ;  /* 0x0000040c06007981 */ /* 0x000ea4000c1e1900 */
[----:B--2--5:R-:W-:-:S02]  /*6fc0*/  IADD3 R10, -R2, R0, RZ ;  /* 0x00000000020a7210 */ /* 0x024fc40007ffe1ff */
.L_x_309:
[----:B-1----:R-:W-:Y:S01]  /*6fd0*/  LEA.HI R0, R30, R31, RZ, 0x3 ;  /* 0x0000001f1e007211 */ /* 0x002fe200078f18ff */
[----:B------:R-:W-:Y:S01]  /*6fe0*/  IMAD.SHL.U32 R2, R29, 0x8, RZ ;  /* 0x000000081d027824 */ /* 0x000fe200078e00ff */
[----:B------:R-:W-:Y:S01]  /*6ff0*/  LEA.HI R3, R28, R28, RZ, 0x1 ;  /* 0x0000001c1c037211 */ /* 0x000fe200078f08ff */
[----:B------:R-:W1:Y:S01]  /*7000*/  S2R R31, SR_CTAID.Y ;  /* 0x00000000001f7919 */ /* 0x000e620000002600 */
[----:B-----5:R-:W-:Y:S01]  /*7010*/  IADD3 R10, R10, -UR10, RZ ;  /* 0x8000000a0a0a7c10 */ /* 0x020fe2000fffe0ff */
[----:B------:R-:W-:Y:S01]  /*7020*/  IMAD.SHL.U32 R0, R0, 0x8, RZ ;  /* 0x0000000800007824 */ /* 0x000fe200078e00ff */
[----:B------:R-:W-:Y:S01]  /*7030*/  LOP3.LUT R3, R3, 0x3fffffe, RZ, 0xc0, !PT ;  /* 0x03fffffe03037812 */ /* 0x000fe200078ec0ff */
[----:B------:R-:W-:Y:S01]  /*7040*/  BSSY B0, `(.L_x_310) ;  /* 0x0000038000007945 */ /* 0x000fe20003800000 */
[----:B------:R-:W-:-:S02]  /*7050*/  IMNMX R15, R10, 0x80, PT ;  /* 0x000000800a0f7817 */ /* 0x000fc40003800200 */
[----:B------:R-:W-:Y:S01]  /*7060*/  LOP3.LUT R0, R0, 0xc0, RZ, 0xc0, !PT ;  /* 0x000000c000007812 */ /* 0x000fe200078ec0ff */
[----:B------:R-:W-:Y:S01]  /*7070*/  IMAD.IADD R3, R28, 0x1, -R3 ;  /* 0x000000011c037824 */ /* 0x000fe200078e0a03 */
[----:B------:R-:W-:Y:S02]  /*7080*/  SHF.R.S32.HI R8, RZ, 0x1f, R85 ;  /* 0x0000001fff087819 */ /* 0x000fe40000011455 */
[----:B------:R-:W-:Y:S01]  /*7090*/  LOP3.LUT R6, R0, 0x18, R2, 0xf8, !PT ;  /* 0x0000001800067812 */ /* 0x000fe200078ef802 */
[----:B------:R-:W-:Y:S01]  /*70a0*/  IMAD R3, R27, 0x8, R3 ;  /* 0x000000081b037824 */ /* 0x000fe200078e0203 */
[----:B------:R-:W-:Y:S02]  /*70b0*/  SHF.R.U32.HI R0, RZ, 0x3, R0 ;  /* 0x00000003ff007819 */ /* 0x000fe40000011600 */
[----:B------:R-:W-:Y:S02]  /*70c0*/  ISETP.GE.AND P4, PT, R28, R15, PT ;  /* 0x0000000f1c00720c */ /* 0x000fe40003f86270 */
[----:B------:R-:W-:-:S02]  /*70d0*/  LOP3.LUT R0, R6, R0, RZ, 0x3c, !PT ;  /* 0x0000000006007212 */ /* 0x000fc400078e3cff */
[----:B------:R-:W-:Y:S02]  /*70e0*/  SEL R30, R8, RZ, !P1 ;  /* 0x000000ff081e7207 */ /* 0x000fe40004800000 */
[----:B------:R-:W-:Y:S01]  /*70f0*/  IADD3 R4, P0, R28, R4, RZ ;  /* 0x000000041c047210 */ /* 0x000fe20007f1e0ff */
[----:B------:R-:W-:Y:S01]  /*7100*/  IMAD.U32 R0, R3, 0x20, R0 ;  /* 0x0000002003007824 */ /* 0x000fe200078e0000 */
[--C-:B------:R-:W-:Y:S01]  /*7110*/  SHF.R.S32.HI R3, RZ, 0x1f, R2.reuse ;  /* 0x0000001fff037819 */ /* 0x100fe20000011402 */
[----:B------:R-:W-:Y:S01]  /*7120*/  IMAD R8, R30, c[0x0][0x340], RZ ;  /* 0x0000d0001e087a24 */ /* 0x000fe200078e02ff */
[----:B-1----:R-:W-:Y:S01]  /*7130*/  SHF.R.S32.HI R68, RZ, 0x1f, R31 ;  /* 0x0000001fff447819 */ /* 0x002fe2000001141f */
[----:B------:R-:W-:Y:S01]  /*7140*/  IMAD.SHL.U32 R0, R0, 0x2, RZ ;  /* 0x0000000200007824 */ /* 0x000fe200078e00ff */
[----:B------:R-:W-:Y:S01]  /*7150*/  SEL R14, R85, RZ, !P1 ;  /* 0x000000ff550e7207 */ /* 0x000fe20004800000 */
[----:B------:R-:W-:Y:S01]  /*7160*/  IMAD.WIDE.U32 R6, R31, c[0x0][0x338], R2 ;  /* 0x0000ce001f067a25 */ /* 0x000fe200078e0002 */
[----:B------:R-:W-:-:S02]  /*7170*/  LEA.HI.X.SX32 R5, R28, R5, 0x1, P0 ;  /* 0x000000051c057211 */ /* 0x000fc400000f0eff */
[----:B------:R1:W2:Y:S01]  /*7180*/  LDS.128 R40, [R0+0x7080] ;  /* 0x0070800000287984 */ /* 0x0002a20000000c00 */
[----:B------:R-:W-:Y:S01]  /*7190*/  IMAD R9, R68, c[0x0][0x338], RZ ;  /* 0x0000ce0044097a24 */ /* 0x000fe200078e02ff */
[----:B------:R-:W-:Y:S01]  /*71a0*/  IADD3 R29, R2, 0x20, RZ ;  /* 0x00000020021d7810 */ /* 0x000fe20007ffe0ff */
[----:B------:R-:W-:Y:S01]  /*71b0*/  IMAD R8, R14, c[0x0][0x344], R8 ;  /* 0x0000d1000e087a24 */ /* 0x000fe200078e0208 */
[----:B------:R1:W3:Y:S01]  /*71c0*/  LDS.128 R36, [R0+0x9080] ;  /* 0x0090800000247984 */ /* 0x0002e20000000c00 */
[----:B------:R-:W-:-:S03]  /*71d0*/  IMAD R9, R31, c[0x0][0x33c], R9 ;  /* 0x0000cf001f097a24 */ /* 0x000fc600078e0209 */
[----:B------:R1:W4:Y:S01]  /*71e0*/  LDS.128 R32, [R0+0xb080] ;  /* 0x00b0800000207984 */ /* 0x0003220000000c00 */
[----:B------:R-:W-:Y:S02]  /*71f0*/  IMAD.IADD R7, R7, 0x1, R9 ;  /* 0x0000000107077824 */ /* 0x000fe400078e0209 */
[----:B------:R-:W-:Y:S01]  /*7200*/  IMAD.U32 R9, RZ, RZ, UR5 ;  /* 0x00000005ff097e24 */ /* 0x000fe2000f8e00ff */
[----:B------:R1:W1:Y:S01]  /*7210*/  LDS.128 R52, [R0+0x80] ;  /* 0x0000800000347984 */ /* 0x0002620000000c00 */
[----:B------:R-:W-:-:S03]  /*7220*/  IMAD.WIDE.U32 R12, R14, c[0x0][0x340], R6 ;  /* 0x0000d0000e0c7a25 */ /* 0x000fc600078e0006 */
[----:B------:R1:W1:Y:S01]  /*7230*/  LDS.128 R48, [R0+0x2080] ;  /* 0x0020800000307984 */ /* 0x0002620000000c00 */
[----:B------:R-:W-:-:S03]  /*7240*/  IMAD.WIDE R4, R9, 0x80, R4 ;  /* 0x0000008009047825 */ /* 0x000fc600078e0204 */
        /* <DEDUP_REMOVED lines=23> */
.L_x_311:
[----:B------:R-:W-:Y:S05]  /*73c0*/  BSYNC B0 ;  /* 0x0000000000007941 */ /* 0x000fea0003800000 */
.L_x_310:
[----:B------:R-:W-:Y:S01]  /*73d0*/  IADD3 R28, R28, 0x40, RZ ;  /* 0x000000401c1c7810 */ /* 0x000fe20007ffe0ff */
[----:B------:R-:W-:Y:S03]  /*73e0*/  BSSY B0, `(.L_x_312) ;  /* 0x0000014000007945 */ /* 0x000fe60003800000 */
[----:B------:R-:W-:-:S13]  /*73f0*/  ISETP.GE.AND P3, PT, R28, R15, PT ;  /* 0x0000000f1c00720c */ /* 0x000fda0003f66270 */
[----:B------:R-:W-:Y:S05]  /*7400*/  @P3 BRA `(.L_x_313) ;  /* 0x0000011000003947 */ /* 0x000fea0003800000 */
[----:B-1----:R-:W-:Y:S01]  /*7410*/  IADD3 R0, P0, R4, 0x40, RZ ;  /* 0x0000004004007810 */ /* 0x002fe20007f1e0ff */
        /* <DEDUP_REMOVED lines=16> */
.L_x_313:
[----:B------:R-:W-:Y:S05]  /*7520*/  BSYNC B0 ;  /* 0x0000000000007941 */ /* 0x000fea0003800000 */
.L_x_312:
[----:B-1----:R-:W-:Y:S01]  /*7530*/  IMAD R0, R68, c[0x0][0x308], RZ ;  /* 0x0000c20044007a24 */ /* 0x002fe200078e02ff */
        /* <DEDUP_REMOVED lines=23> */
.L_x_315:
[----:B------:R-:W-:Y:S05]  /*76b0*/  BSYNC B0 ;  /* 0x0000000000007941 */ /* 0x000fea0003800000 */
.L_x_314:
        /* <DEDUP_REMOVED lines=19> */
.L_x_308:
[----:B------:R-:W2:Y:S01]  /*77f0*/  LDL R10, [R1+0x48] ;  /* 0x00004800010a7983 */ /* 0x000ea20000100800 */
[----:B------:R-:W-:Y:S01]  /*7800*/  ISETP.NE.U32.AND P1, PT, RZ, c[0x0][0x358], PT ;  /* 0x0000d600ff007a0c */ /* 0x000fe20003f25070 */
[----:B------:R-:W-:Y:S01]  /*7810*/  IMAD.MOV.U32 R2, RZ, RZ, 0x4 ;  /* 0x00000004ff027424 */ /* 0x000fe200078e00ff */
[----:B------:R-:W-:-:S02]  /*7820*/  ISETP.NE.U32.AND P0, PT, RZ, c[0x0][0x360], PT ;  /* 0x0000d800ff007a0c */ /* 0x000fc40003f05070 */
[----:B------:R-:W-:Y:S02]  /*7830*/  ISETP.NE.AND.EX P1, PT, RZ, c[0x0][0x35c], PT, P1 ;  /* 0x0000d700ff007a0c */ /* 0x000fe40003f25310 */
[----:B------:R-:W-:Y:S01]  /*7840*/  ISETP.NE.AND.EX P0, PT, RZ, c[0x0][0x364], PT, P0 ;  /* 0x0000d900ff007a0c */ /* 0x000fe20003f05300 */
[----:B--2---:R-:W-:-:S10]  /*7850*/  IMAD.WIDE R4, R10, R2, c[0x0][0x358] ;  /* 0x0000d6000a047625 */ /* 0x004fd400078e0202 */
[----:B------:R-:W2:Y:S01]  /*7860*/  @P1 LDG.E R0, [R4.64] ;  /* 0x0000000c04001981 */ /* 0x000ea2000c1e1900 */
[----:B-----5:R-:W-:Y:S02]  /*7870*/  IMAD.MOV.U32 R8, RZ, RZ, c[0x0][0x2f0] ;  /* 0x0000bc00ff087624 */ /* 0x020fe400078e00ff */
[----:B------:R-:W-:-:S05]  /*7880*/  @P0 IMAD.WIDE R2, R10, R2, c[0x0][0x360] ;  /* 0x0000d8000a020625 */ /* 0x000fca00078e0202 */
[----:B------:R1:W5:Y:S02]  /*7890*/  @P0 LDG.E R8, [R2.64] ;  /* 0x0000000c02080981 */ /* 0x000364000c1e1900 */
[----:B-1----:R-:W-:Y:S02]  /*78a0*/  CS2R R2, SRZ ;  /* 0x0000000000027805 */ /* 0x002fe4000001ff00 */
[--C-:B--2---:R-:W-:Y:S01]  /*78b0*/  @P1 SHF.R.S32.HI R3, RZ, 0x1f, R0.reuse ;  /* 0x0000001fff031819 */ /* 0x104fe20000011400 */
[----:B------:R-:W-:Y:S01]  /*78c0*/  @P1 IMAD.MOV.U32 R2, RZ, RZ, R0 ;  /* 0x000000ffff021224 */ /* 0x000fe200078e0000 */
[----:B------:R-:W-:Y:S05]  /*78d0*/  @P0 BRA `(.L_x_316) ;  /* 0x0000004000000947 */ /* 0x000fea0003800000 */
[----:B------:R-:W-:Y:S05]  /*78e0*/  @!P1 BRA `(.L_x_316) ;  /* 0x0000003000009947 */ /* 0x000fea0003800000 */
[----:B------:R1:W2:Y:S04]  /*78f0*/  LDG.E R0, [R4.64] ;  /* 0x0000000c04007981 */ /* 0x0002a8000c1e1900 */
[----:B-1----:R-:W2:Y:S02]  /*7900*/  LDG.E R4, [R4.64+0x4] ;  /* 0x0000040c04047981 */ /* 0x002ea4000c1e1900 */
[----:B--2--5:R-:W-:-:S03]  /*7910*/  IADD3 R8, -R0, R4, RZ ;  /* 0x0000000400087210 */ /* 0x024fc60007ffe1ff */
.L_x_316:
[----:B------:R-:W1:Y:S01]  /*7920*/  S2R R5, SR_TID.X ;  /* 0x0000000000057919 */ /* 0x000e620000002100 */
[----:B-----5:R-:W-:Y:S01]  /*7930*/  IADD3 R15, R8, -UR10, RZ ;  /* 0x8000000a080f7c10 */ /* 0x020fe2000fffe0ff */
[----:B------:R-:W-:Y:S01]  /*7940*/  BSSY B0, `(.L_x_317) ;  /* 0x000002a000007945 */ /* 0x000fe20003800000 */
[----:B------:R-:W-:Y:S01]  /*7950*/  SHF.R.S32.HI R9, RZ, 0x1f, R10 ;  /* 0x0000001fff097819 */ /* 0x000fe2000001140a */
[----:B------:R-:W2:Y:S01]  /*7960*/  S2R R19, SR_CTAID.Y ;  /* 0x0000000000137919 */ /* 0x000ea20000002600 */
[----:B------:R-:W-:-:S02]  /*7970*/  SEL R14, R10, RZ, !P1 ;  /* 0x000000ff0a0e7207 */ /* 0x000fc40004800000 */
[----:B------:R-:W-:Y:S02]  /*7980*/  SEL R18, R9, RZ, !P1 ;  /* 0x000000ff09127207 */ /* 0x000fe40004800000 */
[----:B-1----:R-:W-:-:S04]  /*7990*/  SHF.R.S32.HI R4, RZ, 0x1f, R5 ;  /* 0x0000001fff047819 */ /* 0x002fc80000011405 */
[----:B------:R-:W-:Y:S02]  /*79a0*/  LEA.HI R4, R4, R5, RZ, 0x2 ;  /* 0x0000000504047211 */ /* 0x000fe400078f10ff */
[----:B--2---:R-:W-:Y:S02]  /*79b0*/  SHF.R.S32.HI R20, RZ, 0x1f, R19 ;  /* 0x0000001fff147819 */ /* 0x004fe40000011413 */
[----:B------:R-:W-:-:S03]  /*79c0*/  LOP3.LUT R0, R4, 0x1ffffffc, RZ, 0xc0, !PT ;  /* 0x1ffffffc04007812 */ /* 0x000fc600078ec0ff */
[----:B------:R-:W-:Y:S02]  /*79d0*/  IMAD R7, R20, c[0x0][0x308], RZ ;  /* 0x0000c20014077a24 */ /* 0x000fe400078e02ff */
[----:B------:R-:W-:Y:S02]  /*79e0*/  IMAD.IADD R0, R5, 0x1, -R0 ;  /* 0x0000000105007824 */ /* 0x000fe400078e0a00 */
[----:B------:R-:W-:Y:S02]  /*79f0*/  IMAD R7, R19, c[0x0][0x30c], R7 ;  /* 0x0000c30013077a24 */ /* 0x000fe400078e0207 */
[----:B------:R-:W-:Y:S01]  /*7a00*/  IMAD.SHL.U32 R12, R0, 0x8, RZ ;  /* 0x00000008000c7824 */ /* 0x000fe200078e00ff */
[----:B------:R-:W-:-:S04]  /*7a10*/  SHF.R.S32.HI R0, RZ, 0x2, R4 ;  /* 0x00000002ff007819 */ /* 0x000fc80000011404 */
[--C-:B------:R-:W-:Y:S02]  /*7a20*/  SHF.R.S32.HI R13, RZ, 0x1f, R12.reuse ;  /* 0x0000001fff0d7819 */ /* 0x100fe4000001140c */
[C---:B------:R-:W-:Y:S02]  /*7a30*/  ISETP.GE.AND P4, PT, R0.reuse, R15, PT ;  /* 0x0000000f0000720c */ /* 0x040fe40003f86270 */
[----:B------:R-:W-:Y:S01]  /*7a40*/  IADD3 R6, P0, R0, R2, RZ ;  /* 0x0000000200067210 */ /* 0x000fe20007f1e0ff */
[----:B------:R-:W-:Y:S01]  /*7a50*/  IMAD.WIDE.U32 R4, R19, c[0x0][0x308], R12 ;  /* 0x0000c20013047a25 */ /* 0x000fe200078e000c */
[C---:B------:R-:W-:Y:S02]  /*7a60*/  IADD3 R16, R12.reuse, 0x20, RZ ;  /* 0x000000200c107810 */ /* 0x040fe40007ffe0ff */
[----:B------:R-:W-:Y:S01]  /*7a70*/  IADD3 R17, R12, 0x40, RZ ;  /* 0x000000400c117810 */ /* 0x000fe20007ffe0ff */
[----:B------:R-:W-:Y:S01]  /*7a80*/  IMAD.IADD R5, R7, 0x1, R5 ;  /* 0x0000000107057824 */ /* 0x000fe200078e0205 */
[----:B------:R-:W-:Y:S01]  /*7a90*/  LEA.HI.X.SX32 R7, R0, R3, 0x1, P0 ;  /* 0x0000000300077211 */ /* 0x000fe200000f0eff */
[----:B------:R-:W-:-:S02]  /*7aa0*/  IMAD R2, R18, c[0x0][0x310], RZ ;  /* 0x0000c40012027a24 */ /* 0x000fc400078e02ff */
[----:B------:R-:W-:Y:S02]  /*7ab0*/  IMAD.U32 R3, RZ, RZ, UR5 ;  /* 0x00000005ff037e24 */ /* 0x000fe4000f8e00ff */
[C---:B------:R-:W-:Y:S02]  /*7ac0*/  IMAD R2, R14.reuse, c[0x0][0x314], R2 ;  /* 0x0000c5000e027a24 */ /* 0x040fe400078e0202 */
[----:B------:R-:W-:-:S04]  /*7ad0*/  IMAD.WIDE.U32 R10, R14, c[0x0][0x310], R4 ;  /* 0x0000c4000e0a7a25 */ /* 0x000fc800078e0004 */
[----:B------:R-:W-:-:S04]  /*7ae0*/  IMAD.WIDE R6, R3, 0x80, R6 ;  /* 0x0000008003067825 */ /* 0x000fc800078e0206 */
        /* <DEDUP_REMOVED lines=15> */
.L_x_318:
[----:B------:R-:W-:Y:S05]  /*7be0*/  BSYNC B0 ;  /* 0x0000000000007941 */ /* 0x000fea0003800000 */
.L_x_317:
[----:B------:R-:W-:Y:S01]  /*7bf0*/  IADD3 R0, R0, 0x40, RZ ;  /* 0x0000004000007810 */ /* 0x000fe20007ffe0ff */
[----:B------:R-:W-:Y:S03]  /*7c00*/  BSSY B0, `(.L_x_319) ;  /* 0x0000012000007945 */ /* 0x000fe60003800000 */
[----:B------:R-:W-:-:S13]  /*7c10*/  ISETP.GE.AND P3, PT, R0, R15, PT ;  /* 0x0000000f0000720c */ /* 0x000fda0003f66270 */
        /* <DEDUP_REMOVED lines=16> */
.L_x_320:
[----:B------:R-:W-:Y:S05]  /*7d20*/  BSYNC B0 ;  /* 0x0000000000007941 */ /* 0x000fea0003800000 */
.L_x_319:
        /* <DEDUP_REMOVED lines=23> */
.L_x_322:
[----:B------:R-:W-:Y:S05]  /*7ea0*/  BSYNC B0 ;  /* 0x0000000000007941 */ /* 0x000fea0003800000 */
.L_x_321:
        /* <DEDUP_REMOVED lines=18> */
.L_x_323:
        /* <DEDUP_REMOVED lines=11> */
.L_x_1396:


//--------------------- .text._ZN7cutlass13device_kernelIN5flash19enable_sm80_to_sm89INS1_16FlashAttnBwdSm80INS1_25CollectiveMainloopBwdSm80ILi2ELi1EN4cute5tupleIJNS5_1CILi64EEENS7_ILi128EEENS7_ILi96EEEEEENS_6half_tEfNS_4arch4Sm80ELb0ELb1ELb0ELb1ELb1ELb0ELb0ELb0ELi2ELi2ELi4ELi2ELb1EEENS1_21CollectiveEpilogueBwdISB_SC_SE_Li256ELb1ELb0ELi2EEENS1_19SingleTileSchedulerILb1ELb0ELb0ELi128EEEEEEEEEvNT_6ParamsE --------------------------
	.section	.text._ZN7cutlass13device_kernelIN5flash19enable_sm80_to_sm89INS1_16FlashAttnBwdSm80INS1_25CollectiveMainloopBwdSm80ILi2ELi1EN4cute5tupleIJNS5_1CILi64EEENS7_ILi128EEENS7_ILi96EEEEEENS_6half_tEfNS_4arch4Sm80ELb0ELb1ELb0ELb1ELb1ELb0ELb0ELb0ELi2ELi2ELi4ELi2ELb1EEENS1_21CollectiveEpilogueBwdISB_SC_SE_Li256ELb1ELb0ELi2EEENS1_19SingleTileSchedulerILb1ELb0ELb0ELi128EEEEEEEEEvNT_6ParamsE,"ax",@progbits
	.sectioninfo	@"SHI_REGISTERS=255"
	.align	128
.text._ZN7cutlass13device_kernelIN5flash19enable_sm80_to_sm89INS1_16FlashAttnBwdSm80INS1_25CollectiveMainloopBwdSm80ILi2ELi1EN4cute5tupleIJNS5_1CILi64EEENS7_ILi128EEENS7_ILi96EEEEEENS_6half_tEfNS_4arch4Sm80ELb0ELb1ELb0ELb1ELb1ELb0ELb0ELb0ELi2ELi2ELi4ELi2ELb1EEENS1_21CollectiveEpilogueBwdISB_SC_SE_Li256ELb1ELb0ELi2EEENS1_19SingleTileSchedulerILb1ELb0ELb0ELi128EEEEEEEEEvNT_6ParamsE:
        .type           _ZN7cutlass13device_kernelIN5flash19enable_sm80_to_sm89INS1_16FlashAttnBwdSm80INS1_25CollectiveMainloopBwdSm80ILi2ELi1EN4cute5tupleIJNS5_1CILi64EEENS7_ILi128EEENS7_ILi96EEEEEENS_6half_tEfNS_4arch4Sm80ELb0ELb1ELb0ELb1ELb1ELb0ELb0ELb0ELi2ELi2ELi4ELi2ELb1EEENS1_21CollectiveEpilogueBwdISB_SC_SE_Li256ELb1ELb0ELi2EEENS1_19SingleTileSchedulerILb1ELb0ELb0ELi128EEEEEEEEEvNT_6ParamsE,@function
        .size           _ZN7cutlass13device_kernelIN5flash19enable_sm80_to_sm89INS1_16FlashAttnBwdSm80INS1_25CollectiveMainloopBwdSm80ILi2ELi1EN4cute5tupleIJNS5_1CILi64EEENS7_ILi128EEENS7_ILi96EEEEEENS_6half_tEfNS_4arch4Sm80ELb0ELb1ELb0ELb1ELb1ELb0ELb0ELb0ELi2ELi2ELi4ELi2ELb1EEENS1_21CollectiveEpilogueBwdISB_SC_SE_Li256ELb1ELb0ELi2EEENS1_19SingleTileSchedulerILb1ELb0ELb0ELi128EEEEEEEEEvNT_6ParamsE,(.L_x_1397 - _ZN7cutlass13device_kernelIN5flash19enable_sm80_to_sm89INS1_16FlashAttnBwdSm80INS1_25CollectiveMainloopBwdSm80ILi2ELi1EN4cute5tupleIJNS5_1CILi64EEENS7_ILi128EEENS7_ILi96EEEEEENS_6half_tEfNS_4arch4Sm80ELb0ELb1ELb0ELb1ELb1ELb0ELb0ELb0ELi2ELi2ELi4ELi2ELb1EEENS1_21CollectiveEpilogueBwdISB_SC_SE_Li256ELb1ELb0ELi2EEENS1_19SingleTileSchedulerILb1ELb0ELb0ELi128EEEEEEEEEvNT_6ParamsE)
        .other          _ZN7cutlass13device_kernelIN5flash19enable_sm80_to_sm89INS1_16FlashAttnBwdSm80INS1_25CollectiveMainloopBwdSm80ILi2ELi1EN4cute5tupleIJNS5_1CILi64EEENS7_ILi128EEENS7_ILi96EEEEEENS_6half_tEfNS_4arch4Sm80ELb0ELb1ELb0ELb1ELb1ELb0ELb0ELb0ELi2ELi2ELi4ELi2ELb1EEENS1_21CollectiveEpilogueBwdISB_SC_SE_Li256ELb1ELb0ELi2EEENS1_19SingleTileSchedulerILb1ELb0ELb0ELi128EEEEEEEEEvNT_6ParamsE,@"STO_CUDA_ENTRY STV_DEFAULT"
_ZN7cutlass13device_kernelIN5flash19enable_sm80_to_sm89INS1_16FlashAttnBwdSm80INS1_25CollectiveMainloopBwdSm80ILi2ELi1EN4cute5tupleIJNS5_1CILi64EEENS7_ILi128EEENS7_ILi96EEEEEENS_6half_tEfNS_4arch4Sm80ELb0ELb1ELb0ELb1ELb1ELb0ELb0ELb0ELi2ELi2ELi4ELi2ELb1EEENS1_21CollectiveEpilogueBwdISB_SC_SE_Li256ELb1ELb0ELi2EEENS1_19SingleTileSchedulerILb1ELb0ELb0ELi128EEEEEEEEEvNT_6ParamsE:
        /* <DEDUP_REMOVED lines=18> */
.L_x_325:
        /* <DEDUP_REMOVED lines=8> */
.L_x_327:
[----:B------:R-:W-:Y:S02]  /*01a0*/  MOV R0, c[0x0][0x3a4] ;  /* 0x0000e90000007a02 */ /* 0x000fe40000000f00 */
.L_x_326:
[----:B------:R-:W-:-:S06]  /*01b0*/  USHF.L.U32 UR10, UR5, 0x7, URZ ;  /* 0x00000007050a7899 */ /* 0x000fcc000800063f */
[----:B-----5:R-:W-:-:S04]  /*01c0*/  ISETP.LE.AND P0, PT, R0, UR10, PT ;  /* 0x0000000a00007c0c */ /* 0x020fc8000bf03270 */
[----:B------:R-:W-:-:S05]  /*01d0*/  SEL R0, R5, 0xffffffff, !P0 ;  /* 0xffffffff05007807 */ /* 0x000fca0004000000 */
[----:B------:R2:W-:Y:S01]  /*01e0*/  STL [R1+0x48], R0 ;  /* 0x0000480001007387 */ /* 0x0005e20000100800 */
[----:B------:R-:W-:Y:S05]  /*01f0*/  BRA `(.L_x_328) ;  /* 0x0000012000007947 */ /* 0x000fea0003800000 */
.L_x_324:
[----:B--2-4-:R-:W-:-:S04]  /*0200*/  ISETP.NE.U32.AND P0, PT, RZ, c[0x0][0x3c0], PT ;  /* 0x0000f000ff007a0c */ /* 0x014fc80003f05070 */
[----:B------:R-:W-:-:S13]  /*0210*/  ISETP.NE.AND.EX P0, PT, RZ, c[0x0][0x3c4], PT, P0 ;  /* 0x0000f100ff007a0c */ /* 0x000fda0003f05300 */
[----:B------:R-:W-:Y:S05]  /*0220*/  @!P0 BRA `(.L_x_329) ;  /* 0x0000002000008947 */ /* 0x000fea0003800000 */
[----:B------:R1:W5:Y:S01]  /*0230*/  LDG.E R0, [R2.64] ;  /* 0x0000000c02007981 */ /* 0x000362000c1e1900 */
[----:B------:R-:W-:Y:S05]  /*0240*/  BRA `(.L_x_330) ;  /* 0x0000009000007947 */ /* 0x000fea0003800000 */
.L_x_329:
        /* <DEDUP_REMOVED lines=8> */
.L_x_331:
[----:B------:R-:W-:Y:S02]  /*02d0*/  MOV R0, c[0x0][0x3a4] ;  /* 0x0000e90000007a02 */ /* 0x000fe40000000f00 */
.L_x_330:
[----:B------:R-:W-:-:S06]  /*02e0*/  USHF.L.U32 UR10, UR5, 0x7, URZ ;  /* 0x00000007050a7899 */ /* 0x000fcc000800063f */
[----:B-----5:R-:W-:-:S04]  /*02f0*/  ISETP.LE.AND P0, PT, R0, UR10, PT ;  /* 0x0000000a00007c0c */ /* 0x020fc8000bf03270 */
[----:B------:R-:W-:-:S05]  /*0300*/  SEL R0, R5, 0xffffffff, !P0 ;  /* 0xffffffff05007807 */ /* 0x000fca0004000000 */
[----:B------:R2:W-:Y:S04]  /*0310*/  STL [R1+0x48], R0 ;  /* 0x0000480001007387 */ /* 0x0005e80000100800 */
.L_x_328:
        /* <DEDUP_REMOVED lines=33> */
.L_x_332:
[----:B-1-3--:R-:W-:-:S04]  /*0530*/  ISETP.NE.U32.AND P1, PT, RZ, c[0x0][0x2e0], PT ;  /* 0x0000b800ff007a0c */ /* 0x00afc80003f25070 */
[----:B------:R-:W-:-:S13]  /*0540*/  ISETP.NE.AND.EX P1, PT, RZ, c[0x0][0x2e4], PT, P1 ;  /* 0x0000b900ff007a0c */ /* 0x000fda0003f25310 */
[----:B------:R-:W-:Y:S05]  /*0550*/  @!P1 BRA `(.L_x_333) ;  /* 0x0000004000009947 */ /* 0x000fea0003800000 */
[----:B------:R-:W-:-:S05]  /*0560*/  IMAD.WIDE R2, R87, R9, c[0x0][0x2e0] ;  /* 0x0000b80057027625 */ /* 0x000fca00078e0209 */
[----:B------:R-:W2:Y:S02]  /*0570*/  LDG.E R0, [R2.64] ;  /* 0x0000000c02007981 */ /* 0x000ea4000c1e1900 */
[----:B--2---:R1:W2:Y:S02]  /*0580*/  R2UR UR17, R0 ;  /* 0x00000000001173c2 */ /* 0x0042a400000e0000 */
[----:B-12---:R-:W-:Y:S05]  /*0590*/  BRA `(.L_x_334) ;  /* 0x0000006000007947 */ /* 0x006fea0003800000 */
.L_x_333:
[----:B------:R-:W-:Y:S05]  /*05a0*/  @!P3 BRA `(.L_x_334) ;  /* 0x000000500000b947 */ /* 0x000fea0003800000 */
[----:B------:R-:W2:Y:S04]  /*05b0*/  LDG.E R2, [R4.64] ;  /* 0x0000000c04027981 */ /* 0x000ea8000c1e1900 */
[----:B------:R-:W3:Y:S01]  /*05c0*/  LDG.E R0, [R4.64+0x4] ;  /* 0x0000040c04007981 */ /* 0x000ee2000c1e1900 */
[----:B--2---:R-:W1:Y:S08]  /*05d0*/  R2UR UR17, R2 ;  /* 0x00000000021173c2 */ /* 0x004e7000000e0000 */
[----:B---3--:R-:W1:Y:S02]  /*05e0*/  R2UR UR4, R0 ;  /* 0x00000000000473c2 */ /* 0x008e6400000e0000 */
[----:B-1----:R-:W-:-:S06]  /*05f0*/  UIADD3 UR17, -UR17, UR4, URZ ;  /* 0x0000000411117290 */ /* 0x002fcc000fffe13f */
.L_x_334:
        /* <DEDUP_REMOVED lines=15> */
.L_x_335:
        /* <DEDUP_REMOVED lines=546> */
.L_x_355:
        /* <DEDUP_REMOVED lines=109> */
.L_x_339:
[----:B------:R-:W-:Y:S04]  /*2fe0*/  MOV R3, 0x1 ;  /* 0x0000000100037802 */ /* 0x000fe80000000f00 */
[----:B------:R-:W-:Y:S11]  /*2ff0*/  ISETP.NE.AND P0, PT, R3, c[0x0][0x2a8], PT ;  /* 0x0000aa0003007a0c */ /* 0x000ff60003f05270 */
[----:B------:R-:W-:Y:S02]  /*3000*/  @!UPT UIADD3 URZ, URZ, URZ, URZ ;  /* 0x0000003f3f3ff290 */ /* 0x000fe4000fffe03f */
[----:B------:R-:W-:Y:S05]  /*3010*/  @P0 IMAD.HI.U32 R3, R2, c[0x0][0x2ac], RZ ;  /* 0x0000ab0002030a27 */ /* 0x000fea00078e00ff */
[----:B------:R-:W-:Y:S02]  /*3020*/  @P0 SHF.R.U32.HI R2, RZ, c[0x0][0x2b0], R3 ;  /* 0x0000ac00ff020a19 */ /* 0x000fe40000011603 */
.L_x_340:
[----:B------:R-:W-:Y:S05]  /*3030*/  BSYNC B0 ;  /* 0x0000000000007941 */ /* 0x000fea0003800000 */
.L_x_338:
[----:B------:R-:W-:Y:S04]  /*3040*/  IMAD.MOV.U32 R152, RZ, RZ, c[0x0][0x2a8] ;  /* 0x0000aa00ff987624 */ /* 0x000fe800078e00ff */
[----:B------:R-:W-:Y:S02]  /*3050*/  IMAD R152, R2, R152, -UR10 ;  /* 0x8000000a02987e24 */ /* 0x000fe4000f8e0298 */
[----:B------:R-:W-:Y:S03]  /*3060*/  IMAD.IADD R2, R246, 0x1, R0 ;  /* 0x00000001f6027824 */ /* 0x000fe600078e0200 */
[----:B------:R-:W-:Y:S04]  /*3070*/  IADD3 R152, -R248, R152, RZ ;  /* 0x00000098f8987210 */ /* 0x000fe80007ffe1ff */
[----:B------:R-:W-:Y:S02]  /*3080*/  IADD3 R3, R152, c[0x0][0x2a8], RZ ;  /* 0x0000aa0098037a10 */ /* 0x000fe40007ffe0ff */
[----:B------:R-:W-:Y:S02]  /*3090*/  IMNMX R152, R2, R152, !PT ;  /* 0x0000009802987217 */ /* 0x000fe40007800200 */
[----:B------:R-:W-:Y:S02]  /*30a0*/  IMNMX R149, R149, R3, PT ;  /* 0x0000000395957217 */ /* 0x000fe40003800200 */
.L_x_337:
        /* <DEDUP_REMOVED lines=18> */
.L_x_343:
[----:B------:R-:W-:Y:S04]  /*31d0*/  MOV R132, 0x1 ;  /* 0x0000000100847802 */ /* 0x000fe80000000f00 */
[----:B------:R-:W-:Y:S11]  /*31e0*/  ISETP.NE.AND P0, PT, R132, c[0x0][0x2a8], PT ;  /* 0x0000aa0084007a0c */ /* 0x000ff60003f05270 */
[----:B------:R-:W-:Y:S02]  /*31f0*/  @!UPT UIADD3 URZ, URZ, URZ, URZ ;  /* 0x0000003f3f3ff290 */ /* 0x000fe4000fffe03f */
[----:B------:R-:W-:Y:S05]  /*3200*/  @P0 IMAD.HI.U32 R132, R2, c[0x0][0x2ac], RZ ;  /* 0x0000ab0002840a27 */ /* 0x000fea00078e00ff */
[----:B------:R-:W-:Y:S02]  /*3210*/  @P0 SHF.R.U32.HI R2, RZ, c[0x0][0x2b0], R132 ;  /* 0x0000ac00ff020a19 */ /* 0x000fe40000011684 */
.L_x_344:
[----:B------:R-:W-:Y:S05]  /*3220*/  BSYNC B0 ;  /* 0x0000000000007941 */ /* 0x000fea0003800000 */
.L_x_342:
[----:B------:R-:W-:Y:S04]  /*3230*/  IMAD.MOV.U32 R132, RZ, RZ, c[0x0][0x2a8] ;  /* 0x0000aa00ff847624 */ /* 0x000fe800078e00ff */
[----:B------:R-:W-:Y:S04]  /*3240*/  IMAD R2, R2, R132, -UR10 ;  /* 0x8000000a02027e24 */ /* 0x000fe8000f8e0284 */
[----:B------:R-:W-:Y:S05]  /*3250*/  IMAD.IADD R2, R2, 0x1, -R248 ;  /* 0x0000000102027824 */ /* 0x000fea00078e0af8 */
[----:B------:R-:W-:Y:S02]  /*3260*/  IADD3 R132, R2, c[0x0][0x2a8], RZ ;  /* 0x0000aa0002847a10 */ /* 0x000fe40007ffe0ff */
[----:B------:R-:W-:Y:S02]  /*3270*/  IMNMX R3, R3, R2, !PT ;  /* 0x0000000203037217 */ /* 0x000fe40007800200 */
[----:B------:R-:W-:Y:S02]  /*3280*/  IMNMX R148, R148, R132, PT ;  /* 0x0000008494947217 */ /* 0x000fe40003800200 */
.L_x_341:
        /* <DEDUP_REMOVED lines=18> */
.L_x_347:
[----:B------:R-:W-:Y:S04]  /*33b0*/  MOV R133, 0x1 ;  /* 0x0000000100857802 */ /* 0x000fe80000000f00 */
[----:B------:R-:W-:Y:S11]  /*33c0*/  ISETP.NE.AND P0, PT, R133, c[0x0][0x2a8], PT ;  /* 0x0000aa0085007a0c */ /* 0x000ff60003f05270 */
[----:B------:R-:W-:Y:S02]  /*33d0*/  @!UPT UIADD3 URZ, URZ, URZ, URZ ;  /* 0x0000003f3f3ff290 */ /* 0x000fe4000fffe03f */
[----:B------:R-:W-:Y:S05]  /*33e0*/  @P0 IMAD.HI.U32 R133, R132, c[0x0][0x2ac], RZ ;  /* 0x0000ab0084850a27 */ /* 0x000fea00078e00ff */
[----:B------:R-:W-:Y:S02]  /*33f0*/  @P0 SHF.R.U32.HI R132, RZ, c[0x0][0x2b0], R133 ;  /* 0x0000ac00ff840a19 */ /* 0x000fe40000011685 */
.L_x_348:
[----:B------:R-:W-:Y:S05]  /*3400*/  BSYNC B0 ;  /* 0x0000000000007941 */ /* 0x000fea0003800000 */
.L_x_346:
[----:B------:R-:W-:Y:S04]  /*3410*/  IMAD.MOV.U32 R133, RZ, RZ, c[0x0][0x2a8] ;  /* 0x0000aa00ff857624 */ /* 0x000fe800078e00ff */
[----:B------:R-:W-:Y:S04]  /*3420*/  IMAD R132, R132, R133, -UR10 ;  /* 0x8000000a84847e24 */ /* 0x000fe8000f8e0285 */
[----:B------:R-:W-:Y:S05]  /*3430*/  IMAD.IADD R132, R132, 0x1, -R248 ;  /* 0x0000000184847824 */ /* 0x000fea00078e0af8 */
[----:B------:R-:W-:Y:S02]  /*3440*/  IADD3 R133, R132, c[0x0][0x2a8], RZ ;  /* 0x0000aa0084857a10 */ /* 0x000fe40007ffe0ff */
[----:B------:R-:W-:Y:S02]  /*3450*/  IMNMX R2, R2, R132, !PT ;  /* 0x0000008402027217 */ /* 0x000fe40007800200 */
[----:B------:R-:W-:Y:S02]  /*3460*/  IMNMX R151, R151, R133, PT ;  /* 0x0000008597977217 */ /* 0x000fe40003800200 */
.L_x_345:
        /* <DEDUP_REMOVED lines=18> */
.L_x_351:
[----:B------:R-:W-:Y:S04]  /*3590*/  MOV R133, 0x1 ;  /* 0x0000000100857802 */ /* 0x000fe80000000f00 */
[----:B------:R-:W-:Y:S11]  /*35a0*/  ISETP.NE.AND P0, PT, R133, c[0x0][0x2a8], PT ;  /* 0x0000aa0085007a0c */ /* 0x000ff60003f05270 */
[----:B------:R-:W-:Y:S02]  /*35b0*/  @!UPT UIADD3 URZ, URZ, URZ, URZ ;  /* 0x0000003f3f3ff290 */ /* 0x000fe4000fffe03f */
[----:B------:R-:W-:Y:S05]  /*35c0*/  @P0 IMAD.HI.U32 R133, R132, c[0x0][0x2ac], RZ ;  /* 0x0000ab0084850a27 */ /* 0x000fea00078e00ff */
[----:B------:R-:W-:Y:S02]  /*35d0*/  @P0 SHF.R.U32.HI R132, RZ, c[0x0][0x2b0], R133 ;  /* 0x0000ac00ff840a19 */ /* 0x000fe40000011685 */
.L_x_352:
[----:B------:R-:W-:Y:S05]  /*35e0*/  BSYNC B0 ;  /* 0x0000000000007941 */ /* 0x000fea0003800000 */
.L_x_350:
[----:B------:R-:W-:Y:S04]  /*35f0*/  IMAD.MOV.U32 R133, RZ, RZ, c[0x0][0x2a8] ;  /* 0x0000aa00ff857624 */ /* 0x000fe800078e00ff */
[----:B------:R-:W-:Y:S04]  /*3600*/  IMAD R132, R132, R133, -UR10 ;  /* 0x8000000a84847e24 */ /* 0x000fe8000f8e0285 */
[----:B------:R-:W-:Y:S05]  /*3610*/  IMAD.IADD R132, R132, 0x1, -R248 ;  /* 0x0000000184847824 */ /* 0x000fea00078e0af8 */
[----:B------:R-:W-:Y:S02]  /*3620*/  IADD3 R133, R132, c[0x0][0x2a8], RZ ;  /* 0x0000aa0084857a10 */ /* 0x000fe40007ffe0ff */
[----:B------:R-:W-:Y:S02]  /*3630*/  IMNMX R0, R0, R132, !PT ;  /* 0x0000008400007217 */ /* 0x000fe40007800200 */
[----:B------:R-:W-:Y:S02]  /*3640*/  IMNMX R150, R150, R133, PT ;  /* 0x0000008596967217 */ /* 0x000fe40003800200 */
.L_x_349:
        /* <DEDUP_REMOVED lines=56> */
.L_x_353:
        /* <DEDUP_REMOVED lines=471> */
.L_x_354:
        /* <DEDUP_REMOVED lines=241> */
.L_x_336:
        /* <DEDUP_REMOVED lines=152> */
.L_x_357:
        /* <DEDUP_REMOVED lines=63> */
.L_x_359:
[----:B------:R-:W-:Y:S05]  /*73c0*/  BSYNC B0 ;  /* 0x0000000000007941 */ /* 0x000fea0003800000 */
.L_x_358:
        /* <DEDUP_REMOVED lines=21> */
.L_x_361:
[----:B------:R-:W-:Y:S05]  /*7520*/  BSYNC B0 ;  /* 0x0000000000007941 */ /* 0x000fea0003800000 */
.L_x_360:
        /* <DEDUP_REMOVED lines=24> */
.L_x_363:
[----:B------:R-:W-:Y:S05]  /*76b0*/  BSYNC B0 ;  /* 0x0000000000007941 */ /* 0x000fea0003800000 */
.L_x_362:
        /* <DEDUP_REMOVED lines=19> */
.L_x_356:
        /* <DEDUP_REMOVED lines=19> */
.L_x_364:
        /* <DEDUP_REMOVED lines=44> */
.L_x_366:
[----:B------:R-:W-:Y:S05]  /*7be0*/  BSYNC B0 ;  /* 0x0000000000007941 */ /* 0x000fea0003800000 */
.L_x_365:
        /* <DEDUP_REMOVED lines=19> */
.L_x_368:
[----:B------:R-:W-:Y:S05]  /*7d20*/  BSYNC B0 ;  /* 0x0000000000007941 */ /* 0x000fea0003800000 */
.L_x_367:
        /* <DEDUP_REMOVED lines=23> */
.L_x_370:
[----:B------:R-:W-:Y:S05]  /*7ea0*/  BSYNC B0 ;  /* 0x0000000000007941 */ /* 0x000fea0003800000 */
.L_x_369:
        /* <DEDUP_REMOVED lines=18> */
.L_x_371:
        /* <DEDUP_REMOVED lines=11> */
.L_x_1397:


//--------------------- .text._ZN7cutlass13device_kernelIN5flash19enable_sm80_to_sm89INS1_16FlashAttnBwdSm80INS1_25CollectiveMainloopBwdSm80ILi2ELi1EN4cute5tupleIJNS5_1CILi64EEENS7_ILi128EEENS7_ILi96EEEEEENS_6half_tEfNS_4arch4Sm80ELb0ELb1ELb0ELb1ELb0ELb0ELb0ELb0ELi2ELi2ELi4ELi2ELb1EEENS1_24CollectiveEpilogueBwdGQAISB_fSE_Li256ELb1ELb0EEENS1_19SingleTileSchedulerILb1ELb0ELb0ELi128EEEEEEEEEvNT_6ParamsE --------------------------
	.section	.text._ZN7cutlass13device_kernelIN5flash19enable_sm80_to_sm89INS1_16FlashAttnBwdSm80INS1_25CollectiveMainloopBwdSm80ILi2ELi1EN4cute5tupleIJNS5_1CILi64EEENS7_ILi128EEENS7_ILi96EEEEEENS_6half_tEfNS_4arch4Sm80ELb0ELb1ELb0ELb1ELb0ELb0ELb0ELb0ELi2ELi2ELi4ELi2ELb1EEENS1_24CollectiveEpilogueBwdGQAISB_fSE_Li256ELb1ELb0EEENS1_19SingleTileSchedulerILb1ELb0ELb0ELi128EEEEEEEEEvNT_6ParamsE,"ax",@progbits
	.sectioninfo	@"SHI_REGISTERS=255"
	.align	128
.text._ZN7cutlass13device_kernelIN5flash19enable_sm80_to_sm89INS1_16FlashAttnBwdSm80INS1_25CollectiveMainloopBwdSm80ILi2ELi1EN4cute5tupleIJNS5_1CILi64EEENS7_ILi128EEENS7_ILi96EEEEEENS_6half_tEfNS_4arch4Sm80ELb0ELb1ELb0ELb1ELb0ELb0ELb0ELb0ELi2ELi2ELi4ELi2ELb1EEENS1_24CollectiveEpilogueBwdGQAISB_fSE_Li256ELb1ELb0EEENS1_19SingleTileSchedulerILb1ELb0ELb0ELi128EEEEEEEEEvNT_6ParamsE:
        .type           _ZN7cutlass13device_kernelIN5flash19enable_sm80_to_sm89INS1_16FlashAttnBwdSm80INS1_25CollectiveMainloopBwdSm80ILi2ELi1EN4cute5tupleIJNS5_1CILi64EEENS7_ILi128EEENS7_ILi96EEEEEENS_6half_tEfNS_4arch4Sm80ELb0ELb1ELb0ELb1ELb0ELb0ELb0ELb0ELi2ELi2ELi4ELi2ELb1EEENS1_24CollectiveEpilogueBwdGQAISB_fSE_Li256ELb1ELb0EEENS1_19SingleTileSchedulerILb1ELb0ELb0ELi128EEEEEEEEEvNT_6ParamsE,@function
        .size           _ZN7cutlass13device_kernelIN5flash19enable_sm80_to_sm89INS1_16FlashAttnBwdSm80INS1_25CollectiveMainloopBwdSm80ILi2ELi1EN4cute5tupleIJNS5_1CILi64EEENS7_ILi128EEENS7_ILi96EEEEEENS_6half_tEfNS_4arch4Sm80ELb0ELb1ELb0ELb1ELb0ELb0ELb0ELb0ELi2ELi2ELi4ELi2ELb1EEENS1_24CollectiveEpilogueBwdGQAISB_fSE_Li256ELb1ELb0EEENS1_19SingleTileSchedulerILb1ELb0ELb0ELi128EEEEEEEEEvNT_6ParamsE,(.L_x_1398 - _ZN7cutlass13device_kernelIN5flash19enable_sm80_to_sm89INS1_16FlashAttnBwdSm80INS1_25CollectiveMainloopBwdSm80ILi2ELi1EN4cute5tupleIJNS5_1CILi64EEENS7_ILi128EEENS7_ILi96EEEEEENS_6half_tEfNS_4arch4Sm80ELb0ELb1ELb0ELb1ELb0ELb0ELb0ELb0ELi2ELi2ELi4ELi2ELb1EEENS1_24CollectiveEpilogueBwdGQAISB_fSE_Li256ELb1ELb0EEENS1_19SingleTileSchedulerILb1ELb0ELb0ELi128EEEEEEEEEvNT_6ParamsE)
        .other          _ZN7cutlass13device_kernelIN5flash19enable_sm80_to_sm89INS1_16FlashAttnBwdSm80INS1_25CollectiveMainloopBwdSm80ILi2ELi1EN4cute5tupleIJNS5_1CILi64EEENS7_ILi128EEENS7_ILi96EEEEEENS_6half_tEfNS_4arch4Sm80ELb0ELb1ELb0ELb1ELb0ELb0ELb0ELb0ELi2ELi2ELi4ELi2ELb1EEENS1_24CollectiveEpilogueBwdGQAISB_fSE_Li256ELb1ELb0EEENS1_19SingleTileSchedulerILb1ELb0ELb0ELi128EEEEEEEEEvNT_6ParamsE,@"STO_CUDA_ENTRY STV_DEFAULT"
_ZN7cutlass13device_kernelIN5flash19enable_sm80_to_sm89INS1_16FlashAttnBwdSm80INS1_25CollectiveMainloopBwdSm80ILi2ELi1EN4cute5tupleIJNS5_1CILi64EEENS7_ILi128EEENS7_ILi96EEEEEENS_6half_tEfNS_4arch4Sm80ELb0ELb1ELb0ELb1ELb0ELb0ELb0ELb0ELi2ELi2ELi4ELi2ELb1EEENS1_24CollectiveEpilogueBwdGQAISB_fSE_Li256ELb1ELb0EEENS1_19SingleTileSchedulerILb1ELb0ELb0ELi128EEEEEEEEEvNT_6ParamsE:
        /* <DEDUP_REMOVED lines=18> */
.L_x_373:
        /* <DEDUP_REMOVED lines=8> */
.L_x_375:
[----:B------:R-:W-:Y:S02]  /*01a0*/  MOV R0, c[0x0][0x3ac] ;  /* 0x0000eb0000007a02 */ /* 0x000fe40000000f00 */
.L_x_374:
[----:B------:R-:W-:-:S06]  /*01b0*/  USHF.L.U32 UR10, UR5, 0x7, URZ ;  /* 0x00000007050a7899 */ /* 0x000fcc000800063f */
[----:B-----5:R-:W-:-:S04]  /*01c0*/  ISETP.LE.AND P0, PT, R0, UR10, PT ;  /* 0x0000000a00007c0c */ /* 0x020fc8000bf03270 */
[----:B------:R-:W-:-:S05]  /*01d0*/  SEL R0, R5, 0xffffffff, !P0 ;  /* 0xffffffff05007807 */ /* 0x000fca0004000000 */
[----:B------:R2:W-:Y:S01]  /*01e0*/  STL [R1+0x48], R0 ;  /* 0x0000480001007387 */ /* 0x0005e20000100800 */
[----:B------:R-:W-:Y:S05]  /*01f0*/  BRA `(.L_x_376) ;  /* 0x0000012000007947 */ /* 0x000fea0003800000 */
.L_x_372:
[----:B--2-4-:R-:W-:-:S04]  /*0200*/  ISETP.NE.U32.AND P0, PT, RZ, c[0x0][0x3c8], PT ;  /* 0x0000f200ff007a0c */ /* 0x014fc80003f05070 */
[----:B------:R-:W-:-:S13]  /*0210*/  ISETP.NE.AND.EX P0, PT, RZ, c[0x0][0x3cc], PT, P0 ;  /* 0x0000f300ff007a0c */ /* 0x000fda0003f05300 */
[----:B------:R-:W-:Y:S05]  /*0220*/  @!P0 BRA `(.L_x_377) ;  /* 0x0000002000008947 */ /* 0x000fea0003800000 */
[----:B------:R1:W5:Y:S01]  /*0230*/  LDG.E R0, [R2.64] ;  /* 0x0000000c02007981 */ /* 0x000362000c1e1900 */
[----:B------:R-:W-:Y:S05]  /*0240*/  BRA `(.L_x_378) ;  /* 0x0000009000007947 */ /* 0x000fea0003800000 */
.L_x_377:
        /* <DEDUP_REMOVED lines=8> */
.L_x_379:
[----:B------:R-:W-:Y:S02]  /*02d0*/  MOV R0, c[0x0][0x3ac] ;  /* 0x0000eb0000007a02 */ /* 0x000fe40000000f00 */
.L_x_378:
[----:B------:R-:W-:-:S06]  /*02e0*/  USHF.L.U32 UR10, UR5, 0x7, URZ ;  /* 0x00000007050a7899 */ /* 0x000fcc000800063f */
[----:B-----5:R-:W-:-:S04]  /*02f0*/  ISETP.LE.AND P0, PT, R0, UR10, PT ;  /* 0x0000000a00007c0c */ /* 0x020fc8000bf03270 */
[----:B------:R-:W-:-:S05]  /*0300*/  SEL R0, R5, 0xffffffff, !P0 ;  /* 0xffffffff05007807 */ /* 0x000fca0004000000 */
[----:B------:R2:W-:Y:S04]  /*0310*/  STL [R1+0x48], R0 ;  /* 0x0000480001007387 */ /* 0x0005e80000100800 */
.L_x_376:
        /* <DEDUP_REMOVED lines=10> */
[CC--:B-1----:R-:W-:Y:S02]  /*03c0*/  @P1 IMAD.WIDE R2, R133.reuse, R10.reuse, c[0x0][0x2d8] ;  /* 0x0000b60085021625 */ /* 0x0c2fe400078e020a */
[----:B--2---:R-:W2:Y:S04]  /*03d0*/  @P0 LDG.E R0, [R4.64] ;  /* 0x0000000c04000981 */ /* 0x004ea8000c1e1900 */
[----:B------:R1:W3:Y:S04]  /*03e0*/  @P1 LDG.E R8, [R2.64] ;  /* 0x0000000c02081981 */ /* 0x0002e8000c1e1900 */
[----:B------:R-:W4:Y:S01]  /*03f0*/  @P0 LDG.E R7, [R4.64] ;  /* 0x0000000c04070981 */ /* 0x000f22000c1e1900 */
[----:B-1----:R-:W-:-:S05]  /*0400*/  IMAD.WIDE R2, R133, R10, c[0x0][0x2d0] ;  /* 0x0000b40085027625 */ /* 0x002fca00078e020a */
[----:B------:R-:W5:Y:S01]  /*0410*/  @P3 LDG.E R6, [R2.64] ;  /* 0x0000000c02063981 */ /* 0x000f62000c1e1900 */
[----:B------:R-:W-:Y:S01]  /*0420*/  ULDC UR9, c[0x0][0x168] ;  /* 0x00005a0000097ab9 */ /* 0x000fe20000000800 */
[----:B------:R-:W-:Y:S01]  /*0430*/  CS2R R12, SRZ ;  /* 0x00000000000c7805 */ /* 0x000fe2000001ff00 */
[----:B------:R-:W-:Y:S01]  /*0440*/  ULDC UR17, c[0x0][0x198] ;  /* 0x0000660000117ab9 */ /* 0x000fe20000000800 */
[----:B------:R-:W-:Y:S02]  /*0450*/  IMAD.MOV.U32 R16, RZ, RZ, RZ ;  /* 0x000000ffff107224 */ /* 0x000fe400078e00ff */
[----:B--2---:R-:W-:Y:S01]  /*0460*/  @P0 IMAD R0, R133, 0x40, R0 ;  /* 0x0000004085000824 */ /* 0x004fe200078e0200 */
[----:B---3--:R1:W2:Y:S04]  /*0470*/  @P1 R2UR UR9, R8 ;  /* 0x00000000080913c2 */ /* 0x0082a800000e0000 */
[----:B-1----:R-:W-:-:S04]  /*0480*/  @P0 SHF.R.S32.HI R8, RZ, 0x1f, R0 ;  /* 0x0000001fff080819 */ /* 0x002fc80000011400 */
[----:B------:R-:W-:Y:S02]  /*0490*/  @P0 LEA.HI R0, R8, R0, RZ, 0x6 ;  /* 0x0000000008000211 */ /* 0x000fe400078f30ff */
[----:B------:R-:W-:Y:S01]  /*04a0*/  CS2R R8, SRZ ;  /* 0x0000000000087805 */ /* 0x000fe2000001ff00 */
[--C-:B-----5:R-:W-:Y:S01]  /*04b0*/  @P3 SHF.R.S32.HI R13, RZ, 0x1f, R6.reuse ;  /* 0x0000001fff0d3819 */ /* 0x120fe20000011406 */
[--C-:B----4-:R-:W-:Y:S01]  /*04c0*/  @P0 IMAD.MOV.U32 R8, RZ, RZ, R7.reuse ;  /* 0x000000ffff080224 */ /* 0x110fe200078e0007 */
[----:B------:R-:W-:Y:S01]  /*04d0*/  @P0 SHF.R.S32.HI R9, RZ, 0x1f, R7 ;  /* 0x0000001fff090819 */ /* 0x000fe20000011407 */
[----:B------:R-:W-:Y:S01]  /*04e0*/  @P3 IMAD.MOV.U32 R12, RZ, RZ, R6 ;  /* 0x000000ffff0c3224 */ /* 0x000fe200078e0006 */
[----:B------:R-:W-:Y:S01]  /*04f0*/  @P0 LOP3.LUT R16, R0, 0xffffffc0, RZ, 0xc0, !PT ;  /* 0xffffffc000100812 */ /* 0x000fe200078ec0ff */
[----:B------:R-:W-:Y:S05]  /*0500*/  @P1 BRA `(.L_x_380) ;  /* 0x0000006000001947 */ /* 0x000fea0003800000 */
[----:B--2---:R-:W-:Y:S05]  /*0510*/  @!P0 BRA `(.L_x_380) ;  /* 0x0000005000008947 */ /* 0x004fea0003800000 */
[----:B------:R1:W2:Y:S04]  /*0520*/  LDG.E R0, [R4.64] ;  /* 0x0000000c04007981 */ /* 0x0002a8000c1e1900 */
[----:B-1----:R-:W3:Y:S01]  /*0530*/  LDG.E R4, [R4.64+0x4] ;  /* 0x0000040c04047981 */ /* 0x002ee2000c1e1900 */
[----:B--2---:R-:W1:Y:S08]  /*0540*/  R2UR UR9, R0 ;  /* 0x00000000000973c2 */ /* 0x004e7000000e0000 */
[----:B---3--:R-:W1:Y:S02]  /*0550*/  R2UR UR4, R4 ;  /* 0x00000000040473c2 */ /* 0x008e6400000e0000 */
[----:B-1----:R-:W-:-:S06]  /*0560*/  UIADD3 UR9, -UR9, UR4, URZ ;  /* 0x0000000409097290 */ /* 0x002fcc000fffe13f */
.L_x_380:
[----:B--2---:R-:W-:-:S04]  /*0570*/  ISETP.NE.U32.AND P1, PT, RZ, c[0x0][0x2e0], PT ;  /* 0x0000b800ff007a0c */ /* 0x004fc80003f25070 */
[----:B------:R-:W-:-:S13]  /*0580*/  ISETP.NE.AND.EX P1, PT, RZ, c[0x0][0x2e4], PT, P1 ;  /* 0x0000b900ff007a0c */ /* 0x000fda0003f25310 */
[----:B------:R-:W-:Y:S05]  /*0590*/  @!P1 BRA `(.L_x_381) ;  /* 0x0000004000009947 */ /* 0x000fea0003800000 */
[----:B------:R-:W-:-:S05]  /*05a0*/  IMAD.WIDE R2, R133, R10, c[0x0][0x2e0] ;  /* 0x0000b80085027625 */ /* 0x000fca00078e020a */
[----:B------:R-:W2:Y:S02]  /*05b0*/  LDG.E R0, [R2.64] ;  /* 0x0000000c02007981 */ /* 0x000ea4000c1e1900 */
[----:B--2---:R1:W2:Y:S02]  /*05c0*/  R2UR UR17, R0 ;  /* 0x00000000001173c2 */ /* 0x0042a400000e0000 */
[----:B-12---:R-:W-:Y:S05]  /*05d0*/  BRA `(.L_x_382) ;  /* 0x0000006000007947 */ /* 0x006fea0003800000 */
.L_x_381:
[----:B------:R-:W-:Y:S05]  /*05e0*/  @!P3 BRA `(.L_x_382) ;  /* 0x000000500000b947 */ /* 0x000fea0003800000 */
[----:B------:R1:W2:Y:S04]  /*05f0*/  LDG.E R0, [R2.64] ;  /* 0x0000000c02007981 */ /* 0x0002a8000c1e1900 */
[----:B-1----:R-:W3:Y:S01]  /*0600*/  LDG.E R2, [R2.64+0x4] ;  /* 0x0000040c02027981 */ /* 0x002ee2000c1e1900 */
[----:B--2---:R-:W1:Y:S08]  /*0610*/  R2UR UR17, R0 ;  /* 0x00000000001173c2 */ /* 0x004e7000000e0000 */
[----:B---3--:R-:W1:Y:S02]  /*0620*/  R2UR UR4, R2 ;  /* 0x00000000020473c2 */ /* 0x008e6400000e0000 */
[----:B-1----:R-:W-:-:S06]  /*0630*/  UIADD3 UR17, -UR17, UR4, URZ ;  /* 0x0000000411117290 */ /* 0x002fcc000fffe13f */
.L_x_382:
        /* <DEDUP_REMOVED lines=15> */
.L_x_383:
[----:B------:R-:W-:Y:S01]  /*0730*/  UIADD3 UR4, UR10, UR9, -UR17 ;  /* 0x000000090a047290 */ /* 0x000fe2000fffe811 */
[----:B------:R-:W-:Y:S01]  /*0740*/  PLOP3.LUT P2, PT, PT, PT, PT, 0x80, 0x0 ;  /* 0x000000000000781c */ /* 0x000fe20003f4f070 */
[----:B------:R-:W-:Y:S01]  /*0750*/  ULDC UR6, c[0x0][0x2a4] ;  /* 0x0000a90000067ab9 */ /* 0x000fe20000000800 */
[----:B------:R-:W-:Y:S01]  /*0760*/  CS2R R126, SRZ ;  /* 0x00000000007e7805 */ /* 0x000fe2000001ff00 */
[----:B------:R-:W-:Y:S01]  /*0770*/  UIADD3 UR6, UR4, -UR6, URZ ;  /* 0x8000000604067290 */ /* 0x000fe2000fffe03f */
[----:B------:R-:W-:Y:S01]  /*0780*/  CS2R R124, SRZ ;  /* 0x00000000007c7805 */ /* 0x000fe2000001ff00 */
[----:B------:R-:W-:Y:S01]  /*0790*/  CS2R R130, SRZ ;  /* 0x0000000000827805 */ /* 0x000fe2000001ff00 */
[----:B------:R-:W-:Y:S01]  /*07a0*/  CS2R R128, SRZ ;  /* 0x0000000000807805 */ /* 0x000fe2000001ff00 */
        /* <DEDUP_REMOVED lines=54> */
[----:B------:R-:W-:Y:S01]  /*0b10*/  IMAD.MOV.U32 R6, RZ, RZ, R35 ;  /* 0x000000ffff067224 */ /* 0x000fe200078e0023 */
[----:B------:R-:W-:Y:S01]  /*0b20*/  SHF.R.S32.HI R4, RZ, 0x1f, R132 ;  /* 0x0000001fff047819 */ /* 0x000fe20000011484 */
[----:B------:R-:W-:Y:S01]  /*0b30*/  UIADD3 UR14, -UR10, UR17, URZ ;  /* 0x000000110a0e7290 */ /* 0x000fe2000fffe13f */
[----:B------:R-:W-:Y:S01]  /*0b40*/  ISETP.NE.AND P2, PT, R0, 0x1, PT ;  /* 0x000000010000780c */ /* 0x000fe20003f45270 */
[----:B------:R-:W-:Y:S01]  /*0b50*/  IMAD R0, R16, 0x60, RZ ;  /* 0x0000006010007824 */ /* 0x000fe200078e02ff */
[-C--:B------:R-:W-:Y:S01]  /*0b60*/  LEA.HI R25, R32, R132.reuse, RZ, 0x2 ;  /* 0x0000008420197211 */ /* 0x080fe200078f10ff */
[----:B------:R-:W-:Y:S01]  /*0b70*/  IMAD.SHL.U32 R17, R132, 0x4, RZ ;  /* 0x0000000484117824 */ /* 0x000fe200078e00ff */
[-C--:B------:R-:W-:Y:S01]  /*0b80*/  LEA.HI R34, R32, R132.reuse, RZ, 0x3 ;  /* 0x0000008420227211 */ /* 0x080fe200078f18ff */
[----:B------:R-:W-:Y:S01]  /*0b90*/  USHF.L.U32 UR4, UR11, 0x6, URZ ;  /* 0x000000060b047899 */ /* 0x000fe2000800063f */
[C---:B------:R-:W-:Y:S01]  /*0ba0*/  IADD3 R20, P1, R0.reuse, R132, RZ ;  /* 0x0000008400147210 */ /* 0x040fe20007f3e0ff */
[----:B------:R-:W-:Y:S01]  /*0bb0*/  USHF.R.S32.HI UR15, URZ, 0x1f, UR11 ;  /* 0x0000001f3f0f7899 */ /* 0x000fe2000801140b */
[----:B------:R-:W-:Y:S01]  /*0bc0*/  LOP3.LUT R2, R25, 0xfffffffc, RZ, 0xc0, !PT ;  /* 0xfffffffc19027812 */ /* 0x000fe200078ec0ff */
[----:B------:R-:W-:Y:S01]  /*0bd0*/  UIADD3 UR16, -UR4, UR9, URZ ;  /* 0x0000000904107290 */ /* 0x000fe2000fffe13f */
[----:B------:R-:W-:Y:S01]  /*0be0*/  SHF.R.S32.HI R245, RZ, 0x2, R25 ;  /* 0x00000002fff57819 */ /* 0x000fe20000011419 */
[----:B------:R-:W-:Y:S01]  /*0bf0*/  ULDC.64 UR6, c[0x0][0x178] ;  /* 0x00005e0000067ab9 */ /* 0x000fe20000000a00 */
[----:B------:R-:W-:Y:S01]  /*0c00*/  LEA.HI.X.SX32 R21, R0, R4, 0x1, P1 ;  /* 0x0000000400157211 */ /* 0x000fe200008f0eff */
[----:B------:R-:W-:Y:S01]  /*0c10*/  @P2 IMAD.HI.U32 R3, R35, c[0x0][0x24c], RZ ;  /* 0x0000930023032a27 */ /* 0x000fe200078e00ff */
[----:B------:R-:W-:Y:S01]  /*0c20*/  SHF.R.S32.HI R11, RZ, 0x1f, R245 ;  /* 0x0000001fff0b7819 */ /* 0x000fe200000114f5 */
[----:B------:R-:W-:Y:S01]  /*0c30*/  UIMAD UR18, UR15, UR6, URZ ;  /* 0x000000060f1272a4 */ /* 0x000fe2000f8e023f */
[----:B------:R-:W-:Y:S01]  /*0c40*/  IADD3 R18, P1, R245, R8, RZ ;  /* 0x00000008f5127210 */ /* 0x000fe20007f3e0ff */
[----:B------:R-:W-:Y:S01]  /*0c50*/  IMAD.IADD R27, R132, 0x1, -R2 ;  /* 0x00000001841b7824 */ /* 0x000fe200078e0a02 */
[----:B------:R-:W-:Y:S01]  /*0c60*/  @P2 SHF.R.U32.HI R6, RZ, c[0x0][0x250], R3 ;  /* 0x00009400ff062a19 */ /* 0x000fe20000011603 */
[----:B------:R-:W-:Y:S01]  /*0c70*/  IMAD.SHL.U32 R0, R34, 0x8, RZ ;  /* 0x0000000822007824 */ /* 0x000fe200078e00ff */
[----:B------:R-:W-:Y:S01]  /*0c80*/  SHF.R.S32.HI R24, RZ, 0x1f, R133 ;  /* 0x0000001fff187819 */ /* 0x000fe20000011485 */
[----:B------:R-:W-:Y:S01]  /*0c90*/  IMAD.SHL.U32 R2, R27, 0x8, RZ ;  /* 0x000000081b027824 */ /* 0x000fe200078e00ff */
[----:B------:R-:W-:Y:S01]  /*0ca0*/  SHF.R.S32.HI R10, RZ, 0x1f, R6 ;  /* 0x0000001fff0a7819 */ /* 0x000fe20000011406 */
[----:B------:R-:W-:Y:S01]  /*0cb0*/  IMAD.X R19, R11, 0x1, R9, P1 ;  /* 0x000000010b137824 */ /* 0x000fe200008e0609 */
[----:B------:R-:W-:Y:S01]  /*0cc0*/  IADD3 R4, P1, R245, R12, RZ ;  /* 0x0000000cf5047210 */ /* 0x000fe20007f3e0ff */
[----:B------:R-:W-:Y:S01]  /*0cd0*/  IMAD.U32 R12, RZ, RZ, UR5 ;  /* 0x00000005ff0c7e24 */ /* 0x000fe2000f8e00ff */
[----:B------:R-:W-:Y:S01]  /*0ce0*/  LOP3.LUT R0, R0, 0xc0, RZ, 0xc0, !PT ;  /* 0x000000c000007812 */ /* 0x000fe200078ec0ff */
[----:B------:R-:W-:Y:S01]  /*0cf0*/  IMAD R5, R10, c[0x0][0x1e0], RZ ;  /* 0x000078000a057a24 */ /* 0x000fe200078e02ff */
[----:B------:R-:W-:Y:S01]  /*0d00*/  SHF.R.S32.HI R3, RZ, 0x1f, R2 ;  /* 0x0000001fff037819 */ /* 0x000fe20000011402 */
[----:B------:R-:W-:Y:S01]  /*0d10*/  UIMAD.WIDE.U32 UR20, UR11, UR6, URZ ;  /* 0x000000060b1472a5 */ /* 0x000fe2000f8e003f */
[----:B------:R-:W-:Y:S01]  /*0d20*/  LEA.HI R14, R25, R245, RZ, 0x1 ;  /* 0x000000f5190e7211 */ /* 0x000fe200078f08ff */
[----:B------:R-:W-:Y:S01]  /*0d30*/  IMAD R7, R6, c[0x0][0x1e4], R5 ;  /* 0x0000790006077a24 */ /* 0x000fe200078e0205 */
[-C--:B------:R-:W-:Y:S01]  /*0d40*/  LEA.HI R33, R32, R132.reuse, RZ, 0x5 ;  /* 0x0000008420217211 */ /* 0x080fe200078f28ff */
[----:B------:R-:W-:Y:S01]  /*0d50*/  IMAD.X R5, R11, 0x1, R13, P1 ;  /* 0x000000010b057824 */ /* 0x000fe200008e060d */
[----:B------:R-:W-:Y:S01]  /*0d60*/  SHF.R.U32.HI R11, RZ, 0x3, R0 ;  /* 0x00000003ff0b7819 */ /* 0x000fe20000011600 */
[----:B------:R-:W-:Y:S01]  /*0d70*/  IMAD.WIDE.U32 R8, R6, c[0x0][0x1e0], R2 ;  /* 0x0000780006087a25 */ /* 0x000fe200078e0002 */
[----:B------:R-:W-:Y:S01]  /*0d80*/  LOP3.LUT R0, R0, 0x18, R2, 0xf8, !PT ;  /* 0x0000001800007812 */ /* 0x000fe200078ef802 */
[----:B------:R-:W-:Y:S01]  /*0d90*/  UIMAD UR18, UR11, UR7, UR18 ;  /* 0x000000070b1272a4 */ /* 0x000fe2000f8e0212 */
[----:B------:R-:W-:Y:S01]  /*0da0*/  SHF.R.S32.HI R29, RZ, 0x5, R33 ;  /* 0x00000005ff1d7819 */ /* 0x000fe20000011421 */
[----:B------:R-:W-:Y:S01]  /*0db0*/  IMAD.IADD R9, R9, 0x1, R7 ;  /* 0x0000000109097824 */ /* 0x000fe200078e0207 */
[----:B------:R-:W-:Y:S01]  /*0dc0*/  LOP3.LUT R15, R0, R11, RZ, 0x3c, !PT ;  /* 0x0000000b000f7212 */ /* 0x000fe200078e3cff */
[----:B------:R-:W-:Y:S01]  /*0dd0*/  IMAD R7, R10, c[0x0][0x1b0], RZ ;  /* 0x00006c000a077a24 */ /* 0x000fe200078e02ff */
[----:B------:R-:W-:Y:S01]  /*0de0*/  SEL R0, R24, RZ, !P3 ;  /* 0x000000ff18007207 */ /* 0x000fe20005800000 */
[----:B------:R-:W-:Y:S01]  /*0df0*/  IMAD.WIDE R4, R12, 0x80, R4 ;  /* 0x000000800c047825 */ /* 0x000fe200078e0204 */
[----:B------:R-:W-:Y:S01]  /*0e00*/  SEL R12, R133, RZ, !P3 ;  /* 0x000000ff850c7207 */ /* 0x000fe20005800000 */
[----:B------:R-:W-:Y:S01]  /*0e10*/  UIADD3 UR18, UR21, UR18, URZ ;  /* 0x0000001215127290 */ /* 0x000fe2000fffe03f */
[----:B------:R-:W-:Y:S01]  /*0e20*/  ISETP.GE.AND P5, PT, R2, c[0x0][0x1cc], PT ;  /* 0x0000730002007a0c */ /* 0x000fe20003fa6270 */
[----:B------:R-:W-:Y:S01]  /*0e30*/  IMAD R10, R6, c[0x0][0x1b4], R7 ;  /* 0x00006d00060a7a24 */ /* 0x000fe200078e0207 */
[----:B------:R-:W-:Y:S01]  /*0e40*/  IADD3 R28, R2, 0x20, RZ ;  /* 0x00000020021c7810 */ /* 0x000fe20007ffe0ff */
[----:B------:R-:W-:Y:S01]  /*0e50*/  IMAD R11, R0, c[0x0][0x1e8], RZ ;  /* 0x00007a00000b7a24 */ /* 0x000fe200078e02ff */
[----:B------:R-:W-:Y:S01]  /*0e60*/  IADD3 R36, R2, 0x40, RZ ;  /* 0x0000004002247810 */ /* 0x000fe20007ffe0ff */
[----:B------:R-:W-:Y:S01]  /*0e70*/  IMAD R13, R0, c[0x0][0x1b8], RZ ;  /* 0x00006e00000d7a24 */ /* 0x000fe200078e02ff */
[----:B------:R-:W-:Y:S01]  /*0e80*/  LOP3.LUT R0, R14, 0x7fffffe, RZ, 0xc0, !PT ;  /* 0x07fffffe0e007812 */ /* 0x000fe200078ec0ff */
[----:B------:R-:W-:Y:S01]  /*0e90*/  IMAD.WIDE.U32 R6, R6, c[0x0][0x1b0], R2 ;  /* 0x00006c0006067a25 */ /* 0x000fe200078e0002 */
[----:B------:R-:W-:Y:S01]  /*0ea0*/  ISETP.GE.AND P4, PT, R28, c[0x0][0x1cc], PT ;  /* 0x000073001c007a0c */ /* 0x000fe20003f86270 */
[----:B------:R-:W-:Y:S01]  /*0eb0*/  STL [R1], R36 ;  /* 0x0000002401007387 */ /* 0x000fe20000100800 */
[----:B------:R-:W-:Y:S01]  /*0ec0*/  LEA.HI R31, R32, R132, RZ, 0x4 ;  /* 0x00000084201f7211 */ /* 0x000fe200078f20ff */
[----:B------:R-:W-:Y:S01]  /*0ed0*/  IMAD.IADD R7, R7, 0x1, R10 ;  /* 0x0000000107077824 */ /* 0x000fe200078e020a */
[----:B------:R-:W-:Y:S01]  /*0ee0*/  SHF.R.S32.HI R30, RZ, 0x1f, R35 ;  /* 0x0000001fff1e7819 */ /* 0x000fe20000011423 */
[C---:B------:R-:W-:Y:S01]  /*0ef0*/  IMAD R14, R12.reuse, c[0x0][0x1ec], R11 ;  /* 0x00007b000c0e7a24 */ /* 0x040fe200078e020b */
[----:B------:R-:W-:Y:S01]  /*0f00*/  ULDC.64 UR6, c[0x0][0x208] ;  /* 0x0000820000067ab9 */ /* 0x000fe20000000a00 */
[C---:B------:R-:W-:Y:S01]  /*0f10*/  IMAD.IADD R0, R245.reuse, 0x1, -R0 ;  /* 0x00000001f5007824 */ /* 0x040fe200078e0a00 */
[----:B------:R-:W-:Y:S01]  /*0f20*/  USHF.L.U32 UR19, UR6, 0x6, URZ ;  /* 0x0000000606137899 */ /* 0x000fe2000800063f */
[C---:B------:R-:W-:Y:S01]  /*0f30*/  IMAD.WIDE.U32 R10, R12.reuse, c[0x0][0x1e8], R8 ;  /* 0x00007a000c0a7a25 */ /* 0x040fe200078e0008 */
[----:B------:R-:W-:Y:S01]  /*0f40*/  CS2R R130, SRZ ;  /* 0x0000000000827805 */ /* 0x000fe2000001ff00 */
        /* <DEDUP_REMOVED lines=121> */
[----:B------:R-:W-:Y:S01]  /*16e0*/  CS2R R42, SRZ ;  /* 0x00000000002a7805 */ /* 0x000fe2000001ff00 */
[----:B------:R1:W-:Y:S01]  /*16f0*/  LDGSTS.E.BYPASS.LTC128B.128 [R250+0x3080], [R10.64+0x40], !P1 ;  /* 0x030800400afa7fae */ /* 0x0003e2000c901d4c */
[----:B------:R-:W-:Y:S01]  /*1700*/  IMAD.WIDE.U32 R6, R35, c[0x0][0x288], R6 ;  /* 0x0000a20023067a25 */ /* 0x000fe200078e0006 */
[----:B------:R-:W-:Y:S01]  /*1710*/  ISETP.GE.OR P1, PT, R2, c[0x0][0x1fc], !P6 ;  /* 0x00007f0002007a0c */ /* 0x000fe20007726670 */
[----:B------:R-:W-:Y:S01]  /*1720*/  CS2R R40, SRZ ;  /* 0x0000000000287805 */ /* 0x000fe2000001ff00 */
        /* <DEDUP_REMOVED lines=9> */
[----:B------:R-:W-:Y:S01]  /*17c0*/  IMAD R9, R30, c[0x0][0x238], RZ ;  /* 0x00008e001e097a24 */ /* 0x000fe200078e02ff */
[----:B------:R-:W-:Y:S01]  /*17d0*/  UISETP.GT.AND UP3, UPT, UR5, -0x1, UPT ;  /* 0xffffffff0500788c */ /* 0x000fe2000bf64270 */
        /* <DEDUP_REMOVED lines=42> */
[----:B------:R-:W-:-:S02]  /*1a80*/  IMAD R10, R30, c[0x0][0x180], RZ ;  /* 0x000060001e0a7a24 */ /* 0x000fc400078e02ff */
        /* <DEDUP_REMOVED lines=93> */
[----:B-----5:R-:W-:Y:S01]  /*2060*/  IMAD.WIDE.U32 R8, R3, UR11, R8 ;  /* 0x0000000b03087c25 */ /* 0x020fe2000f8e0008 */
        /* <DEDUP_REMOVED lines=9> */
[----:B--2---:R-:W-:Y:S01]  /*2100*/  LOP3.LUT R5, R33, 0xffffffe0, RZ, 0xc0, !PT ;  /* 0xffffffe021057812 */ /* 0x004fe200078ec0ff */
        /* <DEDUP_REMOVED lines=66> */
[----:B---3--:R-:W-:Y:S01]  /*2530*/  @!P2 IMAD.SHL.U32 R7, R132, 0x10, RZ ;  /* 0x000000108407a824 */ /* 0x008fe200078e00ff */
        /* <DEDUP_REMOVED lines=31> */
[C---:B------:R-:W-:Y:S02]  /*2730*/  IMAD R216, R219.reuse, 0x2, R214 ;  /* 0x00000002dbd87824 */ /* 0x040fe400078e02d6 */
        /* <DEDUP_REMOVED lines=13> */
[----:B------:R-:W-:-:S02]  /*2810*/  IMAD.SHL.U32 R212, R217, 0x2, RZ ;  /* 0x00000002d9d47824 */ /* 0x000fc400078e00ff */
[----:B------:R-:W-:Y:S01]  /*2820*/  IMAD R218, R218, 0x2, R216 ;  /* 0x00000002dada7824 */ /* 0x000fe200078e02d8 */
[----:B------:R2:W-:Y:S01]  /*2830*/  @!P1 LDGSTS.E.BYPASS.LTC128B.128 [R3+0xf280], [R8.64] ;  /* 0x0f28000008039fae */ /* 0x0005e2000b901d4c */
[----:B------:R-:W-:Y:S01]  /*2840*/  IMAD.IADD R222, R217, 0x1, R221 ;  /* 0x00000001d9de7824 */ /* 0x000fe200078e02dd */
[----:B------:R-:W-:Y:S02]  /*2850*/  IADD3 R213, R212, 0xc080, RZ ;  /* 0x0000c080d4d57810 */ /* 0x000fe40007ffe0ff */
[----:B------:R-:W0:Y:S03]  /*2860*/  LDGDEPBAR ;  /* 0x00000000000079af */ /* 0x000e260000000000 */
[----:B------:R-:W-:Y:S01]  /*2870*/  IMAD R213, R221, 0x2, R213 ;  /* 0x00000002ddd57824 */ /* 0x000fe200078e02d5 */
[----:B------:R-:W0:Y:S01]  /*2880*/  LDGDEPBAR ;  /* 0x00000000000079af */ /* 0x000e220000000000 */
[----:B-1----:R-:W-:-:S05]  /*2890*/  IADD3 R0, R250, 0x6080, RZ ;  /* 0x00006080fa007810 */ /* 0x002fca0007ffe0ff */
[----:B----4-:R2:W-:Y:S02]  /*28a0*/  STL [R1+0x40], R0 ;  /* 0x0000400001007387 */ /* 0x0105e40000100800 */
.L_x_403:
        /* <DEDUP_REMOVED lines=109> */
.L_x_387:
[----:B------:R-:W-:Y:S04]  /*2f80*/  MOV R3, 0x1 ;  /* 0x0000000100037802 */ /* 0x000fe80000000f00 */
[----:B------:R-:W-:Y:S11]  /*2f90*/  ISETP.NE.AND P0, PT, R3, c[0x0][0x2a8], PT ;  /* 0x0000aa0003007a0c */ /* 0x000ff60003f05270 */
[----:B------:R-:W-:Y:S02]  /*2fa0*/  @!UPT UIADD3 URZ, URZ, URZ, URZ ;  /* 0x0000003f3f3ff290 */ /* 0x000fe4000fffe03f */
[----:B------:R-:W-:Y:S05]  /*2fb0*/  @P0 IMAD.HI.U32 R3, R2, c[0x0][0x2ac], RZ ;  /* 0x0000ab0002030a27 */ /* 0x000fea00078e00ff */
[----:B------:R-:W-:Y:S02]  /*2fc0*/  @P0 SHF.R.U32.HI R2, RZ, c[0x0][0x2b0], R3 ;  /* 0x0000ac00ff020a19 */ /* 0x000fe40000011603 */
.L_x_388:
[----:B------:R-:W-:Y:S05]  /*2fd0*/  BSYNC B0 ;  /* 0x0000000000007941 */ /* 0x000fea0003800000 */
.L_x_386:
[----:B------:R-:W-:Y:S04]  /*2fe0*/  IMAD.MOV.U32 R152, RZ, RZ, c[0x0][0x2a8] ;  /* 0x0000aa00ff987624 */ /* 0x000fe800078e00ff */
[----:B------:R-:W-:Y:S02]  /*2ff0*/  IMAD R152, R2, R152, -UR10 ;  /* 0x8000000a02987e24 */ /* 0x000fe4000f8e0298 */
[----:B------:R-:W-:Y:S03]  /*3000*/  IMAD.IADD R2, R246, 0x1, R0 ;  /* 0x00000001f6027824 */ /* 0x000fe600078e0200 */
[----:B------:R-:W-:Y:S04]  /*3010*/  IADD3 R152, -R248, R152, RZ ;  /* 0x00000098f8987210 */ /* 0x000fe80007ffe1ff */
[----:B------:R-:W-:Y:S02]  /*3020*/  IADD3 R3, R152, c[0x0][0x2a8], RZ ;  /* 0x0000aa0098037a10 */ /* 0x000fe40007ffe0ff */
[----:B------:R-:W-:Y:S02]  /*3030*/  IMNMX R152, R2, R152, !PT ;  /* 0x0000009802987217 */ /* 0x000fe40007800200 */
[----:B------:R-:W-:Y:S02]  /*3040*/  IMNMX R149, R149, R3, PT ;  /* 0x0000000395957217 */ /* 0x000fe40003800200 */
.L_x_385:
        /* <DEDUP_REMOVED lines=18> */
.L_x_391:
[----:B------:R-:W-:Y:S04]  /*3170*/  MOV R132, 0x1 ;  /* 0x0000000100847802 */ /* 0x000fe80000000f00 */
[----:B------:R-:W-:Y:S11]  /*3180*/  ISETP.NE.AND P0, PT, R132, c[0x0][0x2a8], PT ;  /* 0x0000aa0084007a0c */ /* 0x000ff60003f05270 */
[----:B------:R-:W-:Y:S02]  /*3190*/  @!UPT UIADD3 URZ, URZ, URZ, URZ ;  /* 0x0000003f3f3ff290 */ /* 0x000fe4000fffe03f */
[----:B------:R-:W-:Y:S05]  /*31a0*/  @P0 IMAD.HI.U32 R132, R2, c[0x0][0x2ac], RZ ;  /* 0x0000ab0002840a27 */ /* 0x000fea00078e00ff */
[----:B------:R-:W-:Y:S02]  /*31b0*/  @P0 SHF.R.U32.HI R2, RZ, c[0x0][0x2b0], R132 ;  /* 0x0000ac00ff020a19 */ /* 0x000fe40000011684 */
.L_x_392:
[----:B------:R-:W-:Y:S05]  /*31c0*/  BSYNC B0 ;  /* 0x0000000000007941 */ /* 0x000fea0003800000 */
.L_x_390:
[----:B------:R-:W-:Y:S04]  /*31d0*/  IMAD.MOV.U32 R132, RZ, RZ, c[0x0][0x2a8] ;  /* 0x0000aa00ff847624 */ /* 0x000fe800078e00ff */
[----:B------:R-:W-:Y:S04]  /*31e0*/  IMAD R2, R2, R132, -UR10 ;  /* 0x8000000a02027e24 */ /* 0x000fe8000f8e0284 */
[----:B------:R-:W-:Y:S05]  /*31f0*/  IMAD.IADD R2, R2, 0x1, -R248 ;  /* 0x0000000102027824 */ /* 0x000fea00078e0af8 */
[----:B------:R-:W-:Y:S02]  /*3200*/  IADD3 R132, R2, c[0x0][0x2a8], RZ ;  /* 0x0000aa0002847a10 */ /* 0x000fe40007ffe0ff */
[----:B------:R-:W-:Y:S02]  /*3210*/  IMNMX R3, R3, R2, !PT ;  /* 0x0000000203037217 */ /* 0x000fe40007800200 */
[----:B------:R-:W-:Y:S02]  /*3220*/  IMNMX R148, R148, R132, PT ;  /* 0x0000008494947217 */ /* 0x000fe40003800200 */
.L_x_389:
        /* <DEDUP_REMOVED lines=18> */
.L_x_395:
[----:B------:R-:W-:Y:S04]  /*3350*/  MOV R133, 0x1 ;  /* 0x0000000100857802 */ /* 0x000fe80000000f00 */
[----:B------:R-:W-:Y:S11]  /*3360*/  ISETP.NE.AND P0, PT, R133, c[0x0][0x2a8], PT ;  /* 0x0000aa0085007a0c */ /* 0x000ff60003f05270 */
[----:B------:R-:W-:Y:S02]  /*3370*/  @!UPT UIADD3 URZ, URZ, URZ, URZ ;  /* 0x0000003f3f3ff290 */ /* 0x000fe4000fffe03f */
[----:B------:R-:W-:Y:S05]  /*3380*/  @P0 IMAD.HI.U32 R133, R132, c[0x0][0x2ac], RZ ;  /* 0x0000ab0084850a27 */ /* 0x000fea00078e00ff */
[----:B------:R-:W-:Y:S02]  /*3390*/  @P0 SHF.R.U32.HI R132, RZ, c[0x0][0x2b0], R133 ;  /* 0x0000ac00ff840a19 */ /* 0x000fe40000011685 */
.L_x_396:
[----:B------:R-:W-:Y:S05]  /*33a0*/  BSYNC B0 ;  /* 0x0000000000007941 */ /* 0x000fea0003800000 */
.L_x_394:
[----:B------:R-:W-:Y:S04]  /*33b0*/  IMAD.MOV.U32 R133, RZ, RZ, c[0x0][0x2a8] ;  /* 0x0000aa00ff857624 */ /* 0x000fe800078e00ff */
[----:B------:R-:W-:Y:S04]  /*33c0*/  IMAD R132, R132, R133, -UR10 ;  /* 0x8000000a84847e24 */ /* 0x000fe8000f8e0285 */
[----:B------:R-:W-:Y:S05]  /*33d0*/  IMAD.IADD R132, R132, 0x1, -R248 ;  /* 0x0000000184847824 */ /* 0x000fea00078e0af8 */
[----:B------:R-:W-:Y:S02]  /*33e0*/  IADD3 R133, R132, c[0x0][0x2a8], RZ ;  /* 0x0000aa0084857a10 */ /* 0x000fe40007ffe0ff */
[----:B------:R-:W-:Y:S02]  /*33f0*/  IMNMX R2, R2, R132, !PT ;  /* 0x0000008402027217 */ /* 0x000fe40007800200 */
[----:B------:R-:W-:Y:S02]  /*3400*/  IMNMX R151, R151, R133, PT ;  /* 0x0000008597977217 */ /* 0x000fe40003800200 */
.L_x_393:
        /* <DEDUP_REMOVED lines=18> */
.L_x_399:
[----:B------:R-:W-:Y:S04]  /*3530*/  MOV R133, 0x1 ;  /* 0x0000000100857802 */ /* 0x000fe80000000f00 */
[----:B------:R-:W-:Y:S11]  /*3540*/  ISETP.NE.AND P0, PT, R133, c[0x0][0x2a8], PT ;  /* 0x0000aa0085007a0c */ /* 0x000ff60003f05270 */
[----:B------:R-:W-:Y:S02]  /*3550*/  @!UPT UIADD3 URZ, URZ, URZ, URZ ;  /* 0x0000003f3f3ff290 */ /* 0x000fe4000fffe03f */
[----:B------:R-:W-:Y:S05]  /*3560*/  @P0 IMAD.HI.U32 R133, R132, c[0x0][0x2ac], RZ ;  /* 0x0000ab0084850a27 */ /* 0x000fea00078e00ff */
[----:B------:R-:W-:Y:S02]  /*3570*/  @P0 SHF.R.U32.HI R132, RZ, c[0x0][0x2b0], R133 ;  /* 0x0000ac00ff840a19 */ /* 0x000fe40000011685 */
.L_x_400:
[----:B------:R-:W-:Y:S05]  /*3580*/  BSYNC B0 ;  /* 0x0000000000007941 */ /* 0x000fea0003800000 */
.L_x_398:
[----:B------:R-:W-:Y:S04]  /*3590*/  IMAD.MOV.U32 R133, RZ, RZ, c[0x0][0x2a8] ;  /* 0x0000aa00ff857624 */ /* 0x000fe800078e00ff */
[----:B------:R-:W-:Y:S04]  /*35a0*/  IMAD R132, R132, R133, -UR10 ;  /* 0x8000000a84847e24 */ /* 0x000fe8000f8e0285 */
[----:B------:R-:W-:Y:S05]  /*35b0*/  IMAD.IADD R132, R132, 0x1, -R248 ;  /* 0x0000000184847824 */ /* 0x000fea00078e0af8 */
[----:B------:R-:W-:Y:S02]  /*35c0*/  IADD3 R133, R132, c[0x0][0x2a8], RZ ;  /* 0x0000aa0084857a10 */ /* 0x000fe40007ffe0ff */
[----:B------:R-:W-:Y:S02]  /*35d0*/  IMNMX R0, R0, R132, !PT ;  /* 0x0000008400007217 */ /* 0x000fe40007800200 */
[----:B------:R-:W-:Y:S02]  /*35e0*/  IMNMX R150, R150, R133, PT ;  /* 0x0000008596967217 */ /* 0x000fe40003800200 */
.L_x_397:
        /* <DEDUP_REMOVED lines=56> */
.L_x_401:
        /* <DEDUP_REMOVED lines=471> */
.L_x_402:
        /* <DEDUP_REMOVED lines=241> */
.L_x_384:
[----:B------:R-:W-:Y:S05]  /*65f0*/  @P2 EXIT ;  /* 0x000000000000294d */ /* 0x000fea0003800000 */
[----:B------:R-:W2:Y:S01]  /*6600*/  LDL.LU R9, [R1+0x48] ;  /* 0x0000480001097983 */ /* 0x000ea20000300800 */
[----:B------:R-:W-:-:S04]  /*6610*/  ISETP.NE.U32.AND P2, PT, RZ, c[0x0][0x360], PT ;  /* 0x0000d800ff007a0c */ /* 0x000fc80003f45070 */
[----:B------:R-:W-:-:S13]  /*6620*/  ISETP.NE.AND.EX P2, PT, RZ, c[0x0][0x364], PT, P2 ;  /* 0x0000d900ff007a0c */ /* 0x000fda0003f45320 */
[----:B------:R-:W-:-:S04]  /*6630*/  @P2 IMAD.MOV.U32 R2, RZ, RZ, 0x4 ;  /* 0x00000004ff022424 */ /* 0x000fc800078e00ff */
[----:B--2---:R-:W-:-:S05]  /*6640*/  @P2 IMAD.WIDE R2, R9, R2, c[0x0][0x360] ;  /* 0x0000d80009022625 */ /* 0x004fca00078e0202 */
[----:B------:R1:W2:Y:S01]  /*6650*/  @P2 LDG.E R0, [R2.64] ;  /* 0x0000000c02002981 */ /* 0x0002a2000c1e1900 */
[----:B------:R-:W-:Y:S01]  /*6660*/  MOV R4, 0x1 ;  /* 0x0000000100047802 */ /* 0x000fe20000000f00 */
[----:B------:R-:W-:Y:S02]  /*6670*/  UIMAD UR6, UR5, 0x3000, URZ ;  /* 0x00003000050678a4 */ /* 0x000fe4000f8e023f */
[----:B------:R-:W3:Y:S04]  /*6680*/  S2R R5, SR_TID.X ;  /* 0x0000000000057919 */ /* 0x000ee80000002100 */
[----:B------:R-:W-:Y:S01]  /*6690*/  BAR.SYNC.DEFER_BLOCKING 0x1, 0x100 ;  /* 0x0044000000007b1d */ /* 0x000fe20000010000 */
[----:B------:R-:W-:Y:S01]  /*66a0*/  ISETP.NE.AND P0, PT, R4, c[0x0][0x338], PT ;  /* 0x0000ce0004007a0c */ /* 0x000fe20003f05270 */
[----:B------:R-:W-:-:S04]  /*66b0*/  USHF.R.S32.HI UR4, URZ, 0x1f, UR6 ;  /* 0x0000001f3f047899 */ /* 0x000fc80008011406 */
[----:B-1----:R-:W1:Y:S01]  /*66c0*/  S2R R3, SR_CTAID.Y ;  /* 0x0000000000037919 */ /* 0x002e620000002600 */
[----:B---3--:R-:W-:-:S07]  /*66d0*/  SHF.R.S32.HI R6, RZ, 0x1f, R5 ;  /* 0x0000001fff067819 */ /* 0x008fce0000011405 */
[----:B-1----:R-:W-:-:S04]  /*66e0*/  @P0 IMAD.HI.U32 R4, R3, c[0x0][0x33c], RZ ;  /* 0x0000cf0003040a27 */ /* 0x002fc800078e00ff */
[----:B--2---:R-:W-:-:S05]  /*66f0*/  @P2 IMAD R0, R9, 0x80, R0 ;  /* 0x0000008009002824 */ /* 0x004fca00078e0200 */
[----:B------:R-:W-:-:S04]  /*6700*/  @P2 SHF.R.S32.HI R2, RZ, 0x1f, R0 ;  /* 0x0000001fff022819 */ /* 0x000fc80000011400 */
[----:B------:R-:W-:Y:S01]  /*6710*/  @P2 LEA.HI R2, R2, R0, RZ, 0x7 ;  /* 0x0000000002022211 */ /* 0x000fe200078f38ff */
[----:B------:R-:W-:Y:S01]  /*6720*/  IMAD.MOV.U32 R0, RZ, RZ, R3 ;  /* 0x000000ffff007224 */ /* 0x000fe200078e0003 */
[----:B------:R-:W-:Y:S02]  /*6730*/  @P0 SHF.R.U32.HI R0, RZ, c[0x0][0x340], R4 ;  /* 0x0000d000ff000a19 */ /* 0x000fe40000011604 */
[----:B------:R-:W-:Y:S02]  /*6740*/  @P2 SHF.R.S32.HI R2, RZ, 0x7, R2 ;  /* 0x00000007ff022819 */ /* 0x000fe40000011402 */
[----:B------:R-:W-:-:S03]  /*6750*/  SHF.R.S32.HI R4, RZ, 0x1f, R0 ;  /* 0x0000001fff047819 */ /* 0x000fc60000011400 */
[----:B------:R-:W-:-:S05]  /*6760*/  @P2 IMAD R2, R2, 0x3000, RZ ;  /* 0x0000300002022824 */ /* 0x000fca00078e02ff */
[----:B------:R-:W-:Y:S02]  /*6770*/  @P2 SHF.R.S32.HI R3, RZ, 0x1f, R2 ;  /* 0x0000001fff032819 */ /* 0x000fe40000011402 */
[----:B------:R-:W-:-:S06]  /*6780*/  @!P2 CS2R R2, SRZ ;  /* 0x000000000002a805 */ /* 0x000fcc000001ff00 */
[----:B------:R-:W-:Y:S01]  /*6790*/  IADD3 R2, P1, P0, R2, UR6, R5 ;  /* 0x0000000602027c10 */ /* 0x000fe2000f83e005 */
[C---:B------:R-:W-:Y:S02]  /*67a0*/  IMAD R5, R4.reuse, c[0x0][0x328], RZ ;  /* 0x0000ca0004057a24 */ /* 0x040fe400078e02ff */
[----:B------:R-:W-:Y:S01]  /*67b0*/  IMAD R4, R4, c[0x0][0x300], RZ ;  /* 0x0000c00004047a24 */ /* 0x000fe200078e02ff */
[----:B------:R-:W-:Y:S01]  /*67c0*/  IADD3.X R3, R3, UR4, R6, P1, P0 ;  /* 0x0000000403037c10 */ /* 0x000fe20008fe0406 */
[C---:B------:R-:W-:Y:S01]  /*67d0*/  IMAD R7, R0.reuse, c[0x0][0x32c], R5 ;  /* 0x0000cb0000077a24 */ /* 0x040fe200078e0205 */
[----:B------:R-:W-:Y:S01]  /*67e0*/  SHF.R.S32.HI R6, RZ, 0x1f, R9 ;  /* 0x0000001fff067819 */ /* 0x000fe20000011409 */
[C---:B------:R-:W-:Y:S02]  /*67f0*/  IMAD R8, R0.reuse, c[0x0][0x304], R4 ;  /* 0x0000c10000087a24 */ /* 0x040fe400078e0204 */
[----:B------:R-:W-:-:S04]  /*6800*/  IMAD.WIDE.U32 R4, R0, c[0x0][0x328], R2 ;  /* 0x0000ca0000047a25 */ /* 0x000fc800078e0002 */
[----:B------:R-:W-:Y:S01]  /*6810*/  IMAD.WIDE.U32 R2, R0, c[0x0][0x300], R2 ;  /* 0x0000c00000027a25 */ /* 0x000fe200078e0002 */
[----:B------:R-:W-:Y:S02]  /*6820*/  SEL R0, R6, RZ, !P2 ;  /* 0x000000ff06007207 */ /* 0x000fe40005000000 */
[----:B------:R-:W-:Y:S01]  /*6830*/  SEL R6, R9, RZ, !P2 ;  /* 0x000000ff09067207 */ /* 0x000fe20005000000 */
[----:B------:R-:W-:Y:S01]  /*6840*/  IMAD.IADD R5, R5, 0x1, R7 ;  /* 0x0000000105057824 */ /* 0x000fe200078e0207 */
[----:B------:R-:W-:Y:S01]  /*6850*/  IADD3 R3, R3, R8, RZ ;  /* 0x0000000803037210 */ /* 0x000fe20007ffe0ff */
[C---:B------:R-:W-:Y:S02]  /*6860*/  IMAD R10, R0.reuse, c[0x0][0x330], RZ ;  /* 0x0000cc00000a7a24 */ /* 0x040fe400078e02ff */
[----:B------:R-:W-:Y:S02]  /*6870*/  IMAD R0, R0, c[0x0][0x308], RZ ;  /* 0x0000c20000007a24 */ /* 0x000fe400078e02ff */
[----:B------:R-:W-:-:S02]  /*6880*/  IMAD R10, R6, c[0x0][0x334], R10 ;  /* 0x0000cd00060a7a24 */ /* 0x000fc400078e020a */
[----:B------:R-:W-:-:S04]  /*6890*/  IMAD.WIDE.U32 R8, R6, c[0x0][0x330], R4 ;  /* 0x0000cc0006087a25 */ /* 0x000fc800078e0004 */
[----:B------:R-:W-:Y:S01]  /*68a0*/  IMAD R0, R6, c[0x0][0x30c], R0 ;  /* 0x0000c30006007a24 */ /* 0x000fe200078e0200 */
[----:B------:R-:W-:Y:S01]  /*68b0*/  LEA R4, P1, R8, c[0x0][0x310], 0x2 ;  /* 0x0000c40008047a11 */ /* 0x000fe200078210ff */
[----:B------:R-:W-:-:S04]  /*68c0*/  IMAD.WIDE.U32 R6, R6, c[0x0][0x308], R2 ;  /* 0x0000c20006067a25 */ /* 0x000fc800078e0002 */
[----:B------:R-:W-:Y:S01]  /*68d0*/  IMAD.IADD R3, R9, 0x1, R10 ;  /* 0x0000000109037824 */ /* 0x000fe200078e020a */
[----:B------:R-:W-:Y:S02]  /*68e0*/  IADD3 R0, R7, R0, RZ ;  /* 0x0000000007007210 */ /* 0x000fe40007ffe0ff */
[----:B------:R-:W-:Y:S02]  /*68f0*/  LEA R2, P0, R6, c[0x0][0x2e8], 0x2 ;  /* 0x0000ba0006027a11 */ /* 0x000fe400078010ff */
[----:B------:R-:W-:Y:S02]  /*6900*/  LEA.HI.X R5, R8, c[0x0][0x314], R3, 0x2, P1 ;  /* 0x0000c50008057a11 */ /* 0x000fe400008f1403 */
[----:B------:R-:W-:-:S03]  /*6910*/  LEA.HI.X R3, R6, c[0x0][0x2ec], R0, 0x2, P0 ;  /* 0x0000bb0006037a11 */ /* 0x000fc600000f1400 */
        /* <DEDUP_REMOVED lines=97> */
.L_x_404:
        /* <DEDUP_REMOVED lines=13> */
.L_x_1398:


//--------------------- .text._ZN7cutlass13device_kernelIN5flash19enable_sm80_to_sm89INS1_16FlashAttnBwdSm80INS1_25CollectiveMainloopBwdSm80ILi2ELi1EN4cute5tupleIJNS5_1CILi64EEENS7_ILi128EEENS7_ILi96EEEEEENS_6half_tEfNS_4arch4Sm80ELb0ELb1ELb0ELb1ELb1ELb0ELb0ELb0ELi2ELi2ELi4ELi2ELb1EEENS1_24CollectiveEpilogueBwdGQAISB_fSE_Li256ELb1ELb1EEENS1_19SingleTileSchedulerILb1ELb0ELb0ELi128EEEEEEEEEvNT_6ParamsE --------------------------
	.section	.text._ZN7cutlass13device_kernelIN5flash19enable_sm80_to_sm89INS1_16FlashAttnBwdSm80INS1_25CollectiveMainloopBwdSm80ILi2ELi1EN4cute5tupleIJNS5_1CILi64EEENS7_ILi128EEENS7_ILi96EEEEEENS_6half_tEfNS_4arch4Sm80ELb0ELb1ELb0ELb1ELb1ELb0ELb0ELb0ELi2ELi2ELi4ELi2ELb1EEENS1_24CollectiveEpilogueBwdGQAISB_fSE_Li256ELb1ELb1EEENS1_19SingleTileSchedulerILb1ELb0ELb0ELi128EEEEEEEEEvNT_6ParamsE,"ax",@progbits
	.sectioninfo	@"SHI_REGISTERS=255"
	.align	128
.text._ZN7cutlass13device_kernelIN5flash19enable_sm80_to_sm89INS1_16FlashAttnBwdSm80INS1_25CollectiveMainloopBwdSm80ILi2ELi1EN4cute5tupleIJNS5_1CILi64EEENS7_ILi128EEENS7_ILi96EEEEEENS_6half_tEfNS_4arch4Sm80ELb0ELb1ELb0ELb1ELb1ELb0ELb0ELb0ELi2ELi2ELi4ELi2ELb1EEENS1_24CollectiveEpilogueBwdGQAISB_fSE_Li256ELb1ELb1EEENS1_19SingleTileSchedulerILb1ELb0ELb0ELi128EEEEEEEEEvNT_6ParamsE:
        .type           _ZN7cutlass13device_kernelIN5flash19enable_sm80_to_sm89INS1_16FlashAttnBwdSm80INS1_25CollectiveMainloopBwdSm80ILi2ELi1EN4cute5tupleIJNS5_1CILi64EEENS7_ILi128EEENS7_ILi96EEEEEENS_6half_tEfNS_4arch4Sm80ELb0ELb1ELb0ELb1ELb1ELb0ELb0ELb0ELi2ELi2ELi4ELi2ELb1EEENS1_24CollectiveEpilogueBwdGQAISB_fSE_Li256ELb1ELb1EEENS1_19SingleTileSchedulerILb1ELb0ELb0ELi128EEEEEEEEEvNT_6ParamsE,@function
        .size           _ZN7cutlass13device_kernelIN5flash19enable_sm80_to_sm89INS1_16FlashAttnBwdSm80INS1_25CollectiveMainloopBwdSm80ILi2ELi1EN4cute5tupleIJNS5_1CILi64EEENS7_ILi128EEENS7_ILi96EEEEEENS_6half_tEfNS_4arch4Sm80ELb0ELb1ELb0ELb1ELb1ELb0ELb0ELb0ELi2ELi2ELi4ELi2ELb1EEENS1_24CollectiveEpilogueBwdGQAISB_fSE_Li256ELb1ELb1EEENS1_19SingleTileSchedulerILb1ELb0ELb0ELi128EEEEEEEEEvNT_6ParamsE,(.L_x_1399 - _ZN7cutlass13device_kernelIN5flash19enable_sm80_to_sm89INS1_16FlashAttnBwdSm80INS1_25CollectiveMainloopBwdSm80ILi2ELi1EN4cute5tupleIJNS5_1CILi64EEENS7_ILi128EEENS7_ILi96EEEEEENS_6half_tEfNS_4arch4Sm80ELb0ELb1ELb0ELb1ELb1ELb0ELb0ELb0ELi2ELi2ELi4ELi2ELb1EEENS1_24CollectiveEpilogueBwdGQAISB_fSE_Li256ELb1ELb1EEENS1_19SingleTileSchedulerILb1ELb0ELb0ELi128EEEEEEEEEvNT_6ParamsE)
        .other          _ZN7cutlass13device_kernelIN5flash19enable_sm80_to_sm89INS1_16FlashAttnBwdSm80INS1_25CollectiveMainloopBwdSm80ILi2ELi1EN4cute5tupleIJNS5_1CILi64EEENS7_ILi128EEENS7_ILi96EEEEEENS_6half_tEfNS_4arch4Sm80ELb0ELb1ELb0ELb1ELb1ELb0ELb0ELb0ELi2ELi2ELi4ELi2ELb1EEENS1_24CollectiveEpilogueBwdGQAISB_fSE_Li256ELb1ELb1EEENS1_19SingleTileSchedulerILb1ELb0ELb0ELi128EEEEEEEEEvNT_6ParamsE,@"STO_CUDA_ENTRY STV_DEFAULT"
_ZN7cutlass13device_kernelIN5flash19enable_sm80_to_sm89INS1_16FlashAttnBwdSm80INS1_25CollectiveMainloopBwdSm80ILi2ELi1EN4cute5tupleIJNS5_1CILi64EEENS7_ILi128EEENS7_ILi96EEEEEENS_6half_tEfNS_4arch4Sm80ELb0ELb1ELb0ELb1ELb1ELb0ELb0ELb0ELi2ELi2ELi4ELi2ELb1EEENS1_24CollectiveEpilogueBwdGQAISB_fSE_Li256ELb1ELb1EEENS1_19SingleTileSchedulerILb1ELb0ELb0ELi128EEEEEEEEEvNT_6ParamsE:
        /* <DEDUP_REMOVED lines=18> */
.L_x_406:
        /* <DEDUP_REMOVED lines=8> */
.L_x_408:
[----:B------:R-:W-:Y:S02]  /*01a0*/  MOV R0, c[0x0][0x3ac] ;  /* 0x0000eb0000007a02 */ /* 0x000fe40000000f00 */
.L_x_407:
[----:B------:R-:W-:-:S06]  /*01b0*/  USHF.L.U32 UR10, UR5, 0x7, URZ ;  /* 0x00000007050a7899 */ /* 0x000fcc000800063f */
[----:B-----5:R-:W-:-:S04]  /*01c0*/  ISETP.LE.AND P0, PT, R0, UR10, PT ;  /* 0x0000000a00007c0c */ /* 0x020fc8000bf03270 */
[----:B------:R-:W-:-:S05]  /*01d0*/  SEL R0, R5, 0xffffffff, !P0 ;  /* 0xffffffff05007807 */ /* 0x000fca0004000000 */
[----:B------:R2:W-:Y:S01]  /*01e0*/  STL [R1+0x48], R0 ;  /* 0x0000480001007387 */ /* 0x0005e20000100800 */
[----:B------:R-:W-:Y:S05]  /*01f0*/  BRA `(.L_x_409) ;  /* 0x0000012000007947 */ /* 0x000fea0003800000 */
.L_x_405:
[----:B--2-4-:R-:W-:-:S04]  /*0200*/  ISETP.NE.U32.AND P0, PT, RZ, c[0x0][0x3c8], PT ;  /* 0x0000f200ff007a0c */ /* 0x014fc80003f05070 */
[----:B------:R-:W-:-:S13]  /*0210*/  ISETP.NE.AND.EX P0, PT, RZ, c[0x0][0x3cc], PT, P0 ;  /* 0x0000f300ff007a0c */ /* 0x000fda0003f05300 */
[----:B------:R-:W-:Y:S05]  /*0220*/  @!P0 BRA `(.L_x_410) ;  /* 0x0000002000008947 */ /* 0x000fea0003800000 */
[----:B------:R1:W5:Y:S01]  /*0230*/  LDG.E R0, [R2.64] ;  /* 0x0000000c02007981 */ /* 0x000362000c1e1900 */
[----:B------:R-:W-:Y:S05]  /*0240*/  BRA `(.L_x_411) ;  /* 0x0000009000007947 */ /* 0x000fea0003800000 */
.L_x_410:
        /* <DEDUP_REMOVED lines=8> */
.L_x_412:
[----:B------:R-:W-:Y:S02]  /*02d0*/  MOV R0, c[0x0][0x3ac] ;  /* 0x0000eb0000007a02 */ /* 0x000fe40000000f00 */
.L_x_411:
[----:B------:R-:W-:-:S06]  /*02e0*/  USHF.L.U32 UR10, UR5, 0x7, URZ ;  /* 0x00000007050a7899 */ /* 0x000fcc000800063f */
[----:B-----5:R-:W-:-:S04]  /*02f0*/  ISETP.LE.AND P0, PT, R0, UR10, PT ;  /* 0x0000000a00007c0c */ /* 0x020fc8000bf03270 */
[----:B------:R-:W-:-:S05]  /*0300*/  SEL R0, R5, 0xffffffff, !P0 ;  /* 0xffffffff05007807 */ /* 0x000fca0004000000 */
[----:B------:R2:W-:Y:S04]  /*0310*/  STL [R1+0x48], R0 ;  /* 0x0000480001007387 */ /* 0x0005e80000100800 */
.L_x_409:
        /* <DEDUP_REMOVED lines=37> */
.L_x_413:
[----:B--2---:R-:W-:-:S04]  /*0570*/  ISETP.NE.U32.AND P1, PT, RZ, c[0x0][0x2e0], PT ;  /* 0x0000b800ff007a0c */ /* 0x004fc80003f25070 */
[----:B------:R-:W-:-:S13]  /*0580*/  ISETP.NE.AND.EX P1, PT, RZ, c[0x0][0x2e4], PT, P1 ;  /* 0x0000b900ff007a0c */ /* 0x000fda0003f25310 */
[----:B------:R-:W-:Y:S05]  /*0590*/  @!P1 BRA `(.L_x_414) ;  /* 0x0000004000009947 */ /* 0x000fea0003800000 */
[----:B------:R-:W-:-:S05]  /*05a0*/  IMAD.WIDE R2, R133, R10, c[0x0][0x2e0] ;  /* 0x0000b80085027625 */ /* 0x000fca00078e020a */
[----:B------:R-:W2:Y:S02]  /*05b0*/  LDG.E R0, [R2.64] ;  /* 0x0000000c02007981 */ /* 0x000ea4000c1e1900 */
[----:B--2---:R1:W2:Y:S02]  /*05c0*/  R2UR UR17, R0 ;  /* 0x00000000001173c2 */ /* 0x0042a400000e0000 */
[----:B-12---:R-:W-:Y:S05]  /*05d0*/  BRA `(.L_x_415) ;  /* 0x0000006000007947 */ /* 0x006fea0003800000 */
.L_x_414:
[----:B------:R-:W-:Y:S05]  /*05e0*/  @!P3 BRA `(.L_x_415) ;  /* 0x000000500000b947 */ /* 0x000fea0003800000 */
[----:B------:R1:W2:Y:S04]  /*05f0*/  LDG.E R0, [R2.64] ;  /* 0x0000000c02007981 */ /* 0x0002a8000c1e1900 */
[----:B-1----:R-:W3:Y:S01]  /*0600*/  LDG.E R2, [R2.64+0x4] ;  /* 0x0000040c02027981 */ /* 0x002ee2000c1e1900 */
[----:B--2---:R-:W1:Y:S08]  /*0610*/  R2UR UR17, R0 ;  /* 0x00000000001173c2 */ /* 0x004e7000000e0000 */
[----:B---3--:R-:W1:Y:S02]  /*0620*/  R2UR UR4, R2 ;  /* 0x00000000020473c2 */ /* 0x008e6400000e0000 */
[----:B-1----:R-:W-:-:S06]  /*0630*/  UIADD3 UR17, -UR17, UR4, URZ ;  /* 0x0000000411117290 */ /* 0x002fcc000fffe13f */
.L_x_415:
        /* <DEDUP_REMOVED lines=15> */
.L_x_416:
        /* <DEDUP_REMOVED lines=536> */
.L_x_436:
        /* <DEDUP_REMOVED lines=109> */
.L_x_420:
[----:B------:R-:W-:Y:S04]  /*2f80*/  MOV R3, 0x1 ;  /* 0x0000000100037802 */ /* 0x000fe80000000f00 */
[----:B------:R-:W-:Y:S11]  /*2f90*/  ISETP.NE.AND P0, PT, R3, c[0x0][0x2a8], PT ;  /* 0x0000aa0003007a0c */ /* 0x000ff60003f05270 */
[----:B------:R-:W-:Y:S02]  /*2fa0*/  @!UPT UIADD3 URZ, URZ, URZ, URZ ;  /* 0x0000003f3f3ff290 */ /* 0x000fe4000fffe03f */
[----:B------:R-:W-:Y:S05]  /*2fb0*/  @P0 IMAD.HI.U32 R3, R2, c[0x0][0x2ac], RZ ;  /* 0x0000ab0002030a27 */ /* 0x000fea00078e00ff */
[----:B------:R-:W-:Y:S02]  /*2fc0*/  @P0 SHF.R.U32.HI R2, RZ, c[0x0][0x2b0], R3 ;  /* 0x0000ac00ff020a19 */ /* 0x000fe40000011603 */
.L_x_421:
[----:B------:R-:W-:Y:S05]  /*2fd0*/  BSYNC B0 ;  /* 0x0000000000007941 */ /* 0x000fea0003800000 */
.L_x_419:
[----:B------:R-:W-:Y:S04]  /*2fe0*/  IMAD.MOV.U32 R152, RZ, RZ, c[0x0][0x2a8] ;  /* 0x0000aa00ff987624 */ /* 0x000fe800078e00ff */
[----:B------:R-:W-:Y:S02]  /*2ff0*/  IMAD R152, R2, R152, -UR10 ;  /* 0x8000000a02987e24 */ /* 0x000fe4000f8e0298 */
[----:B------:R-:W-:Y:S03]  /*3000*/  IMAD.IADD R2, R246, 0x1, R0 ;  /* 0x00000001f6027824 */ /* 0x000fe600078e0200 */
[----:B------:R-:W-:Y:S04]  /*3010*/  IADD3 R152, -R248, R152, RZ ;  /* 0x00000098f8987210 */ /* 0x000fe80007ffe1ff */
[----:B------:R-:W-:Y:S02]  /*3020*/  IADD3 R3, R152, c[0x0][0x2a8], RZ ;  /* 0x0000aa0098037a10 */ /* 0x000fe40007ffe0ff */
[----:B------:R-:W-:Y:S02]  /*3030*/  IMNMX R152, R2, R152, !PT ;  /* 0x0000009802987217 */ /* 0x000fe40007800200 */
[----:B------:R-:W-:Y:S02]  /*3040*/  IMNMX R149, R149, R3, PT ;  /* 0x0000000395957217 */ /* 0x000fe40003800200 */
.L_x_418:
        /* <DEDUP_REMOVED lines=18> */
.L_x_424:
[----:B------:R-:W-:Y:S04]  /*3170*/  MOV R132, 0x1 ;  /* 0x0000000100847802 */ /* 0x000fe80000000f00 */
[----:B------:R-:W-:Y:S11]  /*3180*/  ISETP.NE.AND P0, PT, R132, c[0x0][0x2a8], PT ;  /* 0x0000aa0084007a0c */ /* 0x000ff60003f05270 */
[----:B------:R-:W-:Y:S02]  /*3190*/  @!UPT UIADD3 URZ, URZ, URZ, URZ ;  /* 0x0000003f3f3ff290 */ /* 0x000fe4000fffe03f */
[----:B------:R-:W-:Y:S05]  /*31a0*/  @P0 IMAD.HI.U32 R132, R2, c[0x0][0x2ac], RZ ;  /* 0x0000ab0002840a27 */ /* 0x000fea00078e00ff */
[----:B------:R-:W-:Y:S02]  /*31b0*/  @P0 SHF.R.U32.HI R2, RZ, c[0x0][0x2b0], R132 ;  /* 0x0000ac00ff020a19 */ /* 0x000fe40000011684 */
.L_x_425:
[----:B------:R-:W-:Y:S05]  /*31c0*/  BSYNC B0 ;  /* 0x0000000000007941 */ /* 0x000fea0003800000 */
.L_x_423:
[----:B------:R-:W-:Y:S04]  /*31d0*/  IMAD.MOV.U32 R132, RZ, RZ, c[0x0][0x2a8] ;  /* 0x0000aa00ff847624 */ /* 0x000fe800078e00ff */
[----:B------:R-:W-:Y:S04]  /*31e0*/  IMAD R2, R2, R132, -UR10 ;  /* 0x8000000a02027e24 */ /* 0x000fe8000f8e0284 */
[----:B------:R-:W-:Y:S05]  /*31f0*/  IMAD.IADD R2, R2, 0x1, -R248 ;  /* 0x0000000102027824 */ /* 0x000fea00078e0af8 */
[----:B------:R-:W-:Y:S02]  /*3200*/  IADD3 R132, R2, c[0x0][0x2a8], RZ ;  /* 0x0000aa0002847a10 */ /* 0x000fe40007ffe0ff */
[----:B------:R-:W-:Y:S02]  /*3210*/  IMNMX R3, R3, R2, !PT ;  /* 0x0000000203037217 */ /* 0x000fe40007800200 */
[----:B------:R-:W-:Y:S02]  /*3220*/  IMNMX R148, R148, R132, PT ;  /* 0x0000008494947217 */ /* 0x000fe40003800200 */
.L_x_422:
        /* <DEDUP_REMOVED lines=18> */
.L_x_428:
[----:B------:R-:W-:Y:S04]  /*3350*/  MOV R133, 0x1 ;  /* 0x0000000100857802 */ /* 0x000fe80000000f00 */
[----:B------:R-:W-:Y:S11]  /*3360*/  ISETP.NE.AND P0, PT, R133, c[0x0][0x2a8], PT ;  /* 0x0000aa0085007a0c */ /* 0x000ff60003f05270 */
[----:B------:R-:W-:Y:S02]  /*3370*/  @!UPT UIADD3 URZ, URZ, URZ, URZ ;  /* 0x0000003f3f3ff290 */ /* 0x000fe4000fffe03f */
[----:B------:R-:W-:Y:S05]  /*3380*/  @P0 IMAD.HI.U32 R133, R132, c[0x0][0x2ac], RZ ;  /* 0x0000ab0084850a27 */ /* 0x000fea00078e00ff */
[----:B------:R-:W-:Y:S02]  /*3390*/  @P0 SHF.R.U32.HI R132, RZ, c[0x0][0x2b0], R133 ;  /* 0x0000ac00ff840a19 */ /* 0x000fe40000011685 */
.L_x_429:
[----:B------:R-:W-:Y:S05]  /*33a0*/  BSYNC B0 ;  /* 0x0000000000007941 */ /* 0x000fea0003800000 */
.L_x_427:
[----:B------:R-:W-:Y:S04]  /*33b0*/  IMAD.MOV.U32 R133, RZ, RZ, c[0x0][0x2a8] ;  /* 0x0000aa00ff857624 */ /* 0x000fe800078e00ff */
[----:B------:R-:W-:Y:S04]  /*33c0*/  IMAD R132, R132, R133, -UR10 ;  /* 0x8000000a84847e24 */ /* 0x000fe8000f8e0285 */
[----:B------:R-:W-:Y:S05]  /*33d0*/  IMAD.IADD R132, R132, 0x1, -R248 ;  /* 0x0000000184847824 */ /* 0x000fea00078e0af8 */
[----:B------:R-:W-:Y:S02]  /*33e0*/  IADD3 R133, R132, c[0x0][0x2a8], RZ ;  /* 0x0000aa0084857a10 */ /* 0x000fe40007ffe0ff */
[----:B------:R-:W-:Y:S02]  /*33f0*/  IMNMX R2, R2, R132, !PT ;  /* 0x0000008402027217 */ /* 0x000fe40007800200 */
[----:B------:R-:W-:Y:S02]  /*3400*/  IMNMX R151, R151, R133, PT ;  /* 0x0000008597977217 */ /* 0x000fe40003800200 */
.L_x_426:
        /* <DEDUP_REMOVED lines=18> */
.L_x_432:
[----:B------:R-:W-:Y:S04]  /*3530*/  MOV R133, 0x1 ;  /* 0x0000000100857802 */ /* 0x000fe80000000f00 */
[----:B------:R-:W-:Y:S11]  /*3540*/  ISETP.NE.AND P0, PT, R133, c[0x0][0x2a8], PT ;  /* 0x0000aa0085007a0c */ /* 0x000ff60003f05270 */
[----:B------:R-:W-:Y:S02]  /*3550*/  @!UPT UIADD3 URZ, URZ, URZ, URZ ;  /* 0x0000003f3f3ff290 */ /* 0x000fe4000fffe03f */
[----:B------:R-:W-:Y:S05]  /*3560*/  @P0 IMAD.HI.U32 R133, R132, c[0x0][0x2ac], RZ ;  /* 0x0000ab0084850a27 */ /* 0x000fea00078e00ff */
[----:B------:R-:W-:Y:S02]  /*3570*/  @P0 SHF.R.U32.HI R132, RZ, c[0x0][0x2b0], R133 ;  /* 0x0000ac00ff840a19 */ /* 0x000fe40000011685 */
.L_x_433:
[----:B------:R-:W-:Y:S05]  /*3580*/  BSYNC B0 ;  /* 0x0000000000007941 */ /* 0x000fea0003800000 */
.L_x_431:
[----:B------:R-:W-:Y:S04]  /*3590*/  IMAD.MOV.U32 R133, RZ, RZ, c[0x0][0x2a8] ;  /* 0x0000aa00ff857624 */ /* 0x000fe800078e00ff */
[----:B------:R-:W-:Y:S04]  /*35a0*/  IMAD R132, R132, R133, -UR10 ;  /* 0x8000000a84847e24 */ /* 0x000fe8000f8e0285 */
[----:B------:R-:W-:Y:S05]  /*35b0*/  IMAD.IADD R132, R132, 0x1, -R248 ;  /* 0x0000000184847824 */ /* 0x000fea00078e0af8 */
[----:B------:R-:W-:Y:S02]  /*35c0*/  IADD3 R133, R132, c[0x0][0x2a8], RZ ;  /* 0x0000aa0084857a10 */ /* 0x000fe40007ffe0ff */
[----:B------:R-:W-:Y:S02]  /*35d0*/  IMNMX R0, R0, R132, !PT ;  /* 0x0000008400007217 */ /* 0x000fe40007800200 */
[----:B------:R-:W-:Y:S02]  /*35e0*/  IMNMX R150, R150, R133, PT ;  /* 0x0000008596967217 */ /* 0x000fe40003800200 */
.L_x_430:
        /* <DEDUP_REMOVED lines=56> */
.L_x_434:
        /* <DEDUP_REMOVED lines=471> */
.L_x_435:
        /* <DEDUP_REMOVED lines=241> */
.L_x_417:
[----:B------:R-:W-:Y:S05]  /*65f0*/  @P2 EXIT ;  /* 0x000000000000294d */ /* 0x000fea0003800000 */
[----:B------:R-:W2:Y:S01]  /*6600*/  LDL.LU R8, [R1+0x48] ;  /* 0x0000480001087983 */ /* 0x000ea20000300800 */
[----:B------:R-:W-:-:S04]  /*6610*/  ISETP.NE.U32.AND P1, PT, RZ, c[0x0][0x360], PT ;  /* 0x0000d800ff007a0c */ /* 0x000fc80003f25070 */
[----:B------:R-:W-:-:S13]  /*6620*/  ISETP.NE.AND.EX P1, PT, RZ, c[0x0][0x364], PT, P1 ;  /* 0x0000d900ff007a0c */ /* 0x000fda0003f25310 */
[----:B------:R-:W-:Y:S01]  /*6630*/  @P1 IMAD.MOV.U32 R2, RZ, RZ, 0x4 ;  /* 0x00000004ff021424 */ /* 0x000fe200078e00ff */
[----:B------:R-:W1:Y:S03]  /*6640*/  S2R R5, SR_CTAID.Y ;  /* 0x0000000000057919 */ /* 0x000e660000002600 */
[----:B--2---:R-:W-:-:S06]  /*6650*/  @P1 IMAD.WIDE R2, R8, R2, c[0x0][0x360] ;  /* 0x0000d80008021625 */ /* 0x004fcc00078e0202 */
[----:B------:R2:W3:Y:S01]  /*6660*/  @P1 LDG.E R2, [R2.64] ;  /* 0x0000000c02021981 */ /* 0x0004e2000c1e1900 */
[----:B------:R-:W-:Y:S01]  /*6670*/  IMAD.MOV.U32 R0, RZ, RZ, 0x1 ;  /* 0x00000001ff007424 */ /* 0x000fe200078e00ff */
[----:B------:R-:W-:Y:S01]  /*6680*/  ULDC UR6, c[0x0][0x358] ;  /* 0x0000d60000067ab9 */ /* 0x000fe20000000800 */
[----:B-1----:R-:W-:Y:S01]  /*6690*/  IMAD.MOV.U32 R7, RZ, RZ, R5 ;  /* 0x000000ffff077224 */ /* 0x002fe200078e0005 */
[----:B------:R-:W1:Y:S01]  /*66a0*/  S2R R4, SR_TID.X ;  /* 0x0000000000047919 */ /* 0x000e620000002100 */
[----:B------:R-:W-:-:S03]  /*66b0*/  UIMAD UR6, UR5, UR6, URZ ;  /* 0x00000006050672a4 */ /* 0x000fc6000f8e023f */
[----:B------:R-:W-:Y:S01]  /*66c0*/  BAR.SYNC.DEFER_BLOCKING 0x1, 0x100 ;  /* 0x0044000000007b1d */ /* 0x000fe20000010000 */
[----:B------:R-:W-:Y:S01]  /*66d0*/  ISETP.NE.AND P0, PT, R0, c[0x0][0x338], PT ;  /* 0x0000ce0000007a0c */ /* 0x000fe20003f05270 */
[C---:B------:R-:W-:Y:S01]  /*66e0*/  IMAD R0, R8.reuse, c[0x0][0x2f4], RZ ;  /* 0x0000bd0008007a24 */ /* 0x040fe200078e02ff */
[----:B------:R-:W-:Y:S02]  /*66f0*/  SHF.R.S32.HI R16, RZ, 0x1f, R8 ;  /* 0x0000001fff107819 */ /* 0x000fe40000011408 */
[----:B------:R-:W-:Y:S01]  /*6700*/  SEL R12, R8, RZ, !P1 ;  /* 0x000000ff080c7207 */ /* 0x000fe20004800000 */
[----:B------:R-:W-:Y:S01]  /*6710*/  ULDC UR4, c[0x0][0x2f4] ;  /* 0x0000bd0000047ab9 */ /* 0x000fe20000000800 */
[----:B------:R-:W-:Y:S01]  /*6720*/  SHF.R.S32.HI R15, RZ, 0x1f, R0 ;  /* 0x0000001fff0f7819 */ /* 0x000fe20000011400 */
[----:B------:R-:W-:Y:S01]  /*6730*/  UIMAD UR6, UR6, UR4, URZ ;  /* 0x00000004060672a4 */ /* 0x000fe2000f8e023f */
[----:B------:R-:W-:Y:S01]  /*6740*/  BSSY B0, `(.L_x_437) ;  /* 0x000001c000007945 */ /* 0x000fe20003800000 */
[----:B------:R-:W-:-:S02]  /*6750*/  SEL R16, R16, RZ, !P1 ;  /* 0x000000ff10107207 */ /* 0x000fc40004800000 */
[----:B------:R-:W-:Y:S02]  /*6760*/  USHF.R.S32.HI UR4, URZ, 0x1f, UR6 ;  /* 0x0000001f3f047899 */ /* 0x000fe40008011406 */
[----:B--2---:R-:W-:-:S05]  /*6770*/  @P0 IMAD.HI.U32 R3, R5, c[0x0][0x33c], RZ ;  /* 0x0000cf0005030a27 */ /* 0x004fca00078e00ff */
[----:B------:R-:W-:-:S04]  /*6780*/  @P0 SHF.R.U32.HI R7, RZ, c[0x0][0x340], R3 ;  /* 0x0000d000ff070a19 */ /* 0x000fc80000011603 */
[--C-:B------:R-:W-:Y:S01]  /*6790*/  IADD3 R0, P2, P0, R0, UR6, R7.reuse ;  /* 0x0000000600007c10 */ /* 0x100fe2000f85e007 */
[--C-:B------:R-:W-:Y:S01]  /*67a0*/  IMAD.MOV R6, RZ, RZ, -R7.reuse ;  /* 0x000000ffff067224 */ /* 0x100fe200078e0a07 */
[----:B------:R-:W-:-:S03]  /*67b0*/  SHF.R.S32.HI R13, RZ, 0x1f, R7 ;  /* 0x0000001fff0d7819 */ /* 0x000fc60000011407 */
[----:B------:R-:W-:Y:S01]  /*67c0*/  IMAD.SHL.U32 R14, R0, 0x4, RZ ;  /* 0x00000004000e7824 */ /* 0x000fe200078e00ff */
[----:B------:R-:W-:Y:S01]  /*67d0*/  IADD3.X R15, R15, UR4, R13, P2, P0 ;  /* 0x000000040f0f7c10 */ /* 0x000fe200097e040d */
[----:B------:R-:W-:Y:S01]  /*67e0*/  IMAD R6, R6, c[0x0][0x338], R5 ;  /* 0x0000ce0006067a24 */ /* 0x000fe200078e0205 */
[----:B-1----:R-:W-:Y:S02]  /*67f0*/  ISETP.NE.AND P2, PT, R4, RZ, PT ;  /* 0x000000ff0400720c */ /* 0x002fe40003f45270 */
[----:B------:R-:W-:Y:S02]  /*6800*/  SHF.L.U64.HI R15, R0, 0x2, R15 ;  /* 0x00000002000f7819 */ /* 0x000fe4000001020f */
[----:B------:R-:W-:-:S04]  /*6810*/  IADD3 R4, P0, R14, c[0x0][0x350], RZ ;  /* 0x0000d4000e047a10 */ /* 0x000fc80007f1e0ff */
[----:B------:R-:W-:Y:S01]  /*6820*/  IADD3.X R5, R15, c[0x0][0x354], RZ, P0, !PT ;  /* 0x0000d5000f057a10 */ /* 0x000fe200007fe4ff */
[----:B---3--:R-:W-:-:S05]  /*6830*/  @P1 IMAD R2, R8, 0x80, R2 ;  /* 0x0000008008021824 */ /* 0x008fca00078e0202 */
[----:B------:R-:W-:-:S04]  /*6840*/  @P1 SHF.R.S32.HI R3, RZ, 0x1f, R2 ;  /* 0x0000001fff031819 */ /* 0x000fc80000011402 */
[----:B------:R-:W-:-:S04]  /*6850*/  @P1 LEA.HI R2, R3, R2, RZ, 0x7 ;  /* 0x0000000203021211 */ /* 0x000fc800078f38ff */
[----:B------:R-:W-:-:S05]  /*6860*/  @P1 SHF.R.S32.HI R2, RZ, 0x7, R2 ;  /* 0x00000007ff021819 */ /* 0x000fca0000011402 */
[----:B------:R-:W-:-:S05]  /*6870*/  @P1 IMAD R2, R2, 0x3000, RZ ;  /* 0x0000300002021824 */ /* 0x000fca00078e02ff */
[----:B------:R-:W-:Y:S02]  /*6880*/  @P1 SHF.R.S32.HI R3, RZ, 0x1f, R2 ;  /* 0x0000001fff031819 */ /* 0x000fe40000011402 */
[----:B------:R-:W-:Y:S01]  /*6890*/  @!P1 CS2R R2, SRZ ;  /* 0x0000000000029805 */ /* 0x000fe2000001ff00 */
[----:B------:R-:W-:Y:S05]  /*68a0*/  @P2 BRA `(.L_x_438) ;  /* 0x0000005000002947 */ /* 0x000fea0003800000 */
.L_x_439:
[----:B------:R-:W2:Y:S01]  /*68b0*/  LDG.E.STRONG.GPU R0, [R4.64] ;  /* 0x0000000c04007981 */ /* 0x000ea2000c1ef900 */
[----:B------:R-:W-:Y:S01]  /*68c0*/  YIELD ;  /* 0x0000000000007946 */ /* 0x000fe20003800000 */
[----:B--2---:R-:W-:Y:S01]  /*68d0*/  ISETP.NE.AND P0, PT, R0, R6, PT ;  /* 0x000000060000720c */ /* 0x004fe20003f05270 */
[----:B------:R-:W-:-:S12]  /*68e0*/  CCTL.IVALL ;  /* 0x00000000ff00798f */ /* 0x000fd80002000000 */
[----:B------:R-:W-:Y:S05]  /*68f0*/  @P0 BRA `(.L_x_439) ;  /* 0xffffffb000000947 */ /* 0x000fea000383ffff */
.L_x_438:
[----:B------:R-:W-:Y:S05]  /*6900*/  BSYNC B0 ;  /* 0x0000000000007941 */ /* 0x000fea0003800000 */
.L_x_437:
[----:B------:R-:W-:Y:S01]  /*6910*/  MOV R17, 0xffffffff ;  /* 0xffffffff00117802 */ /* 0x000fe20000000f00 */
[----:B------:R-:W-:Y:S05]  /*6920*/  BRA.CONV ~URZ, `(.L_x_440) ;  /* 0x000000237f007947 */ /* 0x000fea000b800000 */
[----:B------:R-:W-:Y:S02]  /*6930*/  MOV R8, 0x6950 ;  /* 0x0000695000087802 */ /* 0x000fe40000000f00 */
[----:B------:R-:W-:Y:S05]  /*6940*/  CALL.REL.NOINC `($__internal_3_$__cuda_sm70_warpsync) ;  /* 0x00000aa000007944 */ /* 0x000fea0003c00000 */
.L_x_440:
[----:B------:R-:W1:Y:S01]  /*6950*/  S2R R0, SR_TID.X ;  /* 0x0000000000007919 */ /* 0x000e620000002100 */
[----:B------:R-:W-:Y:S01]  /*6960*/  UIMAD UR6, UR5, 0x3000, URZ ;  /* 0x00003000050678a4 */ /* 0x000fe2000f8e023f */
[----:B------:R-:W-:-:S06]  /*6970*/  NOP ;  /* 0x0000000000007918 */ /* 0x000fcc0000000000 */
[----:B------:R-:W-:Y:S01]  /*6980*/  USHF.R.S32.HI UR4, URZ, 0x1f, UR6 ;  /* 0x0000001f3f047899 */ /* 0x000fe20008011406 */
[--C-:B-1----:R-:W-:Y:S02]  /*6990*/  SHF.R.S32.HI R8, RZ, 0x1f, R0.reuse ;  /* 0x0000001fff087819 */ /* 0x102fe40000011400 */
[----:B------:R-:W-:Y:S01]  /*69a0*/  IADD3 R10, P1, P0, R2, UR6, R0 ;  /* 0x00000006020a7c10 */ /* 0x000fe2000f83e000 */
[----:B------:R-:W-:-:S03]  /*69b0*/  IMAD R0, R13, c[0x0][0x328], RZ ;  /* 0x0000ca000d007a24 */ /* 0x000fc600078e02ff */
[----:B------:R-:W-:Y:S01]  /*69c0*/  IADD3.X R11, R3, UR4, R8, P1, P0 ;  /* 0x00000004030b7c10 */ /* 0x000fe20008fe0408 */
[C---:B------:R-:W-:Y:S02]  /*69d0*/  IMAD R0, R7.reuse, c[0x0][0x32c], R0 ;  /* 0x0000cb0007007a24 */ /* 0x040fe400078e0200 */
[----:B------:R-:W-:Y:S02]  /*69e0*/  IMAD R8, R16, c[0x0][0x330], RZ ;  /* 0x0000cc0010087a24 */ /* 0x000fe400078e02ff */
        /* <DEDUP_REMOVED lines=57> */
[----:B-1----:R-:W-:Y:S05]  /*6d80*/  CALL.REL.NOINC `($__internal_3_$__cuda_sm70_warpsync) ;  /* 0x0000066000007944 */ /* 0x002fea0003c00000 */
.L_x_441:
        /* <DEDUP_REMOVED lines=12> */
.L_x_443:
[----:B------:R-:W-:Y:S05]  /*6e50*/  BSYNC B0 ;  /* 0x0000000000007941 */ /* 0x000fea0003800000 */
.L_x_442:
[----:B--2---:R-:W-:Y:S01]  /*6e60*/  IADD3 R4, P0, R14, c[0x0][0x348], RZ ;  /* 0x0000d2000e047a10 */ /* 0x004fe20007f1e0ff */
[----:B------:R-:W-:Y:S03]  /*6e70*/  BSSY B0, `(.L_x_444) ;  /* 0x0000008000007945 */ /* 0x000fe60003800000 */
[----:B------:R-:W-:Y:S01]  /*6e80*/  IADD3.X R5, R15, c[0x0][0x34c], RZ, P0, !PT ;  /* 0x0000d3000f057a10 */ /* 0x000fe200007fe4ff */
[----:B------:R-:W-:Y:S05]  /*6e90*/  @P2 BRA `(.L_x_445) ;  /* 0x0000005000002947 */ /* 0x000fea0003800000 */
.L_x_446:
[----:B------:R-:W2:Y:S01]  /*6ea0*/  LDG.E.STRONG.GPU R0, [R4.64] ;  /* 0x0000000c04007981 */ /* 0x000ea2000c1ef900 */
[----:B------:R-:W-:Y:S01]  /*6eb0*/  YIELD ;  /* 0x0000000000007946 */ /* 0x000fe20003800000 */
[----:B--2---:R-:W-:Y:S01]  /*6ec0*/  ISETP.NE.AND P0, PT, R0, R6, PT ;  /* 0x000000060000720c */ /* 0x004fe20003f05270 */
[----:B------:R-:W-:-:S12]  /*6ed0*/  CCTL.IVALL ;  /* 0x00000000ff00798f */ /* 0x000fd80002000000 */
[----:B------:R-:W-:Y:S05]  /*6ee0*/  @P0 BRA `(.L_x_446) ;  /* 0xffffffb000000947 */ /* 0x000fea000383ffff */
.L_x_445:
[----:B------:R-:W-:Y:S05]  /*6ef0*/  BSYNC B0 ;  /* 0x0000000000007941 */ /* 0x000fea0003800000 */
.L_x_444:
[----:B------:R-:W-:Y:S05]  /*6f00*/  BRA.CONV ~URZ, `(.L_x_447) ;  /* 0x000000237f007947 */ /* 0x000fea000b800000 */
[----:B------:R-:W-:Y:S02]  /*6f10*/  MOV R8, 0x6f30 ;  /* 0x00006f3000087802 */ /* 0x000fe40000000f00 */
[----:B-1----:R-:W-:Y:S05]  /*6f20*/  CALL.REL.NOINC `($__internal_3_$__cuda_sm70_warpsync) ;  /* 0x000004c000007944 */ /* 0x002fea0003c00000 */
.L_x_447:
        /* <DEDUP_REMOVED lines=64> */
.L_x_448:
        /* <DEDUP_REMOVED lines=12> */
        .weak           $__internal_3_$__cuda_sm70_warpsync
        .type           $__internal_3_$__cuda_sm70_warpsync,@function
        .size           $__internal_3_$__cuda_sm70_warpsync,(.L_x_1399 - $__internal_3_$__cuda_sm70_warpsync)
$__internal_3_$__cuda_sm70_warpsync:
[----:B------:R-:W-:Y:S01]  /*73f0*/  MOV R9, 0x0 ;  /* 0x0000000000097802 */ /* 0x000fe20000000f00 */
[----:B------:R-:W-:Y:S04]  /*7400*/  WARPSYNC R17 ;  /* 0x0000001100007348 */ /* 0x000fe80003800000 */
[----:B------:R-:W-:Y:S05]  /*7410*/  RET.REL.NODEC R8 `(_ZN7cutlass13device_kernelIN5flash19enable_sm80_to_sm89INS1_16FlashAttnBwdSm80INS1_25CollectiveMainloopBwdSm80ILi2ELi1EN4cute5tupleIJNS5_1CILi64EEENS7_ILi128EEENS7_ILi96EEEEEENS_6half_tEfNS_4arch4Sm80ELb0ELb1ELb0ELb1ELb1ELb0ELb0ELb0ELi2ELi2ELi4ELi2ELb1EEENS1_24CollectiveEpilogueBwdGQAISB_fSE_Li256ELb1ELb1EEENS1_19SingleTileSchedulerILb1ELb0ELb0ELi128EEEEEEEEEvNT_6ParamsE) ;  /* 0xffff8be008007950 */ /* 0x000fea0003c3ffff */
.L_x_449:
        /* <DEDUP_REMOVED lines=14> */
.L_x_1399:


//--------------------- .text._ZN7cutlass13device_kernelIN5flash19enable_sm80_to_sm89INS1_16FlashAttnBwdSm80INS1_25CollectiveMainloopBwdSm80ILi2ELi1EN4cute5tupleIJNS5_1CILi64EEENS7_ILi128EEENS7_ILi96EEEEEENS_6half_tEfNS_4arch4Sm80ELb1ELb0ELb0ELb0ELb0ELb0ELb0ELb0ELi2ELi2ELi4ELi2ELb1EEENS1_21CollectiveEpilogueBwdISB_SC_SE_Li256ELb0ELb0ELi2EEENS1_25SingleTileBwdLPTSchedulerILb0ELi128ELb0EEEEEEEEEvNT_6ParamsE --------------------------
	.section	.text._ZN7cutlass13device_kernelIN5flash19enable_sm80_to_sm89INS1_16FlashAttnBwdSm80INS1_25CollectiveMainloopBwdSm80ILi2ELi1EN4cute5tupleIJNS5_1CILi64EEENS7_ILi128EEENS7_ILi96EEEEEENS_6half_tEfNS_4arch4Sm80ELb1ELb0ELb0ELb0ELb0ELb0ELb0ELb0ELi2ELi2ELi4ELi2ELb1EEENS1_21CollectiveEpilogueBwdISB_SC_SE_Li256ELb0ELb0ELi2EEENS1_25SingleTileBwdLPTSchedulerILb0ELi128ELb0EEEEEEEEEvNT_6ParamsE,"ax",@progbits
	.sectioninfo	@"SHI_REGISTERS=255"
	.align	128
.text._ZN7cutlass13device_kernelIN5flash19enable_sm80_to_sm89INS1_16FlashAttnBwdSm80INS1_25CollectiveMainloopBwdSm80ILi2ELi1EN4cute5tupleIJNS5_1CILi64EEENS7_ILi128EEENS7_ILi96EEEEEENS_6half_tEfNS_4arch4Sm80ELb1ELb0ELb0ELb0ELb0ELb0ELb0ELb0ELi2ELi2ELi4ELi2ELb1EEENS1_21CollectiveEpilogueBwdISB_SC_SE_Li256ELb0ELb0ELi2EEENS1_25SingleTileBwdLPTSchedulerILb0ELi128ELb0EEEEEEEEEvNT_6ParamsE:
        .type           _ZN7cutlass13device_kernelIN5flash19enable_sm80_to_sm89INS1_16FlashAttnBwdSm80INS1_25CollectiveMainloopBwdSm80ILi2ELi1EN4cute5tupleIJNS5_1CILi64EEENS7_ILi128EEENS7_ILi96EEEEEENS_6half_tEfNS_4arch4Sm80ELb1ELb0ELb0ELb0ELb0ELb0ELb0ELb0ELi2ELi2ELi4ELi2ELb1EEENS1_21CollectiveEpilogueBwdISB_SC_SE_Li256ELb0ELb0ELi2EEENS1_25SingleTileBwdLPTSchedulerILb0ELi128ELb0EEEEEEEEEvNT_6ParamsE,@function
        .size           _ZN7cutlass13device_kernelIN5flash19enable_sm80_to_sm89INS1_16FlashAttnBwdSm80INS1_25CollectiveMainloopBwdSm80ILi2ELi1EN4cute5tupleIJNS5_1CILi64EEENS7_ILi128EEENS7_ILi96EEEEEENS_6half_tEfNS_4arch4Sm80ELb1ELb0ELb0ELb0ELb0ELb0ELb0ELb0ELi2ELi2ELi4ELi2ELb1EEENS1_21CollectiveEpilogueBwdISB_SC_SE_Li256ELb0ELb0ELi2EEENS1_25SingleTileBwdLPTSchedulerILb0ELi128ELb0EEEEEEEEEvNT_6ParamsE,(.L_x_1401 - _ZN7cutlass13device_kernelIN5flash19enable_sm80_to_sm89INS1_16FlashAttnBwdSm80INS1_25CollectiveMainloopBwdSm80ILi2ELi1EN4cute5tupleIJNS5_1CILi64EEENS7_ILi128EEENS7_ILi96EEEEEENS_6half_tEfNS_4arch4Sm80ELb1ELb0ELb0ELb0ELb0ELb0ELb0ELb0ELi2ELi2ELi4ELi2ELb1EEENS1_21CollectiveEpilogueBwdISB_SC_SE_Li256ELb0ELb0ELi2EEENS1_25SingleTileBwdLPTSchedulerILb0ELi128ELb0EEEEEEEEEvNT_6ParamsE)
        .other          _ZN7cutlass13device_kernelIN5flash19enable_sm80_to_sm89INS1_16FlashAttnBwdSm80INS1_25CollectiveMainloopBwdSm80ILi2ELi1EN4cute5tupleIJNS5_1CILi64EEENS7_ILi128EEENS7_ILi96EEEEEENS_6half_tEfNS_4arch4Sm80ELb1ELb0ELb0ELb0ELb0ELb0ELb0ELb0ELi2ELi2ELi4ELi2ELb1EEENS1_21CollectiveEpilogueBwdISB_SC_SE_Li256ELb0ELb0ELi2EEENS1_25SingleTileBwdLPTSchedulerILb0ELi128ELb0EEEEEEEEEvNT_6ParamsE,@"STO_CUDA_ENTRY STV_DEFAULT"
_ZN7cutlass13device_kernelIN5flash19enable_sm80_to_sm89INS1_16FlashAttnBwdSm80INS1_25CollectiveMainloopBwdSm80ILi2ELi1EN4cute5tupleIJNS5_1CILi64EEENS7_ILi128EEENS7_ILi96EEEEEENS_6half_tEfNS_4arch4Sm80ELb1ELb0ELb0ELb0ELb0ELb0ELb0ELb0ELi2ELi2ELi4ELi2ELb1EEENS1_21CollectiveEpilogueBwdISB_SC_SE_Li256ELb0ELb0ELi2EEENS1_25SingleTileBwdLPTSchedulerILb0ELi128ELb0EEEEEEEEEvNT_6ParamsE:
[----:B------:R-:W-:-:S03]  /*0000*/  MOV R1, c[0x0][0x28] ;  /* 0x00000a0000017a02 */ /* 0x000fc60000000f00 */
[----:B------:R-:W1:Y:S01]  /*0010*/  S2R R2, SR_TID.X ;  /* 0x0000000000027919 */ /* 0x000e620000002100 */
[----:B------:R-:W-:Y:S01]  /*0020*/  IADD3 R1, R1, -0x28, RZ ;  /* 0xffffffd801017810 */ /* 0x000fe20007ffe0ff */
[----:B------:R-:W2:Y:S01]  /*0030*/  S2UR UR7, SR_CTAID.X ;  /* 0x00000000000779c3 */ /* 0x000ea20000002500 */
[----:B------:R-:W-:Y:S02]  /*0040*/  IMAD.MOV.U32 R35, RZ, RZ, R3 ;  /* 0x000000ffff237224 */ /* 0x000fe400078e0003 */
[--C-:B-1----:R-:W-:Y:S01]  /*0050*/  IMAD.MOV.U32 R34, RZ, RZ, R2.reuse ;  /* 0x000000ffff227224 */ /* 0x102fe200078e0002 */
[----:B------:R-:W-:Y:S01]  /*0060*/  STL [R1], R2 ;  /* 0x0000000201007387 */ /* 0x000fe20000100800 */
[----:B------:R-:W-:-:S05]  /*0070*/  IMAD.MOV.U32 R34, RZ, RZ, R2 ;  /* 0x000000ffff227224 */ /* 0x000fca00078e0002 */
[----:B------:R-:W-:-:S06]  /*0080*/  SHF.R.U32.HI R0, RZ, 0x5, R34 ;  /* 0x00000005ff007819 */ /* 0x000fcc0000011622 */
[----:B------:R-:W1:Y:S02]  /*0090*/  SHFL.IDX PT, R0, R0, RZ, 0x1f ;  /* 0x00001fff00007589 */ /* 0x000e6400000e0000 */
[----:B-1----:R-:W-:-:S13]  /*00a0*/  ISETP.NE.AND P0, PT, R0, RZ, PT ;  /* 0x000000ff0000720c */ /* 0x002fda0003f05270 */
[----:B--2---:R-:W-:Y:S05]  /*00b0*/  @!P0 BRA `(.L_x_450) ;  /* 0x0000026000008947 */ /* 0x004fea0003800000 */
[----:B------:R-:W-:Y:S02]  /*00c0*/  ULDC.64 UR4, c[0x0][0x3b8] ;  /* 0x0000ee0000047ab9 */ /* 0x000fe40000000a00 */
[----:B------:R-:W-:Y:S02]  /*00d0*/  UISETP.NE.AND UP0, UPT, UR4, 0x1, UPT ;  /* 0x000000010400788c */ /* 0x000fe4000bf05270 */
[----:B------:R-:W-:Y:S02]  /*00e0*/  UIMAD.WIDE.U32 UR8, UR7, UR5, URZ ;  /* 0x00000005070872a5 */ /* 0x000fe4000f8e003f */
[----:B------:R-:W-:Y:S02]  /*00f0*/  UMOV UR6, UR7 ;  /* 0x0000000700067c82 */ /* 0x000fe40008000000 */
[----:B------:R-:W-:-:S05]  /*0100*/  ULDC UR5, c[0x0][0x3c0] ;  /* 0x0000f00000057ab9 */ /* 0x000fca0000000800 */
[----:B------:R-:W-:-:S03]  /*0110*/  @UP0 USHF.R.U32.HI UR6, URZ, UR5, UR9 ;  /* 0x000000053f060299 */ /* 0x000fc60008011609 */
[----:B------:R-:W-:Y:S02]  /*0120*/  ULDC UR5, c[0x0][0x3d0] ;  /* 0x0000f40000057ab9 */ /* 0x000fe40000000800 */
[----:B------:R-:W-:Y:S02]  /*0130*/  UISETP.GE.AND UP0, UPT, UR6, UR5, UPT ;  /* 0x000000050600728c */ /* 0x000fe4000bf06270 */
[----:B------:R-:W-:-:S04]  /*0140*/  UIADD3 UR5, -UR6, URZ, URZ ;  /* 0x0000003f06057290 */ /* 0x000fc8000fffe13f */
[----:B------:R-:W-:Y:S01]  /*0150*/  PLOP3.LUT P0, PT, PT, PT, UP0, 0x80, 0x0 ;  /* 0x000000000000781c */ /* 0x000fe20003f0f008 */
[----:B------:R-:W-:-:S12]  /*0160*/  UIMAD UR7, UR5, UR4, UR7 ;  /* 0x00000004050772a4 */ /* 0x000fd8000f8e0207 */
[----:B------:R-:W-:Y:S05]  /*0170*/  @!P0 BRA `(.L_x_451) ;  /* 0x0000008000008947 */ /* 0x000fea0003800000 */
[----:B------:R-:W-:Y:S02]  /*0180*/  ULDC UR8, c[0x0][0x3c4] ;  /* 0x0000f10000087ab9 */ /* 0x000fe40000000800 */
[----:B------:R-:W-:Y:S02]  /*0190*/  UISETP.NE.AND UP0, UPT, UR8, 0x1, UPT ;  /* 0x000000010800788c */ /* 0x000fe4000bf05270 */
[----:B------:R-:W-:Y:S02]  /*01a0*/  ULDC.64 UR4, c[0x0][0x3c8] ;  /* 0x0000f20000047ab9 */ /* 0x000fe40000000a00 */
[----:B------:R-:W-:Y:S02]  /*01b0*/  UIMAD.WIDE.U32 UR10, UR7, UR4, URZ ;  /* 0x00000004070a72a5 */ /* 0x000fe4000f8e003f */
[----:B------:R-:W-:-:S05]  /*01c0*/  UMOV UR12, UR7 ;  /* 0x00000007000c7c82 */ /* 0x000fca0008000000 */
[----:B------:R-:W-:-:S04]  /*01d0*/  @UP0 USHF.R.U32.HI UR12, URZ, UR5, UR11 ;  /* 0x000000053f0c0299 */ /* 0x000fc8000801160b */
[----:B------:R-:W-:Y:S01]  /*01e0*/  UIMAD UR8, UR12, UR8, URZ ;  /* 0x000000080c0872a4 */ /* 0x000fe2000f8e023f */
[----:B------:R-:W-:Y:S05]  /*01f0*/  BRA `(.L_x_452) ;  /* 0x0000007000007947 */ /* 0x000fea0003800000 */
.L_x_451:
[----:B------:R-:W-:Y:S02]  /*0200*/  ULDC UR8, c[0x0][0x3ac] ;  /* 0x0000eb0000087ab9 */ /* 0x000fe40000000800 */
[----:B------:R-:W-:Y:S02]  /*0210*/  UISETP.NE.AND UP0, UPT, UR8, 0x1, UPT ;  /* 0x000000010800788c */ /* 0x000fe4000bf05270 */
[----:B------:R-:W-:Y:S02]  /*0220*/  ULDC.64 UR4, c[0x0][0x3b0] ;  /* 0x0000ec0000047ab9 */ /* 0x000fe40000000a00 */
[----:B------:R-:W-:Y:S02]  /*0230*/  UIMAD.WIDE.U32 UR10, UR7, UR4, URZ ;  /* 0x00000004070a72a5 */ /* 0x000fe4000f8e003f */
[----:B------:R-:W-:-:S05]  /*0240*/  UMOV UR12, UR7 ;  /* 0x00000007000c7c82 */ /* 0x000fca0008000000 */
[----:B------:R-:W-:-:S04]  /*0250*/  @UP0 USHF.R.U32.HI UR12, URZ, UR5, UR11 ;  /* 0x000000053f0c0299 */ /* 0x000fc8000801160b */
[----:B------:R-:W-:Y:S02]  /*0260*/  UIMAD UR8, UR12, UR8, URZ ;  /* 0x000000080c0872a4 */ /* 0x000fe4000f8e023f */
.L_x_452:
[----:B------:R-:W-:Y:S02]  /*0270*/  ULDC.64 UR10, c[0x0][0x3a0] ;  /* 0x0000e800000a7ab9 */ /* 0x000fe40000000a00 */
[----:B------:R-:W-:Y:S02]  /*0280*/  UIADD3 UR7, UR7, -UR8, URZ ;  /* 0x8000000807077290 */ /* 0x000fe4000fffe03f */
[----:B------:R-:W-:Y:S02]  /*0290*/  UISETP.NE.AND UP0, UPT, UR10, 0x1, UPT ;  /* 0x000000010a00788c */ /* 0x000fe4000bf05270 */
[----:B------:R-:W-:Y:S02]  /*02a0*/  ULDC.64 UR4, c[0x0][0x3a8] ;  /* 0x0000ea0000047ab9 */ /* 0x000fe40000000a00 */
[----:B------:R-:W-:-:S04]  /*02b0*/  UIMAD UR5, UR6, UR5, UR7 ;  /* 0x00000005060572a4 */ /* 0x000fc8000f8e0207 */
[----:B------:R-:W-:-:S03]  /*02c0*/  UIMAD.WIDE.U32 UR6, UR5, UR11, URZ ;  /* 0x0000000b050672a5 */ /* 0x000fc6000f8e003f */
[----:B------:R-:W-:Y:S02]  /*02d0*/  UMOV UR11, UR5 ;  /* 0x00000005000b7c82 */ /* 0x000fe40008000000 */
[----:B------:R-:W-:-:S04]  /*02e0*/  @UP0 USHF.R.U32.HI UR11, URZ, UR4, UR7 ;  /* 0x000000043f0b0299 */ /* 0x000fc80008011607 */
[----:B------:R-:W-:-:S04]  /*02f0*/  UIADD3 UR4, -UR11, URZ, URZ ;  /* 0x0000003f0b047290 */ /* 0x000fc8000fffe13f */
[----:B------:R-:W-:Y:S01]  /*0300*/  UIMAD UR10, UR4, UR10, UR5 ;  /* 0x0000000a040a72a4 */ /* 0x000fe2000f8e0205 */
[----:B------:R-:W-:Y:S05]  /*0310*/  BRA `(.L_x_453) ;  /* 0x0000025000007947 */ /* 0x000fea0003800000 */
.L_x_450:
        /* <DEDUP_REMOVED lines=20> */
.L_x_454:
[----:B------:R-:W-:Y:S02]  /*0460*/  ULDC UR8, c[0x0][0x3ac] ;  /* 0x0000eb0000087ab9 */ /* 0x000fe40000000800 */
[----:B------:R-:W-:Y:S02]  /*0470*/  UISETP.NE.AND UP0, UPT, UR8, 0x1, UPT ;  /* 0x000000010800788c */ /* 0x000fe4000bf05270 */
[----:B------:R-:W-:Y:S02]  /*0480*/  ULDC.64 UR4, c[0x0][0x3b0] ;  /* 0x0000ec0000047ab9 */ /* 0x000fe40000000a00 */
[----:B------:R-:W-:Y:S02]  /*0490*/  UIMAD.WIDE.U32 UR10, UR7, UR4, URZ ;  /* 0x00000004070a72a5 */ /* 0x000fe4000f8e003f */
[----:B------:R-:W-:-:S05]  /*04a0*/  UMOV UR12, UR7 ;  /* 0x00000007000c7c82 */ /* 0x000fca0008000000 */
[----:B------:R-:W-:-:S04]  /*04b0*/  @UP0 USHF.R.U32.HI UR12, URZ, UR5, UR11 ;  /* 0x000000053f0c0299 */ /* 0x000fc8000801160b */
[----:B------:R-:W-:Y:S02]  /*04c0*/  UIMAD UR8, UR12, UR8, URZ ;  /* 0x000000080c0872a4 */ /* 0x000fe4000f8e023f */
.L_x_455:
        /* <DEDUP_REMOVED lines=9> */
[----:B------:R-:W-:Y:S02]  /*0560*/  UIMAD UR10, UR4, UR10, UR5 ;  /* 0x0000000a040a72a4 */ /* 0x000fe4000f8e0205 */
.L_x_453:
[----:B------:R-:W-:-:S13]  /*0570*/  ISETP.LE.AND P0, PT, RZ, UR11, PT ;  /* 0x0000000bff007c0c */ /* 0x000fda000bf03270 */
[----:B------:R-:W-:Y:S05]  /*0580*/  @!P0 EXIT ;  /* 0x000000000000894d */ /* 0x000fea0003800000 */
        /* <DEDUP_REMOVED lines=10> */
[----:B------:R-:W-:Y:S01]  /*0630*/  ULDC UR4, c[0x0][0x2a4] ;  /* 0x0000a90000047ab9 */ /* 0x000fe20000000800 */
[----:B------:R-:W-:Y:S01]  /*0640*/  CS2R R146, SRZ ;  /* 0x0000000000927805 */ /* 0x000fe2000001ff00 */
[----:B------:R-:W-:Y:S01]  /*0650*/  UIADD3 UR5, UR5, -UR4, URZ ;  /* 0x8000000405057290 */ /* 0x000fe2000fffe03f */
[----:B------:R-:W-:Y:S01]  /*0660*/  CS2R R144, SRZ ;  /* 0x0000000000907805 */ /* 0x000fe2000001ff00 */
[----:B------:R-:W-:Y:S01]  /*0670*/  UIADD3 UR6, UR6, 0x3f, URZ ;  /* 0x0000003f06067890 */ /* 0x000fe2000fffe03f */
[----:B------:R-:W-:Y:S01]  /*0680*/  CS2R R142, SRZ ;  /* 0x00000000008e7805 */ /* 0x000fe2000001ff00 */
[----:B------:R-:W-:Y:S01]  /*0690*/  USHF.R.S32.HI UR4, URZ, 0x1f, UR5 ;  /* 0x0000001f3f047899 */ /* 0x000fe20008011405 */
[----:B------:R-:W-:Y:S01]  /*06a0*/  CS2R R140, SRZ ;  /* 0x00000000008c7805 */ /* 0x000fe2000001ff00 */
[----:B------:R-:W-:Y:S01]  /*06b0*/  ULDC.64 UR14, c[0x0][0x118] ;  /* 0x00004600000e7ab9 */ /* 0x000fe20000000a00 */
[----:B------:R-:W-:Y:S01]  /*06c0*/  CS2R R134, SRZ ;  /* 0x0000000000867805 */ /* 0x000fe2000001ff00 */
[----:B------:R-:W-:Y:S01]  /*06d0*/  ULEA.HI UR16, UR4, UR5, URZ, 0x6 ;  /* 0x0000000504107291 */ /* 0x000fe2000f8f303f */
[----:B------:R-:W-:Y:S01]  /*06e0*/  CS2R R132, SRZ ;  /* 0x0000000000847805 */ /* 0x000fe2000001ff00 */
[----:B------:R-:W-:Y:S01]  /*06f0*/  USHF.R.S32.HI UR4, URZ, 0x1f, UR6 ;  /* 0x0000001f3f047899 */ /* 0x000fe20008011406 */
[----:B------:R-:W-:Y:S01]  /*0700*/  CS2R R138, SRZ ;  /* 0x00000000008a7805 */ /* 0x000fe2000001ff00 */
[----:B------:R-:W-:Y:S01]  /*0710*/  USHF.R.S32.HI UR16, URZ, 0x6, UR16 ;  /* 0x000000063f107899 */ /* 0x000fe20008011410 */
[----:B------:R-:W-:Y:S01]  /*0720*/  CS2R R136, SRZ ;  /* 0x0000000000887805 */ /* 0x000fe2000001ff00 */
[----:B------:R-:W-:Y:S01]  /*0730*/  ULEA.HI UR4, UR4, UR6, URZ, 0x6 ;  /* 0x0000000604047291 */ /* 0x000fe2000f8f303f */
[----:B------:R-:W-:Y:S01]  /*0740*/  CS2R R130, SRZ ;  /* 0x0000000000827805 */ /* 0x000fe2000001ff00 */
[----:B------:R-:W-:Y:S01]  /*0750*/  UISETP.LT.AND UP0, UPT, URZ, UR16, UPT ;  /* 0x000000103f00728c */ /* 0x000fe2000bf01270 */
[----:B------:R-:W-:Y:S01]  /*0760*/  CS2R R128, SRZ ;  /* 0x0000000000807805 */ /* 0x000fe2000001ff00 */
[----:B------:R-:W-:Y:S01]  /*0770*/  USHF.R.S32.HI UR9, URZ, 0x6, UR4 ;  /* 0x000000063f097899 */ /* 0x000fe20008011404 */
        /* <DEDUP_REMOVED lines=38> */
[----:B------:R-:W-:Y:S01]  /*09e0*/  SHF.R.S32.HI R232, RZ, 0x1f, R34 ;  /* 0x0000001fffe87819 */ /* 0x000fe20000011422 */
[----:B------:R-:W-:Y:S01]  /*09f0*/  USHF.R.S32.HI UR13, URZ, 0x1f, UR10 ;  /* 0x0000001f3f0d7899 */ /* 0x000fe2000801140a */
[----:B------:R-:W-:Y:S01]  /*0a00*/  IMAD.SHL.U32 R2, R34, 0x4, RZ ;  /* 0x0000000422027824 */ /* 0x000fe200078e00ff */
[----:B------:R-:W-:Y:S01]  /*0a10*/  ULDC.64 UR6, c[0x0][0x248] ;  /* 0x0000920000067ab9 */ /* 0x000fe20000000a00 */
[-C--:B------:R-:W-:Y:S01]  /*0a20*/  LEA.HI R0, R232, R34.reuse, RZ, 0x2 ;  /* 0x00000022e8007211 */ /* 0x080fe200078f10ff */
[----:B------:R-:W-:Y:S01]  /*0a30*/  ULDC.64 UR4, c[0x0][0x270] ;  /* 0x00009c0000047ab9 */ /* 0x000fe20000000a00 */
[----:B------:R-:W-:Y:S01]  /*0a40*/  IMAD.U32 R16, RZ, RZ, UR10 ;  /* 0x0000000aff107e24 */ /* 0x000fe2000f8e00ff */
[----:B------:R-:W-:Y:S01]  /*0a50*/  UISETP.NE.AND UP0, UPT, UR6, 0x1, UPT ;  /* 0x000000010600788c */ /* 0x000fe2000bf05270 */
[----:B------:R-:W-:Y:S01]  /*0a60*/  LOP3.LUT R11, R0, 0xfffffffc, RZ, 0xc0, !PT ;  /* 0xfffffffc000b7812 */ /* 0x000fe200078ec0ff */
[----:B------:R-:W-:Y:S01]  /*0a70*/  UIMAD UR4, UR13, UR4, URZ ;  /* 0x000000040d0472a4 */ /* 0x000fe2000f8e023f */
[--C-:B------:R-:W-:Y:S01]  /*0a80*/  SHF.R.S32.HI R3, RZ, 0x1f, R2.reuse ;  /* 0x0000001fff037819 */ /* 0x100fe20000011402 */
[----:B------:R-:W-:Y:S01]  /*0a90*/  UIMAD.WIDE.U32 UR20, UR10, UR7, URZ ;  /* 0x000000070a1472a5 */ /* 0x000fe2000f8e003f */
[----:B------:R-:W-:Y:S01]  /*0aa0*/  IMAD.U32 R24, RZ, RZ, UR10 ;  /* 0x0000000aff187e24 */ /* 0x000fe2000f8e00ff */
[----:B------:R-:W-:Y:S01]  /*0ab0*/  UIMAD UR7, UR10, UR5, UR4 ;  /* 0x000000050a0772a4 */ /* 0x000fe2000f8e0204 */
[----:B------:R-:W-:Y:S01]  /*0ac0*/  IMAD.IADD R11, R34, 0x1, -R11 ;  /* 0x00000001220b7824 */ /* 0x000fe200078e0a0b */
[----:B------:R-:W-:Y:S01]  /*0ad0*/  UMOV UR19, UR10 ;  /* 0x0000000a00137c82 */ /* 0x000fe20008000000 */
[-C--:B------:R-:W-:Y:S01]  /*0ae0*/  LEA.HI R13, R232, R34.reuse, RZ, 0x4 ;  /* 0x00000022e80d7211 */ /* 0x080fe200078f20ff */
[----:B------:R-:W-:Y:S01]  /*0af0*/  ULDC UR4, c[0x0][0x250] ;  /* 0x0000940000047ab9 */ /* 0x000fe20000000800 */
[----:B------:R-:W-:Y:S01]  /*0b00*/  IMAD.SHL.U32 R20, R11, 0x8, RZ ;  /* 0x000000080b147824 */ /* 0x000fe200078e00ff */
[----:B------:R-:W-:Y:S01]  /*0b10*/  @UP0 USHF.R.U32.HI UR19, URZ, UR4, UR21 ;  /* 0x000000043f130299 */ /* 0x000fe20008011615 */
[----:B------:R-:W-:Y:S01]  /*0b20*/  IMAD.WIDE.U32 R16, R16, c[0x0][0x270], R2 ;  /* 0x00009c0010107a25 */ /* 0x000fe200078e0002 */
[----:B------:R-:W-:Y:S01]  /*0b30*/  LEA.HI R22, R232, R34, RZ, 0x3 ;  /* 0x00000022e8167211 */ /* 0x000fe200078f18ff */
[----:B------:R-:W-:Y:S01]  /*0b40*/  ULDC.64 UR4, c[0x0][0x1e0] ;  /* 0x0000780000047ab9 */ /* 0x000fe20000000a00 */
[----:B------:R-:W-:Y:S01]  /*0b50*/  SHF.R.S32.HI R21, RZ, 0x1f, R20 ;  /* 0x0000001fff157819 */ /* 0x000fe20000011414 */
[----:B------:R-:W-:Y:S01]  /*0b60*/  USHF.R.S32.HI UR18, URZ, 0x1f, UR19 ;  /* 0x0000001f3f127899 */ /* 0x000fe20008011413 */
[----:B------:R-:W-:Y:S01]  /*0b70*/  IMAD.WIDE.U32 R24, R24, c[0x0][0x288], R2 ;  /* 0x0000a20018187a25 */ /* 0x000fe200078e0002 */
[----:B------:R-:W-:Y:S01]  /*0b80*/  SHF.R.S32.HI R2, RZ, 0x4, R13 ;  /* 0x00000004ff027819 */ /* 0x000fe2000001140d */
[----:B------:R-:W-:Y:S01]  /*0b90*/  USHF.R.S32.HI UR17, URZ, 0x1f, UR11 ;  /* 0x0000001f3f117899 */ /* 0x000fe2000801140b */
[----:B------:R-:W-:Y:S01]  /*0ba0*/  SHF.R.S32.HI R36, RZ, 0x2, R0 ;  /* 0x00000002ff247819 */ /* 0x000fe20000011400 */
[----:B------:R-:W-:Y:S01]  /*0bb0*/  UIMAD UR4, UR18, UR4, URZ ;  /* 0x00000004120472a4 */ /* 0x000fe2000f8e023f */
[----:B------:R-:W-:Y:S01]  /*0bc0*/  LEA.HI R7, R13, R2, RZ, 0x1 ;  /* 0x000000020d077211 */ /* 0x000fe200078f08ff */
[----:B------:R-:W-:Y:S01]  /*0bd0*/  IMAD.U32 R27, RZ, RZ, UR19 ;  /* 0x00000013ff1b7e24 */ /* 0x000fe2000f8e00ff */
[----:B------:R-:W-:Y:S01]  /*0be0*/  SHF.R.S32.HI R37, RZ, 0x1f, R36 ;  /* 0x0000001fff257819 */ /* 0x000fe20000011424 */
[----:B------:R-:W-:Y:S01]  /*0bf0*/  UIMAD UR6, UR19, UR5, UR4 ;  /* 0x00000005130672a4 */ /* 0x000fe2000f8e0204 */
[----:B------:R-:W-:Y:S01]  /*0c00*/  LOP3.LUT R7, R7, 0xfffffffe, RZ, 0xc0, !PT ;  /* 0xfffffffe07077812 */ /* 0x000fe200078ec0ff */
[----:B------:R-:W-:Y:S01]  /*0c10*/  IMAD.WIDE.U32 R4, R27, c[0x0][0x1e0], R20 ;  /* 0x000078001b047a25 */ /* 0x000fe200078e0014 */
[----:B------:R-:W-:Y:S01]  /*0c20*/  ULDC.64 UR4, c[0x0][0x1e8] ;  /* 0x00007a0000047ab9 */ /* 0x000fe20000000a00 */
[----:B------:R-:W-:Y:S01]  /*0c30*/  LEA.HI R6, R0, R36, RZ, 0x1 ;  /* 0x0000002400067211 */ /* 0x000fe200078f08ff */
[----:B------:R-:W-:Y:S01]  /*0c40*/  UIMAD UR4, UR17, UR4, URZ ;  /* 0x00000004110472a4 */ /* 0x000fe2000f8e023f */
[----:B------:R-:W-:Y:S01]  /*0c50*/  IMAD.SHL.U32 R3, R22, 0x8, RZ ;  /* 0x0000000816037824 */ /* 0x000fe200078e00ff */
[----:B------:R-:W-:Y:S01]  /*0c60*/  IADD3 R5, R5, UR6, RZ ;  /* 0x0000000605057c10 */ /* 0x000fe2000fffe0ff */
[----:B------:R-:W-:Y:S01]  /*0c70*/  IMAD.IADD R7, R2, 0x1, -R7 ;  /* 0x0000000102077824 */ /* 0x000fe200078e0a07 */
[----:B------:R-:W-:Y:S01]  /*0c80*/  UIMAD UR20, UR11, UR5, UR4 ;  /* 0x000000050b1472a4 */ /* 0x000fe2000f8e0204 */
[----:B------:R-:W-:Y:S01]  /*0c90*/  IMAD.U32 R2, RZ, RZ, UR11 ;  /* 0x0000000bff027e24 */ /* 0x000fe2000f8e00ff */
[----:B------:R-:W-:Y:S01]  /*0ca0*/  LOP3.LUT R3, R3, 0xc0, RZ, 0xc0, !PT ;  /* 0x000000c003037812 */ /* 0x000fe200078ec0ff */
[----:B------:R-:W-:Y:S01]  /*0cb0*/  IMAD.U32 R14, RZ, RZ, UR12 ;  /* 0x0000000cff0e7e24 */ /* 0x000fe2000f8e00ff */
[----:B------:R-:W-:Y:S01]  /*0cc0*/  LEA.HI R18, R232, R34, RZ, 0x5 ;  /* 0x00000022e8127211 */ /* 0x000fe200078f28ff */
[----:B------:R-:W-:Y:S01]  /*0cd0*/  IMAD.WIDE.U32 R28, R2, c[0x0][0x1e8], R4 ;  /* 0x00007a00021c7a25 */ /* 0x000fe200078e0004 */
[----:B------:R-:W-:Y:S01]  /*0ce0*/  SHF.R.U32.HI R4, RZ, 0x3, R3 ;  /* 0x00000003ff047819 */ /* 0x000fe20000011603 */
[----:B------:R-:W-:Y:S01]  /*0cf0*/  ULDC.64 UR4, c[0x0][0x1b0] ;  /* 0x00006c0000047ab9 */ /* 0x000fe20000000a00 */
[----:B------:R-:W-:Y:S01]  /*0d00*/  LOP3.LUT R3, R3, 0x18, R20, 0xf8, !PT ;  /* 0x0000001803037812 */ /* 0x000fe200078ef814 */
[----:B------:R-:W-:Y:S01]  /*0d10*/  IMAD.WIDE R14, R14, 0x80, R36 ;  /* 0x000000800e0e7825 */ /* 0x000fe200078e0224 */
[----:B------:R-:W-:Y:S01]  /*0d20*/  LOP3.LUT R6, R6, 0x7fffffe, RZ, 0xc0, !PT ;  /* 0x07fffffe06067812 */ /* 0x000fe200078ec0ff */
[----:B------:R-:W-:Y:S01]  /*0d30*/  UIMAD UR4, UR18, UR4, URZ ;  /* 0x00000004120472a4 */ /* 0x000fe2000f8e023f */
[----:B------:R-:W-:Y:S01]  /*0d40*/  IADD3 R29, R29, UR20, RZ ;  /* 0x000000141d1d7c10 */ /* 0x000fe2000fffe0ff */
[----:B------:R-:W-:Y:S01]  /*0d50*/  IMAD.WIDE.U32 R26, R27, c[0x0][0x1b0], R20 ;  /* 0x00006c001b1a7a25 */ /* 0x000fe200078e0014 */
[----:B------:R-:W-:Y:S01]  /*0d60*/  LOP3.LUT R4, R3, R4, RZ, 0x3c, !PT ;  /* 0x0000000403047212 */ /* 0x000fe200078e3cff */
[----:B------:R-:W-:Y:S01]  /*0d70*/  ULDC UR18, c[0x0][0x198] ;  /* 0x0000660000127ab9 */ /* 0x000fe20000000800 */
[----:B------:R-:W-:Y:S01]  /*0d80*/  SHF.R.S32.HI R9, RZ, 0x5, R18 ;  /* 0x00000005ff097819 */ /* 0x000fe20000011412 */
[----:B------:R-:W-:Y:S01]  /*0d90*/  IMAD R3, R15, c[0x0][0x1d8], RZ ;  /* 0x000076000f037a24 */ /* 0x000fe200078e02ff */
[----:B------:R-:W-:Y:S01]  /*0da0*/  UIADD3 UR18, -UR8, UR18, URZ ;  /* 0x0000001208127290 */ /* 0x000fe2000fffe13f */
[----:B------:R-:W-:Y:S01]  /*0db0*/  IMAD.IADD R6, R36, 0x1, -R6 ;  /* 0x0000000124067824 */ /* 0x000fe200078e0a06 */
[----:B------:R-:W-:Y:S01]  /*0dc0*/  UIMAD UR4, UR19, UR5, UR4 ;  /* 0x00000005130472a4 */ /* 0x000fe2000f8e0204 */
[----:B------:R-:W-:Y:S01]  /*0dd0*/  IMAD R2, R14, c[0x0][0x1dc], R3 ;  /* 0x000077000e027a24 */ /* 0x000fe200078e0203 */
[----:B------:R-:W-:Y:S01]  /*0de0*/  IADD3 R239, R20, 0x40, RZ ;  /* 0x0000004014ef7810 */ /* 0x000fe20007ffe0ff */
[----:B------:R-:W-:Y:S01]  /*0df0*/  IMAD.WIDE.U32 R28, R14, c[0x0][0x1d8], R28 ;  /* 0x000076000e1c7a25 */ /* 0x000fe200078e001c */
[----:B------:R-:W-:Y:S01]  /*0e00*/  ISETP.GE.AND P6, PT, R20, c[0x0][0x1cc], PT ;  /* 0x0000730014007a0c */ /* 0x000fe20003fc6270 */
[----:B------:R-:W-:Y:S01]  /*0e10*/  UMOV UR19, 0x6 ;  /* 0x0000000600137882 */ /* 0x000fe20000000000 */
[----:B------:R-:W-:Y:S01]  /*0e20*/  IADD3 R27, R27, UR4, RZ ;  /* 0x000000041b1b7c10 */ /* 0x000fe2000fffe0ff */
[----:B------:R-:W-:Y:S01]  /*0e30*/  IMAD R237, R9, 0x8, R6 ;  /* 0x0000000809ed7824 */ /* 0x000fe200078e0206 */
[----:B------:R-:W-:Y:S01]  /*0e40*/  LEA R32, P0, R28, c[0x0][0x1c0], 0x1 ;  /* 0x000070001c207a11 */ /* 0x000fe200078008ff */
[----:B------:R-:W-:Y:S01]  /*0e50*/  IMAD.IADD R2, R29, 0x1, R2 ;  /* 0x000000011d027824 */ /* 0x000fe200078e0202 */
[----:B------:R-:W-:Y:S01]  /*0e60*/  IADD3 R6, R20, 0x20, RZ ;  /* 0x0000002014067810 */ /* 0x000fe20007ffe0ff */
[----:B------:R-:W-:Y:S01]  /*0e70*/  IMAD.U32 R237, R237, 0x20, R4 ;  /* 0x00000020eded7824 */ /* 0x000fe200078e0004 */
[----:B------:R-:W-:Y:S01]  /*0e80*/  IADD3 R4, -R36, UR18, RZ ;  /* 0x0000001224047c10 */ /* 0x000fe2000fffe1ff */
[----:B------:R-:W-:Y:S01]  /*0e90*/  IMAD.MOV.U32 R3, RZ, RZ, c[0x0][0x1d8] ;  /* 0x00007600ff037624 */ /* 0x000fe200078e00ff */
[----:B------:R-:W-:Y:S01]  /*0ea0*/  LEA.HI.X R33, R28, c[0x0][0x1c4], R2, 0x1, P0 ;  /* 0x000071001c217a11 */ /* 0x000fe200000f0c02 */
[----:B------:R-:W-:Y:S01]  /*0eb0*/  IMAD.MOV.U32 R2, RZ, RZ, c[0x0][0x1dc] ;  /* 0x00007700ff027624 */ /* 0x000fe200078e00ff */
[----:B------:R-:W-:Y:S01]  /*0ec0*/  ISETP.GE.AND P1, PT, R6, c[0x0][0x1cc], PT ;  /* 0x0000730006007a0c */ /* 0x000fe20003f26270 */
[----:B------:R-:W-:Y:S01]  /*0ed0*/  ULDC.64 UR4, c[0x0][0x1b8] ;  /* 0x00006e0000047ab9 */ /* 0x000fe20000000a00 */
[----:B------:R-:W-:Y:S01]  /*0ee0*/  ISETP.GE.AND P0, PT, R239, c[0x0][0x1cc], PT ;  /* 0x00007300ef007a0c */ /* 0x000fe20003f06270 */
[----:B------:R-:W-:Y:S01]  /*0ef0*/  UIMAD UR4, UR17, UR4, URZ ;  /* 0x00000004110472a4 */ /* 0x000fe2000f8e023f */
[C---:B------:R-:W-:Y:S01]  /*0f00*/  ISETP.LT.OR P2, PT, R4.reuse, 0x1, P6 ;  /* 0x000000010400780c */ /* 0x040fe20003741670 */
[----:B------:R-:W-:Y:S01]  /*0f10*/  IMAD.U32 R5, RZ, RZ, UR11 ;  /* 0x0000000bff057e24 */ /* 0x000fe2000f8e00ff */
[----:B------:R-:W-:Y:S01]  /*0f20*/  LEA R28, P3, R3, R32, 0x7 ;  /* 0x00000020031c7211 */ /* 0x000fe200078638ff */
[----:B------:R-:W-:Y:S01]  /*0f30*/  UIMAD UR4, UR11, UR5, UR4 ;  /* 0x000000050b0472a4 */ /* 0x000fe2000f8e0204 */
[C---:B------:R-:W-:Y:S01]  /*0f40*/  ISETP.LT.OR P5, PT, R4.reuse, 0x1, P1 ;  /* 0x000000010400780c */ /* 0x040fe20000fa1670 */
[----:B------:R-:W-:Y:S01]  /*0f50*/  IMAD.WIDE.U32 R26, R5, c[0x0][0x1b8], R26 ;  /* 0x00006e00051a7a25 */ /* 0x000fe200078e001a */
[C---:B------:R-:W-:Y:S01]  /*0f60*/  ISETP.LT.OR P4, PT, R4.reuse, 0x1, P0 ;  /* 0x000000010400780c */ /* 0x040fe20000781670 */
[----:B------:R1:W-:Y:S01]  /*0f70*/  STL.64 [R1+0x10], R36 ;  /* 0x0000102401007387 */ /* 0x0003e20000100a00 */
[----:B------:R-:W-:Y:S01]  /*0f80*/  LEA.HI.X R29, R3, R33, R2, 0x7, P3 ;  /* 0x00000021031d7211 */ /* 0x000fe200018f3c02 */
[----:B------:R-:W-:Y:S01]  /*0f90*/  IMAD.SHL.U32 R237, R237, 0x2, RZ ;  /* 0x00000002eded7824 */ /* 0x000fe200078e00ff */
[C---:B------:R-:W-:Y:S01]  /*0fa0*/  ISETP.LT.OR P3, PT, R4.reuse, 0x41, P6 ;  /* 0x000000410400780c */ /* 0x040fe20003761670 */
[----:B------:R-:W-:Y:S01]  /*0fb0*/  IMAD R2, R15, c[0x0][0x1a8], RZ ;  /* 0x00006a000f027a24 */ /* 0x000fe200078e02ff */
[C---:B------:R-:W-:Y:S01]  /*0fc0*/  ISETP.LT.OR P1, PT, R4.reuse, 0x41, P1 ;  /* 0x000000410400780c */ /* 0x040fe20000f21670 */
[----:B------:R-:W-:Y:S01]  /*0fd0*/  IMAD R30, R37, c[0x0][0x178], RZ ;  /* 0x00005e00251e7a24 */ /* 0x000fe200078e02ff */
[----:B------:R-:W-:Y:S01]  /*0fe0*/  ISETP.LT.OR P0, PT, R4, 0x41, P0 ;  /* 0x000000410400780c */ /* 0x000fe20000701670 */
[----:B------:R-:W-:Y:S01]  /*0ff0*/  @!PT LDS RZ, [RZ] ;  /* 0x00000000fffff984 */ /* 0x000fe20000000800 */
[----:B------:R-:W-:Y:S01]  /*1000*/  @!PT LDS RZ, [RZ] ;  /* 0x00000000fffff984 */ /* 0x000fe20000000800 */
[----:B------:R-:W-:Y:S01]  /*1010*/  @!PT LDS RZ, [RZ] ;  /* 0x00000000fffff984 */ /* 0x000fe20000000800 */
[----:B------:R2:W-:Y:S01]  /*1020*/  LDGSTS.E.BYPASS.LTC128B.128 [R237+0x6080], [R32.64], !P2 ;  /* 0x0608000020ed7fae */ /* 0x0005e2000d101d4e */
[----:B------:R-:W-:Y:S01]  /*1030*/  IADD3 R27, R27, UR4, RZ ;  /* 0x000000041b1b7c10 */ /* 0x000fe2000fffe0ff */
[----:B------:R-:W-:Y:S01]  /*1040*/  IMAD R2, R14, c[0x0][0x1ac], R2 ;  /* 0x00006b000e027a24 */ /* 0x000fe200078e0202 */
[----:B------:R-:W-:Y:S01]  /*1050*/  SHF.R.S32.HI R3, RZ, 0x1f, R0 ;  /* 0x0000001fff037819 */ /* 0x000fe20000011400 */
[----:B------:R2:W-:Y:S01]  /*1060*/  LDGSTS.E.BYPASS.LTC128B.128 [R237+0x8080], [R32.64+0x40], !P5 ;  /* 0x0808004020ed7fae */ /* 0x0005e2000e901d4e */
[----:B------:R-:W-:Y:S01]  /*1070*/  ISETP.GE.AND P2, PT, R20, c[0x0][0x19c], PT ;  /* 0x0000670014007a0c */ /* 0x000fe20003f46270 */
[----:B------:R-:W-:Y:S01]  /*1080*/  IMAD.WIDE.U32 R14, R14, c[0x0][0x1a8], R26 ;  /* 0x00006a000e0e7a25 */ /* 0x000fe200078e001a */
[----:B------:R-:W-:Y:S01]  /*1090*/  ISETP.GE.AND P6, PT, R6, c[0x0][0x19c], PT ;  /* 0x0000670006007a0c */ /* 0x000fe20003fc6270 */
[----:B------:R2:W-:Y:S01]  /*10a0*/  LDGSTS.E.BYPASS.LTC128B.128 [R237+0xa080], [R32.64+0x80], !P4 ;  /* 0x0a08008020ed7fae */ /* 0x0005e2000e101d4e */
[----:B------:R-:W-:Y:S01]  /*10b0*/  ISETP.GE.AND P4, PT, R239, c[0x0][0x19c], PT ;  /* 0x00006700ef007a0c */ /* 0x000fe20003f86270 */
[----:B------:R-:W-:Y:S01]  /*10c0*/  IMAD R30, R36, c[0x0][0x17c], R30 ;  /* 0x00005f00241e7a24 */ /* 0x000fe200078e021e */
[----:B------:R-:W-:Y:S01]  /*10d0*/  LEA.HI R3, R3, R36, RZ, 0x3 ;  /* 0x0000002403037211 */ /* 0x000fe200078f18ff */
[----:B------:R3:W-:Y:S01]  /*10e0*/  LDGSTS.E.BYPASS.LTC128B.128 [R237+0x7080], [R28.64], !P3 ;  /* 0x070800001ced7fae */ /* 0x0007e2000d901d4e */
[C---:B------:R-:W-:Y:S01]  /*10f0*/  ISETP.LT.OR P5, PT, R4.reuse, 0x1, P2 ;  /* 0x000000010400780c */ /* 0x040fe200017a1670 */
[----:B------:R-:W-:Y:S01]  /*1100*/  IMAD.IADD R2, R15, 0x1, R2 ;  /* 0x000000010f027824 */ /* 0x000fe200078e0202 */
[C---:B------:R-:W-:Y:S01]  /*1110*/  ISETP.LT.OR P3, PT, R4.reuse, 0x1, P6 ;  /* 0x000000010400780c */ /* 0x040fe20003761670 */
[----:B------:R3:W-:Y:S01]  /*1120*/  LDGSTS.E.BYPASS.LTC128B.128 [R237+0x9080], [R28.64+0x40], !P1 ;  /* 0x090800401ced7fae */ /* 0x0007e2000c901d4e */
[C---:B------:R-:W-:Y:S01]  /*1130*/  ISETP.LT.OR P1, PT, R4.reuse, 0x1, P4 ;  /* 0x000000010400780c */ /* 0x040fe20002721670 */
[----:B------:R-:W-:Y:S01]  /*1140*/  IMAD.MOV.U32 R15, RZ, RZ, c[0x0][0x1a8] ;  /* 0x00006a00ff0f7624 */ /* 0x000fe200078e00ff */
[C---:B------:R-:W-:Y:S01]  /*1150*/  ISETP.LT.OR P2, PT, R4.reuse, 0x41, P2 ;  /* 0x000000410400780c */ /* 0x040fe20001741670 */
[----:B------:R3:W-:Y:S01]  /*1160*/  LDGSTS.E.BYPASS.LTC128B.128 [R237+0xb080], [R28.64+0x80], !P0 ;  /* 0x0b0800801ced7fae */ /* 0x0007e2000c101d4e */
[C---:B------:R-:W-:Y:S01]  /*1170*/  ISETP.LT.OR P6, PT, R4.reuse, 0x41, P6 ;  /* 0x000000410400780c */ /* 0x040fe200037c1670 */
[----:B------:R-:W-:Y:S01]  /*1180*/  ULDC.64 UR4, c[0x0][0x208] ;  /* 0x0000820000047ab9 */ /* 0x000fe20000000a00 */
[----:B------:R-:W-:Y:S01]  /*1190*/  ISETP.LT.OR P4, PT, R4, 0x41, P4 ;  /* 0x000000410400780c */ /* 0x000fe20002781670 */
[----:B------:R-:W-:Y:S01]  /*11a0*/  IMAD.WIDE.U32 R4, R36, c[0x0][0x178], R20 ;  /* 0x00005e0024047a25 */ /* 0x000fe200078e0014 */
[C---:B------:R-:W-:Y:S01]  /*11b0*/  LEA R26, P0, R14.reuse, c[0x0][0x190], 0x1 ;  /* 0x000064000e1a7a11 */ /* 0x040fe200078008ff */
[----:B------:R-:W-:Y:S01]  /*11c0*/  USHF.L.U64.HI UR19, UR4, UR19, UR5 ;  /* 0x0000001304137299 */ /* 0x000fe20008010205 */
[----:B------:R-:W-:Y:S01]  /*11d0*/  LOP3.LUT R3, R3, 0xfffffff8, RZ, 0xc0, !PT ;  /* 0xfffffff803037812 */ /* 0x000fe200078ec0ff */
[----:B------:R-:W-:Y:S01]  /*11e0*/  IMAD.IADD R31, R5, 0x1, R30 ;  /* 0x00000001051f7824 */ /* 0x000fe200078e021e */
[----:B------:R-:W-:Y:S01]  /*11f0*/  LEA.HI.X R27, R14, c[0x0][0x194], R2, 0x1, P0 ;  /* 0x000065000e1b7a11 */ /* 0x000fe200000f0c02 */
[----:B------:R-:W-:Y:S01]  /*1200*/  IMAD.MOV.U32 R5, RZ, RZ, c[0x0][0x1ac] ;  /* 0x00006b00ff057624 */ /* 0x000fe200078e00ff */
[----:B------:R-:W-:Y:S01]  /*1210*/  LEA R14, P0, R15, R26, 0x7 ;  /* 0x0000001a0f0e7211 */ /* 0x000fe200078038ff */
[----:B------:R-:W-:Y:S01]  /*1220*/  IMAD.IADD R3, R36, 0x1, -R3 ;  /* 0x0000000124037824 */ /* 0x000fe200078e0a03 */
[----:B------:R-:W-:Y:S01]  /*1230*/  IADD3 R17, R17, UR7, RZ ;  /* 0x0000000711117c10 */ /* 0x000fe2000fffe0ff */
[----:B------:R-:W-:Y:S01]  /*1240*/  ULDC.64 UR6, c[0x0][0x288] ;  /* 0x0000a20000067ab9 */ /* 0x000fe20000000a00 */
[----:B------:R-:W-:Y:S01]  /*1250*/  LEA.HI R230, R232, R34, RZ, 0x6 ;  /* 0x00000022e8e67211 */ /* 0x000fe200078f30ff */
[----:B------:R-:W-:Y:S01]  /*1260*/  UIMAD UR6, UR13, UR6, URZ ;  /* 0x000000060d0672a4 */ /* 0x000fe2000f8e023f */
[----:B------:R-:W-:Y:S01]  /*1270*/  LEA.HI.X R15, R15, R27, R5, 0x7, P0 ;  /* 0x0000001b0f0f7211 */ /* 0x000fe200000f3c05 */
[----:B------:R-:W-:Y:S01]  /*1280*/  USHF.L.U32 UR20, UR4, 0x6, URZ ;  /* 0x0000000604147899 */ /* 0x000fe2000800063f */
[----:B------:R-:W-:Y:S01]  /*1290*/  SHF.R.S32.HI R230, RZ, 0x6, R230 ;  /* 0x00000006ffe67819 */ /* 0x000fe200000114e6 */
[----:B------:R-:W-:Y:S01]  /*12a0*/  UIMAD UR6, UR10, UR7, UR6 ;  /* 0x000000070a0672a4 */ /* 0x000fe2000f8e0206 */
[C---:B------:R-:W-:Y:S01]  /*12b0*/  LOP3.LUT P0, RZ, R3.reuse, 0x4, RZ, 0xc0, !PT ;  /* 0x0000000403ff7812 */ /* 0x040fe2000780c0ff */
[----:B------:R-:W-:Y:S01]  /*12c0*/  IMAD.SHL.U32 R3, R3, 0x40, RZ ;  /* 0x0000004003037824 */ /* 0x000fe200078e00ff */
[----:B------:R-:W-:Y:S01]  /*12d0*/  LEA.HI R2, R18, R9, RZ, 0x1 ;  /* 0x0000000912027211 */ /* 0x000fe200078f08ff */
[----:B------:R-:W-:Y:S01]  /*12e0*/  ULDC.64 UR4, c[0x0][0x188] ;  /* 0x0000620000047ab9 */ /* 0x000fe20000000a00 */
[----:B------:R-:W-:Y:S01]  /*12f0*/  IMAD.SHL.U32 R0, R230, 0x8, RZ ;  /* 0x00000008e6007824 */ /* 0x000fe200078e00ff */
[----:B------:R-:W-:Y:S01]  /*1300*/  UIMAD UR4, UR17, UR4, URZ ;  /* 0x00000004110472a4 */ /* 0x000fe2000f8e023f */
[----:B---3--:R-:W-:Y:S01]  /*1310*/  IMAD R28, R37, c[0x0][0x208], RZ ;  /* 0x00008200251c7a24 */ /* 0x008fe200078e02ff */
[----:B------:R-:W-:Y:S01]  /*1320*/  LOP3.LUT R3, R3, 0x1c0, RZ, 0xc0, !PT ;  /* 0x000001c003037812 */ /* 0x000fe200078ec0ff */
[----:B--2---:R-:W-:Y:S01]  /*1330*/  IMAD.WIDE.U32 R32, R36, c[0x0][0x208], R20 ;  /* 0x0000820024207a25 */ /* 0x004fe200078e0014 */
[----:B------:R-:W-:Y:S01]  /*1340*/  LOP3.LUT R2, R2, 0xfffffffe, RZ, 0xc0, !PT ;  /* 0xfffffffe02027812 */ /* 0x000fe200078ec0ff */
[----:B------:R-:W-:Y:S01]  /*1350*/  UIMAD UR21, UR11, UR5, UR4 ;  /* 0x000000050b1572a4 */ /* 0x000fe2000f8e0204 */
[----:B------:R-:W-:Y:S01]  /*1360*/  IADD3 R25, R25, UR6, RZ ;  /* 0x0000000619197c10 */ /* 0x000fe2000fffe0ff */
[----:B------:R-:W-:Y:S01]  /*1370*/  IMAD R28, R36, c[0x0][0x20c], R28 ;  /* 0x00008300241c7a24 */ /* 0x000fe200078e021c */
[----:B------:R-:W-:Y:S01]  /*1380*/  ULDC.64 UR6, c[0x0][0x180] ;  /* 0x0000600000067ab9 */ /* 0x000fe20000000a00 */
[----:B------:R-:W-:Y:S01]  /*1390*/  LOP3.LUT R0, R0, 0x18, RZ, 0xc0, !PT ;  /* 0x0000001800007812 */ /* 0x000fe200078ec0ff */
[----:B------:R-:W-:Y:S01]  /*13a0*/  IMAD.IADD R2, R9, 0x1, -R2 ;  /* 0x0000000109027824 */ /* 0x000fe200078e0a02 */
[----:B------:R-:W-:Y:S01]  /*13b0*/  SHF.R.U32.HI R5, RZ, 0x3, R3 ;  /* 0x00000003ff057819 */ /* 0x000fe20000011603 */
[----:B------:R-:W-:Y:S01]  /*13c0*/  IMAD.MOV.U32 R30, RZ, RZ, R4 ;  /* 0x000000ffff1e7224 */ /* 0x000fe200078e0004 */
[----:B------:R-:W-:Y:S01]  /*13d0*/  ULDC.64 UR4, c[0x0][0x210] ;  /* 0x0000840000047ab9 */ /* 0x000fe20000000a00 */
[----:B------:R-:W-:Y:S01]  /*13e0*/  IMAD.U32 R4, RZ, RZ, UR10 ;  /* 0x0000000aff047e24 */ /* 0x000fe2000f8e00ff */
[----:B------:R-:W-:Y:S01]  /*13f0*/  UIMAD UR6, UR13, UR6, URZ ;  /* 0x000000060d0672a4 */ /* 0x000fe2000f8e023f */
[----:B------:R-:W-:Y:S01]  /*1400*/  IMAD.IADD R29, R33, 0x1, R28 ;  /* 0x00000001211d7824 */ /* 0x000fe200078e021c */
[----:B------:R-:W-:Y:S01]  /*1410*/  LOP3.LUT R5, R5, R3, R0, 0x1e, !PT ;  /* 0x0000000305057212 */ /* 0x000fe200078e1e00 */
[----:B------:R-:W-:Y:S01]  /*1420*/  UIMAD UR13, UR13, UR4, URZ ;  /* 0x000000040d0d72a4 */ /* 0x000fe2000f8e023f */
[----:B------:R-:W-:Y:S01]  /*1430*/  IMAD.MOV.U32 R28, RZ, RZ, R32 ;  /* 0x000000ffff1c7224 */ /* 0x000fe200078e0020 */
[----:B------:R-:W-:Y:S01]  /*1440*/  UIMAD UR4, UR10, UR7, UR6 ;  /* 0x000000070a0472a4 */ /* 0x000fe2000f8e0206 */
[----:B------:R-:W-:Y:S01]  /*1450*/  IMAD.U32 R3, RZ, RZ, UR10 ;  /* 0x0000000aff037e24 */ /* 0x000fe2000f8e00ff */
[----:B------:R-:W-:Y:S01]  /*1460*/  UIMAD UR6, UR10, UR5, UR13 ;  /* 0x000000050a0672a4 */ /* 0x000fe2000f8e020d */
[----:B------:R-:W-:Y:S01]  /*1470*/  IMAD.SHL.U32 R226, R2, 0x400, RZ ;  /* 0x0000040002e27824 */ /* 0x000fe200078e00ff */
[----:B------:R-:W-:Y:S01]  /*1480*/  USHF.R.S32.HI UR7, URZ, 0x1f, UR16 ;  /* 0x0000001f3f077899 */ /* 0x000fe20008011410 */
[----:B------:R-:W-:Y:S01]  /*1490*/  IMAD.WIDE.U32 R30, R4, c[0x0][0x180], R30 ;  /* 0x00006000041e7a25 */ /* 0x000fe200078e001e */
[----:B------:R-:W-:Y:S01]  /*14a0*/  LOP3.LUT R12, R22, 0xfffffff8, RZ, 0xc0, !PT ;  /* 0xfffffff8160c7812 */ /* 0x000fe200078ec0ff */
[----:B------:R-:W0:Y:S01]  /*14b0*/  LDGDEPBAR ;  /* 0x00000000000079af */ /* 0x000e220000000000 */
[----:B------:R-:W-:Y:S01]  /*14c0*/  SHF.R.S32.HI R21, RZ, 0x1f, R230 ;  /* 0x0000001fff157819 */ /* 0x000fe200000114e6 */
[----:B------:R-:W-:Y:S01]  /*14d0*/  IMAD R4, R11, 0x2, R226 ;  /* 0x000000020b047824 */ /* 0x000fe200078e02e2 */
[----:B------:R-:W-:Y:S01]  /*14e0*/  IADD3 R11, R31, UR4, RZ ;  /* 0x000000041f0b7c10 */ /* 0x000fe2000fffe0ff */
[----:B------:R-:W-:Y:S01]  /*14f0*/  IMAD.WIDE.U32 R28, R3, c[0x0][0x210], R28 ;  /* 0x00008400031c7a25 */ /* 0x000fe200078e001c */
[----:B------:R-:W-:Y:S01]  /*1500*/  ULDC.64 UR4, c[0x0][0x178] ;  /* 0x00005e0000047ab9 */ /* 0x000fe20000000a00 */
[----:B------:R1:W-:Y:S01]  /*1510*/  LDGSTS.E.BYPASS.LTC128B.128 [R237+0x80], [R26.64], !P5 ;  /* 0x000800001aed7fae */ /* 0x0003e2000e901d4e */
[----:B------:R-:W-:Y:S01]  /*1520*/  UIMAD.WIDE.U32 UR22, UR16, UR4, URZ ;  /* 0x00000004101672a5 */ /* 0x000fe2000f8e003f */
[----:B------:R-:W-:Y:S01]  /*1530*/  IMAD.IADD R4, R4, 0x1, R5 ;  /* 0x0000000104047824 */ /* 0x000fe200078e0205 */
[----:B------:R-:W-:Y:S01]  /*1540*/  IADD3 R5, R29, UR6, RZ ;  /* 0x000000061d057c10 */ /* 0x000fe2000fffe0ff */
[----:B------:R-:W-:Y:S01]  /*1550*/  UIMAD UR6, UR7, UR4, URZ ;  /* 0x00000004070672a4 */ /* 0x000fe2000f8e023f */
[----:B------:R-:W-:Y:S01]  /*1560*/  IMAD.U32 R240, RZ, RZ, UR11 ;  /* 0x0000000bfff07e24 */ /* 0x000fe2000f8e00ff */
[----:B------:R1:W-:Y:S01]  /*1570*/  LDGSTS.E.BYPASS.LTC128B.128 [R237+0x2080], [R26.64+0x40], !P3 ;  /* 0x020800401aed7fae */ /* 0x0003e2000d901d4e */
[----:B------:R-:W-:Y:S01]  /*1580*/  IMAD.SHL.U32 R238, R4, 0x2, RZ ;  /* 0x0000000204ee7824 */ /* 0x000fe200078e00ff */
[----:B------:R-:W-:Y:S01]  /*1590*/  UIMAD UR6, UR16, UR5, UR6 ;  /* 0x00000005100672a4 */ /* 0x000fe2000f8e0206 */
[----:B------:R-:W-:Y:S01]  /*15a0*/  IMAD.MOV.U32 R4, RZ, RZ, R28 ;  /* 0x000000ffff047224 */ /* 0x000fe200078e001c */
[----:B------:R1:W-:Y:S01]  /*15b0*/  LDGSTS.E.BYPASS.LTC128B.128 [R237+0x4080], [R26.64+0x80], !P1 ;  /* 0x040800801aed7fae */ /* 0x0003e2000c901d4e */
[----:B------:R-:W-:Y:S01]  /*15c0*/  ULDC.64 UR4, c[0x0][0x218] ;  /* 0x0000860000047ab9 */ /* 0x000fe20000000a00 */
[----:B------:R-:W-:Y:S01]  /*15d0*/  IMAD.MOV.U32 R10, RZ, RZ, R30 ;  /* 0x000000ffff0a7224 */ /* 0x000fe200078e001e */
[----:B------:R-:W-:Y:S01]  /*15e0*/  UIMAD UR13, UR17, UR4, URZ ;  /* 0x00000004110d72a4 */ /* 0x000fe2000f8e023f */
[----:B------:R-:W-:Y:S01]  /*15f0*/  IMAD.U32 R242, RZ, RZ, UR11 ;  /* 0x0000000bfff27e24 */ /* 0x000fe2000f8e00ff */
[----:B------:R-:W-:Y:S01]  /*1600*/  UIADD3 UR4, UR23, UR6, URZ ;  /* 0x0000000617047290 */ /* 0x000fe2000fffe03f */
[----:B------:R-:W-:Y:S01]  /*1610*/  IMAD.WIDE.U32 R240, R240, c[0x0][0x218], R4 ;  /* 0x00008600f0f07a25 */ /* 0x000fe200078e0004 */
[----:B------:R-:W-:Y:S01]  /*1620*/  UIMAD UR13, UR11, UR5, UR13 ;  /* 0x000000050b0d72a4 */ /* 0x000fe2000f8e020d */
[----:B------:R-:W-:Y:S01]  /*1630*/  IADD3 R3, R238, 0xf480, RZ ;  /* 0x0000f480ee037810 */ /* 0x000fe20007ffe0ff */
[----:B------:R-:W-:Y:S01]  /*1640*/  USHF.L.U32 UR6, UR16, 0x6, URZ ;  /* 0x0000000610067899 */ /* 0x000fe2000800063f */
[----:B------:R-:W-:Y:S01]  /*1650*/  IMAD.WIDE.U32 R242, R242, c[0x0][0x188], R10 ;  /* 0x00006200f2f27a25 */ /* 0x000fe200078e000a */
[----:B------:R2:W-:Y:S01]  /*1660*/  LDGSTS.E.BYPASS.LTC128B.128 [R237+0x1080], [R14.64], !P2 ;  /* 0x010800000eed7fae */ /* 0x0005e2000d101d4e */
[----:B------:R-:W-:Y:S01]  /*1670*/  ULDC UR5, c[0x0][0x168] ;  /* 0x00005a0000057ab9 */ /* 0x000fe20000000800 */
[----:B------:R-:W-:Y:S01]  /*1680*/  IADD3 R236, R238, 0xf4c0, RZ ;  /* 0x0000f4c0eeec7810 */ /* 0x000fe20007ffe0ff */
[----:B------:R-:W-:Y:S01]  /*1690*/  IMAD.U32 R28, RZ, RZ, UR22 ;  /* 0x00000016ff1c7e24 */ /* 0x000fe2000f8e00ff */
[----:B------:R2:W-:Y:S01]  /*16a0*/  LDGSTS.E.BYPASS.LTC128B.128 [R237+0x3080], [R14.64+0x40], !P6 ;  /* 0x030800400eed7fae */ /* 0x0005e2000f101d4e */
[----:B------:R-:W-:Y:S01]  /*16b0*/  IMAD.IADD R12, R34, 0x1, -R12 ;  /* 0x00000001220c7824 */ /* 0x000fe200078e0a0c */
[----:B------:R-:W-:Y:S01]  /*16c0*/  IADD3 R39, R241, UR13, RZ ;  /* 0x0000000df1277c10 */ /* 0x000fe2000fffe0ff */
[----:B------:R-:W-:Y:S01]  /*16d0*/  IMAD.U32 R10, RZ, RZ, UR4 ;  /* 0x00000004ff0a7e24 */ /* 0x000fe2000f8e00ff */
[----:B------:R2:W-:Y:S01]  /*16e0*/  LDGSTS.E.BYPASS.LTC128B.128 [R237+0x5080], [R14.64+0x80], !P4 ;  /* 0x050800800eed7fae */ /* 0x0005e2000e101d4e */
[----:B------:R-:W-:Y:S01]  /*16f0*/  @P0 IADD3 R236, R3, -0x40, RZ ;  /* 0xffffffc003ec0810 */ /* 0x000fe20007ffe0ff */
[----:B------:R-:W-:Y:S01]  /*1700*/  UIADD3 UR13, -UR6, UR5, URZ ;  /* 0x00000005060d7290 */ /* 0x000fe2000fffe13f */
[----:B------:R-:W-:Y:S01]  /*1710*/  IADD3 R233, R243, UR21, RZ ;  /* 0x00000015f3e97c10 */ /* 0x000fe2000fffe0ff */
[----:B------:R-:W0:Y:S01]  /*1720*/  LDGDEPBAR ;  /* 0x00000000000079af */ /* 0x000e220000000000 */
[----:B------:R-:W-:Y:S01]  /*1730*/  LEA R8, P0, R28, R242, 0x6 ;  /* 0x000000f21c087211 */ /* 0x000fe200078030ff */
[----:B------:R-:W-:Y:S01]  /*1740*/  UIMAD UR19, UR19, UR16, URZ ;  /* 0x00000010131372a4 */ /* 0x000fe2000f8e023f */
[----:B------:R-:W-:Y:S01]  /*1750*/  LEA.HI R19, R12, R12, RZ, 0x1 ;  /* 0x0000000c0c137211 */ /* 0x000fe200078f08ff */
[----:B------:R-:W-:Y:S01]  /*1760*/  IMAD.U32 R4, RZ, RZ, UR20 ;  /* 0x00000014ff047e24 */ /* 0x000fe2000f8e00ff */
[----:B------:R-:W-:Y:S01]  /*1770*/  LEA.HI.X R3, R28, R233, R10, 0x6, P0 ;  /* 0x000000e91c037211 */ /* 0x000fe200000f340a */
[----:B------:R-:W-:Y:S01]  /*1780*/  IMAD.MOV.U32 R38, RZ, RZ, R240 ;  /* 0x000000ffff267224 */ /* 0x000fe200078e00f0 */
[----:B------:R-:W-:Y:S01]  /*1790*/  LEA.HI R21, R21, R230, RZ, 0x2 ;  /* 0x000000e615157211 */ /* 0x000fe200078f10ff */
[----:B------:R-:W-:Y:S01]  /*17a0*/  UIMAD UR19, UR7, UR20, UR19 ;  /* 0x00000014071372a4 */ /* 0x000fe2000f8e0213 */
[----:B------:R-:W-:Y:S01]  /*17b0*/  ISETP.LT.AND P1, PT, R36, UR13, PT ;  /* 0x0000000d24007c0c */ /* 0x000fe2000bf21270 */
[----:B------:R-:W-:Y:S01]  /*17c0*/  IMAD.WIDE.U32 R10, R4, UR16, R38 ;  /* 0x00000010040a7c25 */ /* 0x000fe2000f8e0026 */
[C---:B------:R-:W-:Y:S01]  /*17d0*/  ISETP.GE.AND P0, PT, R20.reuse, c[0x0][0x16c], PT ;  /* 0x00005b0014007a0c */ /* 0x040fe20003f06270 */
[----:B------:R-:W-:Y:S01]  /*17e0*/  ULDC.64 UR4, c[0x0][0x278] ;  /* 0x00009e0000047ab9 */ /* 0x000fe20000000a00 */
[----:B------:R-:W-:Y:S01]  /*17f0*/  LOP3.LUT R13, R13, 0xfffffff0, RZ, 0xc0, !PT ;  /* 0xfffffff00d0d7812 */ /* 0x000fe200078ec0ff */
[----:B------:R-:W-:Y:S01]  /*1800*/  IMAD.U32 R250, RZ, RZ, UR11 ;  /* 0x0000000bfffa7e24 */ /* 0x000fe2000f8e00ff */
[----:B------:R-:W-:Y:S01]  /*1810*/  LOP3.LUT R21, R21, 0x1ffffffc, RZ, 0xc0, !PT ;  /* 0x1ffffffc15157812 */ /* 0x000fe200078ec0ff */
[----:B------:R-:W-:Y:S01]  /*1820*/  IMAD.SHL.U32 R9, R9, 0x10, RZ ;  /* 0x0000001009097824 */ /* 0x000fe200078e00ff */
[----:B------:R-:W-:Y:S01]  /*1830*/  ISETP.GE.AND P5, PT, R20, c[0x0][0x1fc], PT ;  /* 0x00007f0014007a0c */ /* 0x000fe20003fa6270 */
[----:B------:R-:W-:Y:S01]  /*1840*/  IMAD.IADD R13, R34, 0x1, -R13 ;  /* 0x00000001220d7824 */ /* 0x000fe200078e0a0d */
[----:B------:R-:W-:Y:S01]  /*1850*/  ISETP.GE.OR P2, PT, R20, c[0x0][0x1fc], !P1 ;  /* 0x00007f0014007a0c */ /* 0x000fe20004f46670 */
[----:B------:R-:W-:Y:S01]  /*1860*/  IMAD.IADD R252, R230, 0x1, -R21 ;  /* 0x00000001e6fc7824 */ /* 0x000fe200078e0a15 */
[----:B------:R-:W-:Y:S01]  /*1870*/  SEL R245, RZ, 0x1, P0 ;  /* 0x00000001fff57807 */ /* 0x000fe20000000000 */
[----:B------:R-:W-:Y:S01]  /*1880*/  IMAD.WIDE.U32 R250, R250, c[0x0][0x278], R16 ;  /* 0x00009e00fafa7a25 */ /* 0x000fe200078e0010 */
[----:B--2---:R-:W-:Y:S01]  /*1890*/  LOP3.LUT R15, R19, 0x7fffffe, RZ, 0xc0, !PT ;  /* 0x07fffffe130f7812 */ /* 0x004fe200078ec0ff */
[----:B------:R-:W-:-:S04]  /*18a0*/  DEPBAR.LE SB0, 0x1 ;  /* 0x000080400000791a */ /* 0x000fc80000000000 */
[----:B------:R-:W-:Y:S01]  /*18b0*/  IMAD.IADD R15, R12, 0x1, -R15 ;  /* 0x000000010c0f7824 */ /* 0x000fe200078e0a0f */
[----:B------:R-:W-:Y:S01]  /*18c0*/  LEA R20, P0, R8, c[0x0][0x160], 0x1 ;  /* 0x0000580008147a11 */ /* 0x000fe200078008ff */
[----:B------:R-:W-:Y:S01]  /*18d0*/  IMAD.SHL.U32 R12, R12, 0x40, RZ ;  /* 0x000000400c0c7824 */ /* 0x000fe200078e00ff */
[----:B------:R-:W-:Y:S01]  /*18e0*/  IADD3 R5, R11, UR19, RZ ;  /* 0x000000130b057c10 */ /* 0x000fe2000fffe0ff */
[----:B------:R-:W-:Y:S01]  /*18f0*/  IMAD R230, R7, 0x4, R230 ;  /* 0x0000000407e67824 */ /* 0x000fe200078e02e6 */
[----:B------:R-:W-:Y:S01]  /*1900*/  LEA R4, P3, R10, c[0x0][0x1f0], 0x1 ;  /* 0x00007c000a047a11 */ /* 0x000fe200078608ff */
[----:B------:R-:W-:Y:S01]  /*1910*/  IMAD.MOV.U32 R220, RZ, RZ, 0x20 ;  /* 0x00000020ffdc7424 */ /* 0x000fe200078e00ff */
[----:B------:R-:W-:Y:S01]  /*1920*/  ISETP.GE.AND P6, PT, R239, c[0x0][0x16c], PT ;  /* 0x00005b00ef007a0c */ /* 0x000fe20003fc6270 */
[----:B------:R-:W-:Y:S01]  /*1930*/  IMAD R230, R230, 0x8, R15 ;  /* 0x00000008e6e67824 */ /* 0x000fe200078e020f */
[----:B------:R-:W-:Y:S01]  /*1940*/  SHF.R.S32.HI R19, RZ, 0x1, R19 ;  /* 0x00000001ff137819 */ /* 0x000fe20000011413 */
[----:B------:R-:W-:Y:S01]  /*1950*/  UIMAD UR4, UR17, UR4, URZ ;  /* 0x00000004110472a4 */ /* 0x000fe2000f8e023f */
[----:B------:R-:W-:Y:S01]  /*1960*/  LEA.HI.X R21, R8, c[0x0][0x164], R3, 0x1, P0 ;  /* 0x0000590008157a11 */ /* 0x000fe200000f0c03 */
[----:B------:R-:W-:Y:S01]  /*1970*/  USHF.R.S32.HI UR7, URZ, 0x1f, UR6 ;  /* 0x0000001f3f077899 */ /* 0x000fe20008011406 */
[----:B------:R-:W-:Y:S01]  /*1980*/  LEA.HI.X R5, R10, c[0x0][0x1f4], R5, 0x1, P3 ;  /* 0x00007d000a057a11 */ /* 0x000fe200018f0c05 */
[----:B------:R-:W-:Y:S01]  /*1990*/  UIMAD UR5, UR11, UR5, UR4 ;  /* 0x000000050b0572a4 */ /* 0x000fe2000f8e0204 */
[----:B------:R-:W-:Y:S01]  /*19a0*/  SEL R16, RZ, 0x4, P6 ;  /* 0x00000004ff107807 */ /* 0x000fe20003000000 */
[----:B------:R-:W-:Y:S01]  /*19b0*/  IMAD.U32 R248, RZ, RZ, UR11 ;  /* 0x0000000bfff87e24 */ /* 0x000fe2000f8e00ff */
[C---:B------:R-:W-:Y:S01]  /*19c0*/  LOP3.LUT P0, RZ, R19.reuse, 0x2, RZ, 0xc0, !PT ;  /* 0x0000000213ff7812 */ /* 0x040fe2000780c0ff */
[----:B------:R-:W-:Y:S01]  /*19d0*/  IMAD.SHL.U32 R19, R19, 0x40, RZ ;  /* 0x0000004013137824 */ /* 0x000fe200078e00ff */
[----:B------:R-:W-:Y:S01]  /*19e0*/  ISETP.GE.AND P3, PT, R6, c[0x0][0x16c], PT ;  /* 0x00005b0006007a0c */ /* 0x000fe20003f66270 */
[----:B------:R-:W-:Y:S01]  /*19f0*/  IMAD.WIDE.U32 R248, R248, c[0x0][0x290], R24 ;  /* 0x0000a400f8f87a25 */ /* 0x000fe200078e0018 */
[C---:B------:R-:W-:Y:S01]  /*1a00*/  ISETP.GE.AND P4, PT, R6.reuse, c[0x0][0x1fc], PT ;  /* 0x00007f0006007a0c */ /* 0x040fe20003f86270 */
[----:B------:R1:W-:Y:S01]  /*1a10*/  STL.64 [R1+0x8], R38 ;  /* 0x0000082601007387 */ /* 0x0003e20000100a00 */
[----:B------:R-:W-:Y:S01]  /*1a20*/  ISETP.GE.OR P6, PT, R6, c[0x0][0x1fc], !P1 ;  /* 0x00007f0006007a0c */ /* 0x000fe20004fc6670 */
[----:B------:R-:W-:Y:S01]  /*1a30*/  IMAD.SHL.U32 R234, R7, 0x8, RZ ;  /* 0x0000000807ea7824 */ /* 0x000fe200078e00ff */
[----:B------:R-:W-:Y:S01]  /*1a40*/  LOP3.LUT R12, R12, 0x1c0, RZ, 0xc0, !PT ;  /* 0x000001c00c0c7812 */ /* 0x000fe200078ec0ff */
[----:B------:R-:W-:Y:S01]  /*1a50*/  IMAD.MOV.U32 R231, RZ, RZ, 0x10 ;  /* 0x00000010ffe77424 */ /* 0x000fe200078e00ff */
[----:B------:R-:W-:Y:S01]  /*1a60*/  SHF.R.S32.HI R6, RZ, 0x1f, R13 ;  /* 0x0000001fff067819 */ /* 0x000fe2000001140d */
[----:B------:R-:W-:Y:S01]  /*1a70*/  IMAD.U32 R29, RZ, RZ, UR23 ;  /* 0x00000017ff1d7e24 */ /* 0x000fe2000f8e00ff */
[-C--:B------:R-:W-:Y:S01]  /*1a80*/  LEA.HI R17, R13, R13.reuse, RZ, 0x1 ;  /* 0x0000000d0d117211 */ /* 0x080fe200078f08ff */
[----:B------:R-:W-:Y:S01]  /*1a90*/  CS2R R154, SRZ ;  /* 0x00000000009a7805 */ /* 0x000fe2000001ff00 */
[----:B------:R-:W-:Y:S01]  /*1aa0*/  LOP3.LUT R9, R12, 0x30, R9, 0xf8, !PT ;  /* 0x000000300c097812 */ /* 0x000fe200078ef809 */
[----:B------:R-:W-:Y:S01]  /*1ab0*/  CS2R R152, SRZ ;  /* 0x0000000000987805 */ /* 0x000fe2000001ff00 */
[----:B------:R-:W-:Y:S01]  /*1ac0*/  LEA.HI R11, R6, R13, RZ, 0x3 ;  /* 0x0000000d060b7211 */ /* 0x000fe200078f18ff */
[----:B------:R-:W-:Y:S01]  /*1ad0*/  CS2R R150, SRZ ;  /* 0x0000000000967805 */ /* 0x000fe2000001ff00 */
[----:B------:R-:W-:Y:S01]  /*1ae0*/  LOP3.LUT R19, R19, 0xc0, RZ, 0xc0, !PT ;  /* 0x000000c013137812 */ /* 0x000fe200078ec0ff */
[----:B------:R-:W-:Y:S01]  /*1af0*/  CS2R R148, SRZ ;  /* 0x0000000000947805 */ /* 0x000fe2000001ff00 */
[----:B------:R-:W-:Y:S01]  /*1b00*/  LOP3.LUT R10, R17, 0x7fffffe, RZ, 0xc0, !PT ;  /* 0x07fffffe110a7812 */ /* 0x000fe200078ec0ff */
[----:B------:R-:W-:Y:S01]  /*1b10*/  CS2R R146, SRZ ;  /* 0x0000000000927805 */ /* 0x000fe2000001ff00 */
[----:B------:R-:W-:Y:S01]  /*1b20*/  LOP3.LUT R228, R9, 0x8, R22, 0xf8, !PT ;  /* 0x0000000809e47812 */ /* 0x000fe200078ef816 */
[----:B------:R-:W-:Y:S01]  /*1b30*/  CS2R R144, SRZ ;  /* 0x0000000000907805 */ /* 0x000fe2000001ff00 */
[----:B------:R-:W-:Y:S01]  /*1b40*/  LOP3.LUT R6, R11, 0xfffffff8, RZ, 0xc0, !PT ;  /* 0xfffffff80b067812 */ /* 0x000fe200078ec0ff */
[----:B------:R-:W-:Y:S01]  /*1b50*/  IMAD.IADD R10, R13, 0x1, -R10 ;  /* 0x000000010d0a7824 */ /* 0x000fe200078e0a0a */
[----:B------:R-:W-:Y:S01]  /*1b60*/  LOP3.LUT R22, R19, 0x8, R22, 0xf8, !PT ;  /* 0x0000000813167812 */ /* 0x000fe200078ef816 */
[----:B------:R-:W-:Y:S01]  /*1b70*/  CS2R R142, SRZ ;  /* 0x00000000008e7805 */ /* 0x000fe2000001ff00 */
[----:B------:R-:W-:Y:S01]  /*1b80*/  SHF.R.S32.HI R11, RZ, 0x3, R11 ;  /* 0x00000003ff0b7819 */ /* 0x000fe2000001140b */
[----:B------:R-:W-:Y:S01]  /*1b90*/  IMAD.IADD R6, R13, 0x1, -R6 ;  /* 0x000000010d067824 */ /* 0x000fe200078e0a06 */
[----:B------:R-:W-:Y:S01]  /*1ba0*/  SHF.R.U32.HI R19, RZ, 0x3, R19 ;  /* 0x00000003ff137819 */ /* 0x000fe20000011613 */
[----:B------:R-:W-:Y:S01]  /*1bb0*/  CS2R R140, SRZ ;  /* 0x00000000008c7805 */ /* 0x000fe2000001ff00 */
[----:B------:R-:W-:Y:S01]  /*1bc0*/  SEL R13, RZ, 0x2, P3 ;  /* 0x00000002ff0d7807 */ /* 0x000fe20001800000 */
[C---:B------:R-:W-:Y:S01]  /*1bd0*/  IMAD R227, R11.reuse, 0x8, R10 ;  /* 0x000000080be37824 */ /* 0x040fe200078e020a */
[----:B------:R-:W-:Y:S01]  /*1be0*/  LOP3.LUT R19, R22, R19, RZ, 0x3c, !PT ;  /* 0x0000001316137212 */ /* 0x000fe200078e3cff */
[----:B------:R-:W-:Y:S01]  /*1bf0*/  IMAD R226, R11, 0x200, R226 ;  /* 0x000002000be27824 */ /* 0x000fe200078e02e2 */
[----:B------:R-:W-:Y:S01]  /*1c00*/  SEL R10, RZ, 0xffffffff, P3 ;  /* 0xffffffffff0a7807 */ /* 0x000fe20001800000 */
[----:B------:R-:W-:Y:S01]  /*1c10*/  IMAD.SHL.U32 R227, R227, 0x20, RZ ;  /* 0x00000020e3e37824 */ /* 0x000fe200078e00ff */
[----:B------:R-:W-:Y:S01]  /*1c20*/  ISETP.GT.AND P3, PT, R34, 0xf, PT ;  /* 0x0000000f2200780c */ /* 0x000fe20003f64270 */
[----:B------:R-:W-:Y:S01]  /*1c30*/  IMAD.U32 R230, R230, 0x20, R19 ;  /* 0x00000020e6e67824 */ /* 0x000fe200078e0013 */
[----:B------:R-:W-:Y:S01]  /*1c40*/  SEL R221, R220, 0xffffffe0, !P0 ;  /* 0xffffffe0dcdd7807 */ /* 0x000fe20004000000 */
[----:B------:R-:W-:Y:S01]  /*1c50*/  IMAD.SHL.U32 R10, R10, 0x2, RZ ;  /* 0x000000020a0a7824 */ /* 0x000fe200078e00ff */
[----:B------:R-:W-:Y:S01]  /*1c60*/  IADD3 R235, R251, UR5, RZ ;  /* 0x00000005fbeb7c10 */ /* 0x000fe2000fffe0ff */
[----:B------:R-:W-:Y:S01]  /*1c70*/  IMAD.SHL.U32 R230, R230, 0x2, RZ ;  /* 0x00000002e6e67824 */ /* 0x000fe200078e00ff */
[----:B------:R-:W-:Y:S01]  /*1c80*/  BAR.SYNC.DEFER_BLOCKING 0x0 ;  /* 0x0000000000007b1d */ /* 0x000fe20000010000 */
[----:B------:R-:W-:Y:S01]  /*1c90*/  IADD3 R13, R16, R13, R245 ;  /* 0x0000000d100d7210 */ /* 0x000fe20007ffe0f5 */
[----:B------:R-:W-:Y:S01]  /*1ca0*/  CS2R R138, SRZ ;  /* 0x00000000008a7805 */ /* 0x000fe2000001ff00 */
[----:B------:R-:W-:Y:S01]  /*1cb0*/  IMAD.IADD R221, R230, 0x1, R221 ;  /* 0x00000001e6dd7824 */ /* 0x000fe200078e02dd */
[----:B------:R-:W-:Y:S01]  /*1cc0*/  LOP3.LUT R18, R18, 0xffffffe0, RZ, 0xc0, !PT ;  /* 0xffffffe012127812 */ /* 0x000fe200078ec0ff */
[----:B------:R-:W-:Y:S01]  /*1cd0*/  CS2R R136, SRZ ;  /* 0x0000000000887805 */ /* 0x000fe2000001ff00 */
[----:B------:R-:W-:Y:S01]  /*1ce0*/  ULDC.64 UR4, c[0x0][0x290] ;  /* 0x0000a40000047ab9 */ /* 0x000fe20000000a00 */
[----:B------:R-:W-:Y:S01]  /*1cf0*/  @!P3 IADD3 R9, P0, R250, UR6, RZ ;  /* 0x00000006fa09bc10 */ /* 0x000fe2000ff1e0ff */
[----:B------:R-:W-:Y:S01]  /*1d00*/  UIMAD UR4, UR17, UR4, URZ ;  /* 0x00000004110472a4 */ /* 0x000fe2000f8e023f */
[----:B------:R-:W-:Y:S01]  /*1d10*/  LEA.HI R232, R232, R34, RZ, 0x7 ;  /* 0x00000022e8e87211 */ /* 0x000fe200078f38ff */
[----:B------:R-:W-:Y:S01]  /*1d20*/  IMAD.IADD R18, R34, 0x1, -R18 ;  /* 0x0000000122127824 */ /* 0x000fe200078e0a12 */
[----:B------:R-:W-:Y:S01]  /*1d30*/  @!P3 IADD3.X R8, R235, UR7, RZ, P0, !PT ;  /* 0x00000007eb08bc10 */ /* 0x000fe200087fe4ff */
[----:B------:R-:W-:Y:S01]  /*1d40*/  UIMAD UR4, UR11, UR5, UR4 ;  /* 0x000000050b0472a4 */ /* 0x000fe2000f8e0204 */
[C---:B------:R-:W-:Y:S01]  /*1d50*/  @!P3 LEA R14, P0, R9.reuse, c[0x0][0x258], 0x2 ;  /* 0x00009600090eba11 */ /* 0x040fe200078010ff */
[----:B------:R-:W-:Y:S01]  /*1d60*/  CS2R R134, SRZ ;  /* 0x0000000000867805 */ /* 0x000fe2000001ff00 */
[----:B------:R-:W-:Y:S01]  /*1d70*/  SHF.R.U32.HI R19, RZ, 0x3, R12 ;  /* 0x00000003ff137819 */ /* 0x000fe2000001160c */
[----:B------:R-:W-:Y:S01]  /*1d80*/  CS2R R132, SRZ ;  /* 0x0000000000847805 */ /* 0x000fe2000001ff00 */
[----:B------:R-:W-:Y:S01]  /*1d90*/  @!P3 LEA.HI.X R15, R9, c[0x0][0x25c], R8, 0x2, P0 ;  /* 0x00009700090fba11 */ /* 0x000fe200000f1408 */
[----:B------:R-:W-:Y:S01]  /*1da0*/  CS2R R130, SRZ ;  /* 0x0000000000827805 */ /* 0x000fe2000001ff00 */
[C---:B------:R-:W-:Y:S01]  /*1db0*/  LOP3.LUT P0, RZ, R13.reuse, 0x1, RZ, 0xc0, !PT ;  /* 0x000000010dff7812 */ /* 0x040fe2000780c0ff */
[----:B------:R-:W-:Y:S01]  /*1dc0*/  CS2R R128, SRZ ;  /* 0x0000000000807805 */ /* 0x000fe2000001ff00 */
[----:B------:R-:W-:Y:S01]  /*1dd0*/  SEL R9, RZ, 0x1, P5 ;  /* 0x00000001ff097807 */ /* 0x000fe20002800000 */
[----:B------:R-:W-:Y:S01]  /*1de0*/  CS2R R126, SRZ ;  /* 0x00000000007e7805 */ /* 0x000fe2000001ff00 */
[C---:B------:R-:W-:Y:S01]  /*1df0*/  ISETP.GE.OR P0, PT, R36.reuse, UR13, !P0 ;  /* 0x0000000d24007c0c */ /* 0x040fe2000c706670 */
[----:B------:R1:W2:Y:S01]  /*1e00*/  LDSM.16.M88.4 R164, [R230+0x6080] ;  /* 0x00608000e6a4783b */ /* 0x0002a20000000200 */
[----:B------:R-:W-:Y:S01]  /*1e10*/  LOP3.LUT P5, RZ, R13, 0x2, RZ, 0xc0, !PT ;  /* 0x000000020dff7812 */ /* 0x000fe200078ac0ff */
[----:B------:R-:W-:Y:S01]  /*1e20*/  CS2R R124, SRZ ;  /* 0x00000000007c7805 */ /* 0x000fe2000001ff00 */
[--C-:B------:R-:W-:Y:S01]  /*1e30*/  SHF.R.S32.HI R8, RZ, 0x1, R17.reuse ;  /* 0x00000001ff087819 */ /* 0x100fe20000011411 */
[----:B------:R1:W3:Y:S01]  /*1e40*/  LDSM.16.M88.4 R172, [R230+0x7080] ;  /* 0x00708000e6ac783b */ /* 0x0002e20000000200 */
[----:B------:R-:W-:Y:S01]  /*1e50*/  ISETP.GE.OR P5, PT, R36, UR13, !P5 ;  /* 0x0000000d24007c0c */ /* 0x000fe2000efa6670 */
[----:B------:R-:W-:Y:S01]  /*1e60*/  CS2R R122, SRZ ;  /* 0x00000000007a7805 */ /* 0x000fe2000001ff00 */
[----:B------:R-:W-:Y:S01]  /*1e70*/  SHF.R.S32.HI R17, RZ, 0x1f, R17 ;  /* 0x0000001fff117819 */ /* 0x000fe20000011411 */
[----:B------:R1:W4:Y:S01]  /*1e80*/  LDSM.16.M88.4 R176, [R221+0x6080] ;  /* 0x00608000ddb0783b */ /* 0x0003220000000200 */
[----:B------:R-:W-:Y:S01]  /*1e90*/  SEL R12, RZ, 0xffffffff, P4 ;  /* 0xffffffffff0c7807 */ /* 0x000fe20002000000 */
[----:B------:R-:W-:Y:S01]  /*1ea0*/  CS2R R120, SRZ ;  /* 0x0000000000787805 */ /* 0x000fe2000001ff00 */
[----:B------:R-:W-:Y:S01]  /*1eb0*/  LEA.HI R17, R17, R8, RZ, 0x2 ;  /* 0x0000000811117211 */ /* 0x000fe200078f10ff */
[----:B------:R1:W1:Y:S01]  /*1ec0*/  LDSM.16.M88.4 R184, [R221+0x7080] ;  /* 0x00708000ddb8783b */ /* 0x0002620000000200 */
[----:B------:R-:W-:Y:S01]  /*1ed0*/  SHF.R.U32.HI R232, RZ, 0x4, R232 ;  /* 0x00000004ffe87819 */ /* 0x000fe200000116e8 */
[----:B------:R-:W-:Y:S01]  /*1ee0*/  IMAD.SHL.U32 R12, R12, 0x2, RZ ;  /* 0x000000020c0c7824 */ /* 0x000fe200078e00ff */
[----:B------:R-:W-:Y:S01]  /*1ef0*/  LOP3.LUT R228, R228, R19, RZ, 0x3c, !PT ;  /* 0x00000013e4e47212 */ /* 0x000fe200078e3cff */
[----:B------:R1:W1:Y:S01]  /*1f00*/  LDSM.16.M88.4 R188, [R230+0x8080] ;  /* 0x00808000e6bc783b */ /* 0x0002620000000200 */
[----:B------:R-:W-:Y:S01]  /*1f10*/  LOP3.LUT R17, R17, 0xfffffffc, RZ, 0xc0, !PT ;  /* 0xfffffffc11117812 */ /* 0x000fe200078ec0ff */
[----:B------:R-:W-:Y:S01]  /*1f20*/  CS2R R118, SRZ ;  /* 0x0000000000767805 */ /* 0x000fe2000001ff00 */
[----:B------:R-:W-:Y:S01]  /*1f30*/  SHF.R.S32.HI R3, RZ, 0x1f, R18 ;  /* 0x0000001fff037819 */ /* 0x000fe20000011412 */
[----:B------:R1:W1:Y:S01]  /*1f40*/  LDSM.16.M88.4 R192, [R230+0x9080] ;  /* 0x00908000e6c0783b */ /* 0x0002620000000200 */
[----:B------:R-:W-:Y:S01]  /*1f50*/  IMAD R228, R7, 0x200, R228 ;  /* 0x0000020007e47824 */ /* 0x000fe200078e02e4 */
[----:B------:R-:W-:Y:S01]  /*1f60*/  IADD3 R244, R249, UR4, RZ ;  /* 0x00000004f9f47c10 */ /* 0x000fe2000fffe0ff */
[----:B------:R-:W-:Y:S01]  /*1f70*/  IMAD.IADD R8, R8, 0x1, -R17 ;  /* 0x0000000108087824 */ /* 0x000fe200078e0a11 */
[----:B------:R1:W1:Y:S01]  /*1f80*/  LDSM.16.M88.4 R196, [R221+0x8080] ;  /* 0x00808000ddc4783b */ /* 0x0002620000000200 */
[----:B------:R-:W-:Y:S01]  /*1f90*/  LEA.HI R3, R3, R18, RZ, 0x2 ;  /* 0x0000001203037211 */ /* 0x000fe200078f10ff */
[----:B------:R-:W-:Y:S01]  /*1fa0*/  CS2R R116, SRZ ;  /* 0x0000000000747805 */ /* 0x000fe2000001ff00 */
[----:B------:R-:W-:Y:S01]  /*1fb0*/  LOP3.LUT R9, R12, 0x2, R9, 0xe2, !PT ;  /* 0x000000020c097812 */ /* 0x000fe200078ee209 */
[----:B------:R1:W1:Y:S01]  /*1fc0*/  LDSM.16.M88.4 R200, [R221+0x9080] ;  /* 0x00908000ddc8783b */ /* 0x0002620000000200 */
[----:B------:R-:W-:Y:S01]  /*1fd0*/  LOP3.LUT R11, R3, 0x7ffffffc, RZ, 0xc0, !PT ;  /* 0x7ffffffc030b7812 */ /* 0x000fe200078ec0ff */
[----:B------:R-:W-:Y:S01]  /*1fe0*/  CS2R R114, SRZ ;  /* 0x0000000000727805 */ /* 0x000fe2000001ff00 */
[----:B------:R-:W-:Y:S01]  /*1ff0*/  LOP3.LUT R245, R10, 0x2, R245, 0xe2, !PT ;  /* 0x000000020af57812 */ /* 0x000fe200078ee2f5 */
[----:B------:R1:W1:Y:S01]  /*2000*/  LDSM.16.M88.4 R204, [R230+0xa080] ;  /* 0x00a08000e6cc783b */ /* 0x0002620000000200 */
[C---:B------:R-:W-:Y:S01]  /*2010*/  IMAD.SHL.U32 R10, R6.reuse, 0x40, RZ ;  /* 0x00000040060a7824 */ /* 0x040fe200078e00ff */
[----:B------:R-:W-:Y:S01]  /*2020*/  LOP3.LUT P4, RZ, R6, 0x2, RZ, 0xc0, !PT ;  /* 0x0000000206ff7812 */ /* 0x000fe2000788c0ff */
[----:B------:R-:W-:Y:S01]  /*2030*/  IMAD.IADD R11, R18, 0x1, -R11 ;  /* 0x00000001120b7824 */ /* 0x000fe200078e0a0b */
[----:B------:R1:W1:Y:S01]  /*2040*/  LDSM.16.M88.4 R208, [R230+0xb080] ;  /* 0x00b08000e6d0783b */ /* 0x0002620000000200 */
[----:B------:R-:W-:Y:S01]  /*2050*/  LOP3.LUT R234, R234, 0x8, RZ, 0xc0, !PT ;  /* 0x00000008eaea7812 */ /* 0x000fe200078ec0ff */
[----:B------:R-:W-:Y:S01]  /*2060*/  CS2R R112, SRZ ;  /* 0x0000000000707805 */ /* 0x000fe2000001ff00 */
[----:B------:R-:W-:Y:S01]  /*2070*/  LOP3.LUT R10, R10, 0x1c0, RZ, 0xc0, !PT ;  /* 0x000001c00a0a7812 */ /* 0x000fe200078ec0ff */
[----:B------:R1:W1:Y:S01]  /*2080*/  LDSM.16.M88.4 R212, [R221+0xa080] ;  /* 0x00a08000ddd4783b */ /* 0x0002620000000200 */
[----:B------:R-:W-:Y:S01]  /*2090*/  IMAD R252, R252, 0x4, R11 ;  /* 0x00000004fcfc7824 */ /* 0x000fe200078e020b */
[----:B------:R-:W-:Y:S01]  /*20a0*/  ISETP.GE.OR P1, PT, R239, c[0x0][0x1fc], !P1 ;  /* 0x00007f00ef007a0c */ /* 0x000fe20004f26670 */
[----:B------:R-:W-:Y:S01]  /*20b0*/  CS2R R110, SRZ ;  /* 0x00000000006e7805 */ /* 0x000fe2000001ff00 */
[----:B------:R1:W1:Y:S01]  /*20c0*/  LDSM.16.M88.4 R216, [R221+0xb080] ;  /* 0x00b08000ddd8783b */ /* 0x0002620000000200 */
[----:B------:R-:W-:Y:S01]  /*20d0*/  SHF.R.U32.HI R11, RZ, 0x3, R10 ;  /* 0x00000003ff0b7819 */ /* 0x000fe2000001160a */
[----:B------:R-:W-:Y:S01]  /*20e0*/  IMAD.SHL.U32 R252, R252, 0x2, RZ ;  /* 0x00000002fcfc7824 */ /* 0x000fe200078e00ff */
[----:B------:R-:W-:Y:S01]  /*20f0*/  SHF.R.S32.HI R247, RZ, 0x2, R3 ;  /* 0x00000002fff77819 */ /* 0x000fe20000011403 */
[----:B------:R-:W-:Y:S01]  /*2100*/  BAR.SYNC.DEFER_BLOCKING 0x0 ;  /* 0x0000000000007b1d */ /* 0x000fe20000010000 */
[----:B------:R-:W-:Y:S01]  /*2110*/  LOP3.LUT R11, R11, R10, R234, 0x1e, !PT ;  /* 0x0000000a0b0b7212 */ /* 0x000fe200078e1eea */
[C---:B------:R-:W-:Y:S01]  /*2120*/  IMAD R3, R2.reuse, 0x200, R227 ;  /* 0x0000020002037824 */ /* 0x040fe200078e02e3 */
[----:B------:R-:W-:Y:S01]  /*2130*/  SHF.R.S32.HI R35, RZ, 0x1f, R34 ;  /* 0x0000001fff237819 */ /* 0x000fe20000011422 */
[----:B------:R-:W-:Y:S01]  /*2140*/  IMAD R247, R2, 0x10, R247 ;  /* 0x0000001002f77824 */ /* 0x000fe200078e02f7 */
[----:B------:R-:W-:Y:S01]  /*2150*/  IADD3 R2, -R252, UR18, RZ ;  /* 0x00000012fc027c10 */ /* 0x000fe2000fffe1ff */
[----:B------:R-:W-:Y:S01]  /*2160*/  IMAD.IADD R226, R226, 0x1, R11 ;  /* 0x00000001e2e27824 */ /* 0x000fe200078e020b */
[----:B------:R-:W-:Y:S01]  /*2170*/  SEL R223, R231, 0xfffffff0, !P4 ;  /* 0xfffffff0e7df7807 */ /* 0x000fe20006000000 */
[----:B------:R-:W-:Y:S01]  /*2180*/  CS2R R108, SRZ ;  /* 0x00000000006c7805 */ /* 0x000fe2000001ff00 */
[----:B------:R-:W-:Y:S01]  /*2190*/  CS2R R106, SRZ ;  /* 0x00000000006a7805 */ /* 0x000fe2000001ff00 */
[----:B------:R1:W-:Y:S01]  /*21a0*/  STL [R1+0x18], R2 ;  /* 0x0000180201007387 */ /* 0x0003e20000100800 */
[----:B------:R-:W-:Y:S01]  /*21b0*/  LEA R226, R226, 0x13480, 0x1 ;  /* 0x00013480e2e27811 */ /* 0x000fe200078e08ff */
[----:B------:R-:W-:Y:S01]  /*21c0*/  CS2R R104, SRZ ;  /* 0x0000000000687805 */ /* 0x000fe2000001ff00 */
[----:B------:R-:W-:Y:S01]  /*21d0*/  CS2R R102, SRZ ;  /* 0x0000000000667805 */ /* 0x000fe2000001ff00 */
[----:B------:R1:W-:Y:S01]  /*21e0*/  STL [R1+0x4], R35 ;  /* 0x0000042301007387 */ /* 0x0003e20000100800 */
        /* <DEDUP_REMOVED lines=9> */
[----:B------:R-:W-:Y:S01]  /*2280*/  @!PT LDS RZ, [RZ] ;  /* 0x00000000fffff984 */ /* 0x000fe20000000800 */
[----:B------:R-:W-:Y:S01]  /*2290*/  @!PT LDS RZ, [RZ] ;  /* 0x00000000fffff984 */ /* 0x000fe20000000800 */
[----:B------:R-:W-:Y:S01]  /*22a0*/  @!PT LDS RZ, [RZ] ;  /* 0x00000000fffff984 */ /* 0x000fe20000000800 */
[----:B------:R1:W-:Y:S01]  /*22b0*/  LDGSTS.E.BYPASS.LTC128B.128 [R237+0x6080], [R20.64], !P0 ;  /* 0x0608000014ed7fae */ /* 0x0003e2000c101d4e */
[----:B------:R-:W-:Y:S01]  /*22c0*/  LOP3.LUT P0, RZ, R13, 0x4, RZ, 0xc0, !PT ;  /* 0x000000040dff7812 */ /* 0x000fe2000780c0ff */
[----:B------:R-:W-:Y:S01]  /*22d0*/  IMAD.SHL.U32 R13, R7, 0x10, RZ ;  /* 0x00000010070d7824 */ /* 0x000fe200078e00ff */
[----:B------:R-:W-:Y:S01]  /*22e0*/  CS2R R84, SRZ ;  /* 0x0000000000547805 */ /* 0x000fe2000001ff00 */
[----:B------:R1:W-:Y:S01]  /*22f0*/  LDGSTS.E.BYPASS.LTC128B.128 [R237+0x7080], [R20.64+0x40], !P5 ;  /* 0x0708004014ed7fae */ /* 0x0003e2000e901d4e */
[----:B------:R-:W-:Y:S01]  /*2300*/  ISETP.GE.OR P0, PT, R36, UR13, !P0 ;  /* 0x0000000d24007c0c */ /* 0x000fe2000c706670 */
[----:B------:R-:W-:Y:S01]  /*2310*/  CS2R R82, SRZ ;  /* 0x0000000000527805 */ /* 0x000fe2000001ff00 */
[----:B------:R-:W-:Y:S01]  /*2320*/  LOP3.LUT R13, R13, 0x10, RZ, 0xc0, !PT ;  /* 0x000000100d0d7812 */ /* 0x000fe200078ec0ff */
[----:B------:R-:W-:Y:S01]  /*2330*/  CS2R R80, SRZ ;  /* 0x0000000000507805 */ /* 0x000fe2000001ff00 */
[----:B------:R-:W-:Y:S01]  /*2340*/  LOP3.LUT P5, RZ, R6, 0x4, RZ, 0xc0, !PT ;  /* 0x0000000406ff7812 */ /* 0x000fe200078ac0ff */
[----:B------:R-:W-:Y:S01]  /*2350*/  CS2R R78, SRZ ;  /* 0x00000000004e7805 */ /* 0x000fe2000001ff00 */
[----:B------:R-:W-:Y:S01]  /*2360*/  LOP3.LUT R232, R13, 0x8, R232, 0xf8, !PT ;  /* 0x000000080de87812 */ /* 0x000fe200078ef8e8 */
[----:B------:R-:W-:Y:S01]  /*2370*/  @!P3 IMAD.SHL.U32 R13, R34, 0x10, RZ ;  /* 0x00000010220db824 */ /* 0x000fe200078e00ff */
[----:B------:R-:W-:Y:S01]  /*2380*/  SEL R220, R220, 0xffffffe0, !P5 ;  /* 0xffffffe0dcdc7807 */ /* 0x000fe20006800000 */
[----:B------:R-:W-:Y:S01]  /*2390*/  CS2R R76, SRZ ;  /* 0x00000000004c7805 */ /* 0x000fe2000001ff00 */
[----:B------:R-:W-:Y:S01]  /*23a0*/  CS2R R74, SRZ ;  /* 0x00000000004a7805 */ /* 0x000fe2000001ff00 */
[----:B------:R-:W-:Y:S01]  /*23b0*/  CS2R R72, SRZ ;  /* 0x0000000000487805 */ /* 0x000fe2000001ff00 */
[----:B------:R-:W-:Y:S01]  /*23c0*/  CS2R R70, SRZ ;  /* 0x0000000000467805 */ /* 0x000fe2000001ff00 */
[----:B------:R1:W-:Y:S01]  /*23d0*/  LDGSTS.E.BYPASS.LTC128B.128 [R237+0x8080], [R20.64+0x80], !P0 ;  /* 0x0808008014ed7fae */ /* 0x0003e2000c101d4e */
[----:B------:R-:W-:Y:S01]  /*23e0*/  ISETP.GE.AND P0, PT, R239, c[0x0][0x1fc], PT ;  /* 0x00007f00ef007a0c */ /* 0x000fe20003f06270 */
[----:B------:R-:W-:Y:S01]  /*23f0*/  IMAD R224, R220, 0x2, R226 ;  /* 0x00000002dce07824 */ /* 0x000fe200078e02e2 */
[----:B------:R-:W-:Y:S01]  /*2400*/  CS2R R68, SRZ ;  /* 0x0000000000447805 */ /* 0x000fe2000001ff00 */
[----:B------:R1:W-:Y:S01]  /*2410*/  @!P3 LDGSTS.E.BYPASS.LTC128B.128 [R13+0xf080], [R14.64] ;  /* 0x0f0800000e0dbfae */ /* 0x0003e2000b901d4e */
[----:B------:R-:W-:Y:S01]  /*2420*/  SEL R246, RZ, 0x4, P0 ;  /* 0x00000004fff67807 */ /* 0x000fe20000000000 */
[----:B------:R-:W-:Y:S01]  /*2430*/  CS2R R66, SRZ ;  /* 0x0000000000427805 */ /* 0x000fe2000001ff00 */
[----:B------:R-:W-:Y:S01]  /*2440*/  IADD3 R7, P0, R248, UR6, RZ ;  /* 0x00000006f8077c10 */ /* 0x000fe2000ff1e0ff */
[----:B------:R-:W0:Y:S01]  /*2450*/  LDGDEPBAR ;  /* 0x00000000000079af */ /* 0x000e220000000000 */
[----:B------:R-:W-:Y:S01]  /*2460*/  LOP3.LUT R246, R9, R246, RZ, 0xfc, !PT ;  /* 0x000000f609f67212 */ /* 0x000fe200078efcff */
[----:B------:R-:W-:Y:S01]  /*2470*/  CS2R R64, SRZ ;  /* 0x0000000000407805 */ /* 0x000fe2000001ff00 */
[----:B------:R-:W-:Y:S01]  /*2480*/  IADD3.X R12, R244, UR7, RZ, P0, !PT ;  /* 0x00000007f40c7c10 */ /* 0x000fe200087fe4ff */
[----:B------:R1:W-:Y:S01]  /*2490*/  LDGSTS.E.BYPASS.LTC128B.128 [R237+0xc080], [R4.64], !P2 ;  /* 0x0c08000004ed7fae */ /* 0x0003e2000d101d4e */
[C---:B------:R-:W-:Y:S01]  /*24a0*/  LOP3.LUT P0, RZ, R8.reuse, 0x2, RZ, 0xc0, !PT ;  /* 0x0000000208ff7812 */ /* 0x040fe2000780c0ff */
[----:B------:R-:W-:Y:S01]  /*24b0*/  IMAD.SHL.U32 R8, R8, 0x40, RZ ;  /* 0x0000004008087824 */ /* 0x000fe200078e00ff */
[----:B------:R-:W-:Y:S01]  /*24c0*/  LEA R6, P2, R7, c[0x0][0x280], 0x2 ;  /* 0x0000a00007067a11 */ /* 0x000fe200078410ff */
[----:B------:R1:W-:Y:S01]  /*24d0*/  LDGSTS.E.BYPASS.LTC128B.128 [R237+0xd080], [R4.64+0x40], !P6 ;  /* 0x0d08004004ed7fae */ /* 0x0003e2000f101d4e */
[----:B------:R-:W-:Y:S01]  /*24e0*/  SEL R231, R231, 0xfffffff0, !P0 ;  /* 0xfffffff0e7e77807 */ /* 0x000fe20004000000 */
[----:B------:R-:W-:Y:S01]  /*24f0*/  CS2R R62, SRZ ;  /* 0x00000000003e7805 */ /* 0x000fe2000001ff00 */
[----:B------:R-:W-:Y:S01]  /*2500*/  LEA.HI.X R7, R7, c[0x0][0x284], R12, 0x2, P2 ;  /* 0x0000a10007077a11 */ /* 0x000fe200010f140c */
[----:B------:R1:W-:Y:S01]  /*2510*/  LDGSTS.E.BYPASS.LTC128B.128 [R237+0xe080], [R4.64+0x80], !P1 ;  /* 0x0e08008004ed7fae */ /* 0x0003e2000c901d4e */
[----:B------:R-:W-:Y:S01]  /*2520*/  LOP3.LUT R9, R8, 0xc0, RZ, 0xc0, !PT ;  /* 0x000000c008097812 */ /* 0x000fe200078ec0ff */
[----:B------:R-:W-:Y:S01]  /*2530*/  CS2R R60, SRZ ;  /* 0x00000000003c7805 */ /* 0x000fe2000001ff00 */
[----:B------:R-:W-:Y:S01]  /*2540*/  ISETP.GE.AND P2, PT, R34, 0x10, PT ;  /* 0x000000102200780c */ /* 0x000fe20003f46270 */
[----:B------:R-:W-:Y:S01]  /*2550*/  IMAD.SHL.U32 R228, R228, 0x2, RZ ;  /* 0x00000002e4e47824 */ /* 0x000fe200078e00ff */
[----:B------:R-:W-:Y:S01]  /*2560*/  SHF.R.U32.HI R8, RZ, 0x3, R9 ;  /* 0x00000003ff087819 */ /* 0x000fe20000011609 */
[----:B------:R-:W-:Y:S01]  /*2570*/  IMAD R223, R223, 0x2, R224 ;  /* 0x00000002dfdf7824 */ /* 0x000fe200078e02e0 */
[----:B------:R-:W-:Y:S01]  /*2580*/  UMOV UR4, URZ ;  /* 0x0000003f00047c82 */ /* 0x000fe20008000000 */
[----:B------:R-:W-:Y:S01]  /*2590*/  IMAD R220, R220, 0x2, R225 ;  /* 0x00000002dcdc7824 */ /* 0x000fe200078e02e1 */
[CC--:B------:R-:W-:Y:S01]  /*25a0*/  LOP3.LUT R234, R8.reuse, R9.reuse, R234, 0x1e, !PT ;  /* 0x0000000908ea7212 */ /* 0x0c0fe200078e1eea */
[----:B------:R-:W-:Y:S01]  /*25b0*/  UMOV UR19, 0x1 ;  /* 0x0000000100137882 */ /* 0x000fe20000000000 */
[C---:B------:R-:W-:Y:S01]  /*25c0*/  LOP3.LUT R232, R8.reuse, R232, R9, 0x1e, !PT ;  /* 0x000000e808e87212 */ /* 0x040fe200078e1e09 */
[----:B------:R-:W-:Y:S01]  /*25d0*/  UMOV UR17, 0xffffffc0 ;  /* 0xffffffc000117882 */ /* 0x000fe20000000000 */
[----:B------:R-:W-:Y:S01]  /*25e0*/  LOP3.LUT R0, R8, R9, R0, 0x1e, !PT ;  /* 0x0000000908007212 */ /* 0x000fe200078e1e00 */
[----:B------:R-:W-:Y:S01]  /*25f0*/  IMAD.IADD R234, R3, 0x1, R234 ;  /* 0x0000000103ea7824 */ /* 0x000fe200078e02ea */
[----:B------:R-:W-:Y:S01]  /*2600*/  ULDC UR13, c[0x0][0x168] ;  /* 0x00005a00000d7ab9 */ /* 0x000fe20000000800 */
[----:B------:R-:W-:Y:S01]  /*2610*/  @!P2 IMAD.SHL.U32 R3, R34, 0x10, RZ ;  /* 0x000000102203a824 */ /* 0x000fe200078e00ff */
[----:B------:R-:W-:Y:S01]  /*2620*/  ULDC UR5, c[0x0][0x198] ;  /* 0x0000660000057ab9 */ /* 0x000fe20000000800 */
[C---:B------:R-:W-:Y:S01]  /*2630*/  IMAD.IADD R232, R227.reuse, 0x1, R232 ;  /* 0x00000001e3e87824 */ /* 0x040fe200078e02e8 */
[----:B------:R-:W-:Y:S01]  /*2640*/  ULDC UR18, c[0x0][0x168] ;  /* 0x00005a0000127ab9 */ /* 0x000fe20000000800 */
[----:B------:R-:W-:Y:S01]  /*2650*/  IMAD.IADD R227, R227, 0x1, R0 ;  /* 0x00000001e3e37824 */ /* 0x000fe200078e0200 */
[----:B------:R1:W-:Y:S01]  /*2660*/  @!P2 LDGSTS.E.BYPASS.LTC128B.128 [R3+0xf280], [R6.64] ;  /* 0x0f2800000603afae */ /* 0x0003e2000b901d4e */
[----:B------:R-:W-:-:S02]  /*2670*/  IMAD.SHL.U32 R0, R234, 0x2, RZ ;  /* 0x00000002ea007824 */ /* 0x000fc400078e00ff */
[----:B------:R-:W-:Y:S01]  /*2680*/  IMAD.IADD R222, R234, 0x1, R231 ;  /* 0x00000001eade7824 */ /* 0x000fe200078e02e7 */
[----:B------:R-:W0:Y:S01]  /*2690*/  LDGDEPBAR ;  /* 0x00000000000079af */ /* 0x000e220000000000 */
[----:B------:R-:W-:Y:S02]  /*26a0*/  LEA R227, R227, 0x80, 0x1 ;  /* 0x00000080e3e37811 */ /* 0x000fe400078e08ff */
[----:B------:R-:W-:Y:S01]  /*26b0*/  IADD3 R0, R0, 0xc080, RZ ;  /* 0x0000c08000007810 */ /* 0x000fe20007ffe0ff */
[----:B------:R-:W0:Y:S04]  /*26c0*/  LDGDEPBAR ;  /* 0x00000000000079af */ /* 0x000e280000000000 */
[----:B------:R-:W-:Y:S02]  /*26d0*/  IMAD R229, R231, 0x2, R0 ;  /* 0x00000002e7e57824 */ /* 0x000fe400078e0200 */
[----:B--234-:R-:W-:-:S02]  /*26e0*/  IMAD.SHL.U32 R0, R234, 0x2, RZ ;  /* 0x00000002ea007824 */ /* 0x01cfc400078e00ff */
.L_x_459:
[----:B------:R-:W-:Y:S04]  /*26f0*/  DEPBAR.LE SB0, 0x1 ;  /* 0x000080400000791a */ /* 0x000fe80000000000 */
[----:B------:R-:W-:Y:S01]  /*2700*/  BAR.SYNC.DEFER_BLOCKING 0x0 ;  /* 0x0000000000007b1d */ /* 0x000fe20000010000 */
[----:B-1----:R-:W-:Y:S01]  /*2710*/  MOV R37, UR4 ;  /* 0x0000000400257c02 */ /* 0x002fe20008000f00 */
[----:B------:R-:W-:Y:S01]  /*2720*/  IMAD.U32 R52, RZ, RZ, UR4 ;  /* 0x00000004ff347e24 */ /* 0x000fe2000f8e00ff */
[----:B------:R-:W-:Y:S01]  /*2730*/  MOV R170, UR4 ;  /* 0x0000000400aa7c02 */ /* 0x000fe20008000f00 */
[----:B------:R-:W-:Y:S02]  /*2740*/  UIADD3 UR22, UR16, 0x1, URZ ;  /* 0x0000000110167890 */ /* 0x000fe4000fffe03f */
[----:B------:R-:W-:Y:S01]  /*2750*/  IMAD R37, R37, 0x1800, R234 ;  /* 0x0000180025257824 */ /* 0x000fe200078e02ea */
[----:B------:R-:W-:Y:S01]  /*2760*/  LEA R181, R170, R247, 0x6 ;  /* 0x000000f7aab57211 */ /* 0x000fe200078e30ff */
[----:B------:R-:W-:Y:S01]  /*2770*/  IMAD R53, R52, 0x1800, R231 ;  /* 0x0000180034357824 */ /* 0x000fe200078e02e7 */
[----:B------:R-:W-:Y:S02]  /*2780*/  UISETP.GE.AND UP0, UPT, UR22, UR9, UPT ;  /* 0x000000091600728c */ /* 0x000fe4000bf06270 */
[----:B------:R-:W-:Y:S02]  /*2790*/  SHF.L.U32 R3, R37, 0x1, RZ ;  /* 0x0000000125037819 */ /* 0x000fe400000006ff */
[----:B------:R-:W-:Y:S02]  /*27a0*/  IADD3 R52, R234, R53, RZ ;  /* 0x00000035ea347210 */ /* 0x000fe40007ffe0ff */
[----:B------:R-:W-:Y:S03]  /*27b0*/  PLOP3.LUT P0, PT, PT, PT, UP0, 0x80, 0x0 ;  /* 0x000000000000781c */ /* 0x000fe60003f0f008 */
[----:B------:R-:W-:Y:S01]  /*27c0*/  IMAD.SHL.U32 R2, R52, 0x2, RZ ;  /* 0x0000000234027824 */ /* 0x000fe200078e00ff */
[----:B------:R-:W-:Y:S01]  /*27d0*/  LDSM.16.M88.4 R40, [R230+0x80] ;  /* 0x00008000e628783b */ /* 0x000fe20000000200 */
[----:B------:R-:W-:Y:S04]  /*27e0*/  UMOV UR20, UR16 ;  /* 0x0000001000147c82 */ /* 0x000fe80008000000 */
[----:B------:R-:W1:Y:S05]  /*27f0*/  LDSM.16.M88.4 R36, [R3+0x6080] ;  /* 0x006080000324783b */ /* 0x000e6a0000000200 */
[----:B------:R-:W2:Y:S05]  /*2800*/  LDSM.16.M88.4 R44, [R3+0x6880] ;  /* 0x00688000032c783b */ /* 0x000eaa0000000200 */
[----:B------:R-:W3:Y:S05]  /*2810*/  LDSM.16.M88.4 R48, [R230+0x1080] ;  /* 0x00108000e630783b */ /* 0x000eea0000000200 */
[----:B------:R-:W-:Y:S05]  /*2820*/  LDSM.16.M88.4 R56, [R221+0x80] ;  /* 0x00008000dd38783b */ /* 0x000fea0000000200 */
[----:B------:R-:W4:Y:S05]  /*2830*/  LDSM.16.M88.4 R52, [R2+0x6080] ;  /* 0x006080000234783b */ /* 0x000f2a0000000200 */
[----:B------:R-:W5:Y:S05]  /*2840*/  LDSM.16.M88.4 R156, [R2+0x6880] ;  /* 0x00688000029c783b */ /* 0x000f6a0000000200 */
[----:B------:R-:W3:Y:S01]  /*2850*/  LDSM.16.M88.4 R160, [R221+0x1080] ;  /* 0x00108000dda0783b */ /* 0x000ee20000000200 */
[-C--:B-1----:R-:W-:Y:S08]  /*2860*/  HMMA.16816.F32 R4, R36, R40.reuse, RZ ;  /* 0x000000282404723c */ /* 0x082ff000000018ff */
[C---:B--2---:R-:W-:Y:S08]  /*2870*/  HMMA.16816.F32 R8, R44.reuse, R40, RZ ;  /* 0x000000282c08723c */ /* 0x044ff000000018ff */
[-C--:B------:R-:W-:Y:S08]  /*2880*/  HMMA.16816.F32 R12, R44, R42.reuse, RZ ;  /* 0x0000002a2c0c723c */ /* 0x080ff000000018ff */
[C---:B------:R-:W-:Y:S01]  /*2890*/  HMMA.16816.F32 R16, R36.reuse, R42, RZ ;  /* 0x0000002a2410723c */ /* 0x040fe200000018ff */
[----:B------:R-:W-:Y:S07]  /*28a0*/  LDSM.16.M88.4 R40, [R230+0x2080] ;  /* 0x00208000e628783b */ /* 0x000fee0000000200 */
[-C--:B---3--:R-:W-:Y:S08]  /*28b0*/  HMMA.16816.F32 R20, R36, R48.reuse, RZ ;  /* 0x000000302414723c */ /* 0x088ff000000018ff */
[C---:B------:R-:W-:Y:S07]  /*28c0*/  HMMA.16816.F32 R24, R44.reuse, R48, RZ ;  /* 0x000000302c18723c */ /* 0x040fee00000018ff */
[----:B------:R-:W-:Y:S01]  /*28d0*/  MOV R49, UR4 ;  /* 0x0000000400317c02 */ /* 0x000fe20008000f00 */
[-C--:B------:R-:W-:Y:S01]  /*28e0*/  HMMA.16816.F32 R28, R44, R50.reuse, RZ ;  /* 0x000000322c1c723c */ /* 0x080fe200000018ff */
[----:B------:R-:W-:Y:S03]  /*28f0*/  LDSM.16.M88.4 R44, [R3+0x7880] ;  /* 0x00788000032c783b */ /* 0x000fe60000000200 */
[----:B------:R-:W-:Y:S04]  /*2900*/  IMAD R49, R49, 0x1800, R222 ;  /* 0x0000180031317824 */ /* 0x000fe800078e02de */
[----:B------:R-:W-:Y:S01]  /*2910*/  HMMA.16816.F32 R32, R36, R50, RZ ;  /* 0x000000322420723c */ /* 0x000fe200000018ff */
[----:B------:R-:W1:Y:S03]  /*2920*/  LDSM.16.M88.4 R36, [R3+0x7080] ;  /* 0x007080000324783b */ /* 0x000e660000000200 */
[----:B------:R-:W-:Y:S02]  /*2930*/  IMAD.SHL.U32 R168, R49, 0x2, RZ ;  /* 0x0000000231a87824 */ /* 0x000fe400078e00ff */
[----:B------:R-:W2:Y:S02]  /*2940*/  LDSM.16.M88.4 R48, [R230+0x3080] ;  /* 0x00308000e630783b */ /* 0x000ea40000000200 */
        /* <DEDUP_REMOVED lines=20> */
[----:B------:R-:W-:Y:S07]  /*2a90*/  LDSM.16.M88.4 R44, [R3+0x8880] ;  /* 0x00888000032c783b */ /* 0x000fee0000000200 */
[----:B------:R-:W-:Y:S01]  /*2aa0*/  HMMA.16816.F32 R32, R36, R50, R32 ;  /* 0x000000322420723c */ /* 0x000fe20000001820 */
[----:B------:R-:W1:Y:S05]  /*2ab0*/  LDSM.16.M88.4 R36, [R3+0x8080] ;  /* 0x008080000324783b */ /* 0x000e6a0000000200 */
[----:B------:R-:W2:Y:S02]  /*2ac0*/  LDSM.16.M88.4 R48, [R230+0x5080] ;  /* 0x00508000e630783b */ /* 0x000ea40000000200 */
[-C--:B---3--:R-:W-:Y:S08]  /*2ad0*/  HMMA.16816.F32 R4, R52, R56.reuse, R4 ;  /* 0x000000383404723c */ /* 0x088ff00000001804 */
[C---:B------:R-:W-:Y:S08]  /*2ae0*/  HMMA.16816.F32 R8, R156.reuse, R56, R8 ;  /* 0x000000389c08723c */ /* 0x040ff00000001808 */
[-C--:B------:R-:W-:Y:S08]  /*2af0*/  HMMA.16816.F32 R12, R156, R58.reuse, R12 ;  /* 0x0000003a9c0c723c */ /* 0x080ff0000000180c */
[C---:B------:R-:W-:Y:S01]  /*2b00*/  HMMA.16816.F32 R16, R52.reuse, R58, R16 ;  /* 0x0000003a3410723c */ /* 0x040fe20000001810 */
[----:B------:R-:W-:Y:S07]  /*2b10*/  LDSM.16.M88.4 R56, [R168+0x8080] ;  /* 0x00808000a838783b */ /* 0x000fee0000000200 */
[-C--:B----4-:R-:W-:Y:S08]  /*2b20*/  HMMA.16816.F32 R20, R52, R160.reuse, R20 ;  /* 0x000000a03414723c */ /* 0x090ff00000001814 */
[C---:B------:R-:W-:Y:S08]  /*2b30*/  HMMA.16816.F32 R24, R156.reuse, R160, R24 ;  /* 0x000000a09c18723c */ /* 0x040ff00000001818 */
[-C--:B------:R-:W-:Y:S01]  /*2b40*/  HMMA.16816.F32 R28, R156, R162.reuse, R28 ;  /* 0x000000a29c1c723c */ /* 0x080fe2000000181c */
[----:B------:R-:W3:Y:S07]  /*2b50*/  LDSM.16.M88.4 R156, [R221+0x4080] ;  /* 0x00408000dd9c783b */ /* 0x000eee0000000200 */
[----:B------:R-:W-:Y:S01]  /*2b60*/  HMMA.16816.F32 R32, R52, R162, R32 ;  /* 0x000000a23420723c */ /* 0x000fe20000001820 */
[----:B------:R-:W4:Y:S05]  /*2b70*/  LDSM.16.M88.4 R52, [R2+0x8880] ;  /* 0x008880000234783b */ /* 0x000f2a0000000200 */
[----:B------:R-:W-:Y:S02]  /*2b80*/  LDS R2, [R181.X4+0xf080] ;  /* 0x00f08000b5027984 */ /* 0x000fe40000004800 */
[-C--:B-1----:R-:W-:Y:S08]  /*2b90*/  HMMA.16816.F32 R4, R36, R40.reuse, R4 ;  /* 0x000000282404723c */ /* 0x082ff00000001804 */
[C---:B------:R-:W-:Y:S08]  /*2ba0*/  HMMA.16816.F32 R8, R44.reuse, R40, R8 ;  /* 0x000000282c08723c */ /* 0x040ff00000001808 */
[-C--:B------:R-:W-:Y:S08]  /*2bb0*/  HMMA.16816.F32 R12, R44, R42.reuse, R12 ;  /* 0x0000002a2c0c723c */ /* 0x080ff0000000180c */
[C---:B------:R-:W-:Y:S08]  /*2bc0*/  HMMA.16816.F32 R16, R36.reuse, R42, R16 ;  /* 0x0000002a2410723c */ /* 0x040ff00000001810 */
[-C--:B--2---:R-:W-:Y:S08]  /*2bd0*/  HMMA.16816.F32 R20, R36, R48.reuse, R20 ;  /* 0x000000302414723c */ /* 0x084ff00000001814 */
[C---:B------:R-:W-:Y:S01]  /*2be0*/  HMMA.16816.F32 R24, R44.reuse, R48, R24 ;  /* 0x000000302c18723c */ /* 0x040fe20000001818 */
[----:B------:R-:W-:Y:S07]  /*2bf0*/  LDS R49, [R181.X4+0xf0a0] ;  /* 0x00f0a000b5317984 */ /* 0x000fee0000004800 */
[-C--:B------:R-:W-:Y:S08]  /*2c00*/  HMMA.16816.F32 R28, R44, R50.reuse, R28 ;  /* 0x000000322c1c723c */ /* 0x080ff0000000181c */
[----:B------:R-:W-:Y:S01]  /*2c10*/  HMMA.16816.F32 R32, R36, R50, R32 ;  /* 0x000000322420723c */ /* 0x000fe20000001820 */
[----:B------:R-:W1:Y:S05]  /*2c20*/  LDSM.16.M88.4 R36, [R221+0x5080] ;  /* 0x00508000dd24783b */ /* 0x000e6a0000000200 */
[----:B------:R2:W2:Y:S02]  /*2c30*/  LDS R51, [R181.X4+0xf100] ;  /* 0x00f10000b5337984 */ /* 0x0004a40000004800 */
[-C--:B---3--:R-:W-:Y:S03]  /*2c40*/  HMMA.16816.F32 R4, R56, R156.reuse, R4 ;  /* 0x0000009c3804723c */ /* 0x088fe60000001804 */
[----:B------:R3:W2:Y:S01]  /*2c50*/  LDS R50, [R181.X4+0xf120] ;  /* 0x00f12000b5327984 */ /* 0x0006a20000004800 */
[----:B------:R-:W-:Y:S04]  /*2c60*/  DEPBAR.LE SB0, 0x0 ;  /* 0x000080000000791a */ /* 0x000fe80000000000 */
[C---:B----4-:R-:W-:Y:S01]  /*2c70*/  HMMA.16816.F32 R8, R52.reuse, R156, R8 ;  /* 0x0000009c3408723c */ /* 0x050fe20000001808 */
[----:B------:R-:W-:Y:S07]  /*2c80*/  BAR.SYNC.DEFER_BLOCKING 0x0 ;  /* 0x0000000000007b1d */ /* 0x000fee0000010000 */
[-C--:B------:R-:W-:Y:S08]  /*2c90*/  HMMA.16816.F32 R12, R52, R158.reuse, R12 ;  /* 0x0000009e340c723c */ /* 0x080ff0000000180c */
[C---:B------:R-:W-:Y:S08]  /*2ca0*/  HMMA.16816.F32 R16, R56.reuse, R158, R16 ;  /* 0x0000009e3810723c */ /* 0x040ff00000001810 */
[-C--:B-1----:R-:W-:Y:S01]  /*2cb0*/  HMMA.16816.F32 R20, R56, R36.reuse, R20 ;  /* 0x000000243814723c */ /* 0x082fe20000001814 */
[----:B------:R3:W1:Y:S05]  /*2cc0*/  LDSM.16.M88.4 R160, [R0+0xc080] ;  /* 0x00c0800000a0783b */ /* 0x00066a0000000200 */
[----:B------:R3:W4:Y:S02]  /*2cd0*/  LDSM.16.M88.4 R168, [R0+0xc880] ;  /* 0x00c8800000a8783b */ /* 0x0007240000000200 */
[C---:B------:R-:W-:Y:S03]  /*2ce0*/  HMMA.16816.F32 R24, R52.reuse, R36, R24 ;  /* 0x000000243418723c */ /* 0x040fe60000001818 */
[----:B------:R3:W1:Y:S05]  /*2cf0*/  LDSM.16.M88.4 R156, [R229] ;  /* 0x00000000e59c783b */ /* 0x00066a0000000200 */
[-C--:B------:R-:W-:Y:S01]  /*2d00*/  HMMA.16816.F32 R28, R52, R38.reuse, R28 ;  /* 0x00000026341c723c */ /* 0x080fe2000000181c */
[----:B------:R3:W1:Y:S07]  /*2d10*/  LDSM.16.M88.4 R180, [R229+0x800] ;  /* 0x00080000e5b4783b */ /* 0x00066e0000000200 */
[----:B------:R-:W-:Y:S01]  /*2d20*/  HMMA.16816.F32 R32, R56, R38, R32 ;  /* 0x000000263820723c */ /* 0x000fe20000001820 */
[----:B------:R-:W-:-:S07]  /*2d30*/  @P0 BRA `(.L_x_457) ;  /* 0x000002a000000947 */ /* 0x000fce0003800000 */
[C---:B--2---:R-:W-:Y:S01]  /*2d40*/  LOP3.LUT P6, RZ, R245.reuse, 0x1, RZ, 0xc0, !PT ;  /* 0x00000001f5ff7812 */ /* 0x044fe200078cc0ff */
[----:B------:R-:W2:Y:S01]  /*2d50*/  LDL.64 R46, [R1+0x10] ;  /* 0x00001000012e7983 */ /* 0x000ea20000100a00 */
[----:B------:R-:W-:Y:S01]  /*2d60*/  LOP3.LUT P5, RZ, R245, 0x2, RZ, 0xc0, !PT ;  /* 0x00000002f5ff7812 */ /* 0x000fe200078ac0ff */
[----:B------:R-:W-:Y:S01]  /*2d70*/  USHF.R.S32.HI UR21, URZ, 0x1f, UR22 ;  /* 0x0000001f3f157899 */ /* 0x000fe20008011416 */
[----:B------:R-:W-:Y:S01]  /*2d80*/  IADD3 R37, R237, 0x6080, RZ ;  /* 0x00006080ed257810 */ /* 0x000fe20007ffe0ff */
[----:B------:R-:W5:Y:S01]  /*2d90*/  LDL.64 R42, [R1] ;  /* 0x00000000012a7983 */ /* 0x000f620000100a00 */
[----:B------:R-:W-:Y:S01]  /*2da0*/  ULDC.64 UR6, c[0x0][0x178] ;  /* 0x00005e0000067ab9 */ /* 0x000fe20000000a00 */
[----:B------:R-:W-:Y:S01]  /*2db0*/  IMAD.U32 R41, RZ, RZ, UR16 ;  /* 0x00000010ff297e24 */ /* 0x000fe2000f8e00ff */
[----:B------:R-:W-:Y:S02]  /*2dc0*/  UIMAD UR21, UR21, UR6, URZ ;  /* 0x00000006151572a4 */ /* 0x000fe4000f8e023f */
[----:B------:R-:W-:Y:S02]  /*2dd0*/  UIMAD.WIDE.U32 UR24, UR22, UR6, URZ ;  /* 0x00000006161872a5 */ /* 0x000fe4000f8e003f */
[----:B------:R-:W-:Y:S01]  /*2de0*/  @!P3 LEA R41, R41, 0x40, 0x6 ;  /* 0x000000402929b811 */ /* 0x000fe200078e30ff */
[----:B------:R-:W-:Y:S02]  /*2df0*/  UIMAD UR21, UR22, UR7, UR21 ;  /* 0x00000007161572a4 */ /* 0x000fe4000f8e0215 */
[----:B------:R-:W-:Y:S01]  /*2e00*/  UIMAD UR22, UR22, UR17, UR13 ;  /* 0x00000011161672a4 */ /* 0x000fe2000f8e020d */
[----:B------:R-:W-:Y:S01]  /*2e10*/  IMAD.U32 R3, RZ, RZ, UR24 ;  /* 0x00000018ff037e24 */ /* 0x000fe2000f8e00ff */
[----:B------:R-:W-:Y:S01]  /*2e20*/  UIADD3 UR21, UR25, UR21, URZ ;  /* 0x0000001519157290 */ /* 0x000fe2000fffe03f */
[----:B------:R-:W-:Y:S03]  /*2e30*/  IMAD.U32 R39, RZ, RZ, UR24 ;  /* 0x00000018ff277e24 */ /* 0x000fe6000f8e00ff */
[----:B------:R-:W-:Y:S01]  /*2e40*/  LEA R40, P1, R3, R242, 0x6 ;  /* 0x000000f203287211 */ /* 0x000fe200078230ff */
[----:B------:R-:W-:Y:S02]  /*2e50*/  IMAD.U32 R3, RZ, RZ, UR19 ;  /* 0x00000013ff037e24 */ /* 0x000fe4000f8e00ff */
[----:B------:R-:W-:Y:S05]  /*2e60*/  IMAD.U32 R36, RZ, RZ, UR21 ;  /* 0x00000015ff247e24 */ /* 0x000fea000f8e00ff */
[----:B------:R-:W-:Y:S01]  /*2e70*/  LEA.HI.X R39, R39, R233, R36, 0x6, P1 ;  /* 0x000000e927277211 */ /* 0x000fe200008f3424 */
[----:B------:R-:W-:Y:S04]  /*2e80*/  IMAD.U32 R36, RZ, RZ, UR19 ;  /* 0x00000013ff247e24 */ /* 0x000fe8000f8e00ff */
[----:B------:R-:W-:Y:S01]  /*2e90*/  IMAD R37, R36, 0x3000, R37 ;  /* 0x0000300024257824 */ /* 0x000fe200078e0225 */
[C---:B--2---:R-:W-:Y:S02]  /*2ea0*/  ISETP.GE.OR P6, PT, R46.reuse, UR22, !P6 ;  /* 0x000000162e007c0c */ /* 0x044fe4000f7c6670 */
[C---:B------:R-:W-:Y:S02]  /*2eb0*/  ISETP.LT.AND P4, PT, R46.reuse, UR22, PT ;  /* 0x000000162e007c0c */ /* 0x040fe4000bf81270 */
[----:B------:R-:W-:Y:S01]  /*2ec0*/  ISETP.GE.OR P5, PT, R46, UR22, !P5 ;  /* 0x000000162e007c0c */ /* 0x000fe2000efa6670 */
[----:B-----5:R-:W-:Y:S01]  /*2ed0*/  IMAD.SHL.U32 R38, R42, 0x4, RZ ;  /* 0x000000042a267824 */ /* 0x020fe200078e00ff */
[C---:B------:R-:W-:Y:S02]  /*2ee0*/  LEA R46, P2, R40.reuse, c[0x0][0x160], 0x1 ;  /* 0x00005800282e7a11 */ /* 0x040fe400078408ff */
[----:B------:R-:W-:Y:S01]  /*2ef0*/  ISETP.GE.OR P4, PT, R239, c[0x0][0x16c], !P4 ;  /* 0x00005b00ef007a0c */ /* 0x000fe20006786670 */
[----:B------:R-:W-:Y:S01]  /*2f00*/  @!P3 IMAD R3, R3, 0x40, R38 ;  /* 0x000000400303b824 */ /* 0x000fe200078e0226 */
[----:B------:R-:W-:Y:S02]  /*2f10*/  LEA.HI.X R47, R40, c[0x0][0x164], R39, 0x1, P2 ;  /* 0x00005900282f7a11 */ /* 0x000fe400010f0c27 */
[----:B------:R-:W-:Y:S01]  /*2f20*/  @!P3 IADD3 R42, P1, R41, R250, RZ ;  /* 0x000000fa292ab210 */ /* 0x000fe20007f3e0ff */
[----:B------:R-:W-:Y:S02]  /*2f30*/  @!P3 IMAD.SHL.U32 R39, R3, 0x4, RZ ;  /* 0x000000040327b824 */ /* 0x000fe400078e00ff */
[----:B------:R-:W-:Y:S01]  /*2f40*/  @!PT LDS RZ, [RZ] ;  /* 0x00000000fffff984 */ /* 0x000fe20000000800 */
[----:B------:R-:W-:Y:S01]  /*2f50*/  @!PT LDS RZ, [RZ] ;  /* 0x00000000fffff984 */ /* 0x000fe20000000800 */
[----:B------:R-:W-:Y:S01]  /*2f60*/  @!PT LDS RZ, [RZ] ;  /* 0x00000000fffff984 */ /* 0x000fe20000000800 */
[----:B------:R2:W-:Y:S01]  /*2f70*/  LDGSTS.E.BYPASS.LTC128B.128 [R37], [R46.64], !P6 ;  /* 0x000000002e257fae */ /* 0x0005e2000f101d4e */
[----:B------:R-:W-:Y:S02]  /*2f80*/  @!P3 LEA.HI.X.SX32 R41, R41, R235, 0x1, P1 ;  /* 0x000000eb2929b211 */ /* 0x000fe400008f0eff */
[C---:B------:R-:W-:Y:S01]  /*2f90*/  @!P3 LEA R44, P1, R42.reuse, c[0x0][0x258], 0x2 ;  /* 0x000096002a2cba11 */ /* 0x040fe200078210ff */
[----:B------:R2:W-:Y:S03]  /*2fa0*/  LDGSTS.E.BYPASS.LTC128B.128 [R37+0x1000], [R46.64+0x40], !P5 ;  /* 0x010000402e257fae */ /* 0x0005e6000e901d4e */
[----:B------:R-:W-:Y:S01]  /*2fb0*/  @!P3 LEA.HI.X R45, R42, c[0x0][0x25c], R41, 0x2, P1 ;  /* 0x000097002a2dba11 */ /* 0x000fe200008f1429 */
[----:B------:R2:W-:Y:S04]  /*2fc0*/  LDGSTS.E.BYPASS.LTC128B.128 [R37+0x2000], [R46.64+0x80], !P4 ;  /* 0x020000802e257fae */ /* 0x0005e8000e101d4e */
[----:B------:R2:W-:Y:S04]  /*2fd0*/  @!P3 LDGSTS.E.BYPASS.LTC128B.128 [R39+0xf080], [R44.64] ;  /* 0x0f0800002c27bfae */ /* 0x0005e8000b901d4e */
.L_x_457:
[----:B--2---:R-:W2:Y:S01]  /*2fe0*/  LDL R36, [R1+0x18] ;  /* 0x0000180001247983 */ /* 0x004ea20000100800 */
[----:B------:R-:W-:Y:S02]  /*2ff0*/  ULEA UR6, UR16, 0x1, 0x6 ;  /* 0x0000000110067891 */ /* 0x000fe4000f8e303f */
[----:B------:R-:W-:Y:S01]  /*3000*/  UIADD3 UR16, UR16, 0x1, URZ ;  /* 0x0000000110107890 */ /* 0x000fe2000fffe03f */
[----:B------:R-:W-:Y:S01]  /*3010*/  STL [R1+0x20], R109 ;  /* 0x0000206d01007387 */ /* 0x000fe20000100800 */
[----:B------:R-:W-:Y:S03]  /*3020*/  UIADD3 UR6, UR6, UR5, -UR8 ;  /* 0x0000000506067290 */ /* 0x000fe6000fffe808 */
[----:B------:R3:W-:Y:S03]  /*3030*/  STL [R1+0x1c], R108 ;  /* 0x00001c6c01007387 */ /* 0x0007e60000100800 */
[----:B------:R-:W-:Y:S01]  /*3040*/  IMAD.U32 R40, RZ, RZ, UR6 ;  /* 0x00000006ff287e24 */ /* 0x000fe2000f8e00ff */
[----:B------:R-:W0:Y:S04]  /*3050*/  LDGDEPBAR ;  /* 0x00000000000079af */ /* 0x000e280000000000 */
[----:B------:R-:W-:Y:S05]  /*3060*/  IADD3 R41, R247, -c[0x0][0x168], R40 ;  /* 0x80005a00f7297a10 */ /* 0x000fea0007ffe028 */
[----:B------:R-:W-:Y:S05]  /*3070*/  IMAD.IADD R41, R41, 0x1, -R252 ;  /* 0x0000000129297824 */ /* 0x000fea00078e0afc */
[C---:B------:R-:W-:Y:S02]  /*3080*/  IADD3 R40, R41.reuse, 0x8, RZ ;  /* 0x0000000829287810 */ /* 0x040fe40007ffe0ff */
[----:B------:R-:W-:Y:S02]  /*3090*/  IADD3 R43, R41, 0x20, RZ ;  /* 0x00000020292b7810 */ /* 0x000fe40007ffe0ff */
[C---:B--2---:R-:W-:Y:S02]  /*30a0*/  IMNMX R40, R36.reuse, R40, PT ;  /* 0x0000002824287217 */ /* 0x044fe40003800200 */
[----:B------:R-:W-:Y:S02]  /*30b0*/  IMNMX R42, R36, R41, PT ;  /* 0x00000029242a7217 */ /* 0x000fe40003800200 */
[----:B------:R-:W-:Y:S02]  /*30c0*/  ISETP.GT.AND P1, PT, R40, 0x1, PT ;  /* 0x000000012800780c */ /* 0x000fe40003f24270 */
[C---:B------:R-:W-:Y:S02]  /*30d0*/  ISETP.GT.AND P5, PT, R42.reuse, RZ, PT ;  /* 0x000000ff2a00720c */ /* 0x040fe40003fa4270 */
[----:B------:R-:W-:Y:S02]  /*30e0*/  FSEL R44, R7, -INF , P1 ;  /* 0xff800000072c7808 */ /* 0x000fe40000800000 */
[----:B------:R-:W-:Y:S02]  /*30f0*/  ISETP.GT.AND P1, PT, R42, 0x20, PT ;  /* 0x000000202a00780c */ /* 0x000fe40003f24270 */
[----:B------:R-:W-:Y:S01]  /*3100*/  ISETP.GT.AND P2, PT, R40, RZ, PT ;  /* 0x000000ff2800720c */ /* 0x000fe20003f44270 */
[--C-:B---3--:R-:W-:Y:S01]  /*3110*/  FFMA.FTZ R108, R44, c[0x0][0x29c], -R49.reuse ;  /* 0x0000a7002c6c7a23 */ /* 0x108fe20000010831 */
[----:B------:R-:W-:Y:S02]  /*3120*/  FSEL R56, R16, -INF , P1 ;  /* 0xff80000010387808 */ /* 0x000fe40000800000 */
[----:B------:R-:W-:Y:S02]  /*3130*/  ISETP.GT.AND P1, PT, R40, 0x21, PT ;  /* 0x000000212800780c */ /* 0x000fe40003f24270 */
[----:B------:R-:W-:Y:S02]  /*3140*/  ISETP.GT.AND P4, PT, R42, 0x1, PT ;  /* 0x000000012a00780c */ /* 0x000fe40003f84270 */
[----:B------:R-:W-:Y:S02]  /*3150*/  FSEL R52, R4, -INF , P5 ;  /* 0xff80000004347808 */ /* 0x000fe40002800000 */
[----:B------:R-:W-:Y:S02]  /*3160*/  ISETP.GT.AND P5, PT, R40, 0x20, PT ;  /* 0x000000202800780c */ /* 0x000fe40003fa4270 */
[----:B------:R-:W-:Y:S02]  /*3170*/  ISETP.GT.AND P6, PT, R42, 0x21, PT ;  /* 0x000000212a00780c */ /* 0x000fe40003fc4270 */
[----:B------:R-:W-:Y:S02]  /*3180*/  FSEL R46, R6, -INF , P2 ;  /* 0xff800000062e7808 */ /* 0x000fe40001000000 */
[----:B------:R-:W-:Y:S02]  /*3190*/  FSEL R47, R19, -INF , P1 ;  /* 0xff800000132f7808 */ /* 0x000fe40000800000 */
[----:B------:R-:W-:Y:S01]  /*31a0*/  FSEL R54, R17, -INF , P6 ;  /* 0xff80000011367808 */ /* 0x000fe20003000000 */
[--C-:B------:R-:W-:Y:S01]  /*31b0*/  FFMA.FTZ R109, R46, c[0x0][0x29c], -R49.reuse ;  /* 0x0000a7002e6d7a23 */ /* 0x100fe20000010831 */
[----:B------:R-:W-:Y:S02]  /*31c0*/  ISETP.GT.AND P1, PT, R40, 0x40, PT ;  /* 0x000000402800780c */ /* 0x000fe40003f24270 */
[----:B------:R-:W-:Y:S01]  /*31d0*/  FSEL R3, R5, -INF , P4 ;  /* 0xff80000005037808 */ /* 0x000fe20002000000 */
[--C-:B------:R-:W-:Y:S01]  /*31e0*/  FFMA.FTZ R7, R54, c[0x0][0x29c], -R2.reuse ;  /* 0x0000a70036077a23 */ /* 0x100fe20000010802 */
[C---:B------:R-:W-:Y:S02]  /*31f0*/  ISETP.GT.AND P4, PT, R42.reuse, 0x40, PT ;  /* 0x000000402a00780c */ /* 0x040fe40003f84270 */
[C---:B------:R-:W-:Y:S02]  /*3200*/  ISETP.GT.AND P2, PT, R42.reuse, 0x41, PT ;  /* 0x000000412a00780c */ /* 0x040fe40003f44270 */
[----:B------:R-:W-:Y:S02]  /*3210*/  ISETP.GT.AND P6, PT, R42, 0x60, PT ;  /* 0x000000602a00780c */ /* 0x000fe40003fc4270 */
[----:B------:R-:W-:Y:S02]  /*3220*/  FSEL R18, R18, -INF , P5 ;  /* 0xff80000012127808 */ /* 0x000fe40002800000 */
[----:B------:R-:W-:Y:S02]  /*3230*/  ISETP.GT.AND P5, PT, R42, 0x61, PT ;  /* 0x000000612a00780c */ /* 0x000fe40003fa4270 */
[----:B------:R-:W-:Y:S01]  /*3240*/  IADD3 R42, R41, 0x28, RZ ;  /* 0x00000028292a7810 */ /* 0x000fe20007ffe0ff */
[--C-:B------:R-:W-:Y:S01]  /*3250*/  FFMA.FTZ R4, R18, c[0x0][0x29c], -R49.reuse ;  /* 0x0000a70012047a23 */ /* 0x100fe20000010831 */
[----:B------:R-:W-:Y:S02]  /*3260*/  FSEL R6, R20, -INF , P4 ;  /* 0xff80000014067808 */ /* 0x000fe40002000000 */
[----:B------:R-:W-:Y:S02]  /*3270*/  ISETP.GT.AND P4, PT, R40, 0x41, PT ;  /* 0x000000412800780c */ /* 0x000fe40003f84270 */
[----:B------:R-:W-:Y:S01]  /*3280*/  FSEL R5, R21, -INF , P2 ;  /* 0xff80000015057808 */ /* 0x000fe20001000000 */
[--C-:B------:R-:W-:Y:S01]  /*3290*/  FFMA.FTZ R6, R6, c[0x0][0x29c], -R2.reuse ;  /* 0x0000a70006067a23 */ /* 0x100fe20000010802 */
[----:B------:R-:W-:Y:S02]  /*32a0*/  ISETP.GT.AND P2, PT, R40, 0x60, PT ;  /* 0x000000602800780c */ /* 0x000fe40003f44270 */
[----:B------:R-:W-:Y:S01]  /*32b0*/  FSEL R17, R22, -INF , P1 ;  /* 0xff80000016117808 */ /* 0x000fe20000800000 */
[--C-:B------:R-:W-:Y:S01]  /*32c0*/  FFMA.FTZ R5, R5, c[0x0][0x29c], -R2.reuse ;  /* 0x0000a70005057a23 */ /* 0x100fe20000010802 */
[----:B------:R-:W-:Y:S02]  /*32d0*/  ISETP.GT.AND P1, PT, R40, 0x61, PT ;  /* 0x000000612800780c */ /* 0x000fe40003f24270 */
[C---:B------:R-:W-:Y:S01]  /*32e0*/  IMNMX R40, R36.reuse, R42, PT ;  /* 0x0000002a24287217 */ /* 0x040fe20003800200 */
[--C-:B------:R-:W-:Y:S01]  /*32f0*/  FFMA.FTZ R20, R17, c[0x0][0x29c], -R49.reuse ;  /* 0x0000a70011147a23 */ /* 0x100fe20000010831 */
[----:B------:R-:W-:Y:S02]  /*3300*/  IMNMX R41, R36, R43, PT ;  /* 0x0000002b24297217 */ /* 0x000fe40003800200 */
[-C--:B-1----:R-:W-:Y:S03]  /*3310*/  HMMA.16816.F32 R36, R160, R164.reuse, RZ ;  /* 0x000000a4a024723c */ /* 0x082fe600000018ff */
[----:B------:R-:W-:Y:S02]  /*3320*/  FSEL R19, R34, -INF , P2 ;  /* 0xff80000022137808 */ /* 0x000fe40001000000 */
[C---:B------:R-:W-:Y:S02]  /*3330*/  ISETP.GT.AND P2, PT, R40.reuse, RZ, PT ;  /* 0x000000ff2800720c */ /* 0x040fe40003f44270 */
[----:B------:R-:W-:Y:S02]  /*3340*/  FSEL R35, R35, -INF , P1 ;  /* 0xff80000023237808 */ /* 0x000fe40000800000 */
[----:B------:R-:W-:Y:S03]  /*3350*/  ISETP.GT.AND P1, PT, R40, 0x1, PT ;  /* 0x000000012800780c */ /* 0x000fe60003f24270 */
[----:B------:R-:W-:Y:S02]  /*3360*/  FSEL R33, R33, -INF , P5 ;  /* 0xff80000021217808 */ /* 0x000fe40002800000 */
[----:B------:R-:W-:Y:S02]  /*3370*/  ISETP.GT.AND P5, PT, R41, RZ, PT ;  /* 0x000000ff2900720c */ /* 0x000fe40003fa4270 */
[----:B------:R-:W-:Y:S02]  /*3380*/  FSEL R55, R10, -INF , P2 ;  /* 0xff8000000a377808 */ /* 0x000fe40001000000 */
[----:B------:R-:W-:Y:S01]  /*3390*/  FSEL R53, R11, -INF , P1 ;  /* 0xff8000000b357808 */ /* 0x000fe20000800000 */
[----:B------:R-:W-:Y:S01]  /*33a0*/  FFMA.FTZ R11, R56, c[0x0][0x29c], -R2 ;  /* 0x0000a700380b7a23 */ /* 0x000fe20000010802 */
[----:B------:R-:W-:Y:S01]  /*33b0*/  ISETP.GT.AND P2, PT, R41, 0x20, PT ;  /* 0x000000202900780c */ /* 0x000fe20003f44270 */
[--C-:B------:R-:W-:Y:S01]  /*33c0*/  FFMA.FTZ R18, R55, c[0x0][0x29c], -R50.reuse ;  /* 0x0000a70037127a23 */ /* 0x100fe20000010832 */
[----:B------:R-:W-:Y:S01]  /*33d0*/  ISETP.GT.AND P1, PT, R40, 0x21, PT ;  /* 0x000000212800780c */ /* 0x000fe20003f24270 */
[----:B------:R-:W-:Y:S01]  /*33e0*/  FFMA.FTZ R17, R53, c[0x0][0x29c], -R50 ;  /* 0x0000a70035117a23 */ /* 0x000fe20000010832 */
[----:B------:R-:W-:Y:S02]  /*33f0*/  FSEL R22, R23, -INF , P4 ;  /* 0xff80000017167808 */ /* 0x000fe40002000000 */
[----:B------:R-:W-:Y:S01]  /*3400*/  ISETP.GT.AND P4, PT, R41, 0x1, PT ;  /* 0x000000012900780c */ /* 0x000fe20003f84270 */
[----:B------:R-:W-:Y:S01]  /*3410*/  MUFU.EX2 R18, R18 ;  /* 0x0000001200127308 */ /* 0x000fe20000000800 */
[----:B------:R-:W-:Y:S01]  /*3420*/  FSEL R45, R8, -INF , P5 ;  /* 0xff800000082d7808 */ /* 0x000fe20002800000 */
[--C-:B------:R-:W-:Y:S01]  /*3430*/  FFMA.FTZ R16, R22, c[0x0][0x29c], -R49.reuse ;  /* 0x0000a70016107a23 */ /* 0x100fe20000010831 */
[----:B------:R-:W-:Y:S01]  /*3440*/  FSEL R21, R32, -INF , P6 ;  /* 0xff80000020157808 */ /* 0x000fe20003000000 */
[--C-:B------:R-:W-:Y:S01]  /*3450*/  FFMA.FTZ R32, R47, c[0x0][0x29c], -R49.reuse ;  /* 0x0000a7002f207a23 */ /* 0x100fe20000010831 */
[----:B------:R-:W-:Y:S01]  /*3460*/  FSEL R58, R9, -INF , P4 ;  /* 0xff800000093a7808 */ /* 0x000fe20002000000 */
[----:B------:R-:W-:Y:S01]  /*3470*/  FFMA.FTZ R8, R35, c[0x0][0x29c], -R49 ;  /* 0x0000a70023087a23 */ /* 0x000fe20000010831 */
[C---:B------:R-:W-:Y:S02]  /*3480*/  ISETP.GT.AND P6, PT, R41.reuse, 0x21, PT ;  /* 0x000000212900780c */ /* 0x040fe40003fc4270 */
[----:B------:R-:W-:Y:S01]  /*3490*/  ISETP.GT.AND P5, PT, R40, 0x20, PT ;  /* 0x000000202800780c */ /* 0x000fe20003fa4270 */
[----:B------:R-:W-:Y:S01]  /*34a0*/  FFMA.FTZ R35, R58, c[0x0][0x29c], -R51 ;  /* 0x0000a7003a237a23 */ /* 0x000fe20000010833 */
[----:B------:R-:W-:Y:S01]  /*34b0*/  ISETP.GT.AND P4, PT, R41, 0x40, PT ;  /* 0x000000402900780c */ /* 0x000fe20003f84270 */
[----:B------:R-:W-:Y:S01]  /*34c0*/  MUFU.EX2 R8, R8 ;  /* 0x0000000800087308 */ /* 0x000fe20000000800 */
[----:B------:R-:W-:Y:S01]  /*34d0*/  FSEL R34, R12, -INF , P2 ;  /* 0xff8000000c227808 */ /* 0x000fe20001000000 */
[----:B------:R-:W-:Y:S01]  /*34e0*/  FFMA.FTZ R12, R19, c[0x0][0x29c], -R49 ;  /* 0x0000a700130c7a23 */ /* 0x000fe20000010831 */
[----:B------:R-:W-:Y:S01]  /*34f0*/  ISETP.GT.AND P2, PT, R41, 0x41, PT ;  /* 0x000000412900780c */ /* 0x000fe20003f44270 */
[----:B------:R-:W-:Y:S01]  /*3500*/  IMAD.MOV.U32 R49, RZ, RZ, R4 ;  /* 0x000000ffff317224 */ /* 0x000fe200078e0004 */
[----:B------:R-:W-:Y:S01]  /*3510*/  FSEL R57, R15, -INF , P1 ;  /* 0xff8000000f397808 */ /* 0x000fe20000800000 */
[--C-:B------:R-:W-:Y:S01]  /*3520*/  FFMA.FTZ R15, R52, c[0x0][0x29c], -R2.reuse ;  /* 0x0000a700340f7a23 */ /* 0x100fe20000010802 */
[----:B------:R-:W-:Y:S01]  /*3530*/  ISETP.GT.AND P1, PT, R40, 0x40, PT ;  /* 0x000000402800780c */ /* 0x000fe20003f24270 */
[--C-:B------:R-:W-:Y:S01]  /*3540*/  FFMA.FTZ R4, R45, c[0x0][0x29c], -R51.reuse ;  /* 0x0000a7002d047a23 */ /* 0x100fe20000010833 */
[----:B------:R-:W-:Y:S01]  /*3550*/  FSEL R10, R13, -INF , P6 ;  /* 0xff8000000d0a7808 */ /* 0x000fe20003000000 */
[--C-:B------:R-:W-:Y:S01]  /*3560*/  FFMA.FTZ R13, R3, c[0x0][0x29c], -R2.reuse ;  /* 0x0000a700030d7a23 */ /* 0x100fe20000010802 */
[----:B------:R-:W-:Y:S01]  /*3570*/  ISETP.GT.AND P6, PT, R41, 0x60, PT ;  /* 0x000000602900780c */ /* 0x000fe20003fc4270 */
[--C-:B------:R-:W-:Y:S01]  /*3580*/  FFMA.FTZ R3, R21, c[0x0][0x29c], -R2.reuse ;  /* 0x0000a70015037a23 */ /* 0x100fe20000010802 */
[----:B------:R-:W-:Y:S01]  /*3590*/  FSEL R59, R14, -INF , P5 ;  /* 0xff8000000e3b7808 */ /* 0x000fe20002800000 */
[--C-:B------:R-:W-:Y:S01]  /*35a0*/  FFMA.FTZ R34, R34, c[0x0][0x29c], -R51.reuse ;  /* 0x0000a70022227a23 */ /* 0x100fe20000010833 */
[----:B------:R-:W-:Y:S01]  /*35b0*/  ISETP.GT.AND P5, PT, R41, 0x61, PT ;  /* 0x000000612900780c */ /* 0x000fe20003fa4270 */
[----:B------:R-:W-:Y:S01]  /*35c0*/  FFMA.FTZ R2, R33, c[0x0][0x29c], -R2 ;  /* 0x0000a70021027a23 */ /* 0x000fe20000010802 */
[----:B------:R-:W-:Y:S01]  /*35d0*/  FSEL R23, R24, -INF , P4 ;  /* 0xff80000018177808 */ /* 0x000fe20002000000 */
[--C-:B------:R-:W-:Y:S01]  /*35e0*/  FFMA.FTZ R33, R10, c[0x0][0x29c], -R51.reuse ;  /* 0x0000a7000a217a23 */ /* 0x100fe20000010833 */
[C---:B------:R-:W-:Y:S01]  /*35f0*/  ISETP.GT.AND P4, PT, R40.reuse, 0x41, PT ;  /* 0x000000412800780c */ /* 0x040fe20003f84270 */
[----:B------:R-:W-:Y:S01]  /*3600*/  MUFU.EX2 R3, R3 ;  /* 0x0000000300037308 */ /* 0x000fe20000000800 */
[----:B------:R-:W-:Y:S01]  /*3610*/  FSEL R14, R25, -INF , P2 ;  /* 0xff800000190e7808 */ /* 0x000fe20001000000 */
[--C-:B------:R-:W-:Y:S01]  /*3620*/  FFMA.FTZ R23, R23, c[0x0][0x29c], -R51.reuse ;  /* 0x0000a70017177a23 */ /* 0x100fe20000010833 */
[----:B------:R-:W-:Y:S02]  /*3630*/  ISETP.GT.AND P2, PT, R40, 0x60, PT ;  /* 0x000000602800780c */ /* 0x000fe40003f44270 */
[----:B------:R-:W-:Y:S01]  /*3640*/  FSEL R48, R26, -INF , P1 ;  /* 0xff8000001a307808 */ /* 0x000fe20000800000 */
[----:B------:R-:W-:Y:S01]  /*3650*/  FFMA.FTZ R22, R14, c[0x0][0x29c], -R51 ;  /* 0x0000a7000e167a23 */ /* 0x000fe20000010833 */
[----:B------:R-:W-:Y:S01]  /*3660*/  ISETP.GT.AND P1, PT, R40, 0x61, PT ;  /* 0x000000612800780c */ /* 0x000fe20003f24270 */
[--C-:B------:R-:W-:Y:S01]  /*3670*/  FFMA.FTZ R14, R57, c[0x0][0x29c], -R50.reuse ;  /* 0x0000a700390e7a23 */ /* 0x100fe20000010832 */
[C---:B----4-:R-:W-:Y:S01]  /*3680*/  HMMA.16816.F32 R40, R168.reuse, R164, RZ ;  /* 0x000000a4a828723c */ /* 0x050fe200000018ff */
[----:B------:R-:W-:Y:S01]  /*3690*/  MUFU.EX2 R2, R2 ;  /* 0x0000000200027308 */ /* 0x000fe20000000800 */
[----:B------:R-:W-:Y:S01]  /*36a0*/  FSEL R52, R27, -INF , P4 ;  /* 0xff8000001b347808 */ /* 0x000fe20002000000 */
[----:B------:R-:W-:Y:S01]  /*36b0*/  IMAD.MOV.U32 R57, RZ, RZ, R11 ;  /* 0x000000ffff397224 */ /* 0x000fe200078e000b */
[----:B------:R-:W-:Y:S02]  /*36c0*/  FSEL R21, R28, -INF , P6 ;  /* 0xff8000001c157808 */ /* 0x000fe40003000000 */
[----:B------:R-:W-:Y:S01]  /*36d0*/  FSEL R9, R29, -INF , P5 ;  /* 0xff8000001d097808 */ /* 0x000fe20002800000 */
[--C-:B------:R-:W-:Y:S01]  /*36e0*/  FFMA.FTZ R11, R52, c[0x0][0x29c], -R50.reuse ;  /* 0x0000a700340b7a23 */ /* 0x100fe20000010832 */
[-C--:B------:R-:W-:Y:S01]  /*36f0*/  HMMA.16816.F32 R24, R168, R166.reuse, RZ ;  /* 0x000000a6a818723c */ /* 0x080fe200000018ff */
[----:B------:R-:W-:Y:S02]  /*3700*/  FSEL R56, R30, -INF , P2 ;  /* 0xff8000001e387808 */ /* 0x000fe40001000000 */
[----:B------:R-:W-:Y:S01]  /*3710*/  MUFU.EX2 R4, R4 ;  /* 0x0000000400047308 */ /* 0x000fe20000000800 */
[----:B------:R-:W-:Y:S01]  /*3720*/  FSEL R54, R31, -INF , P1 ;  /* 0xff8000001f367808 */ /* 0x000fe20000800000 */
[----:B------:R-:W-:Y:S01]  /*3730*/  FFMA.FTZ R21, R21, c[0x0][0x29c], -R51 ;  /* 0x0000a70015157a23 */ /* 0x000fe20000010833 */
[----:B------:R-:W-:Y:S01]  /*3740*/  MOV R58, R15 ;  /* 0x0000000f003a7202 */ /* 0x000fe20000000f00 */
[--C-:B------:R-:W-:Y:S01]  /*3750*/  FFMA.FTZ R15, R59, c[0x0][0x29c], -R50.reuse ;  /* 0x0000a7003b0f7a23 */ /* 0x100fe20000010832 */
[C---:B------:R-:W-:Y:S04]  /*3760*/  HMMA.16816.F32 R28, R160.reuse, R166, RZ ;  /* 0x000000a6a01c723c */ /* 0x040fe800000018ff */
[----:B------:R-:W-:Y:S01]  /*3770*/  IMAD.MOV.U32 R59, RZ, RZ, R13 ;  /* 0x000000ffff3b7224 */ /* 0x000fe200078e000d */
[----:B------:R-:W-:Y:S01]  /*3780*/  MUFU.EX2 R35, R35 ;  /* 0x0000002300237308 */ /* 0x000fe20000000800 */
[--C-:B------:R-:W-:Y:S02]  /*3790*/  FFMA.FTZ R13, R48, c[0x0][0x29c], -R50.reuse ;  /* 0x0000a700300d7a23 */ /* 0x100fe40000010832 */
[-C--:B------:R-:W-:Y:S01]  /*37a0*/  HMMA.16816.F32 R44, R160, R172.reuse, RZ ;  /* 0x000000aca02c723c */ /* 0x080fe200000018ff */
[--C-:B------:R-:W-:Y:S03]  /*37b0*/  FFMA.FTZ R10, R56, c[0x0][0x29c], -R50.reuse ;  /* 0x0000a700380a7a23 */ /* 0x100fe60000010832 */
[----:B------:R-:W-:Y:S01]  /*37c0*/  MOV R56, R49 ;  /* 0x0000003100387202 */ /* 0x000fe20000000f00 */
[----:B------:R-:W-:Y:S02]  /*37d0*/  FFMA.FTZ R19, R9, c[0x0][0x29c], -R51 ;  /* 0x0000a70009137a23 */ /* 0x000fe40000010833 */
[----:B------:R-:W-:Y:S01]  /*37e0*/  FFMA.FTZ R9, R54, c[0x0][0x29c], -R50 ;  /* 0x0000a70036097a23 */ /* 0x000fe20000010832 */
[----:B------:R-:W-:Y:S01]  /*37f0*/  MUFU.EX2 R22, R22 ;  /* 0x0000001600167308 */ /* 0x000fe20000000800 */
[C---:B------:R-:W-:Y:S08]  /*3800*/  HMMA.16816.F32 R48, R168.reuse, R172, RZ ;  /* 0x000000aca830723c */ /* 0x040ff000000018ff */
[-C--:B------:R-:W-:Y:S01]  /*3810*/  HMMA.16816.F32 R52, R168, R174.reuse, RZ ;  /* 0x000000aea834723c */ /* 0x080fe200000018ff */
[----:B------:R-:W-:Y:S06]  /*3820*/  MUFU.EX2 R19, R19 ;  /* 0x0000001300137308 */ /* 0x000fec0000000800 */
[----:B------:R-:W-:Y:S01]  /*3830*/  IMAD.MOV.U32 R171, RZ, RZ, R56 ;  /* 0x000000ffffab7224 */ /* 0x000fe200078e0038 */
[----:B------:R-:W-:Y:S01]  /*3840*/  MOV R169, R59 ;  /* 0x0000003b00a97202 */ /* 0x000fe20000000f00 */
[----:B------:R-:W-:Y:S02]  /*3850*/  IMAD.MOV.U32 R170, RZ, RZ, R57 ;  /* 0x000000ffffaa7224 */ /* 0x000fe400078e0039 */
[----:B------:R-:W-:Y:S01]  /*3860*/  MUFU.EX2 R17, R17 ;  /* 0x0000001100117308 */ /* 0x000fe20000000800 */
[----:B------:R-:W-:Y:S02]  /*3870*/  IMAD.MOV.U32 R168, RZ, RZ, R58 ;  /* 0x000000ffffa87224 */ /* 0x000fe400078e003a */
[----:B------:R-:W-:Y:S07]  /*3880*/  HMMA.16816.F32 R56, R160, R174, RZ ;  /* 0x000000aea038723c */ /* 0x000fee00000018ff */
[----:B------:R-:W-:Y:S01]  /*3890*/  MOV R163, R108 ;  /* 0x0000006c00a37202 */ /* 0x000fe20000000f00 */
[-C--:B------:R-:W-:Y:S01]  /*38a0*/  HMMA.16816.F32 R36, R156, R176.reuse, R36 ;  /* 0x000000b09c24723c */ /* 0x080fe20000001824 */
[----:B------:R-:W1:Y:S04]  /*38b0*/  MUFU.EX2 R169, R169 ;  /* 0x000000a900a97308 */ /* 0x000e680000000800 */
[----:B------:R-:W-:Y:S02]  /*38c0*/  IMAD.MOV.U32 R162, RZ, RZ, R109 ;  /* 0x000000ffffa27224 */ /* 0x000fe400078e006d */
[----:B------:R2:W5:Y:S01]  /*38d0*/  LDL.LU R109, [R1+0x20] ;  /* 0x00002000016d7983 */ /* 0x0005620000300800 */
[C---:B------:R-:W-:Y:S03]  /*38e0*/  HMMA.16816.F32 R40, R180.reuse, R176, R40 ;  /* 0x000000b0b428723c */ /* 0x040fe60000001828 */
[----:B------:R2:W5:Y:S01]  /*38f0*/  LDL.LU R108, [R1+0x1c] ;  /* 0x00001c00016c7983 */ /* 0x0005620000300800 */
[----:B------:R-:W3:Y:S04]  /*3900*/  MUFU.EX2 R168, R168 ;  /* 0x000000a800a87308 */ /* 0x000ee80000000800 */
[-C--:B------:R-:W-:Y:S06]  /*3910*/  HMMA.16816.F32 R24, R180, R178.reuse, R24 ;  /* 0x000000b2b418723c */ /* 0x080fec0000001818 */
[----:B------:R-:W4:Y:S02]  /*3920*/  MUFU.EX2 R170, R170 ;  /* 0x000000aa00aa7308 */ /* 0x000f240000000800 */
[C---:B------:R-:W-:Y:S08]  /*3930*/  HMMA.16816.F32 R28, R156.reuse, R178, R28 ;  /* 0x000000b29c1c723c */ /* 0x040ff0000000181c */
[-C--:B------:R-:W-:Y:S01]  /*3940*/  HMMA.16816.F32 R44, R156, R184.reuse, R44 ;  /* 0x000000b89c2c723c */ /* 0x080fe2000000182c */
[----:B------:R-:W-:Y:S07]  /*3950*/  MUFU.EX2 R21, R21 ;  /* 0x0000001500157308 */ /* 0x000fee0000000800 */
[C---:B------:R-:W-:Y:S08]  /*3960*/  HMMA.16816.F32 R48, R180.reuse, R184, R48 ;  /* 0x000000b8b430723c */ /* 0x040ff00000001830 */
[-C--:B------:R-:W-:Y:S01]  /*3970*/  HMMA.16816.F32 R52, R180, R186.reuse, R52 ;  /* 0x000000bab434723c */ /* 0x080fe20000001834 */
[----:B------:R-:W1:Y:S06]  /*3980*/  MUFU.EX2 R181, R7 ;  /* 0x0000000700b57308 */ /* 0x000e6c0000000800 */
[----:B------:R-:W-:Y:S01]  /*3990*/  IMAD.MOV.U32 R182, RZ, RZ, R162 ;  /* 0x000000ffffb67224 */ /* 0x000fe200078e00a2 */
[----:B------:R-:W-:Y:S01]  /*39a0*/  HMMA.16816.F32 R56, R156, R186, R56 ;  /* 0x000000ba9c38723c */ /* 0x000fe20000001838 */
[----:B------:R-:W1:Y:S02]  /*39b0*/  LDSM.16.M88.4 R156, [R0+0xd080] ;  /* 0x00d08000009c783b */ /* 0x000e640000000200 */
[----:B------:R-:W-:Y:S01]  /*39c0*/  MUFU.EX2 R180, R6 ;  /* 0x0000000600b47308 */ /* 0x000fe20000000800 */
[----:B------:R-:W-:Y:S05]  /*39d0*/  IMAD.MOV.U32 R183, RZ, RZ, R163 ;  /* 0x000000ffffb77224 */ /* 0x000fea00078e00a3 */
[----:B------:R-:W2:Y:S04]  /*39e0*/  LDSM.16.M88.4 R160, [R0+0xd880] ;  /* 0x00d8800000a0783b */ /* 0x000ea80000000200 */
[----:B------:R-:W-:Y:S10]  /*39f0*/  MUFU.EX2 R182, R182 ;  /* 0x000000b600b67308 */ /* 0x000ff40000000800 */
[----:B------:R-:W-:Y:S10]  /*3a00*/  MUFU.EX2 R7, R16 ;  /* 0x0000001000077308 */ /* 0x000ff40000000800 */
[----:B------:R-:W-:Y:S01]  /*3a10*/  MUFU.EX2 R6, R12 ;  /* 0x0000000c00067308 */ /* 0x000fe20000000800 */
[-C--:B-1----:R-:W-:Y:S08]  /*3a20*/  HMMA.16816.F32 R36, R156, R188.reuse, R36 ;  /* 0x000000bc9c24723c */ /* 0x082ff00000001824 */
[C---:B--2---:R-:W-:Y:S08]  /*3a30*/  HMMA.16816.F32 R40, R160.reuse, R188, R40 ;  /* 0x000000bca028723c */ /* 0x044ff00000001828 */
        /* <DEDUP_REMOVED lines=34> */
[-C--:B------:R-:W-:Y:S07]  /*3c60*/  HMMA.16816.F32 R52, R160, R218.reuse, R52 ;  /* 0x000000daa034723c */ /* 0x080fee0000001834 */
[----:B------:R-:W-:Y:S01]  /*3c70*/  IMAD.MOV.U32 R163, RZ, RZ, R171 ;  /* 0x000000ffffa37224 */ /* 0x000fe200078e00ab */
[----:B------:R-:W-:Y:S01]  /*3c80*/  HMMA.16816.F32 R56, R156, R218, R56 ;  /* 0x000000da9c38723c */ /* 0x000fe20000001838 */
[----:B------:R-:W1:Y:S01]  /*3c90*/  LDS R171, [R247.X4+0xf280] ;  /* 0x00f28000f7ab7984 */ /* 0x000e620000004800 */
[----:B------:R2:W-:Y:S02]  /*3ca0*/  MUFU.EX2 R159, R23 ;  /* 0x00000017009f7308 */ /* 0x0005e40000000800 */
[----:B------:R-:W-:Y:S01]  /*3cb0*/  MOV R162, R183 ;  /* 0x000000b700a27202 */ /* 0x000fe20000000f00 */
[----:B------:R-:W3:Y:S07]  /*3cc0*/  LDS R156, [R247.X4+0xf2a0] ;  /* 0x00f2a000f79c7984 */ /* 0x000eee0000004800 */
[----:B------:R1:W-:Y:S10]  /*3cd0*/  MUFU.EX2 R157, R34 ;  /* 0x00000022009d7308 */ /* 0x0003f40000000800 */
[----:B------:R-:W-:Y:S10]  /*3ce0*/  MUFU.EX2 R161, R162 ;  /* 0x000000a200a17308 */ /* 0x000ff40000000800 */
[----:B------:R-:W4:Y:S01]  /*3cf0*/  MUFU.EX2 R162, R163 ;  /* 0x000000a300a27308 */ /* 0x000f220000000800 */
[--C-:B-1----:R-:W-:Y:S09]  /*3d00*/  FADD.FTZ R37, R37, -R171.reuse ;  /* 0x800000ab25257221 */ /* 0x102ff20000010000 */
[----:B------:R-:W1:Y:S01]  /*3d10*/  MUFU.EX2 R163, R32 ;  /* 0x0000002000a37308 */ /* 0x000e620000000800 */
[--C-:B--2---:R-:W-:Y:S02]  /*3d20*/  FADD.FTZ R23, R36, -R171.reuse ;  /* 0x800000ab24177221 */ /* 0x104fe40000010000 */
[C---:B------:R-:W-:Y:S02]  /*3d30*/  FMUL.FTZ R34, R169.reuse, R37 ;  /* 0x00000025a9227220 */ /* 0x040fe40000410000 */
[----:B---3--:R-:W-:Y:S01]  /*3d40*/  FMUL.FTZ R23, R168, R23 ;  /* 0x00000017a8177220 */ /* 0x008fe20000410000 */
[----:B------:R-:W-:Y:S01]  /*3d50*/  F2FP.PACK_AB R168, R169, R168 ;  /* 0x000000a8a9a8723e */ /* 0x000fe200000000ff */
[--C-:B------:R-:W-:Y:S01]  /*3d60*/  FADD.FTZ R30, R30, -R156.reuse ;  /* 0x8000009c1e1e7221 */ /* 0x100fe20000010000 */
[----:B------:R-:W2:Y:S01]  /*3d70*/  LDS R169, [R247.X4+0xf300] ;  /* 0x00f30000f7a97984 */ /* 0x000ea20000004800 */
[--C-:B------:R-:W-:Y:S01]  /*3d80*/  FADD.FTZ R56, R56, -R171.reuse ;  /* 0x800000ab38387221 */ /* 0x100fe20000010000 */
[----:B------:R-:W3:Y:S01]  /*3d90*/  MUFU.EX2 R183, R5 ;  /* 0x0000000500b77308 */ /* 0x000ee20000000800 */
[--C-:B------:R-:W-:Y:S02]  /*3da0*/  FADD.FTZ R57, R57, -R171.reuse ;  /* 0x800000ab39397221 */ /* 0x100fe40000010000 */
[--C-:B------:R-:W-:Y:S02]  /*3db0*/  FADD.FTZ R28, R28, -R171.reuse ;  /* 0x800000ab1c1c7221 */ /* 0x100fe40000010000 */
[--C-:B------:R-:W-:Y:S02]  /*3dc0*/  FADD.FTZ R29, R29, -R171.reuse ;  /* 0x800000ab1d1d7221 */ /* 0x100fe40000010000 */
[----:B------:R-:W-:Y:S01]  /*3dd0*/  FMUL.FTZ R56, R3, R56 ;  /* 0x0000003803387220 */ /* 0x000fe20000410000 */
[C---:B------:R-:W-:Y:S01]  /*3de0*/  F2FP.PACK_AB R3, R2.reuse, R3 ;  /* 0x000000030203723e */ /* 0x040fe200000000ff */
[----:B------:R-:W-:Y:S01]  /*3df0*/  FMUL.FTZ R57, R2, R57 ;  /* 0x0000003902397220 */ /* 0x000fe20000410000 */
[----:B------:R-:W2:Y:S01]  /*3e00*/  MUFU.EX2 R5, R20 ;  /* 0x0000001400057308 */ /* 0x000ea20000000800 */
[--C-:B------:R-:W-:Y:S02]  /*3e10*/  FADD.FTZ R2, R31, -R156.reuse ;  /* 0x8000009c1f027221 */ /* 0x100fe40000010000 */
[--C-:B------:R-:W-:Y:S01]  /*3e20*/  FADD.FTZ R44, R44, -R171.reuse ;  /* 0x800000ab2c2c7221 */ /* 0x100fe20000010000 */
[----:B------:R-:W-:Y:S01]  /*3e30*/  F2FP.PACK_AB R57, R57, R56 ;  /* 0x000000383939723e */ /* 0x000fe200000000ff */
[----:B------:R-:W-:Y:S02]  /*3e40*/  FADD.FTZ R45, R45, -R171 ;  /* 0x800000ab2d2d7221 */ /* 0x000fe40000010000 */
[----:B----4-:R-:W-:Y:S02]  /*3e50*/  FMUL.FTZ R28, R170, R28 ;  /* 0x0000001caa1c7220 */ /* 0x010fe40000410000 */
[C---:B------:R-:W-:Y:S01]  /*3e60*/  FMUL.FTZ R29, R181.reuse, R29 ;  /* 0x0000001db51d7220 */ /* 0x040fe20000410000 */
[----:B------:R-:W4:Y:S01]  /*3e70*/  MUFU.EX2 R158, R33 ;  /* 0x00000021009e7308 */ /* 0x000f220000000800 */
[----:B------:R-:W-:Y:S01]  /*3e80*/  FMUL.FTZ R30, R162, R30 ;  /* 0x0000001ea21e7220 */ /* 0x000fe20000410000 */
[----:B------:R-:W-:Y:S01]  /*3e90*/  F2FP.PACK_AB R181, R181, R170 ;  /* 0x000000aab5b5723e */ /* 0x000fe200000000ff */
[----:B-1----:R-:W-:Y:S01]  /*3ea0*/  FMUL.FTZ R2, R163, R2 ;  /* 0x00000002a3027220 */ /* 0x002fe20000410000 */
[----:B------:R-:W-:Y:S01]  /*3eb0*/  F2FP.PACK_AB R29, R29, R28 ;  /* 0x0000001c1d1d723e */ /* 0x000fe200000000ff */
[----:B------:R-:W-:Y:S01]  /*3ec0*/  FMUL.FTZ R44, R180, R44 ;  /* 0x0000002cb42c7220 */ /* 0x000fe20000410000 */
[----:B------:R-:W-:Y:S01]  /*3ed0*/  F2FP.PACK_AB R170, R34, R23 ;  /* 0x0000001722aa723e */ /* 0x000fe200000000ff */
[----:B---3--:R-:W-:Y:S01]  /*3ee0*/  FMUL.FTZ R45, R183, R45 ;  /* 0x0000002db72d7220 */ /* 0x008fe20000410000 */
[----:B------:R-:W-:Y:S01]  /*3ef0*/  F2FP.PACK_AB R2, R2, R30 ;  /* 0x0000001e0202723e */ /* 0x000fe200000000ff */
[--C-:B------:R-:W-:Y:S01]  /*3f00*/  FADD.FTZ R171, R38, -R156.reuse ;  /* 0x8000009c26ab7221 */ /* 0x100fe20000010000 */
[----:B------:R-:W-:Y:S01]  /*3f10*/  MUFU.EX2 R28, R15 ;  /* 0x0000000f001c7308 */ /* 0x000fe20000000800 */
[--C-:B------:R-:W-:Y:S01]  /*3f20*/  FADD.FTZ R46, R46, -R156.reuse ;  /* 0x8000009c2e2e7221 */ /* 0x100fe20000010000 */
[----:B------:R-:W-:Y:S01]  /*3f30*/  F2FP.PACK_AB R45, R45, R44 ;  /* 0x0000002c2d2d723e */ /* 0x000fe200000000ff */
[--C-:B------:R-:W-:Y:S01]  /*3f40*/  FADD.FTZ R44, R39, -R156.reuse ;  /* 0x8000009c272c7221 */ /* 0x100fe20000010000 */
[----:B------:R-:W1:Y:S01]  /*3f50*/  LDS R30, [R247.X4+0xf320] ;  /* 0x00f32000f71e7984 */ /* 0x000e620000004800 */
[--C-:B------:R-:W-:Y:S01]  /*3f60*/  FADD.FTZ R47, R47, -R156.reuse ;  /* 0x8000009c2f2f7221 */ /* 0x100fe20000010000 */
[----:B------:R-:W-:Y:S01]  /*3f70*/  F2FP.PACK_AB R183, R183, R180 ;  /* 0x000000b4b7b7723e */ /* 0x000fe200000000ff */
[----:B------:R-:W-:Y:S01]  /*3f80*/  FMUL.FTZ R171, R182, R171 ;  /* 0x000000abb6ab7220 */ /* 0x000fe20000410000 */
[C---:B------:R-:W-:Y:S01]  /*3f90*/  F2FP.PACK_AB R182, R161.reuse, R182 ;  /* 0x000000b6a1b6723e */ /* 0x040fe200000000ff */
[----:B------:R-:W-:Y:S01]  /*3fa0*/  FMUL.FTZ R44, R161, R44 ;  /* 0x0000002ca12c7220 */ /* 0x000fe20000410000 */
[----:B------:R-:W3:Y:S01]  /*3fb0*/  MUFU.EX2 R31, R14 ;  /* 0x0000000e001f7308 */ /* 0x000ee20000000800 */
[----:B--2---:R-:W-:Y:S01]  /*3fc0*/  FMUL.FTZ R46, R5, R46 ;  /* 0x0000002e052e7220 */ /* 0x004fe20000410000 */
[----:B------:R-:W-:Y:S01]  /*3fd0*/  F2FP.PACK_AB R180, R163, R162 ;  /* 0x000000a2a3b4723e */ /* 0x000fe200000000ff */
[----:B------:R-:W-:Y:S01]  /*3fe0*/  FMUL.FTZ R47, R7, R47 ;  /* 0x0000002f072f7220 */ /* 0x000fe20000410000 */
[----:B------:R-:W-:Y:S01]  /*3ff0*/  STS [R238+0xf480], R168 ;  /* 0x00f480a8ee007388 */ /* 0x000fe20000000800 */
[--C-:B------:R-:W-:Y:S01]  /*4000*/  FADD.FTZ R25, R25, -R169.reuse ;  /* 0x800000a919197221 */ /* 0x100fe20000010000 */
[----:B------:R-:W-:Y:S01]  /*4010*/  F2FP.PACK_AB R171, R44, R171 ;  /* 0x000000ab2cab723e */ /* 0x000fe200000000ff */
[--C-:B------:R-:W-:Y:S01]  /*4020*/  FADD.FTZ R24, R24, -R169.reuse ;  /* 0x800000a918187221 */ /* 0x100fe20000010000 */
[----:B------:R-:W-:Y:S01]  /*4030*/  STS [R238+0xf880], R182 ;  /* 0x00f880b6ee007388 */ /* 0x000fe20000000800 */
[--C-:B------:R-:W-:Y:S01]  /*4040*/  FADD.FTZ R58, R58, -R156.reuse ;  /* 0x8000009c3a3a7221 */ /* 0x100fe20000010000 */
[----:B------:R-:W-:Y:S01]  /*4050*/  F2FP.PACK_AB R47, R47, R46 ;  /* 0x0000002e2f2f723e */ /* 0x000fe200000000ff */
[----:B------:R-:W-:Y:S01]  /*4060*/  FADD.FTZ R59, R59, -R156 ;  /* 0x8000009c3b3b7221 */ /* 0x000fe20000010000 */
[----:B------:R1:W-:Y:S01]  /*4070*/  STS [R236], R181 ;  /* 0x000000b5ec007388 */ /* 0x0003e20000000800 */
[----:B----4-:R-:W-:Y:S01]  /*4080*/  FMUL.FTZ R25, R158, R25 ;  /* 0x000000199e197220 */ /* 0x010fe20000410000 */
[----:B------:R-:W-:Y:S01]  /*4090*/  MUFU.EX2 R156, R13 ;  /* 0x0000000d009c7308 */ /* 0x000fe20000000800 */
[----:B------:R-:W-:Y:S01]  /*40a0*/  FMUL.FTZ R24, R157, R24 ;  /* 0x000000189d187220 */ /* 0x000fe20000410000 */
[----:B------:R-:W-:Y:S01]  /*40b0*/  STS [R236+0x400], R180 ;  /* 0x000400b4ec007388 */ /* 0x000fe20000000800 */
[--C-:B------:R-:W-:Y:S01]  /*40c0*/  FADD.FTZ R46, R41, -R169.reuse ;  /* 0x800000a9292e7221 */ /* 0x100fe20000010000 */
[----:B------:R-:W-:Y:S01]  /*40d0*/  F2FP.PACK_AB R41, R35, R4 ;  /* 0x000000042329723e */ /* 0x000fe200000000ff */
[----:B------:R-:W-:Y:S01]  /*40e0*/  FMUL.FTZ R58, R6, R58 ;  /* 0x0000003a063a7220 */ /* 0x000fe20000410000 */
[----:B------:R-:W-:Y:S01]  /*40f0*/  F2FP.PACK_AB R25, R25, R24 ;  /* 0x000000181919723e */ /* 0x000fe200000000ff */
[----:B------:R-:W-:Y:S01]  /*4100*/  FMUL.FTZ R59, R8, R59 ;  /* 0x0000003b083b7220 */ /* 0x000fe20000410000 */
[----:B------:R-:W-:Y:S01]  /*4110*/  F2FP.PACK_AB R157, R158, R157 ;  /* 0x0000009d9e9d723e */ /* 0x000fe200000000ff */
[--C-:B------:R-:W-:Y:S01]  /*4120*/  FADD.FTZ R48, R48, -R169.reuse ;  /* 0x800000a930307221 */ /* 0x100fe20000010000 */
[----:B------:R-:W2:Y:S01]  /*4130*/  MUFU.EX2 R44, R11 ;  /* 0x0000000b002c7308 */ /* 0x000ea20000000800 */
[--C-:B------:R-:W-:Y:S01]  /*4140*/  FADD.FTZ R49, R49, -R169.reuse ;  /* 0x800000a931317221 */ /* 0x100fe20000010000 */
[----:B------:R4:W-:Y:S01]  /*4150*/  STS [R238+0x10480], R41 ;  /* 0x01048029ee007388 */ /* 0x0009e20000000800 */
[----:B------:R-:W-:Y:S01]  /*4160*/  FMUL.FTZ R48, R159, R48 ;  /* 0x000000309f307220 */ /* 0x000fe20000410000 */
[----:B------:R-:W-:Y:S01]  /*4170*/  F2FP.PACK_AB R59, R59, R58 ;  /* 0x0000003a3b3b723e */ /* 0x000fe200000000ff */
[----:B------:R-:W-:Y:S01]  /*4180*/  FMUL.FTZ R49, R22, R49 ;  /* 0x0000003116317220 */ /* 0x000fe20000410000 */
[----:B------:R-:W-:Y:S01]  /*4190*/  F2FP.PACK_AB R5, R7, R5 ;  /* 0x000000050705723e */ /* 0x000fe200000000ff */
[--C-:B------:R-:W-:Y:S01]  /*41a0*/  FADD.FTZ R40, R40, -R169.reuse ;  /* 0x800000a928287221 */ /* 0x100fe20000010000 */
[----:B------:R-:W-:Y:S01]  /*41b0*/  F2FP.PACK_AB R7, R8, R6 ;  /* 0x000000060807723e */ /* 0x000fe200000000ff */
[--C-:B------:R-:W-:Y:S01]  /*41c0*/  FADD.FTZ R58, R53, -R169.reuse ;  /* 0x800000a9353a7221 */ /* 0x100fe20000010000 */
[----:B------:R-:W-:Y:S01]  /*41d0*/  MUFU.EX2 R56, R10 ;  /* 0x0000000a00387308 */ /* 0x000fe20000000800 */
[----:B------:R-:W-:Y:S01]  /*41e0*/  FMUL.FTZ R40, R4, R40 ;  /* 0x0000002804287220 */ /* 0x000fe20000410000 */
[----:B------:R-:W-:Y:S01]  /*41f0*/  F2FP.PACK_AB R159, R22, R159 ;  /* 0x0000009f169f723e */ /* 0x000fe200000000ff */
[----:B------:R-:W-:Y:S01]  /*4200*/  FMUL.FTZ R46, R35, R46 ;  /* 0x0000002e232e7220 */ /* 0x000fe20000410000 */
[C---:B------:R-:W-:Y:S01]  /*4210*/  F2FP.PACK_AB R53, R19.reuse, R21 ;  /* 0x000000151335723e */ /* 0x040fe200000000ff */
[----:B------:R-:W-:Y:S02]  /*4220*/  FADD.FTZ R52, R52, -R169 ;  /* 0x800000a934347221 */ /* 0x000fe40000010000 */
[----:B------:R-:W-:Y:S01]  /*4230*/  FMUL.FTZ R169, R19, R58 ;  /* 0x0000003a13a97220 */ /* 0x000fe20000410000 */
[----:B------:R-:W-:Y:S01]  /*4240*/  F2FP.PACK_AB R58, R49, R48 ;  /* 0x00000030313a723e */ /* 0x000fe200000000ff */
[--C-:B-1----:R-:W-:Y:S01]  /*4250*/  FADD.FTZ R181, R42, -R30.reuse ;  /* 0x8000001e2ab57221 */ /* 0x102fe20000010000 */
[----:B------:R-:W4:Y:S01]  /*4260*/  MUFU.EX2 R24, R9 ;  /* 0x0000000900187308 */ /* 0x000f220000000800 */
[----:B------:R-:W-:Y:S01]  /*4270*/  F2FP.PACK_AB R49, R17, R18 ;  /* 0x000000121131723e */ /* 0x000fe200000000ff */
[--C-:B------:R-:W-:Y:S01]  /*4280*/  FADD.FTZ R42, R43, -R30.reuse ;  /* 0x8000001e2b2a7221 */ /* 0x100fe20000010000 */
[----:B------:R-:W-:Y:S01]  /*4290*/  F2FP.PACK_AB R40, R46, R40 ;  /* 0x000000282e28723e */ /* 0x000fe200000000ff */
[--C-:B------:R-:W-:Y:S01]  /*42a0*/  FADD.FTZ R43, R26, -R30.reuse ;  /* 0x8000001e1a2b7221 */ /* 0x100fe20000010000 */
[----:B---3--:R-:W-:Y:S01]  /*42b0*/  F2FP.PACK_AB R46, R31, R28 ;  /* 0x0000001c1f2e723e */ /* 0x008fe200000000ff */
[----:B------:R-:W-:Y:S01]  /*42c0*/  STS [R238+0x10880], R49 ;  /* 0x01088031ee007388 */ /* 0x000fe20000000800 */
[----:B--2---:R-:W-:Y:S01]  /*42d0*/  F2FP.PACK_AB R48, R44, R156 ;  /* 0x0000009c2c30723e */ /* 0x004fe200000000ff */
[----:B------:R-:W-:Y:S02]  /*42e0*/  FMUL.FTZ R42, R17, R42 ;  /* 0x0000002a112a7220 */ /* 0x000fe40000410000 */
[----:B------:R-:W-:Y:S01]  /*42f0*/  STS [R236+0x1000], R157 ;  /* 0x0010009dec007388 */ /* 0x000fe20000000800 */
[--C-:B------:R-:W-:Y:S02]  /*4300*/  FADD.FTZ R26, R27, -R30.reuse ;  /* 0x8000001e1b1a7221 */ /* 0x100fe40000010000 */
[----:B------:R-:W-:Y:S01]  /*4310*/  FMUL.FTZ R181, R18, R181 ;  /* 0x000000b512b57220 */ /* 0x000fe20000410000 */
[----:B------:R-:W-:Y:S01]  /*4320*/  STS [R236+0x1400], R46 ;  /* 0x0014002eec007388 */ /* 0x000fe20000000800 */
[----:B------:R-:W-:Y:S02]  /*4330*/  FMUL.FTZ R43, R28, R43 ;  /* 0x0000002b1c2b7220 */ /* 0x000fe40000410000 */
[----:B------:R-:W-:Y:S01]  /*4340*/  FMUL.FTZ R26, R31, R26 ;  /* 0x0000001a1f1a7220 */ /* 0x000fe20000410000 */
[----:B------:R-:W-:Y:S01]  /*4350*/  STS [R238+0x11480], R183 ;  /* 0x011480b7ee007388 */ /* 0x000fe20000000800 */
[----:B------:R-:W-:Y:S01]  /*4360*/  F2FP.PACK_AB R181, R42, R181 ;  /* 0x000000b52ab5723e */ /* 0x000fe200000000ff */
[--C-:B------:R-:W-:Y:S02]  /*4370*/  FADD.FTZ R51, R51, -R30.reuse ;  /* 0x8000001e33337221 */ /* 0x100fe40000010000 */
[----:B------:R-:W-:Y:S01]  /*4380*/  STS [R238+0x11880], R5 ;  /* 0x01188005ee007388 */ /* 0x000fe20000000800 */
[----:B------:R-:W-:Y:S01]  /*4390*/  F2FP.PACK_AB R43, R26, R43 ;  /* 0x0000002b1a2b723e */ /* 0x000fe200000000ff */
[--C-:B------:R-:W-:Y:S01]  /*43a0*/  FADD.FTZ R27, R54, -R30.reuse ;  /* 0x8000001e361b7221 */ /* 0x100fe20000010000 */
[----:B----4-:R-:W-:Y:S01]  /*43b0*/  F2FP.PACK_AB R41, R24, R56 ;  /* 0x000000381829723e */ /* 0x010fe200000000ff */
[----:B------:R1:W-:Y:S01]  /*43c0*/  STS [R236+0x2000], R3 ;  /* 0x00200003ec007388 */ /* 0x0003e20000000800 */
[--C-:B------:R-:W-:Y:S02]  /*43d0*/  FADD.FTZ R55, R55, -R30.reuse ;  /* 0x8000001e37377221 */ /* 0x100fe40000010000 */
[----:B------:R-:W-:Y:S01]  /*43e0*/  FMUL.FTZ R44, R44, R51 ;  /* 0x000000332c2c7220 */ /* 0x000fe20000410000 */
[----:B------:R-:W-:Y:S01]  /*43f0*/  STS [R236+0x2400], R7 ;  /* 0x00240007ec007388 */ /* 0x000fe20000000800 */
[----:B------:R-:W-:Y:S02]  /*4400*/  FMUL.FTZ R52, R21, R52 ;  /* 0x0000003415347220 */ /* 0x000fe40000410000 */
[----:B------:R-:W-:Y:S01]  /*4410*/  FMUL.FTZ R27, R56, R27 ;  /* 0x0000001b381b7220 */ /* 0x000fe20000410000 */
[----:B------:R-:W-:Y:S01]  /*4420*/  STS [R238+0x12480], R159 ;  /* 0x0124809fee007388 */ /* 0x000fe20000000800 */
[----:B------:R-:W-:Y:S01]  /*4430*/  FMUL.FTZ R24, R24, R55 ;  /* 0x0000003718187220 */ /* 0x000fe20000410000 */
[----:B------:R-:W-:Y:S02]  /*4440*/  F2FP.PACK_AB R169, R169, R52 ;  /* 0x00000034a9a9723e */ /* 0x000fe400000000ff */
[----:B------:R-:W-:Y:S04]  /*4450*/  STS [R238+0x12880], R48 ;  /* 0x01288030ee007388 */ /* 0x000fe80000000800 */
[----:B------:R-:W-:Y:S04]  /*4460*/  STS [R236+0x3000], R53 ;  /* 0x00300035ec007388 */ /* 0x000fe80000000800 */
[----:B------:R-:W-:Y:S04]  /*4470*/  STS [R236+0x3400], R41 ;  /* 0x00340029ec007388 */ /* 0x000fe80000000800 */
[----:B------:R-:W-:Y:S01]  /*4480*/  BAR.SYNC.DEFER_BLOCKING 0x0 ;  /* 0x0000000000007b1d */ /* 0x000fe20000010000 */
[----:B-1----:R-:W-:Y:S04]  /*4490*/  FADD.FTZ R3, R50, -R30 ;  /* 0x8000001e32037221 */ /* 0x002fe80000010000 */
[----:B------:R-:W-:Y:S05]  /*44a0*/  FMUL.FTZ R3, R156, R3 ;  /* 0x000000039c037220 */ /* 0x000fea0000410000 */
[----:B------:R-:W-:Y:S01]  /*44b0*/  F2FP.PACK_AB R3, R44, R3 ;  /* 0x000000032c03723e */ /* 0x000fe200000000ff */
[----:B------:R-:W-:Y:S04]  /*44c0*/  STS [R238+0x13480], R170 ;  /* 0x013480aaee007388 */ /* 0x000fe80000000800 */
[----:B------:R1:W-:Y:S04]  /*44d0*/  STS [R238+0x13880], R171 ;  /* 0x013880abee007388 */ /* 0x0003e80000000800 */
[----:B------:R2:W-:Y:S04]  /*44e0*/  STS [R236+0x4400], R2 ;  /* 0x00440002ec007388 */ /* 0x0005e80000000800 */
[----:B------:R-:W-:Y:S04]  /*44f0*/  STS [R236+0x4000], R29 ;  /* 0x0040001dec007388 */ /* 0x000fe80000000800 */
[----:B------:R-:W-:Y:S04]  /*4500*/  STS [R238+0x14480], R40 ;  /* 0x01448028ee007388 */ /* 0x000fe80000000800 */
[----:B------:R-:W-:Y:S04]  /*4510*/  STS [R238+0x14880], R181 ;  /* 0x014880b5ee007388 */ /* 0x000fe80000000800 */
[----:B------:R-:W-:Y:S04]  /*4520*/  STS [R236+0x5000], R25 ;  /* 0x00500019ec007388 */ /* 0x000fe80000000800 */
[----:B------:R-:W-:Y:S01]  /*4530*/  STS [R236+0x5400], R43 ;  /* 0x0054002bec007388 */ /* 0x000fe20000000800 */
[----:B-1----:R-:W-:Y:S03]  /*4540*/  F2FP.PACK_AB R171, R24, R27 ;  /* 0x0000001b18ab723e */ /* 0x002fe600000000ff */
[----:B------:R-:W-:Y:S01]  /*4550*/  STS [R238+0x15480], R45 ;  /* 0x0154802dee007388 */ /* 0x000fe20000000800 */
[----:B--2---:R-:W-:Y:S03]  /*4560*/  SHF.L.U32 R2, R232, 0x1, RZ ;  /* 0x00000001e8027819 */ /* 0x004fe600000006ff */
        /* <DEDUP_REMOVED lines=59> */
[C---:B------:R-:W-:Y:S08]  /*4920*/  HMMA.16816.F32 R88, R40.reuse, R50, R88 ;  /* 0x000000322858723c */ /* 0x040ff00000001858 */
[-C--:B--2---:R-:W-:Y:S08]  /*4930*/  HMMA.16816.F32 R92, R40, R56.reuse, R92 ;  /* 0x00000038285c723c */ /* 0x084ff0000000185c */
[C---:B------:R-:W-:Y:S08]  /*4940*/  HMMA.16816.F32 R96, R24.reuse, R56, R96 ;  /* 0x000000381860723c */ /* 0x040ff00000001860 */
[-C--:B------:R-:W-:Y:S08]  /*4950*/  HMMA.16816.F32 R100, R24, R58.reuse, R100 ;  /* 0x0000003a1864723c */ /* 0x080ff00000001864 */
[----:B------:R-:W-:Y:S08]  /*4960*/  HMMA.16816.F32 R104, R40, R58, R104 ;  /* 0x0000003a2868723c */ /* 0x000ff00000001868 */
[-C--:B------:R-:W-:Y:S08]  /*4970*/  HMMA.16816.F32 R60, R168, R180.reuse, R60 ;  /* 0x000000b4a83c723c */ /* 0x080ff0000000183c */
[C---:B------:R-:W-:Y:S08]  /*4980*/  HMMA.16816.F32 R64, R160.reuse, R180, R64 ;  /* 0x000000b4a040723c */ /* 0x040ff00000001840 */
[-C--:B------:R-:W-:Y:S01]  /*4990*/  HMMA.16816.F32 R68, R160, R182.reuse, R68 ;  /* 0x000000b6a044723c */ /* 0x080fe20000001844 */
[----:B------:R1:W2:Y:S06]  /*49a0*/  LDSM.16.MT88.2 R2, [R227] ;  /* 0x00000000e302783b */ /* 0x0002ac0000004100 */
[----:B------:R1:W4:Y:S01]  /*49b0*/  LDSM.16.MT88.2 R48, [R227+0x2000] ;  /* 0x00200000e330783b */ /* 0x0003220000004100 */
[C---:B------:R-:W-:Y:S05]  /*49c0*/  HMMA.16816.F32 R72, R168.reuse, R182, R72 ;  /* 0x000000b6a848723c */ /* 0x040fea0000001848 */
[----:B------:R1:W5:Y:S03]  /*49d0*/  LDL.64 R182, [R1] ;  /* 0x0000000001b67983 */ /* 0x0003660000100a00 */
[-C--:B------:R-:W-:Y:S03]  /*49e0*/  HMMA.16816.F32 R76, R168, R28.reuse, R76 ;  /* 0x0000001ca84c723c */ /* 0x080fe6000000184c */
[----:B------:R1:W1:Y:S05]  /*49f0*/  LDSM.16.MT88.2 R50, [R227+0x4000] ;  /* 0x00400000e332783b */ /* 0x00026a0000004100 */
[C---:B------:R-:W-:Y:S01]  /*4a00*/  HMMA.16816.F32 R80, R160.reuse, R28, R80 ;  /* 0x0000001ca050723c */ /* 0x040fe20000001850 */
[----:B------:R1:W1:Y:S06]  /*4a10*/  LDSM.16.MT88.2 R56, [R227+0x400] ;  /* 0x00040000e338783b */ /* 0x00026c0000004100 */
[----:B------:R1:W1:Y:S01]  /*4a20*/  LDSM.16.MT88.2 R58, [R227+0x2400] ;  /* 0x00240000e33a783b */ /* 0x0002620000004100 */
[-C--:B------:R-:W-:Y:S05]  /*4a30*/  HMMA.16816.F32 R84, R160, R30.reuse, R84 ;  /* 0x0000001ea054723c */ /* 0x080fea0000001854 */
[----:B------:R1:W1:Y:S03]  /*4a40*/  LDSM.16.MT88.2 R180, [R227+0x4400] ;  /* 0x00440000e3b4783b */ /* 0x0002660000004100 */
[C---:B------:R-:W-:Y:S03]  /*4a50*/  HMMA.16816.F32 R88, R168.reuse, R30, R88 ;  /* 0x0000001ea858723c */ /* 0x040fe60000001858 */
[----:B------:R1:W1:Y:S05]  /*4a60*/  LDSM.16.M88.4 R40, [R226] ;  /* 0x00000000e228783b */ /* 0x00026a0000000200 */
[-C--:B---3--:R-:W-:Y:S03]  /*4a70*/  HMMA.16816.F32 R92, R168, R44.reuse, R92 ;  /* 0x0000002ca85c723c */ /* 0x088fe6000000185c */
[----:B------:R3:W1:Y:S05]  /*4a80*/  LDSM.16.M88.4 R24, [R226+0x1000] ;  /* 0x00100000e218783b */ /* 0x00066a0000000200 */
[C---:B------:R-:W-:Y:S03]  /*4a90*/  HMMA.16816.F32 R96, R160.reuse, R44, R96 ;  /* 0x0000002ca060723c */ /* 0x040fe60000001860 */
[----:B------:R3:W1:Y:S05]  /*4aa0*/  LDSM.16.M88.4 R52, [R225] ;  /* 0x00000000e134783b */ /* 0x00066a0000000200 */
[-C--:B------:R-:W-:Y:S03]  /*4ab0*/  HMMA.16816.F32 R100, R160, R46.reuse, R100 ;  /* 0x0000002ea064723c */ /* 0x080fe60000001864 */
[----:B------:R3:W1:Y:S05]  /*4ac0*/  LDSM.16.M88.4 R156, [R225+0x1000] ;  /* 0x00100000e19c783b */ /* 0x00066a0000000200 */
[----:B------:R-:W-:Y:S01]  /*4ad0*/  HMMA.16816.F32 R104, R168, R46, R104 ;  /* 0x0000002ea868723c */ /* 0x000fe20000001868 */
[----:B------:R-:W-:-:S07]  /*4ae0*/  @P0 BRA `(.L_x_458) ;  /* 0x0000024000000947 */ /* 0x000fce0003800000 */
[C---:B--2-4-:R-:W-:Y:S01]  /*4af0*/  LOP3.LUT P5, RZ, R246.reuse, 0x1, RZ, 0xc0, !PT ;  /* 0x00000001f6ff7812 */ /* 0x054fe200078ac0ff */
[----:B------:R-:W2:Y:S01]  /*4b00*/  LDL.64 R32, [R1+0x10] ;  /* 0x0000100001207983 */ /* 0x000ea20000100a00 */
[C---:B------:R-:W-:Y:S01]  /*4b10*/  LOP3.LUT P4, RZ, R246.reuse, 0x2, RZ, 0xc0, !PT ;  /* 0x00000002f6ff7812 */ /* 0x040fe2000788c0ff */
[----:B------:R-:W-:Y:S01]  /*4b20*/  USHF.R.S32.HI UR21, URZ, 0x1f, UR16 ;  /* 0x0000001f3f157899 */ /* 0x000fe20008011410 */
[----:B------:R-:W-:Y:S01]  /*4b30*/  LOP3.LUT P2, RZ, R246, 0x4, RZ, 0xc0, !PT ;  /* 0x00000004f6ff7812 */ /* 0x000fe2000784c0ff */
[----:B------:R-:W4:Y:S01]  /*4b40*/  LDL.64 R36, [R1+0x8] ;  /* 0x0000080001247983 */ /* 0x000f220000100a00 */
[----:B------:R-:W-:Y:S02]  /*4b50*/  ULDC.64 UR6, c[0x0][0x208] ;  /* 0x0000820000067ab9 */ /* 0x000fe40000000a00 */
[----:B------:R-:W-:Y:S02]  /*4b60*/  UIMAD UR21, UR21, UR6, URZ ;  /* 0x00000006151572a4 */ /* 0x000fe4000f8e023f */
[----:B------:R-:W-:Y:S02]  /*4b70*/  UIMAD.WIDE.U32 UR22, UR16, UR6, URZ ;  /* 0x00000006101672a5 */ /* 0x000fe4000f8e003f */
[----:B------:R-:W-:Y:S02]  /*4b80*/  UIMAD UR21, UR16, UR7, UR21 ;  /* 0x00000007101572a4 */ /* 0x000fe4000f8e0215 */
[----:B------:R-:W-:Y:S02]  /*4b90*/  USHF.L.U32 UR6, UR16, 0x6, URZ ;  /* 0x0000000610067899 */ /* 0x000fe4000800063f */
[----:B------:R-:W-:Y:S01]  /*4ba0*/  UIADD3 UR21, UR23, UR21, URZ ;  /* 0x0000001517157290 */ /* 0x000fe2000fffe03f */
[----:B------:R-:W-:Y:S01]  /*4bb0*/  IMAD.U32 R7, RZ, RZ, UR22 ;  /* 0x00000016ff077e24 */ /* 0x000fe2000f8e00ff */
[----:B------:R-:W-:Y:S01]  /*4bc0*/  UIADD3 UR7, -UR6, UR18, URZ ;  /* 0x0000001206077290 */ /* 0x000fe2000fffe13f */
[----:B------:R-:W-:Y:S03]  /*4bd0*/  IMAD.U32 R5, RZ, RZ, UR22 ;  /* 0x00000016ff057e24 */ /* 0x000fe6000f8e00ff */
[----:B------:R-:W-:Y:S01]  /*4be0*/  LEA R6, P1, R7, R240, 0x6 ;  /* 0x000000f007067211 */ /* 0x000fe200078230ff */
[----:B------:R-:W-:Y:S01]  /*4bf0*/  IMAD.U32 R4, RZ, RZ, UR21 ;  /* 0x00000015ff047e24 */ /* 0x000fe2000f8e00ff */
[----:B------:R-:W-:Y:S02]  /*4c00*/  IADD3 R7, P0, R248, UR6, RZ ;  /* 0x00000006f8077c10 */ /* 0x000fe4000ff1e0ff */
[C---:B--2---:R-:W-:Y:S02]  /*4c10*/  ISETP.GE.OR P5, PT, R32.reuse, UR7, !P5 ;  /* 0x0000000720007c0c */ /* 0x044fe4000efa6670 */
[----:B------:R-:W-:Y:S02]  /*4c20*/  ISETP.GE.OR P4, PT, R32, UR7, !P4 ;  /* 0x0000000720007c0c */ /* 0x000fe4000e786670 */
[----:B----4-:R-:W-:Y:S01]  /*4c30*/  LEA.HI.X R9, R5, R37, R4, 0x6, P1 ;  /* 0x0000002505097211 */ /* 0x010fe200008f3404 */
[----:B------:R-:W-:Y:S01]  /*4c40*/  IMAD.U32 R5, RZ, RZ, UR6 ;  /* 0x00000006ff057e24 */ /* 0x000fe2000f8e00ff */
[----:B------:R-:W-:Y:S02]  /*4c50*/  LEA R8, P1, R6, c[0x0][0x1f0], 0x1 ;  /* 0x00007c0006087a11 */ /* 0x000fe400078208ff */
[----:B------:R-:W-:Y:S02]  /*4c60*/  ISETP.GE.OR P2, PT, R32, UR7, !P2 ;  /* 0x0000000720007c0c */ /* 0x000fe4000d746670 */
[----:B------:R-:W-:Y:S02]  /*4c70*/  LEA.HI.X R9, R6, c[0x0][0x1f4], R9, 0x1, P1 ;  /* 0x00007d0006097a11 */ /* 0x000fe400008f0c09 */
[----:B------:R-:W-:Y:S02]  /*4c80*/  LEA.HI.X.SX32 R4, R5, R244, 0x1, P0 ;  /* 0x000000f405047211 */ /* 0x000fe400000f0eff */
[C---:B------:R-:W-:Y:S01]  /*4c90*/  LEA R10, P0, R7.reuse, c[0x0][0x280], 0x2 ;  /* 0x0000a000070a7a11 */ /* 0x040fe200078010ff */
[----:B------:R-:W-:Y:S01]  /*4ca0*/  @!PT LDS RZ, [RZ] ;  /* 0x00000000fffff984 */ /* 0x000fe20000000800 */
[----:B------:R-:W-:Y:S01]  /*4cb0*/  @!PT LDS RZ, [RZ] ;  /* 0x00000000fffff984 */ /* 0x000fe20000000800 */
[----:B------:R-:W-:Y:S01]  /*4cc0*/  @!PT LDS RZ, [RZ] ;  /* 0x00000000fffff984 */ /* 0x000fe20000000800 */
[----:B------:R2:W-:Y:S03]  /*4cd0*/  LDGSTS.E.BYPASS.LTC128B.128 [R237+0xc080], [R8.64], !P5 ;  /* 0x0c08000008ed7fae */ /* 0x0005e6000e901d4e */
[----:B------:R-:W-:Y:S01]  /*4ce0*/  LEA.HI.X R11, R7, c[0x0][0x284], R4, 0x2, P0 ;  /* 0x0000a100070b7a11 */ /* 0x000fe200000f1404 */
[----:B------:R2:W-:Y:S01]  /*4cf0*/  LDGSTS.E.BYPASS.LTC128B.128 [R237+0xd080], [R8.64+0x40], !P4 ;  /* 0x0d08004008ed7fae */ /* 0x0005e2000e101d4e */
[----:B-----5:R-:W-:Y:S03]  /*4d00*/  @!P3 IMAD.SHL.U32 R4, R182, 0x10, RZ ;  /* 0x00000010b604b824 */ /* 0x020fe600078e00ff */
[----:B------:R2:W-:Y:S04]  /*4d10*/  LDGSTS.E.BYPASS.LTC128B.128 [R237+0xe080], [R8.64+0x80], !P2 ;  /* 0x0e08008008ed7fae */ /* 0x0005e8000d101d4e */
[----:B------:R2:W-:Y:S02]  /*4d20*/  @!P3 LDGSTS.E.BYPASS.LTC128B.128 [R4+0xf280], [R10.64] ;  /* 0x0f2800000a04bfae */ /* 0x0005e4000b901d4e */
.L_x_458:
[-C--:B-12-4-:R-:W-:Y:S01]  /*4d30*/  HMMA.16816.F32 R4, R40, R2.reuse, RZ ;  /* 0x000000022804723c */ /* 0x096fe200000018ff */
[----:B------:R-:W-:Y:S01]  /*4d40*/  LDSM.16.M88.4 R28, [R224] ;  /* 0x00000000e01c783b */ /* 0x000fe20000000200 */
[----:B------:R-:W-:Y:S02]  /*4d50*/  ULDC.64 UR6, c[0x0][0x238] ;  /* 0x00008e0000067ab9 */ /* 0x000fe40000000a00 */
[----:B------:R-:W-:Y:S01]  /*4d60*/  USHF.R.S32.HI UR21, URZ, 0x1f, UR10 ;  /* 0x0000001f3f157899 */ /* 0x000fe2000801140a */
[----:B------:R-:W-:Y:S01]  /*4d70*/  LDSM.16.M88.4 R32, [R224+0x1000] ;  /* 0x00100000e020783b */ /* 0x000fe20000000200 */
[----:B------:R-:W-:Y:S02]  /*4d80*/  UIMAD UR22, UR20, 0x1800, URZ ;  /* 0x00001800141678a4 */ /* 0x000fe4000f8e023f */
[C---:B------:R-:W-:Y:S01]  /*4d90*/  HMMA.16816.F32 R8, R24.reuse, R2, RZ ;  /* 0x000000021808723c */ /* 0x040fe200000018ff */
[----:B------:R-:W1:Y:S01]  /*4da0*/  LDSM.16.MT88.2 R2, [R227+0x800] ;  /* 0x00080000e302783b */ /* 0x000e620000004100 */
[----:B------:R-:W-:Y:S02]  /*4db0*/  UIMAD UR21, UR21, UR6, URZ ;  /* 0x00000006151572a4 */ /* 0x000fe4000f8e023f */
[----:B------:R-:W-:Y:S01]  /*4dc0*/  USHF.R.S32.HI UR20, URZ, 0x1f, UR11 ;  /* 0x0000001f3f147899 */ /* 0x000fe2000801140b */
[----:B------:R-:W2:Y:S01]  /*4dd0*/  LDSM.16.MT88.2 R36, [R227+0x2800] ;  /* 0x00280000e324783b */ /* 0x000ea20000004100 */
[----:B------:R-:W-:Y:S02]  /*4de0*/  UIMAD UR21, UR10, UR7, UR21 ;  /* 0x000000070a1572a4 */ /* 0x000fe4000f8e0215 */
[-C--:B------:R-:W-:Y:S01]  /*4df0*/  HMMA.16816.F32 R12, R24, R48.reuse, RZ ;  /* 0x00000030180c723c */ /* 0x080fe200000018ff */
[----:B------:R-:W4:Y:S01]  /*4e00*/  LDSM.16.MT88.2 R38, [R227+0x4800] ;  /* 0x00480000e326783b */ /* 0x000f220000004100 */
[----:B------:R-:W-:Y:S02]  /*4e10*/  ULDC.64 UR6, c[0x0][0x240] ;  /* 0x0000900000067ab9 */ /* 0x000fe40000000a00 */
[----:B------:R-:W-:Y:S01]  /*4e20*/  UIMAD UR6, UR20, UR6, URZ ;  /* 0x00000006140672a4 */ /* 0x000fe2000f8e023f */
[----:B------:R-:W-:Y:S01]  /*4e30*/  LDSM.16.MT88.2 R44, [R227+0xc00] ;  /* 0x000c0000e32c783b */ /* 0x000fe20000004100 */
[----:B------:R-:W-:Y:S02]  /*4e40*/  UISETP.GE.AND UP0, UPT, UR16, UR9, UPT ;  /* 0x000000091000728c */ /* 0x000fe4000bf06270 */
[C---:B------:R-:W-:Y:S01]  /*4e50*/  HMMA.16816.F32 R16, R40.reuse, R48, RZ ;  /* 0x000000302810723c */ /* 0x040fe200000018ff */
[----:B------:R-:W-:Y:S01]  /*4e60*/  LDSM.16.MT88.2 R46, [R227+0x2c00] ;  /* 0x002c0000e32e783b */ /* 0x000fe20000004100 */
[----:B------:R-:W-:Y:S02]  /*4e70*/  UIMAD UR6, UR11, UR7, UR6 ;  /* 0x000000070b0672a4 */ /* 0x000fe4000f8e0206 */
[----:B------:R-:W-:Y:S01]  /*4e80*/  UIADD3 UR7, UR4, 0x1, URZ ;  /* 0x0000000104077890 */ /* 0x000fe2000fffe03f */
[----:B------:R-:W0:Y:S01]  /*4e90*/  LDGDEPBAR ;  /* 0x00000000000079af */ /* 0x000e220000000000 */
[----:B------:R-:W-:Y:S02]  /*4ea0*/  UISETP.GE.AND UP2, UPT, UR4, 0x1, UPT ;  /* 0x000000010400788c */ /* 0x000fe4000bf46270 */
[-C--:B------:R-:W-:Y:S01]  /*4eb0*/  HMMA.16816.F32 R20, R40, R50.reuse, RZ ;  /* 0x000000322814723c */ /* 0x080fe200000018ff */
[----:B------:R-:W3:Y:S01]  /*4ec0*/  LDSM.16.M88.4 R40, [R223] ;  /* 0x00000000df28783b */ /* 0x000ee20000000200 */
[----:B------:R-:W-:Y:S06]  /*4ed0*/  UISETP.GE.AND UP1, UPT, UR19, 0x1, UPT ;  /* 0x000000011300788c */ /* 0x000fec000bf26270 */
        /* <DEDUP_REMOVED lines=8> */
[----:B------:R-:W3:Y:S04]  /*4f60*/  LDSM.16.MT88.2 R52, [R227+0x4c00] ;  /* 0x004c0000e334783b */ /* 0x000ee80000004100 */
[----:B------:R-:W-:Y:S03]  /*4f70*/  LDSM.16.MT88.2 R54, [R227+0x5000] ;  /* 0x00500000e336783b */ /* 0x000fe60000004100 */
[----:B------:R-:W-:Y:S08]  /*4f80*/  HMMA.16816.F32 R24, R156, R180, R24 ;  /* 0x000000b49c18723c */ /* 0x000ff00000001818 */
[-C--:B-1----:R-:W-:Y:S08]  /*4f90*/  HMMA.16816.F32 R4, R28, R2.reuse, R4 ;  /* 0x000000021c04723c */ /* 0x082ff00000001804 */
[C---:B------:R-:W-:Y:S01]  /*4fa0*/  HMMA.16816.F32 R8, R32.reuse, R2, R8 ;  /* 0x000000022008723c */ /* 0x040fe20000001808 */
[----:B------:R-:W-:Y:S07]  /*4fb0*/  LDSM.16.MT88.2 R2, [R227+0x1000] ;  /* 0x00100000e302783b */ /* 0x000fee0000004100 */
[-C--:B--2---:R-:W-:Y:S08]  /*4fc0*/  HMMA.16816.F32 R12, R32, R36.reuse, R12 ;  /* 0x00000024200c723c */ /* 0x084ff0000000180c */
[C---:B------:R-:W-:Y:S01]  /*4fd0*/  HMMA.16816.F32 R16, R28.reuse, R36, R16 ;  /* 0x000000241c10723c */ /* 0x040fe20000001810 */
[----:B------:R-:W-:Y:S07]  /*4fe0*/  LDSM.16.MT88.2 R36, [R227+0x3000] ;  /* 0x00300000e324783b */ /* 0x000fee0000004100 */
[-C--:B----4-:R-:W-:Y:S01]  /*4ff0*/  HMMA.16816.F32 R20, R28, R38.reuse, R20 ;  /* 0x000000261c14723c */ /* 0x090fe20000001814 */
[----:B------:R-:W1:Y:S07]  /*5000*/  LDSM.16.M88.4 R28, [R226+0x2000] ;  /* 0x00200000e21c783b */ /* 0x000e6e0000000200 */
[----:B------:R-:W-:Y:S01]  /*5010*/  HMMA.16816.F32 R24, R32, R38, R24 ;  /* 0x000000262018723c */ /* 0x000fe20000001818 */
[----:B------:R-:W-:Y:S04]  /*5020*/  LDSM.16.MT88.2 R38, [R227+0x1400] ;  /* 0x00140000e326783b */ /* 0x000fe80000004100 */
[----:B------:R-:W2:Y:S03]  /*5030*/  LDSM.16.M88.4 R32, [R225+0x2000] ;  /* 0x00200000e120783b */ /* 0x000ea60000000200 */
[-C--:B---3--:R-:W-:Y:S08]  /*5040*/  HMMA.16816.F32 R4, R40, R44.reuse, R4 ;  /* 0x0000002c2804723c */ /* 0x088ff00000001804 */
[C---:B------:R-:W-:Y:S01]  /*5050*/  HMMA.16816.F32 R8, R48.reuse, R44, R8 ;  /* 0x0000002c3008723c */ /* 0x040fe20000001808 */
[----:B------:R-:W-:Y:S07]  /*5060*/  LDSM.16.MT88.2 R44, [R227+0x3400] ;  /* 0x00340000e32c783b */ /* 0x000fee0000004100 */
[-C--:B------:R-:W-:Y:S08]  /*5070*/  HMMA.16816.F32 R12, R48, R46.reuse, R12 ;  /* 0x0000002e300c723c */ /* 0x080ff0000000180c */
[C---:B------:R-:W-:Y:S01]  /*5080*/  HMMA.16816.F32 R16, R40.reuse, R46, R16 ;  /* 0x0000002e2810723c */ /* 0x040fe20000001810 */
[----:B------:R-:W-:Y:S07]  /*5090*/  LDSM.16.MT88.2 R46, [R227+0x5400] ;  /* 0x00540000e32e783b */ /* 0x000fee0000004100 */
[-C--:B------:R-:W-:Y:S01]  /*50a0*/  HMMA.16816.F32 R20, R40, R52.reuse, R20 ;  /* 0x000000342814723c */ /* 0x080fe20000001814 */
[----:B------:R-:W3:Y:S07]  /*50b0*/  LDSM.16.M88.4 R40, [R225+0x3000] ;  /* 0x00300000e128783b */ /* 0x000eee0000000200 */
[----:B------:R-:W-:Y:S01]  /*50c0*/  HMMA.16816.F32 R24, R48, R52, R24 ;  /* 0x000000343018723c */ /* 0x000fe20000001818 */
[----:B------:R-:W-:Y:S04]  /*50d0*/  LDSM.16.M88.4 R48, [R224+0x3000] ;  /* 0x00300000e030783b */ /* 0x000fe80000000200 */
[----:B------:R-:W-:Y:S03]  /*50e0*/  LDSM.16.MT88.2 R52, [R227+0x5800] ;  /* 0x00580000e334783b */ /* 0x000fe60000004100 */
[-C--:B-1----:R-:W-:Y:S08]  /*50f0*/  HMMA.16816.F32 R4, R28, R2.reuse, R4 ;  /* 0x000000021c04723c */ /* 0x082ff00000001804 */
[C---:B------:R-:W-:Y:S01]  /*5100*/  HMMA.16816.F32 R8, R56.reuse, R2, R8 ;  /* 0x000000023808723c */ /* 0x040fe20000001808 */
[----:B------:R-:W-:Y:S07]  /*5110*/  LDSM.16.MT88.2 R2, [R227+0x1800] ;  /* 0x00180000e302783b */ /* 0x000fee0000004100 */
[-C--:B------:R-:W-:Y:S08]  /*5120*/  HMMA.16816.F32 R12, R56, R36.reuse, R12 ;  /* 0x00000024380c723c */ /* 0x080ff0000000180c */
[C---:B------:R-:W-:Y:S01]  /*5130*/  HMMA.16816.F32 R16, R28.reuse, R36, R16 ;  /* 0x000000241c10723c */ /* 0x040fe20000001810 */
[----:B------:R-:W-:Y:S07]  /*5140*/  LDSM.16.MT88.2 R36, [R227+0x3800] ;  /* 0x00380000e324783b */ /* 0x000fee0000004100 */
[-C--:B------:R-:W-:Y:S01]  /*5150*/  HMMA.16816.F32 R20, R28, R54.reuse, R20 ;  /* 0x000000361c14723c */ /* 0x080fe20000001814 */
[----:B------:R-:W1:Y:S07]  /*5160*/  LDSM.16.M88.4 R28, [R224+0x2000] ;  /* 0x00200000e01c783b */ /* 0x000e6e0000000200 */
[----:B------:R-:W-:Y:S01]  /*5170*/  HMMA.16816.F32 R24, R56, R54, R24 ;  /* 0x000000363818723c */ /* 0x000fe20000001818 */
[----:B------:R-:W-:Y:S07]  /*5180*/  LDSM.16.M88.4 R56, [R220+0x2000] ;  /* 0x00200000dc38783b */ /* 0x000fee0000000200 */
[-C--:B--2---:R-:W-:Y:S08]  /*5190*/  HMMA.16816.F32 R4, R32, R38.reuse, R4 ;  /* 0x000000262004723c */ /* 0x084ff00000001804 */
[C---:B---3--:R-:W-:Y:S01]  /*51a0*/  HMMA.16816.F32 R8, R40.reuse, R38, R8 ;  /* 0x000000262808723c */ /* 0x048fe20000001808 */
[----:B------:R-:W2:Y:S07]  /*51b0*/  LDSM.16.MT88.2 R38, [R227+0x1c00] ;  /* 0x001c0000e326783b */ /* 0x000eae0000004100 */
[-C--:B------:R-:W-:Y:S08]  /*51c0*/  HMMA.16816.F32 R12, R40, R44.reuse, R12 ;  /* 0x0000002c280c723c */ /* 0x080ff0000000180c */
[C---:B------:R-:W-:Y:S08]  /*51d0*/  HMMA.16816.F32 R16, R32.reuse, R44, R16 ;  /* 0x0000002c2010723c */ /* 0x040ff00000001810 */
[-C--:B------:R-:W-:Y:S01]  /*51e0*/  HMMA.16816.F32 R20, R32, R46.reuse, R20 ;  /* 0x0000002e2014723c */ /* 0x080fe20000001814 */
[----:B------:R-:W3:Y:S07]  /*51f0*/  LDSM.16.M88.4 R32, [R220+0x3000] ;  /* 0x00300000dc20783b */ /* 0x000eee0000000200 */
[----:B------:R-:W-:Y:S01]  /*5200*/  HMMA.16816.F32 R24, R40, R46, R24 ;  /* 0x0000002e2818723c */ /* 0x000fe20000001818 */
[----:B------:R-:W4:Y:S07]  /*5210*/  LDSM.16.MT88.2 R40, [R227+0x3c00] ;  /* 0x003c0000e328783b */ /* 0x000f2e0000004100 */
[-C--:B-1----:R-:W-:Y:S08]  /*5220*/  HMMA.16816.F32 R4, R28, R2.reuse, R4 ;  /* 0x000000021c04723c */ /* 0x082ff00000001804 */
[C---:B------:R-:W-:Y:S01]  /*5230*/  HMMA.16816.F32 R8, R48.reuse, R2, R8 ;  /* 0x000000023008723c */ /* 0x040fe20000001808 */
[----:B------:R-:W1:Y:S07]  /*5240*/  LDSM.16.MT88.2 R2, [R227+0x5c00] ;  /* 0x005c0000e302783b */ /* 0x000e6e0000004100 */
[-C--:B------:R-:W-:Y:S08]  /*5250*/  HMMA.16816.F32 R12, R48, R36.reuse, R12 ;  /* 0x00000024300c723c */ /* 0x080ff0000000180c */
[C---:B------:R-:W-:Y:S08]  /*5260*/  HMMA.16816.F32 R16, R28.reuse, R36, R16 ;  /* 0x000000241c10723c */ /* 0x040ff00000001810 */
[-C--:B------:R-:W-:Y:S07]  /*5270*/  HMMA.16816.F32 R20, R28, R52.reuse, R20 ;  /* 0x000000341c14723c */ /* 0x080fee0000001814 */
[----:B------:R-:W-:Y:S01]  /*5280*/  IMAD.U32 R28, RZ, RZ, UR10 ;  /* 0x0000000aff1c7e24 */ /* 0x000fe2000f8e00ff */
[----:B------:R-:W-:Y:S04]  /*5290*/  HMMA.16816.F32 R24, R48, R52, R24 ;  /* 0x000000343018723c */ /* 0x000fe80000001818 */
[----:B-----5:R-:W-:Y:S04]  /*52a0*/  IMAD.WIDE.U32 R30, R28, c[0x0][0x238], R182 ;  /* 0x00008e001c1e7a25 */ /* 0x020fe800078e00b6 */
[-C--:B--2---:R-:W-:Y:S01]  /*52b0*/  HMMA.16816.F32 R4, R56, R38.reuse, R4 ;  /* 0x000000263804723c */ /* 0x084fe20000001804 */
[----:B------:R-:W-:Y:S04]  /*52c0*/  IMAD.U32 R28, RZ, RZ, UR11 ;  /* 0x0000000bff1c7e24 */ /* 0x000fe8000f8e00ff */
[----:B------:R-:W-:Y:S01]  /*52d0*/  IADD3 R31, R31, UR21, RZ ;  /* 0x000000151f1f7c10 */ /* 0x000fe2000fffe0ff */
[----:B------:R-:W-:Y:S02]  /*52e0*/  USHF.R.S32.HI UR21, URZ, 0x1f, UR22 ;  /* 0x0000001f3f157899 */ /* 0x000fe40008011416 */
[C---:B---3--:R-:W-:Y:S04]  /*52f0*/  HMMA.16816.F32 R8, R32.reuse, R38, R8 ;  /* 0x000000262008723c */ /* 0x048fe80000001808 */
[----:B------:R-:W-:Y:S01]  /*5300*/  IMAD.WIDE.U32 R30, R28, c[0x0][0x240], R30 ;  /* 0x000090001c1e7a25 */ /* 0x000fe200078e001e */
[----:B------:R-:W-:Y:S03]  /*5310*/  MOV R28, UR21 ;  /* 0x00000015001c7c02 */ /* 0x000fe60008000f00 */
[-C--:B----4-:R-:W-:Y:S04]  /*5320*/  HMMA.16816.F32 R12, R32, R40.reuse, R12 ;  /* 0x00000028200c723c */ /* 0x090fe8000000180c */
[----:B------:R-:W-:Y:S04]  /*5330*/  IADD3 R29, P0, R30, UR22, RZ ;  /* 0x000000161e1d7c10 */ /* 0x000fe8000ff1e0ff */
[C---:B------:R-:W-:Y:S04]  /*5340*/  HMMA.16816.F32 R16, R56.reuse, R40, R16 ;  /* 0x000000283810723c */ /* 0x040fe80000001810 */
[----:B------:R-:W-:Y:S01]  /*5350*/  IADD3.X R28, R28, UR6, R31, P0, !PT ;  /* 0x000000061c1c7c10 */ /* 0x000fe200087fe41f */
[----:B------:R-:W-:Y:S01]  /*5360*/  UIADD3 UR6, UR19, 0x1, URZ ;  /* 0x0000000113067890 */ /* 0x000fe2000fffe03f */
[C---:B------:R-:W-:Y:S02]  /*5370*/  LEA R44, P0, R29.reuse, c[0x0][0x220], 0x2 ;  /* 0x000088001d2c7a11 */ /* 0x040fe400078010ff */
[-C--:B-1----:R-:W-:Y:S01]  /*5380*/  HMMA.16816.F32 R20, R56, R2.reuse, R20 ;  /* 0x000000023814723c */ /* 0x082fe20000001814 */
[----:B------:R-:W-:Y:S03]  /*5390*/  USEL UR19, UR6, URZ, !UP1 ;  /* 0x0000003f06137287 */ /* 0x000fe6000c800000 */
[----:B------:R-:W-:Y:S02]  /*53a0*/  LEA.HI.X R45, R29, c[0x0][0x224], R28, 0x2, P0 ;  /* 0x000089001d2d7a11 */ /* 0x000fe400000f141c */
[----:B------:R-:W-:Y:S02]  /*53b0*/  PLOP3.LUT P0, PT, PT, PT, UP0, 0x80, 0x0 ;  /* 0x000000000000781c */ /* 0x000fe40003f0f008 */
[----:B------:R-:W-:Y:S01]  /*53c0*/  HMMA.16816.F32 R24, R32, R2, R24 ;  /* 0x000000022018723c */ /* 0x000fe20000001818 */
[----:B------:R-:W-:Y:S04]  /*53d0*/  RED.E.ADD.F32.FTZ.RN.STRONG.GPU [R44.64], R4 ;  /* 0x000000042c00798e */ /* 0x000fe8000c10e78e */
[----:B------:R-:W-:Y:S02]  /*53e0*/  RED.E.ADD.F32.FTZ.RN.STRONG.GPU [R44.64+0x400], R5 ;  /* 0x000400052c00798e */ /* 0x000fe4000c10e78e */
[----:B------:R-:W-:Y:S01]  /*53f0*/  IMAD.U32 R3, RZ, RZ, UR4 ;  /* 0x00000004ff037e24 */ /* 0x000fe2000f8e00ff */
[----:B------:R-:W-:Y:S01]  /*5400*/  USEL UR4, UR7, URZ, !UP2 ;  /* 0x0000003f07047287 */ /* 0x000fe2000d000000 */
[----:B------:R-:W-:Y:S03]  /*5410*/  RED.E.ADD.F32.FTZ.RN.STRONG.GPU [R44.64+0x800], R6 ;  /* 0x000800062c00798e */ /* 0x000fe6000c10e78e */
[----:B------:R-:W-:Y:S01]  /*5420*/  IMAD R3, R3, 0x1800, R232 ;  /* 0x0000180003037824 */ /* 0x000fe200078e02e8 */
[----:B------:R-:W-:Y:S04]  /*5430*/  RED.E.ADD.F32.FTZ.RN.STRONG.GPU [R44.64+0xc00], R7 ;  /* 0x000c00072c00798e */ /* 0x000fe8000c10e78e */
[----:B------:R-:W-:Y:S01]  /*5440*/  RED.E.ADD.F32.FTZ.RN.STRONG.GPU [R44.64+0x1000], R8 ;  /* 0x001000082c00798e */ /* 0x000fe2000c10e78e */
[----:B------:R-:W-:Y:S03]  /*5450*/  SHF.L.U32 R2, R3, 0x1, RZ ;  /* 0x0000000103027819 */ /* 0x000fe600000006ff */
        /* <DEDUP_REMOVED lines=20> */
[----:B------:R-:W-:Y:S04]  /*55a0*/  LDSM.16.MT88.4 R32, [R228+0x13c80] ;  /* 0x013c8000e420783b */ /* 0x000fe80000004200 */
[----:B------:R-:W4:Y:S01]  /*55b0*/  LDSM.16.MT88.4 R36, [R2+0x6480] ;  /* 0x006480000224783b */ /* 0x000f220000004200 */
[-C--:B-1----:R-:W-:Y:S03]  /*55c0*/  HMMA.16816.F32 R108, R8, R12.reuse, R108 ;  /* 0x0000000c086c723c */ /* 0x082fe6000000186c */
[----:B------:R-:W-:Y:S04]  /*55d0*/  LDSM.16.MT88.4 R40, [R2+0x7480] ;  /* 0x007480000228783b */ /* 0x000fe80000004200 */
[----:B------:R-:W-:Y:S01]  /*55e0*/  RED.E.ADD.F32.FTZ.RN.STRONG.GPU [R44.64+0x5000], R24 ;  /* 0x005000182c00798e */ /* 0x000fe2000c10e78e */
[C---:B--2---:R-:W-:Y:S03]  /*55f0*/  HMMA.16816.F32 R112, R16.reuse, R12, R112 ;  /* 0x0000000c1070723c */ /* 0x044fe60000001870 */
[----:B------:R-:W-:Y:S04]  /*5600*/  RED.E.ADD.F32.FTZ.RN.STRONG.GPU [R44.64+0x5400], R25 ;  /* 0x005400192c00798e */ /* 0x000fe8000c10e78e */
[----:B------:R-:W-:Y:S01]  /*5610*/  RED.E.ADD.F32.FTZ.RN.STRONG.GPU [R44.64+0x5800], R26 ;  /* 0x0058001a2c00798e */ /* 0x000fe2000c10e78e */
[-C--:B------:R-:W-:Y:S03]  /*5620*/  HMMA.16816.F32 R116, R16, R14.reuse, R116 ;  /* 0x0000000e1074723c */ /* 0x080fe60000001874 */
[----:B------:R-:W-:Y:S04]  /*5630*/  RED.E.ADD.F32.FTZ.RN.STRONG.GPU [R44.64+0x5c00], R27 ;  /* 0x005c001b2c00798e */ /* 0x000fe8000c10e78e */
[----:B------:R-:W1:Y:S01]  /*5640*/  LDSM.16.MT88.4 R24, [R228+0x15c80] ;  /* 0x015c8000e418783b */ /* 0x000e620000004200 */
[C---:B------:R-:W-:Y:S03]  /*5650*/  HMMA.16816.F32 R120, R8.reuse, R14, R120 ;  /* 0x0000000e0878723c */ /* 0x040fe60000001878 */
[----:B------:R-:W2:Y:S04]  /*5660*/  LDSM.16.MT88.4 R12, [R2+0x8480] ;  /* 0x00848000020c783b */ /* 0x000ea80000004200 */
[----:B------:R-:W-:Y:S01]  /*5670*/  LDSM.16.MT88.4 R44, [R228+0x16c80] ;  /* 0x016c8000e42c783b */ /* 0x000fe20000004200 */
        /* <DEDUP_REMOVED lines=103> */
.L_x_456:
[----:B------:R-:W-:Y:S05]  /*5cf0*/  @P1 BRA `(.L_x_460) ;  /* 0x000010b000001947 */ /* 0x000fea0003800000 */
[----:B------:R-:W2:Y:S01]  /*5d00*/  LDL.LU.64 R12, [R1] ;  /* 0x00000000010c7983 */ /* 0x000ea20000300a00 */
[----:B------:R-:W-:Y:S01]  /*5d10*/  F2FP.PACK_AB R60, R61, R60 ;  /* 0x0000003c3d3c723e */ /* 0x000fe200000000ff */
[----:B------:R-:W-:Y:S01]  /*5d20*/  USHF.R.S32.HI UR6, URZ, 0x1f, UR10 ;  /* 0x0000001f3f067899 */ /* 0x000fe2000801140a */
[----:B------:R-:W-:Y:S01]  /*5d30*/  F2FP.PACK_AB R62, R63, R62 ;  /* 0x0000003e3f3e723e */ /* 0x000fe200000000ff */
[----:B------:R-:W-:Y:S01]  /*5d40*/  ULDC.64 UR4, c[0x0][0x338] ;  /* 0x0000ce0000047ab9 */ /* 0x000fe20000000a00 */
[----:B------:R-:W-:Y:S01]  /*5d50*/  F2FP.PACK_AB R72, R73, R72 ;  /* 0x000000484948723e */ /* 0x000fe200000000ff */
[----:B------:R-:W-:Y:S01]  /*5d60*/  UIMAD UR4, UR6, UR4, URZ ;  /* 0x00000004060472a4 */ /* 0x000fe2000f8e023f */
[----:B------:R-:W-:Y:S01]  /*5d70*/  F2FP.PACK_AB R74, R75, R74 ;  /* 0x0000004a4b4a723e */ /* 0x000fe200000000ff */
[----:B------:R-:W-:Y:S01]  /*5d80*/  USHF.R.S32.HI UR7, URZ, 0x1f, UR11 ;  /* 0x0000001f3f077899 */ /* 0x000fe2000801140b */
[----:B------:R-:W-:Y:S01]  /*5d90*/  F2FP.PACK_AB R64, R65, R64 ;  /* 0x000000404140723e */ /* 0x000fe200000000ff */
[----:B------:R-:W-:Y:S01]  /*5da0*/  UIMAD UR5, UR10, UR5, UR4 ;  /* 0x000000050a0572a4 */ /* 0x000fe2000f8e0204 */
[----:B------:R-:W-:Y:S01]  /*5db0*/  F2FP.PACK_AB R66, R67, R66 ;  /* 0x000000424342723e */ /* 0x000fe200000000ff */
[----:B------:R-:W-:Y:S01]  /*5dc0*/  BSSY B0, `(.L_x_461) ;  /* 0x00000b9000007945 */ /* 0x000fe20003800000 */
[----:B------:R-:W-:Y:S01]  /*5dd0*/  F2FP.PACK_AB R68, R69, R68 ;  /* 0x000000444544723e */ /* 0x000fe200000000ff */
[----:B------:R-:W-:Y:S01]  /*5de0*/  ULDC UR4, c[0x0][0x2f0] ;  /* 0x0000bc0000047ab9 */ /* 0x000fe20000000800 */
[----:B------:R-:W-:Y:S01]  /*5df0*/  F2FP.PACK_AB R70, R71, R70 ;  /* 0x000000464746723e */ /* 0x000fe200000000ff */
[----:B------:R-:W-:Y:S01]  /*5e00*/  UIADD3 UR8, -UR8, UR4, URZ ;  /* 0x0000000408087290 */ /* 0x000fe2000fffe13f */
[----:B------:R-:W-:-:S02]  /*5e10*/  F2FP.PACK_AB R76, R77, R76 ;  /* 0x0000004c4d4c723e */ /* 0x000fc400000000ff */
[----:B------:R-:W-:Y:S01]  /*5e20*/  F2FP.PACK_AB R78, R79, R78 ;  /* 0x0000004e4f4e723e */ /* 0x000fe200000000ff */
[----:B------:R-:W-:Y:S01]  /*5e30*/  UISETP.LT.AND UP0, UPT, UR8, 0x80, UPT ;  /* 0x000000800800788c */ /* 0x000fe2000bf01270 */
[----:B------:R-:W-:Y:S02]  /*5e40*/  F2FP.PACK_AB R88, R89, R88 ;  /* 0x000000585958723e */ /* 0x000fe400000000ff */
[----:B------:R-:W-:Y:S01]  /*5e50*/  F2FP.PACK_AB R90, R91, R90 ;  /* 0x0000005a5b5a723e */ /* 0x000fe200000000ff */
[----:B------:R-:W-:Y:S01]  /*5e60*/  USEL UR8, UR8, 0x80, UP0 ;  /* 0x0000008008087887 */ /* 0x000fe20008000000 */
        /* <DEDUP_REMOVED lines=35> */
[----:B------:R-:W-:Y:S01]  /*60a0*/  F2FP.PACK_AB R150, R151, R150 ;  /* 0x000000969796723e */ /* 0x000fe200000000ff */
[----:B------:R-:W-:Y:S01]  /*60b0*/  BAR.SYNC.DEFER_BLOCKING 0x1, 0x100 ;  /* 0x0044000000007b1d */ /* 0x000fe20000010000 */
[----:B--2---:R-:W-:-:S04]  /*60c0*/  SHF.R.S32.HI R0, RZ, 0x1f, R12 ;  /* 0x0000001fff007819 */ /* 0x004fc8000001140c */
[----:B------:R-:W-:-:S04]  /*60d0*/  LEA.HI R2, R0, R12, RZ, 0x2 ;  /* 0x0000000c00027211 */ /* 0x000fc800078f10ff */
[--C-:B------:R-:W-:Y:S02]  /*60e0*/  SHF.R.S32.HI R4, RZ, 0x2, R2.reuse ;  /* 0x00000002ff047819 */ /* 0x100fe40000011402 */
[----:B------:R-:W-:Y:S02]  /*60f0*/  SHF.R.S32.HI R3, RZ, 0x1f, R2 ;  /* 0x0000001fff037819 */ /* 0x000fe40000011402 */
[C---:B------:R-:W-:Y:S02]  /*6100*/  LOP3.LUT R7, R2.reuse, 0xfffffffc, RZ, 0xc0, !PT ;  /* 0xfffffffc02077812 */ /* 0x040fe400078ec0ff */
[-C--:B------:R-:W-:Y:S02]  /*6110*/  LEA.HI R3, R3, R4.reuse, RZ, 0x3 ;  /* 0x0000000403037211 */ /* 0x080fe400078f18ff */
[----:B------:R-:W-:Y:S01]  /*6120*/  LEA.HI R2, R2, R4, RZ, 0x1 ;  /* 0x0000000402027211 */ /* 0x000fe200078f08ff */
[----:B------:R-:W-:Y:S01]  /*6130*/  IMAD.IADD R7, R12, 0x1, -R7 ;  /* 0x000000010c077824 */ /* 0x000fe200078e0a07 */
[----:B------:R-:W-:-:S02]  /*6140*/  LOP3.LUT R5, R3, 0xfffffff8, RZ, 0xc0, !PT ;  /* 0xfffffff803057812 */ /* 0x000fc400078ec0ff */
[----:B------:R-:W-:Y:S02]  /*6150*/  LEA.HI R3, R0, R12, RZ, 0x5 ;  /* 0x0000000c00037211 */ /* 0x000fe400078f28ff */
[C---:B------:R-:W-:Y:S01]  /*6160*/  ISETP.GE.AND P4, PT, R4.reuse, UR8, PT ;  /* 0x0000000804007c0c */ /* 0x040fe2000bf86270 */
[----:B------:R-:W-:Y:S01]  /*6170*/  IMAD.IADD R6, R4, 0x1, -R5 ;  /* 0x0000000104067824 */ /* 0x000fe200078e0a05 */
[--C-:B------:R-:W-:Y:S02]  /*6180*/  SHF.R.S32.HI R5, RZ, 0x5, R3.reuse ;  /* 0x00000005ff057819 */ /* 0x100fe40000011403 */
[----:B------:R-:W-:Y:S02]  /*6190*/  SHF.R.S32.HI R8, RZ, 0x1f, R3 ;  /* 0x0000001fff087819 */ /* 0x000fe40000011403 */
[----:B------:R-:W-:Y:S02]  /*61a0*/  LEA.HI R3, R6, R6, RZ, 0x1 ;  /* 0x0000000606037211 */ /* 0x000fe400078f08ff */
[----:B------:R-:W-:-:S02]  /*61b0*/  LEA.HI R10, R8, R5, RZ, 0x2 ;  /* 0x00000005080a7211 */ /* 0x000fc400078f10ff */
[----:B------:R-:W-:Y:S02]  /*61c0*/  SHF.R.S32.HI R11, RZ, 0x1, R3 ;  /* 0x00000001ff0b7819 */ /* 0x000fe40000011403 */
[----:B------:R-:W-:Y:S02]  /*61d0*/  LEA.HI R8, R0, R12, RZ, 0x7 ;  /* 0x0000000c00087211 */ /* 0x000fe400078f38ff */
[----:B------:R-:W-:Y:S01]  /*61e0*/  LOP3.LUT R10, R10, 0x7ffffc, RZ, 0xc0, !PT ;  /* 0x007ffffc0a0a7812 */ /* 0x000fe200078ec0ff */
[----:B------:R-:W-:Y:S01]  /*61f0*/  IMAD.SHL.U32 R9, R11, 0x40, RZ ;  /* 0x000000400b097824 */ /* 0x000fe200078e00ff */
[----:B------:R-:W-:Y:S02]  /*6200*/  SHF.R.U32.HI R8, RZ, 0x4, R8 ;  /* 0x00000004ff087819 */ /* 0x000fe40000011608 */
[----:B------:R-:W-:Y:S01]  /*6210*/  LOP3.LUT R3, R3, 0x3fffffe, RZ, 0xc0, !PT ;  /* 0x03fffffe03037812 */ /* 0x000fe200078ec0ff */
[----:B------:R-:W-:Y:S01]  /*6220*/  IMAD.IADD R10, R5, 0x1, -R10 ;  /* 0x00000001050a7824 */ /* 0x000fe200078e0a0a */
[----:B------:R-:W-:-:S02]  /*6230*/  LOP3.LUT R9, R9, 0xc0, RZ, 0xc0, !PT ;  /* 0x000000c009097812 */ /* 0x000fc400078ec0ff */
[----:B------:R-:W-:Y:S01]  /*6240*/  LOP3.LUT P0, RZ, R11, 0x2, RZ, 0xc0, !PT ;  /* 0x000000020bff7812 */ /* 0x000fe2000780c0ff */
[----:B------:R-:W-:Y:S01]  /*6250*/  IMAD.IADD R3, R6, 0x1, -R3 ;  /* 0x0000000106037824 */ /* 0x000fe200078e0a03 */
[----:B------:R-:W-:Y:S01]  /*6260*/  LOP3.LUT R8, R9, 0x8, R8, 0xf8, !PT ;  /* 0x0000000809087812 */ /* 0x000fe200078ef808 */
[----:B------:R-:W-:Y:S01]  /*6270*/  IMAD R10, R10, 0x100, R7 ;  /* 0x000001000a0a7824 */ /* 0x000fe200078e0207 */
[----:B------:R-:W-:Y:S02]  /*6280*/  SHF.R.U32.HI R9, RZ, 0x3, R9 ;  /* 0x00000003ff097819 */ /* 0x000fe40000011609 */
[----:B------:R-:W-:Y:S01]  /*6290*/  LEA.HI R0, R0, R12, RZ, 0x3 ;  /* 0x0000000c00007211 */ /* 0x000fe200078f18ff */
[----:B------:R-:W-:Y:S01]  /*62a0*/  IMAD R3, R3, 0x10, R10 ;  /* 0x0000001003037824 */ /* 0x000fe200078e020a */
[----:B------:R-:W-:Y:S02]  /*62b0*/  LOP3.LUT R8, R8, R9, RZ, 0x3c, !PT ;  /* 0x0000000908087212 */ /* 0x000fe400078e3cff */
[----:B------:R-:W-:Y:S01]  /*62c0*/  LOP3.LUT R9, R2, 0x3fffffe, RZ, 0xc0, !PT ;  /* 0x03fffffe02097812 */ /* 0x000fe200078ec0ff */
[----:B------:R-:W-:-:S02]  /*62d0*/  IMAD.SHL.U32 R0, R0, 0x8, RZ ;  /* 0x0000000800007824 */ /* 0x000fc400078e00ff */
[----:B------:R-:W-:Y:S02]  /*62e0*/  IMAD.U32 R3, R3, 0x2, R8 ;  /* 0x0000000203037824 */ /* 0x000fe400078e0008 */
[----:B------:R-:W-:Y:S01]  /*62f0*/  IMAD.IADD R6, R4, 0x1, -R9 ;  /* 0x0000000104067824 */ /* 0x000fe200078e0a09 */
[----:B------:R-:W-:Y:S01]  /*6300*/  LOP3.LUT R0, R0, 0xc0, RZ, 0xc0, !PT ;  /* 0x000000c000007812 */ /* 0x000fe200078ec0ff */
[----:B------:R-:W-:Y:S02]  /*6310*/  IMAD.SHL.U32 R3, R3, 0x2, RZ ;  /* 0x0000000203037824 */ /* 0x000fe400078e00ff */
[----:B------:R-:W-:Y:S01]  /*6320*/  IMAD R6, R5, 0x8, R6 ;  /* 0x0000000805067824 */ /* 0x000fe200078e0206 */
[----:B------:R-:W-:Y:S01]  /*6330*/  SHF.R.U32.HI R2, RZ, 0x3, R0 ;  /* 0x00000003ff027819 */ /* 0x000fe20000011600 */
[----:B------:R-:W-:Y:S01]  /*6340*/  IMAD.SHL.U32 R8, R7, 0x8, RZ ;  /* 0x0000000807087824 */ /* 0x000fe200078e00ff */
[C---:B------:R-:W-:Y:S01]  /*6350*/  IADD3 R5, R3.reuse, 0x20, RZ ;  /* 0x0000002003057810 */ /* 0x040fe20007ffe0ff */
[----:B------:R-:W-:Y:S01]  /*6360*/  STS [R3+0x6080], R60 ;  /* 0x0060803c03007388 */ /* 0x000fe20000000800 */
[----:B------:R-:W-:-:S02]  /*6370*/  @P0 IADD3 R5, R3, -0x20, RZ ;  /* 0xffffffe003050810 */ /* 0x000fc40007ffe0ff */
[--C-:B------:R-:W-:Y:S01]  /*6380*/  LOP3.LUT R7, R0, 0x18, R8.reuse, 0xf8, !PT ;  /* 0x0000001800077812 */ /* 0x100fe200078ef808 */
[----:B------:R-:W-:Y:S01]  /*6390*/  STS [R3+0x6280], R62 ;  /* 0x0062803e03007388 */ /* 0x000fe20000000800 */
[----:B------:R-:W-:Y:S01]  /*63a0*/  SHF.R.S32.HI R9, RZ, 0x1f, R8 ;  /* 0x0000001fff097819 */ /* 0x000fe20000011408 */
[----:B------:R-:W-:Y:S01]  /*63b0*/  IMAD.U32 R0, RZ, RZ, UR11 ;  /* 0x0000000bff007e24 */ /* 0x000fe2000f8e00ff */
[----:B------:R-:W-:Y:S01]  /*63c0*/  LOP3.LUT R7, R7, R2, RZ, 0x3c, !PT ;  /* 0x0000000207077212 */ /* 0x000fe200078e3cff */
[----:B------:R-:W-:Y:S01]  /*63d0*/  STS [R5+0x6080], R72 ;  /* 0x0060804805007388 */ /* 0x000fe20000000800 */
[----:B------:R-:W-:-:S03]  /*63e0*/  IADD3 R2, R8, 0x20, RZ ;  /* 0x0000002008027810 */ /* 0x000fc60007ffe0ff */
[----:B------:R-:W-:Y:S01]  /*63f0*/  STS [R5+0x6280], R74 ;  /* 0x0062804a05007388 */ /* 0x000fe20000000800 */
[----:B------:R-:W-:-:S03]  /*6400*/  IMAD.U32 R6, R6, 0x20, R7 ;  /* 0x0000002006067824 */ /* 0x000fc600078e0007 */
[----:B------:R-:W-:Y:S01]  /*6410*/  STS [R3+0x7080], R64 ;  /* 0x0070804003007388 */ /* 0x000fe20000000800 */
[----:B------:R-:W-:-:S03]  /*6420*/  IMAD.SHL.U32 R6, R6, 0x2, RZ ;  /* 0x0000000206067824 */ /* 0x000fc600078e00ff */
        /* <DEDUP_REMOVED lines=43> */
[----:B------:R-:W-:Y:S01]  /*66e0*/  BAR.SYNC.DEFER_BLOCKING 0x1, 0x100 ;  /* 0x0044000000007b1d */ /* 0x000fe20000010000 */
[----:B-1----:R-:W-:-:S04]  /*66f0*/  IMAD.U32 R3, RZ, RZ, UR10 ;  /* 0x0000000aff037e24 */ /* 0x002fc8000f8e00ff */
[----:B------:R-:W-:Y:S01]  /*6700*/  IMAD.WIDE.U32 R60, R3, c[0x0][0x338], R8 ;  /* 0x0000ce00033c7a25 */ /* 0x000fe200078e0008 */
[----:B--2---:R-:W-:-:S03]  /*6710*/  SHF.R.S32.HI R5, RZ, 0x1f, R4 ;  /* 0x0000001fff057819 */ /* 0x004fc60000011404 */
[----:B------:R-:W-:Y:S01]  /*6720*/  IMAD.U32 R3, RZ, RZ, UR12 ;  /* 0x0000000cff037e24 */ /* 0x000fe2000f8e00ff */
[----:B------:R-:W-:Y:S01]  /*6730*/  IADD3 R61, R61, UR5, RZ ;  /* 0x000000053d3d7c10 */ /* 0x000fe2000fffe0ff */
[----:B------:R1:W2:Y:S01]  /*6740*/  LDS.128 R56, [R6+0x7080] ;  /* 0x0070800006387984 */ /* 0x0002a20000000c00 */
[----:B------:R-:W-:Y:S01]  /*6750*/  ULDC.64 UR4, c[0x0][0x340] ;  /* 0x0000d00000047ab9 */ /* 0x000fe20000000a00 */
[----:B------:R-:W-:Y:S01]  /*6760*/  IMAD.WIDE R10, R3, 0x80, R4 ;  /* 0x00000080030a7825 */ /* 0x000fe200078e0204 */
[----:B------:R-:W-:Y:S01]  /*6770*/  UIMAD UR4, UR7, UR4, URZ ;  /* 0x00000004070472a4 */ /* 0x000fe2000f8e023f */
[----:B------:R1:W3:Y:S02]  /*6780*/  LDS.128 R52, [R6+0x9080] ;  /* 0x0090800006347984 */ /* 0x0002e40000000c00 */
[----:B------:R-:W-:Y:S01]  /*6790*/  IMAD.WIDE.U32 R60, R0, c[0x0][0x340], R60 ;  /* 0x0000d000003c7a25 */ /* 0x000fe200078e003c */
[----:B------:R-:W-:Y:S01]  /*67a0*/  UIMAD UR4, UR11, UR5, UR4 ;  /* 0x000000050b0472a4 */ /* 0x000fe2000f8e0204 */
[----:B------:R1:W4:Y:S04]  /*67b0*/  LDS.128 R48, [R6+0xb080] ;  /* 0x00b0800006307984 */ /* 0x0003280000000c00 */
[----:B------:R1:W1:Y:S01]  /*67c0*/  LDS.128 R44, [R6+0x80] ;  /* 0x00008000062c7984 */ /* 0x0002620000000c00 */
[----:B------:R-:W-:-:S03]  /*67d0*/  IADD3 R7, R61, UR4, RZ ;  /* 0x000000043d077c10 */ /* 0x000fc6000fffe0ff */
        /* <DEDUP_REMOVED lines=8> */
[----:B------:R-:W-:Y:S01]  /*6860*/  IMAD R3, R11, c[0x0][0x330], RZ ;  /* 0x0000cc000b037a24 */ /* 0x000fe200078e02ff */
[----:B------:R-:W-:-:S02]  /*6870*/  IADD3 R0, R8, 0x40, RZ ;  /* 0x0000004008007810 */ /* 0x000fc40007ffe0ff */
[----:B------:R-:W-:Y:S01]  /*6880*/  LDS.128 R16, [R6+0xa080] ;  /* 0x00a0800006107984 */ /* 0x000fe20000000c00 */
[----:B------:R-:W-:Y:S01]  /*6890*/  IMAD R3, R10, c[0x0][0x334], R3 ;  /* 0x0000cd000a037a24 */ /* 0x000fe200078e0203 */
[----:B------:R-:W-:Y:S02]  /*68a0*/  ISETP.GE.AND P2, PT, R2, c[0x0][0x324], PT ;  /* 0x0000c90002007a0c */ /* 0x000fe40003f46270 */
[----:B------:R-:W-:-:S04]  /*68b0*/  ISETP.GE.AND P1, PT, R0, c[0x0][0x324], PT ;  /* 0x0000c90000007a0c */ /* 0x000fc80003f26270 */
[----:B------:R4:W3:Y:S02]  /*68c0*/  @!P3 LDS.128 R12, [R6+0x6080] ;  /* 0x00608000060cb984 */ /* 0x0008e40000000c00 */
[----:B-1--4-:R-:W-:-:S04]  /*68d0*/  IMAD.MOV.U32 R6, RZ, RZ, R60 ;  /* 0x000000ffff067224 */ /* 0x012fc800078e003c */
[----:B------:R-:W-:-:S04]  /*68e0*/  IMAD.WIDE.U32 R62, R10, c[0x0][0x330], R6 ;  /* 0x0000cc000a3e7a25 */ /* 0x000fc800078e0006 */
[----:B------:R-:W-:Y:S01]  /*68f0*/  IMAD.IADD R3, R63, 0x1, R3 ;  /* 0x000000013f037824 */ /* 0x000fe200078e0203 */
[----:B------:R-:W-:-:S04]  /*6900*/  LEA R64, P0, R62, c[0x0][0x318], 0x1 ;  /* 0x0000c6003e407a11 */ /* 0x000fc800078008ff */
[----:B------:R-:W-:-:S05]  /*6910*/  LEA.HI.X R65, R62, c[0x0][0x31c], R3, 0x1, P0 ;  /* 0x0000c7003e417a11 */ /* 0x000fca00000f0c03 */
[----:B-----5:R1:W-:Y:S04]  /*6920*/  @!P2 STG.E.128 [R64.64+0x40], R20 ;  /* 0x000040144000a986 */ /* 0x0203e8000c101d0e */
[----:B---3--:R1:W-:Y:S04]  /*6930*/  @!P3 STG.E.128 [R64.64], R12 ;  /* 0x0000000c4000b986 */ /* 0x0083e8000c101d0e */
[----:B------:R1:W-:Y:S02]  /*6940*/  @!P1 STG.E.128 [R64.64+0x80], R16 ;  /* 0x0000801040009986 */ /* 0x0003e4000c101d0e */
.L_x_462:
[----:B------:R-:W-:Y:S05]  /*6950*/  BSYNC B0 ;  /* 0x0000000000007941 */ /* 0x000fea0003800000 */
.L_x_461:
[----:B------:R-:W-:Y:S01]  /*6960*/  IADD3 R4, R4, 0x40, RZ ;  /* 0x0000004004047810 */ /* 0x000fe20007ffe0ff */
[----:B------:R-:W-:Y:S03]  /*6970*/  BSSY B0, `(.L_x_463) ;  /* 0x0000013000007945 */ /* 0x000fe60003800000 */
[----:B------:R-:W-:-:S13]  /*6980*/  ISETP.GE.AND P3, PT, R4, UR8, PT ;  /* 0x0000000804007c0c */ /* 0x000fda000bf66270 */
[----:B------:R-:W-:Y:S05]  /*6990*/  @P3 BRA `(.L_x_464) ;  /* 0x0000010000003947 */ /* 0x000fea0003800000 */
[----:B------:R-:W-:Y:S01]  /*69a0*/  IADD3 R4, P0, R10, 0x40, RZ ;  /* 0x000000400a047810 */ /* 0x000fe20007f1e0ff */
[----:B-1----:R-:W-:Y:S01]  /*69b0*/  IMAD.MOV.U32 R6, RZ, RZ, R60 ;  /* 0x000000ffff067224 */ /* 0x002fe200078e003c */
[C---:B------:R-:W-:Y:S02]  /*69c0*/  IADD3 R0, R8.reuse, 0x40, RZ ;  /* 0x0000004008007810 */ /* 0x040fe40007ffe0ff */
[----:B------:R-:W-:Y:S01]  /*69d0*/  ISETP.GE.AND P2, PT, R8, c[0x0][0x324], PT ;  /* 0x0000c90008007a0c */ /* 0x000fe20003f46270 */
[----:B------:R-:W-:Y:S01]  /*69e0*/  IMAD.X R3, RZ, RZ, R11, P0 ;  /* 0x000000ffff037224 */ /* 0x000fe200000e060b */
[----:B------:R-:W-:Y:S01]  /*69f0*/  ISETP.GE.AND P0, PT, R0, c[0x0][0x324], PT ;  /* 0x0000c90000007a0c */ /* 0x000fe20003f06270 */
[----:B------:R-:W-:Y:S01]  /*6a00*/  IMAD.WIDE.U32 R6, R4, c[0x0][0x330], R6 ;  /* 0x0000cc0004067a25 */ /* 0x000fe200078e0006 */
[----:B------:R-:W-:-:S03]  /*6a10*/  ISETP.GE.AND P1, PT, R2, c[0x0][0x324], PT ;  /* 0x0000c90002007a0c */ /* 0x000fc60003f26270 */
[----:B------:R-:W-:-:S04]  /*6a20*/  IMAD R3, R3, c[0x0][0x330], RZ ;  /* 0x0000cc0003037a24 */ /* 0x000fc800078e02ff */
[----:B------:R-:W-:Y:S01]  /*6a30*/  IMAD R3, R4, c[0x0][0x334], R3 ;  /* 0x0000cd0004037a24 */ /* 0x000fe200078e0203 */
[----:B------:R-:W-:-:S03]  /*6a40*/  LEA R4, P5, R6, c[0x0][0x318], 0x1 ;  /* 0x0000c60006047a11 */ /* 0x000fc600078a08ff */
[----:B------:R-:W-:-:S05]  /*6a50*/  IMAD.IADD R3, R7, 0x1, R3 ;  /* 0x0000000107037824 */ /* 0x000fca00078e0203 */
[----:B------:R-:W-:-:S05]  /*6a60*/  LEA.HI.X R5, R6, c[0x0][0x31c], R3, 0x1, P5 ;  /* 0x0000c70006057a11 */ /* 0x000fca00028f0c03 */
[----:B--2---:R1:W-:Y:S04]  /*6a70*/  @!P2 STG.E.128 [R4.64], R56 ;  /* 0x000000380400a986 */ /* 0x0043e8000c101d0e */
[----:B---3--:R1:W-:Y:S04]  /*6a80*/  @!P1 STG.E.128 [R4.64+0x40], R52 ;  /* 0x0000403404009986 */ /* 0x0083e8000c101d0e */
[----:B----4-:R1:W-:Y:S02]  /*6a90*/  @!P0 STG.E.128 [R4.64+0x80], R48 ;  /* 0x0000803004008986 */ /* 0x0103e4000c101d0e */
.L_x_464:
[----:B------:R-:W-:Y:S05]  /*6aa0*/  BSYNC B0 ;  /* 0x0000000000007941 */ /* 0x000fea0003800000 */
.L_x_463:
[----:B------:R-:W-:Y:S01]  /*6ab0*/  ULDC.64 UR4, c[0x0][0x308] ;  /* 0x0000c20000047ab9 */ /* 0x000fe20000000a00 */
[----:B------:R-:W-:Y:S01]  /*6ac0*/  MOV R3, UR10 ;  /* 0x0000000a00037c02 */ /* 0x000fe20008000f00 */
[----:B------:R-:W-:Y:S01]  /*6ad0*/  UIMAD UR4, UR6, UR4, URZ ;  /* 0x00000004060472a4 */ /* 0x000fe2000f8e023f */
[----:B------:R-:W-:Y:S01]  /*6ae0*/  MOV R0, UR11 ;  /* 0x0000000b00007c02 */ /* 0x000fe20008000f00 */
[----:B------:R-:W-:Y:S02]  /*6af0*/  BSSY B0, `(.L_x_465) ;  /* 0x0000018000007945 */ /* 0x000fe40003800000 */
[----:B------:R-:W-:Y:S01]  /*6b00*/  UIMAD UR10, UR10, UR5, UR4 ;  /* 0x000000050a0a72a4 */ /* 0x000fe2000f8e0204 */
[----:B-1----:R-:W-:-:S02]  /*6b10*/  IMAD.WIDE.U32 R4, R3, c[0x0][0x308], R8 ;  /* 0x0000c20003047a25 */ /* 0x002fc400078e0008 */
[----:B------:R-:W-:Y:S02]  /*6b20*/  ULDC.64 UR4, c[0x0][0x310] ;  /* 0x0000c40000047ab9 */ /* 0x000fe40000000a00 */
[----:B------:R-:W-:Y:S01]  /*6b30*/  UIMAD UR4, UR7, UR4, URZ ;  /* 0x00000004070472a4 */ /* 0x000fe2000f8e023f */
[----:B------:R-:W-:-:S03]  /*6b40*/  IADD3 R5, R5, UR10, RZ ;  /* 0x0000000a05057c10 */ /* 0x000fc6000fffe0ff */
[----:B------:R-:W-:Y:S02]  /*6b50*/  UIMAD UR4, UR11, UR5, UR4 ;  /* 0x000000050b0472a4 */ /* 0x000fe4000f8e0204 */
[----:B------:R-:W-:-:S05]  /*6b60*/  IMAD.WIDE.U32 R4, R0, c[0x0][0x310], R4 ;  /* 0x0000c40000047a25 */ /* 0x000fca00078e0004 */
[----:B------:R-:W-:Y:S01]  /*6b70*/  IADD3 R7, R5, UR4, RZ ;  /* 0x0000000405077c10 */ /* 0x000fe2000fffe0ff */
        /* <DEDUP_REMOVED lines=15> */
.L_x_466:
[----:B------:R-:W-:Y:S05]  /*6c70*/  BSYNC B0 ;  /* 0x0000000000007941 */ /* 0x000fea0003800000 */
.L_x_465:
        /* <DEDUP_REMOVED lines=19> */
.L_x_460:
[----:B------:R-:W2:Y:S01]  /*6db0*/  LDL.LU.64 R2, [R1] ;  /* 0x0000000001027983 */ /* 0x000ea20000300a00 */
[----:B------:R-:W-:Y:S01]  /*6dc0*/  USHF.R.S32.HI UR6, URZ, 0x1f, UR10 ;  /* 0x0000001f3f067899 */ /* 0x000fe2000801140a */
[----:B------:R-:W-:Y:S01]  /*6dd0*/  IMAD.U32 R8, RZ, RZ, UR11 ;  /* 0x0000000bff087e24 */ /* 0x000fe2000f8e00ff */
[----:B------:R-:W-:Y:S01]  /*6de0*/  ULDC.64 UR4, c[0x0][0x308] ;  /* 0x0000c20000047ab9 */ /* 0x000fe20000000a00 */
[----:B------:R-:W-:Y:S01]  /*6df0*/  IMAD.U32 R7, RZ, RZ, UR12 ;  /* 0x0000000cff077e24 */ /* 0x000fe2000f8e00ff */
[----:B------:R-:W-:Y:S01]  /*6e00*/  UIMAD UR4, UR6, UR4, URZ ;  /* 0x00000004060472a4 */ /* 0x000fe2000f8e023f */
[----:B------:R-:W-:Y:S01]  /*6e10*/  BSSY B0, `(.L_x_467) ;  /* 0x0000027000007945 */ /* 0x000fe20003800000 */
[----:B------:R-:W-:-:S02]  /*6e20*/  ULDC UR9, c[0x0][0x2f0] ;  /* 0x0000bc0000097ab9 */ /* 0x000fc40000000800 */
[----:B------:R-:W-:Y:S02]  /*6e30*/  UIMAD UR5, UR10, UR5, UR4 ;  /* 0x000000050a0572a4 */ /* 0x000fe4000f8e0204 */
[----:B------:R-:W-:Y:S02]  /*6e40*/  UIADD3 UR9, -UR8, UR9, URZ ;  /* 0x0000000908097290 */ /* 0x000fe4000fffe13f */
[----:B------:R-:W-:Y:S01]  /*6e50*/  USHF.R.S32.HI UR7, URZ, 0x1f, UR11 ;  /* 0x0000001f3f077899 */ /* 0x000fe2000801140b */
[----:B--2---:R-:W-:Y:S01]  /*6e60*/  SHF.R.S32.HI R14, RZ, 0x1f, R2 ;  /* 0x0000001fff0e7819 */ /* 0x004fe20000011402 */
[----:B------:R-:W-:-:S03]  /*6e70*/  IMAD.U32 R3, RZ, RZ, UR10 ;  /* 0x0000000aff037e24 */ /* 0x000fc6000f8e00ff */
[----:B------:R-:W-:-:S04]  /*6e80*/  LEA.HI R14, R14, R2, RZ, 0x2 ;  /* 0x000000020e0e7211 */ /* 0x000fc800078f10ff */
[----:B------:R-:W-:Y:S02]  /*6e90*/  LOP3.LUT R0, R14, 0x1ffffffc, RZ, 0xc0, !PT ;  /* 0x1ffffffc0e007812 */ /* 0x000fe400078ec0ff */
[----:B------:R-:W-:-:S03]  /*6ea0*/  SHF.R.S32.HI R14, RZ, 0x2, R14 ;  /* 0x00000002ff0e7819 */ /* 0x000fc6000001140e */
[----:B------:R-:W-:Y:S01]  /*6eb0*/  IMAD.IADD R0, R2, 0x1, -R0 ;  /* 0x0000000102007824 */ /* 0x000fe200078e0a00 */
[----:B------:R-:W-:Y:S02]  /*6ec0*/  ISETP.GE.AND P4, PT, R14, UR9, PT ;  /* 0x000000090e007c0c */ /* 0x000fe4000bf86270 */
[----:B------:R-:W-:Y:S01]  /*6ed0*/  SHF.R.S32.HI R15, RZ, 0x1f, R14 ;  /* 0x0000001fff0f7819 */ /* 0x000fe2000001140e */
[----:B------:R-:W-:-:S04]  /*6ee0*/  IMAD.SHL.U32 R12, R0, 0x8, RZ ;  /* 0x00000008000c7824 */ /* 0x000fc800078e00ff */
[----:B------:R-:W-:Y:S01]  /*6ef0*/  IMAD.WIDE R6, R7, 0x80, R14 ;  /* 0x0000008007067825 */ /* 0x000fe200078e020e */
[----:B------:R-:W-:Y:S02]  /*6f00*/  SHF.R.S32.HI R13, RZ, 0x1f, R12 ;  /* 0x0000001fff0d7819 */ /* 0x000fe4000001140c */
[----:B------:R-:W-:-:S03]  /*6f10*/  IADD3 R4, R12, 0x20, RZ ;  /* 0x000000200c047810 */ /* 0x000fc60007ffe0ff */
[----:B------:R-:W-:-:S05]  /*6f20*/  IMAD.WIDE.U32 R2, R3, c[0x0][0x308], R12 ;  /* 0x0000c20003027a25 */ /* 0x000fca00078e000c */
[----:B------:R-:W-:Y:S01]  /*6f30*/  IADD3 R3, R3, UR5, RZ ;  /* 0x0000000503037c10 */ /* 0x000fe2000fffe0ff */
[----:B------:R-:W-:Y:S02]  /*6f40*/  ULDC.64 UR4, c[0x0][0x310] ;  /* 0x0000c40000047ab9 */ /* 0x000fe40000000a00 */
[----:B------:R-:W-:Y:S02]  /*6f50*/  UIMAD UR4, UR7, UR4, URZ ;  /* 0x00000004070472a4 */ /* 0x000fe4000f8e023f */
[----:B------:R-:W-:Y:S01]  /*6f60*/  IMAD.WIDE.U32 R8, R8, c[0x0][0x310], R2 ;  /* 0x0000c40008087a25 */ /* 0x000fe200078e0002 */
[----:B------:R-:W-:Y:S01]  /*6f70*/  IADD3 R2, R12, 0x40, RZ ;  /* 0x000000400c027810 */ /* 0x000fe20007ffe0ff */
[----:B------:R-:W-:-:S06]  /*6f80*/  UIMAD UR4, UR11, UR5, UR4 ;  /* 0x000000050b0472a4 */ /* 0x000fcc000f8e0204 */
[----:B------:R-:W-:Y:S01]  /*6f90*/  IADD3 R11, R9, UR4, RZ ;  /* 0x00000004090b7c10 */ /* 0x000fe2000fffe0ff */
[----:B------:R-:W-:Y:S05]  /*6fa0*/  @P4 BRA `(.L_x_468) ;  /* 0x000000d000004947 */ /* 0x000fea0003800000 */
[----:B------:R-:W-:Y:S01]  /*6fb0*/  IMAD R3, R7, c[0x0][0x300], RZ ;  /* 0x0000c00007037a24 */ /* 0x000fe200078e02ff */
[----:B------:R-:W-:Y:S01]  /*6fc0*/  ISETP.GE.AND P3, PT, R12, c[0x0][0x2f4], PT ;  /* 0x0000bd000c007a0c */ /* 0x000fe20003f66270 */
[----:B------:R-:W-:Y:S01]  /*6fd0*/  IMAD.MOV.U32 R10, RZ, RZ, R8 ;  /* 0x000000ffff0a7224 */ /* 0x000fe200078e0008 */
[----:B------:R-:W-:Y:S01]  /*6fe0*/  ISETP.GE.AND P2, PT, R4, c[0x0][0x2f4], PT ;  /* 0x0000bd0004007a0c */ /* 0x000fe20003f46270 */
[----:B------:R-:W-:Y:S01]  /*6ff0*/  IMAD R0, R6, c[0x0][0x304], R3 ;  /* 0x0000c10006007a24 */ /* 0x000fe200078e0203 */
        /* <DEDUP_REMOVED lines=8> */
.L_x_468:
[----:B------:R-:W-:Y:S05]  /*7080*/  BSYNC B0 ;  /* 0x0000000000007941 */ /* 0x000fea0003800000 */
.L_x_467:
[----:B------:R-:W-:Y:S01]  /*7090*/  IADD3 R0, R14, 0x40, RZ ;  /* 0x000000400e007810 */ /* 0x000fe20007ffe0ff */
[----:B------:R-:W-:Y:S03]  /*70a0*/  BSSY B0, `(.L_x_469) ;  /* 0x0000012000007945 */ /* 0x000fe60003800000 */
[----:B------:R-:W-:-:S13]  /*70b0*/  ISETP.GE.AND P3, PT, R0, UR9, PT ;  /* 0x0000000900007c0c */ /* 0x000fda000bf66270 */
        /* <DEDUP_REMOVED lines=16> */
.L_x_470:
[----:B------:R-:W-:Y:S05]  /*71c0*/  BSYNC B0 ;  /* 0x0000000000007941 */ /* 0x000fea0003800000 */
.L_x_469:
[----:B------:R-:W-:Y:S01]  /*71d0*/  ULDC.64 UR4, c[0x0][0x338] ;  /* 0x0000ce0000047ab9 */ /* 0x000fe20000000a00 */
[----:B------:R-:W-:Y:S01]  /*71e0*/  MOV R3, UR10 ;  /* 0x0000000a00037c02 */ /* 0x000fe20008000f00 */
[----:B------:R-:W-:Y:S01]  /*71f0*/  UIMAD UR4, UR6, UR4, URZ ;  /* 0x00000004060472a4 */ /* 0x000fe2000f8e023f */
[----:B------:R-:W-:Y:S01]  /*7200*/  MOV R8, UR11 ;  /* 0x0000000b00087c02 */ /* 0x000fe20008000f00 */
[----:B------:R-:W-:Y:S02]  /*7210*/  BSSY B0, `(.L_x_471) ;  /* 0x0000017000007945 */ /* 0x000fe40003800000 */
[----:B------:R-:W-:Y:S01]  /*7220*/  UIMAD UR10, UR10, UR5, UR4 ;  /* 0x000000050a0a72a4 */ /* 0x000fe2000f8e0204 */
[----:B--2---:R-:W-:-:S02]  /*7230*/  IMAD.WIDE.U32 R10, R3, c[0x0][0x338], R12 ;  /* 0x0000ce00030a7a25 */ /* 0x004fc400078e000c */
        /* <DEDUP_REMOVED lines=20> */
.L_x_472:
[----:B------:R-:W-:Y:S05]  /*7380*/  BSYNC B0 ;  /* 0x0000000000007941 */ /* 0x000fea0003800000 */
.L_x_471:
[----:B------:R-:W-:Y:S05]  /*7390*/  @P3 EXIT ;  /* 0x000000000000394d */ /* 0x000fea0003800000 */
[----:B------:R-:W-:Y:S02]  /*73a0*/  IADD3 R0, P0, R6, 0x40, RZ ;  /* 0x0000004006007810 */ /* 0x000fe40007f1e0ff */
[----:B------:R-:W-:-:S03]  /*73b0*/  ISETP.GE.AND P1, PT, R12, c[0x0][0x324], PT ;  /* 0x0000c9000c007a0c */ /* 0x000fc60003f26270 */
[----:B------:R-:W-:Y:S01]  /*73c0*/  IMAD.X R6, RZ, RZ, R7, P0 ;  /* 0x000000ffff067224 */ /* 0x000fe200000e0607 */
[----:B------:R-:W-:Y:S02]  /*73d0*/  MOV R7, R11 ;  /* 0x0000000b00077202 */ /* 0x000fe40000000f00 */
[----:B------:R-:W-:Y:S01]  /*73e0*/  ISETP.GE.AND P0, PT, R4, c[0x0][0x324], PT ;  /* 0x0000c90004007a0c */ /* 0x000fe20003f06270 */
[----:B------:R-:W-:Y:S02]  /*73f0*/  IMAD R3, R6, c[0x0][0x330], RZ ;  /* 0x0000cc0006037a24 */ /* 0x000fe400078e02ff */
[----:B------:R-:W-:Y:S02]  /*7400*/  IMAD.MOV.U32 R6, RZ, RZ, R8 ;  /* 0x000000ffff067224 */ /* 0x000fe400078e0008 */
[C---:B------:R-:W-:Y:S02]  /*7410*/  IMAD R3, R0.reuse, c[0x0][0x334], R3 ;  /* 0x0000cd0000037a24 */ /* 0x040fe400078e0203 */
[----:B------:R-:W-:-:S04]  /*7420*/  IMAD.WIDE.U32 R6, R0, c[0x0][0x330], R6 ;  /* 0x0000cc0000067a25 */ /* 0x000fc800078e0006 */
[----:B------:R-:W-:Y:S01]  /*7430*/  IMAD.IADD R3, R7, 0x1, R3 ;  /* 0x0000000107037824 */ /* 0x000fe200078e0203 */
[----:B------:R-:W-:-:S04]  /*7440*/  LEA R4, P2, R6, c[0x0][0x318], 0x1 ;  /* 0x0000c60006047a11 */ /* 0x000fc800078408ff */
[----:B------:R-:W-:-:S05]  /*7450*/  LEA.HI.X R5, R6, c[0x0][0x31c], R3, 0x1, P2 ;  /* 0x0000c70006057a11 */ /* 0x000fca00010f0c03 */
[----:B------:R3:W-:Y:S01]  /*7460*/  @!P0 STG.E.128 [R4.64+0x40], RZ ;  /* 0x000040ff04008986 */ /* 0x0007e2000c101d0e */
[----:B------:R-:W-:-:S03]  /*7470*/  ISETP.GE.AND P0, PT, R2, c[0x0][0x324], PT ;  /* 0x0000c90002007a0c */ /* 0x000fc60003f06270 */
[----:B------:R3:W-:Y:S10]  /*7480*/  @!P1 STG.E.128 [R4.64], RZ ;  /* 0x000000ff04009986 */ /* 0x0007f4000c101d0e */
[----:B------:R-:W-:Y:S05]  /*7490*/  @P0 EXIT ;  /* 0x000000000000094d */ /* 0x000fea0003800000 */
[----:B------:R-:W-:Y:S01]  /*74a0*/  STG.E.128 [R4.64+0x80], RZ ;  /* 0x000080ff04007986 */ /* 0x000fe2000c101d0e */
[----:B------:R-:W-:Y:S05]  /*74b0*/  EXIT ;  /* 0x000000000000794d */ /* 0x000fea0003800000 */
.L_x_473:
        /* <DEDUP_REMOVED lines=12> */
.L_x_1401:


//--------------------- .text._ZN7cutlass13device_kernelIN5flash19enable_sm80_to_sm89INS1_16FlashAttnBwdSm80INS1_25CollectiveMainloopBwdSm80ILi2ELi1EN4cute5tupleIJNS5_1CILi64EEENS7_ILi128EEENS7_ILi96EEEEEENS_6half_tEfNS_4arch4Sm80ELb1ELb0ELb0ELb0ELb1ELb0ELb0ELb0ELi2ELi2ELi4ELi2ELb1EEENS1_21CollectiveEpilogueBwdISB_SC_SE_Li256ELb0ELb0ELi2EEENS1_25SingleTileBwdLPTSchedulerILb0ELi128ELb1EEEEEEEEEvNT_6ParamsE --------------------------
	.section	.text._ZN7cutlass13device_kernelIN5flash19enable_sm80_to_sm89INS1_16FlashAttnBwdSm80INS1_25CollectiveMainloopBwdSm80ILi2ELi1EN4cute5tupleIJNS5_1CILi64EEENS7_ILi128EEENS7_ILi96EEEEEENS_6half_tEfNS_4arch4Sm80ELb1ELb0ELb0ELb0ELb1ELb0ELb0ELb0ELi2ELi2ELi4ELi2ELb1EEENS1_21CollectiveEpilogueBwdISB_SC_SE_Li256ELb0ELb0ELi2EEENS1_25SingleTileBwdLPTSchedulerILb0ELi128ELb1EEEEEEEEEvNT_6ParamsE,"ax",@progbits
	.sectioninfo	@"SHI_REGISTERS=255"
	.align	128
.text._ZN7cutlass13device_kernelIN5flash19enable_sm80_to_sm89INS1_16FlashAttnBwdSm80INS1_25CollectiveMainloopBwdSm80ILi2ELi1EN4cute5tupleIJNS5_1CILi64EEENS7_ILi128EEENS7_ILi96EEEEEENS_6half_tEfNS_4arch4Sm80ELb1ELb0ELb0ELb0ELb1ELb0ELb0ELb0ELi2ELi2ELi4ELi2ELb1EEENS1_21CollectiveEpilogueBwdISB_SC_SE_Li256ELb0ELb0ELi2EEENS1_25SingleTileBwdLPTSchedulerILb0ELi128ELb1EEEEEEEEEvNT_6ParamsE:
        .type           _ZN7cutlass13device_kernelIN5flash19enable_sm80_to_sm89INS1_16FlashAttnBwdSm80INS1_25CollectiveMainloopBwdSm80ILi2ELi1EN4cute5tupleIJNS5_1CILi64EEENS7_ILi128EEENS7_ILi96EEEEEENS_6half_tEfNS_4arch4Sm80ELb1ELb0ELb0ELb0ELb1ELb0ELb0ELb0ELi2ELi2ELi4ELi2ELb1EEENS1_21CollectiveEpilogueBwdISB_SC_SE_Li256ELb0ELb0ELi2EEENS1_25SingleTileBwdLPTSchedulerILb0ELi128ELb1EEEEEEEEEvNT_6ParamsE,@function
        .size           _ZN7cutlass13device_kernelIN5flash19enable_sm80_to_sm89INS1_16FlashAttnBwdSm80INS1_25CollectiveMainloopBwdSm80ILi2ELi1EN4cute5tupleIJNS5_1CILi64EEENS7_ILi128EEENS7_ILi96EEEEEENS_6half_tEfNS_4arch4Sm80ELb1ELb0ELb0ELb0ELb1ELb0ELb0ELb0ELi2ELi2ELi4ELi2ELb1EEENS1_21CollectiveEpilogueBwdISB_SC_SE_Li256ELb0ELb0ELi2EEENS1_25SingleTileBwdLPTSchedulerILb0ELi128ELb1EEEEEEEEEvNT_6ParamsE,(.L_x_1402 - _ZN7cutlass13device_kernelIN5flash19enable_sm80_to_sm89INS1_16FlashAttnBwdSm80INS1_25CollectiveMainloopBwdSm80ILi2ELi1EN4cute5tupleIJNS5_1CILi64EEENS7_ILi128EEENS7_ILi96EEEEEENS_6half_tEfNS_4arch4Sm80ELb1ELb0ELb0ELb0ELb1ELb0ELb0ELb0ELi2ELi2ELi4ELi2ELb1EEENS1_21CollectiveEpilogueBwdISB_SC_SE_Li256ELb0ELb0ELi2EEENS1_25SingleTileBwdLPTSchedulerILb0ELi128ELb1EEEEEEEEEvNT_6ParamsE)
        .other          _ZN7cutlass13device_kernelIN5flash19enable_sm80_to_sm89INS1_16FlashAttnBwdSm80INS1_25CollectiveMainloopBwdSm80ILi2ELi1EN4cute5tupleIJNS5_1CILi64EEENS7_ILi128EEENS7_ILi96EEEEEENS_6half_tEfNS_4arch4Sm80ELb1ELb0ELb0ELb0ELb1ELb0ELb0ELb0ELi2ELi2ELi4ELi2ELb1EEENS1_21CollectiveEpilogueBwdISB_SC_SE_Li256ELb0ELb0ELi2EEENS1_25SingleTileBwdLPTSchedulerILb0ELi128ELb1EEEEEEEEEvNT_6ParamsE,@"STO_CUDA_ENTRY STV_DEFAULT"
_ZN7cutlass13device_kernelIN5flash19enable_sm80_to_sm89INS1_16FlashAttnBwdSm80INS1_25CollectiveMainloopBwdSm80ILi2ELi1EN4cute5tupleIJNS5_1CILi64EEENS7_ILi128EEENS7_ILi96EEEEEENS_6half_tEfNS_4arch4Sm80ELb1ELb0ELb0ELb0ELb1ELb0ELb0ELb0ELi2ELi2ELi4ELi2ELb1EEENS1_21CollectiveEpilogueBwdISB_SC_SE_Li256ELb0ELb0ELi2EEENS1_25SingleTileBwdLPTSchedulerILb0ELi128ELb1EEEEEEEEEvNT_6ParamsE:
        /* <DEDUP_REMOVED lines=15> */
[----:B------:R-:W-:Y:S02]  /*00f0*/  ULDC UR5, c[0x0][0x3c0] ;  /* 0x0000f00000057ab9 */ /* 0x000fe40000000800 */
[----:B------:R-:W-:-:S05]  /*0100*/  UMOV UR9, UR4 ;  /* 0x0000000400097c82 */ /* 0x000fca0008000000 */
        /* <DEDUP_REMOVED lines=15> */
.L_x_475:
[----:B------:R-:W-:Y:S02]  /*0200*/  ULDC UR7, c[0x0][0x3ac] ;  /* 0x0000eb0000077ab9 */ /* 0x000fe40000000800 */
[----:B------:R-:W-:Y:S02]  /*0210*/  UISETP.NE.AND UP0, UPT, UR7, 0x1, UPT ;  /* 0x000000010700788c */ /* 0x000fe4000bf05270 */
[----:B------:R-:W-:Y:S02]  /*0220*/  ULDC.64 UR4, c[0x0][0x3b0] ;  /* 0x0000ec0000047ab9 */ /* 0x000fe40000000a00 */
[----:B------:R-:W-:Y:S02]  /*0230*/  UIMAD.WIDE.U32 UR10, UR6, UR4, URZ ;  /* 0x00000004060a72a5 */ /* 0x000fe4000f8e003f */
[----:B------:R-:W-:-:S05]  /*0240*/  UMOV UR8, UR6 ;  /* 0x0000000600087c82 */ /* 0x000fca0008000000 */
[----:B------:R-:W-:-:S04]  /*0250*/  @UP0 USHF.R.U32.HI UR8, URZ, UR5, UR11 ;  /* 0x000000053f080299 */ /* 0x000fc8000801160b */
[----:B------:R-:W-:Y:S02]  /*0260*/  UIMAD UR7, UR8, UR7, URZ ;  /* 0x00000007080772a4 */ /* 0x000fe4000f8e023f */
.L_x_476:
[----:B------:R-:W-:Y:S02]  /*0270*/  ULDC.64 UR4, c[0x0][0x3a0] ;  /* 0x0000e80000047ab9 */ /* 0x000fe40000000a00 */
[----:B------:R-:W-:Y:S02]  /*0280*/  UIADD3 UR10, UR6, -UR7, URZ ;  /* 0x80000007060a7290 */ /* 0x000fe4000fffe03f */
[----:B------:R-:W-:Y:S02]  /*0290*/  UISETP.NE.AND UP0, UPT, UR4, 0x1, UPT ;  /* 0x000000010400788c */ /* 0x000fe4000bf05270 */
[----:B------:R-:W-:Y:S02]  /*02a0*/  ULDC.64 UR6, c[0x0][0x3a8] ;  /* 0x0000ea0000067ab9 */ /* 0x000fe40000000a00 */
[----:B------:R-:W-:Y:S02]  /*02b0*/  UIMAD UR7, UR9, UR7, UR10 ;  /* 0x00000007090772a4 */ /* 0x000fe4000f8e020a */
[----:B------:R-:W-:-:S02]  /*02c0*/  ULOP3.LUT UR8, URZ, UR8, URZ, 0x33, !UPT ;  /* 0x000000083f087292 */ /* 0x000fc4000f8e333f */
[----:B------:R-:W-:-:S03]  /*02d0*/  UIMAD.WIDE.U32 UR10, UR7, UR5, URZ ;  /* 0x00000005070a72a5 */ /* 0x000fc6000f8e003f */
[----:B------:R-:W-:Y:S02]  /*02e0*/  UMOV UR12, UR7 ;  /* 0x00000007000c7c82 */ /* 0x000fe40008000000 */
[----:B------:R-:W-:Y:S02]  /*02f0*/  @UP0 USHF.R.U32.HI UR12, URZ, UR6, UR11 ;  /* 0x000000063f0c0299 */ /* 0x000fe4000801160b */
[----:B------:R-:W-:Y:S02]  /*0300*/  ULDC UR10, c[0x0][0x394] ;  /* 0x0000e500000a7ab9 */ /* 0x000fe40000000800 */
[----:B------:R-:W-:Y:S02]  /*0310*/  UIADD3 UR11, -UR12, URZ, URZ ;  /* 0x0000003f0c0b7290 */ /* 0x000fe4000fffe13f */
[----:B------:R-:W-:Y:S02]  /*0320*/  UIADD3 UR10, UR8, UR10, URZ ;  /* 0x0000000a080a7290 */ /* 0x000fe4000fffe03f */
[----:B------:R-:W-:Y:S01]  /*0330*/  UIMAD UR11, UR11, UR4, UR7 ;  /* 0x000000040b0b72a4 */ /* 0x000fe2000f8e0207 */
[----:B------:R-:W-:Y:S05]  /*0340*/  BRA `(.L_x_477) ;  /* 0x0000028000007947 */ /* 0x000fea0003800000 */
.L_x_474:
[----:B------:R-:W-:Y:S02]  /*0350*/  ULDC.64 UR6, c[0x0][0x3b8] ;  /* 0x0000ee0000067ab9 */ /* 0x000fe40000000a00 */
[----:B------:R-:W-:-:S02]  /*0360*/  UISETP.NE.AND UP0, UPT, UR6, 0x1, UPT ;  /* 0x000000010600788c */ /* 0x000fc4000bf05270 */
        /* <DEDUP_REMOVED lines=18> */
.L_x_478:
[----:B------:R-:W-:Y:S02]  /*0490*/  ULDC UR7, c[0x0][0x3ac] ;  /* 0x0000eb0000077ab9 */ /* 0x000fe40000000800 */
[----:B------:R-:W-:Y:S02]  /*04a0*/  UISETP.NE.AND UP0, UPT, UR7, 0x1, UPT ;  /* 0x000000010700788c */ /* 0x000fe4000bf05270 */
[----:B------:R-:W-:Y:S02]  /*04b0*/  ULDC.64 UR4, c[0x0][0x3b0] ;  /* 0x0000ec0000047ab9 */ /* 0x000fe40000000a00 */
[----:B------:R-:W-:Y:S02]  /*04c0*/  UIMAD.WIDE.U32 UR10, UR6, UR4, URZ ;  /* 0x00000004060a72a5 */ /* 0x000fe4000f8e003f */
[----:B------:R-:W-:-:S05]  /*04d0*/  UMOV UR8, UR6 ;  /* 0x0000000600087c82 */ /* 0x000fca0008000000 */
[----:B------:R-:W-:-:S04]  /*04e0*/  @UP0 USHF.R.U32.HI UR8, URZ, UR5, UR11 ;  /* 0x000000053f080299 */ /* 0x000fc8000801160b */
[----:B------:R-:W-:Y:S02]  /*04f0*/  UIMAD UR7, UR8, UR7, URZ ;  /* 0x00000007080772a4 */ /* 0x000fe4000f8e023f */
.L_x_479:
        /* <DEDUP_REMOVED lines=12> */
[----:B------:R-:W-:-:S02]  /*05c0*/  UIMAD UR11, UR11, UR4, UR7 ;  /* 0x000000040b0b72a4 */ /* 0x000fc4000f8e0207 */
.L_x_477:
        /* <DEDUP_REMOVED lines=536> */
.L_x_483:
        /* <DEDUP_REMOVED lines=143> */
.L_x_481:
        /* <DEDUP_REMOVED lines=469> */
.L_x_482:
        /* <DEDUP_REMOVED lines=252> */
.L_x_480:
        /* <DEDUP_REMOVED lines=198> */
.L_x_486:
[----:B------:R-:W-:Y:S05]  /*69b0*/  BSYNC B0 ;  /* 0x0000000000007941 */ /* 0x000fea0003800000 */
.L_x_485:
        /* <DEDUP_REMOVED lines=20> */
.L_x_488:
[----:B------:R-:W-:Y:S05]  /*6b00*/  BSYNC B0 ;  /* 0x0000000000007941 */ /* 0x000fea0003800000 */
.L_x_487:
        /* <DEDUP_REMOVED lines=28> */
.L_x_490:
[----:B------:R-:W-:Y:S05]  /*6cd0*/  BSYNC B0 ;  /* 0x0000000000007941 */ /* 0x000fea0003800000 */
.L_x_489:
        /* <DEDUP_REMOVED lines=19> */
.L_x_484:
        /* <DEDUP_REMOVED lines=45> */
.L_x_492:
[----:B------:R-:W-:Y:S05]  /*70e0*/  BSYNC B0 ;  /* 0x0000000000007941 */ /* 0x000fea0003800000 */
.L_x_491:
        /* <DEDUP_REMOVED lines=19> */
.L_x_494:
[----:B------:R-:W-:Y:S05]  /*7220*/  BSYNC B0 ;  /* 0x0000000000007941 */ /* 0x000fea0003800000 */
.L_x_493:
        /* <DEDUP_REMOVED lines=27> */
.L_x_496:
[----:B------:R-:W-:Y:S05]  /*73e0*/  BSYNC B0 ;  /* 0x0000000000007941 */ /* 0x000fea0003800000 */
.L_x_495:
        /* <DEDUP_REMOVED lines=19> */
.L_x_497:
        /* <DEDUP_REMOVED lines=14> */
.L_x_1402:


//--------------------- .text._ZN7cutlass13device_kernelIN5flash19enable_sm80_to_sm89INS1_16FlashAttnBwdSm80INS1_25CollectiveMainloopBwdSm80ILi2ELi1EN4cute5tupleIJNS5_1CILi64EEENS7_ILi128EEENS7_ILi96EEEEEENS_6half_tEfNS_4arch4Sm80ELb1ELb0ELb0ELb0ELb0ELb0ELb0ELb0ELi2ELi2ELi4ELi2ELb1EEENS1_24CollectiveEpilogueBwdGQAISB_fSE_Li256ELb0ELb0EEENS1_25SingleTileBwdLPTSchedulerILb0ELi128ELb0EEEEEEEEEvNT_6ParamsE --------------------------
	.section	.text._ZN7cutlass13device_kernelIN5flash19enable_sm80_to_sm89INS1_16FlashAttnBwdSm80INS1_25CollectiveMainloopBwdSm80ILi2ELi1EN4cute5tupleIJNS5_1CILi64EEENS7_ILi128EEENS7_ILi96EEEEEENS_6half_tEfNS_4arch4Sm80ELb1ELb0ELb0ELb0ELb0ELb0ELb0ELb0ELi2ELi2ELi4ELi2ELb1EEENS1_24CollectiveEpilogueBwdGQAISB_fSE_Li256ELb0ELb0EEENS1_25SingleTileBwdLPTSchedulerILb0ELi128ELb0EEEEEEEEEvNT_6ParamsE,"ax",@progbits
	.sectioninfo	@"SHI_REGISTERS=255"
	.align	128
.text._ZN7cutlass13device_kernelIN5flash19enable_sm80_to_sm89INS1_16FlashAttnBwdSm80INS1_25CollectiveMainloopBwdSm80ILi2ELi1EN4cute5tupleIJNS5_1CILi64EEENS7_ILi128EEENS7_ILi96EEEEEENS_6half_tEfNS_4arch4Sm80ELb1ELb0ELb0ELb0ELb0ELb0ELb0ELb0ELi2ELi2ELi4ELi2ELb1EEENS1_24CollectiveEpilogueBwdGQAISB_fSE_Li256ELb0ELb0EEENS1_25SingleTileBwdLPTSchedulerILb0ELi128ELb0EEEEEEEEEvNT_6ParamsE:
        .type           _ZN7cutlass13device_kernelIN5flash19enable_sm80_to_sm89INS1_16FlashAttnBwdSm80INS1_25CollectiveMainloopBwdSm80ILi2ELi1EN4cute5tupleIJNS5_1CILi64EEENS7_ILi128EEENS7_ILi96EEEEEENS_6half_tEfNS_4arch4Sm80ELb1ELb0ELb0ELb0ELb0ELb0ELb0ELb0ELi2ELi2ELi4ELi2ELb1EEENS1_24CollectiveEpilogueBwdGQAISB_fSE_Li256ELb0ELb0EEENS1_25SingleTileBwdLPTSchedulerILb0ELi128ELb0EEEEEEEEEvNT_6ParamsE,@function
        .size           _ZN7cutlass13device_kernelIN5flash19enable_sm80_to_sm89INS1_16FlashAttnBwdSm80INS1_25CollectiveMainloopBwdSm80ILi2ELi1EN4cute5tupleIJNS5_1CILi64EEENS7_ILi128EEENS7_ILi96EEEEEENS_6half_tEfNS_4arch4Sm80ELb1ELb0ELb0ELb0ELb0ELb0ELb0ELb0ELi2ELi2ELi4ELi2ELb1EEENS1_24CollectiveEpilogueBwdGQAISB_fSE_Li256ELb0ELb0EEENS1_25SingleTileBwdLPTSchedulerILb0ELi128ELb0EEEEEEEEEvNT_6ParamsE,(.L_x_1403 - _ZN7cutlass13device_kernelIN5flash19enable_sm80_to_sm89INS1_16FlashAttnBwdSm80INS1_25CollectiveMainloopBwdSm80ILi2ELi1EN4cute5tupleIJNS5_1CILi64EEENS7_ILi128EEENS7_ILi96EEEEEENS_6half_tEfNS_4arch4Sm80ELb1ELb0ELb0ELb0ELb0ELb0ELb0ELb0ELi2ELi2ELi4ELi2ELb1EEENS1_24CollectiveEpilogueBwdGQAISB_fSE_Li256ELb0ELb0EEENS1_25SingleTileBwdLPTSchedulerILb0ELi128ELb0EEEEEEEEEvNT_6ParamsE)
        .other          _ZN7cutlass13device_kernelIN5flash19enable_sm80_to_sm89INS1_16FlashAttnBwdSm80INS1_25CollectiveMainloopBwdSm80ILi2ELi1EN4cute5tupleIJNS5_1CILi64EEENS7_ILi128EEENS7_ILi96EEEEEENS_6half_tEfNS_4arch4Sm80ELb1ELb0ELb0ELb0ELb0ELb0ELb0ELb0ELi2ELi2ELi4ELi2ELb1EEENS1_24CollectiveEpilogueBwdGQAISB_fSE_Li256ELb0ELb0EEENS1_25SingleTileBwdLPTSchedulerILb0ELi128ELb0EEEEEEEEEvNT_6ParamsE,@"STO_CUDA_ENTRY STV_DEFAULT"
_ZN7cutlass13device_kernelIN5flash19enable_sm80_to_sm89INS1_16FlashAttnBwdSm80INS1_25CollectiveMainloopBwdSm80ILi2ELi1EN4cute5tupleIJNS5_1CILi64EEENS7_ILi128EEENS7_ILi96EEEEEENS_6half_tEfNS_4arch4Sm80ELb1ELb0ELb0ELb0ELb0ELb0ELb0ELb0ELi2ELi2ELi4ELi2ELb1EEENS1_24CollectiveEpilogueBwdGQAISB_fSE_Li256ELb0ELb0EEENS1_25SingleTileBwdLPTSchedulerILb0ELi128ELb0EEEEEEEEEvNT_6ParamsE:
        /* <DEDUP_REMOVED lines=32> */
.L_x_499:
[----:B------:R-:W-:Y:S02]  /*0200*/  ULDC UR8, c[0x0][0x3b4] ;  /* 0x0000ed0000087ab9 */ /* 0x000fe40000000800 */
[----:B------:R-:W-:Y:S02]  /*0210*/  UISETP.NE.AND UP0, UPT, UR8, 0x1, UPT ;  /* 0x000000010800788c */ /* 0x000fe4000bf05270 */
[----:B------:R-:W-:Y:S02]  /*0220*/  ULDC.64 UR4, c[0x0][0x3b8] ;  /* 0x0000ee0000047ab9 */ /* 0x000fe40000000a00 */
[----:B------:R-:W-:Y:S02]  /*0230*/  UIMAD.WIDE.U32 UR10, UR7, UR4, URZ ;  /* 0x00000004070a72a5 */ /* 0x000fe4000f8e003f */
[----:B------:R-:W-:-:S05]  /*0240*/  UMOV UR12, UR7 ;  /* 0x00000007000c7c82 */ /* 0x000fca0008000000 */
[----:B------:R-:W-:-:S04]  /*0250*/  @UP0 USHF.R.U32.HI UR12, URZ, UR5, UR11 ;  /* 0x000000053f0c0299 */ /* 0x000fc8000801160b */
[----:B------:R-:W-:Y:S02]  /*0260*/  UIMAD UR8, UR12, UR8, URZ ;  /* 0x000000080c0872a4 */ /* 0x000fe4000f8e023f */
.L_x_500:
        /* <DEDUP_REMOVED lines=11> */
.L_x_498:
        /* <DEDUP_REMOVED lines=20> */
.L_x_502:
[----:B------:R-:W-:Y:S02]  /*0460*/  ULDC UR8, c[0x0][0x3b4] ;  /* 0x0000ed0000087ab9 */ /* 0x000fe40000000800 */
[----:B------:R-:W-:Y:S02]  /*0470*/  UISETP.NE.AND UP0, UPT, UR8, 0x1, UPT ;  /* 0x000000010800788c */ /* 0x000fe4000bf05270 */
[----:B------:R-:W-:Y:S02]  /*0480*/  ULDC.64 UR4, c[0x0][0x3b8] ;  /* 0x0000ee0000047ab9 */ /* 0x000fe40000000a00 */
[----:B------:R-:W-:Y:S02]  /*0490*/  UIMAD.WIDE.U32 UR10, UR7, UR4, URZ ;  /* 0x00000004070a72a5 */ /* 0x000fe4000f8e003f */
[----:B------:R-:W-:-:S05]  /*04a0*/  UMOV UR12, UR7 ;  /* 0x00000007000c7c82 */ /* 0x000fca0008000000 */
[----:B------:R-:W-:-:S04]  /*04b0*/  @UP0 USHF.R.U32.HI UR12, URZ, UR5, UR11 ;  /* 0x000000053f0c0299 */ /* 0x000fc8000801160b */
[----:B------:R-:W-:Y:S02]  /*04c0*/  UIMAD UR8, UR12, UR8, URZ ;  /* 0x000000080c0872a4 */ /* 0x000fe4000f8e023f */
.L_x_503:
        /* <DEDUP_REMOVED lines=10> */
.L_x_501:
        /* <DEDUP_REMOVED lines=71> */
[----:B------:R-:W-:Y:S01]  /*09e0*/  ULDC.64 UR4, c[0x0][0x248] ;  /* 0x0000920000047ab9 */ /* 0x000fe20000000a00 */
[----:B------:R-:W-:Y:S01]  /*09f0*/  SHF.R.S32.HI R232, RZ, 0x1f, R32 ;  /* 0x0000001fffe87819 */ /* 0x000fe20000011420 */
[----:B------:R-:W-:Y:S01]  /*0a00*/  UISETP.NE.AND UP0, UPT, UR4, 0x1, UPT ;  /* 0x000000010400788c */ /* 0x000fe2000bf05270 */
[----:B------:R-:W-:Y:S01]  /*0a10*/  IMAD.SHL.U32 R2, R32, 0x4, RZ ;  /* 0x0000000420027824 */ /* 0x000fe200078e00ff */
[----:B------:R-:W-:Y:S01]  /*0a20*/  UIMAD.WIDE.U32 UR6, UR10, UR5, URZ ;  /* 0x000000050a0672a5 */ /* 0x000fe2000f8e003f */
[CC--:B------:R-:W-:Y:S01]  /*0a30*/  LEA.HI R4, R232.reuse, R32.reuse, RZ, 0x2 ;  /* 0x00000020e8047211 */ /* 0x0c0fe200078f10ff */
[----:B------:R-:W-:Y:S01]  /*0a40*/  ULDC UR4, c[0x0][0x250] ;  /* 0x0000940000047ab9 */ /* 0x000fe20000000800 */
[-C--:B------:R-:W-:Y:S01]  /*0a50*/  LEA.HI R22, R232, R32.reuse, RZ, 0x3 ;  /* 0x00000020e8167211 */ /* 0x080fe200078f18ff */
[----:B------:R-:W-:Y:S01]  /*0a60*/  UMOV UR8, UR10 ;  /* 0x0000000a00087c82 */ /* 0x000fe20008000000 */
[----:B------:R-:W-:Y:S01]  /*0a70*/  LOP3.LUT R5, R4, 0xfffffffc, RZ, 0xc0, !PT ;  /* 0xfffffffc04057812 */ /* 0x000fe200078ec0ff */
[----:B------:R-:W-:Y:S01]  /*0a80*/  IMAD.U32 R14, RZ, RZ, UR10 ;  /* 0x0000000aff0e7e24 */ /* 0x000fe2000f8e00ff */
[----:B------:R-:W-:Y:S01]  /*0a90*/  LEA.HI R13, R232, R32, RZ, 0x4 ;  /* 0x00000020e80d7211 */ /* 0x000fe200078f20ff */
[----:B------:R-:W-:Y:S01]  /*0aa0*/  IMAD.SHL.U32 R9, R22, 0x8, RZ ;  /* 0x0000000816097824 */ /* 0x000fe200078e00ff */
[----:B------:R-:W-:Y:S01]  /*0ab0*/  @UP0 UMOV UR5, UR7 ;  /* 0x0000000700050c82 */ /* 0x000fe20008000000 */
[----:B------:R-:W-:Y:S01]  /*0ac0*/  IMAD.IADD R5, R32, 0x1, -R5 ;  /* 0x0000000120057824 */ /* 0x000fe200078e0a05 */
[----:B------:R-:W-:Y:S01]  /*0ad0*/  @UP0 USHF.R.U32.HI UR8, URZ, UR4, UR5 ;  /* 0x000000043f080299 */ /* 0x000fe20008011605 */
[--C-:B------:R-:W-:Y:S01]  /*0ae0*/  SHF.R.S32.HI R3, RZ, 0x1f, R2.reuse ;  /* 0x0000001fff037819 */ /* 0x100fe20000011402 */
[----:B------:R-:W-:Y:S01]  /*0af0*/  IMAD.U32 R24, RZ, RZ, UR10 ;  /* 0x0000000aff187e24 */ /* 0x000fe2000f8e00ff */
[----:B------:R-:W-:Y:S01]  /*0b00*/  ULDC.64 UR4, c[0x0][0x1e0] ;  /* 0x0000780000047ab9 */ /* 0x000fe20000000a00 */
[----:B------:R-:W-:Y:S01]  /*0b10*/  IMAD.SHL.U32 R20, R5, 0x8, RZ ;  /* 0x0000000805147824 */ /* 0x000fe200078e00ff */
[----:B------:R-:W-:Y:S01]  /*0b20*/  USHF.R.S32.HI UR17, URZ, 0x1f, UR8 ;  /* 0x0000001f3f117899 */ /* 0x000fe20008011408 */
[----:B------:R-:W-:Y:S01]  /*0b30*/  SHF.R.S32.HI R0, RZ, 0x4, R13 ;  /* 0x00000004ff007819 */ /* 0x000fe2000001140d */
[----:B------:R-:W-:Y:S01]  /*0b40*/  IMAD.WIDE.U32 R14, R14, c[0x0][0x270], R2 ;  /* 0x00009c000e0e7a25 */ /* 0x000fe200078e0002 */
[----:B------:R-:W-:Y:S01]  /*0b50*/  LOP3.LUT R9, R9, 0xc0, RZ, 0xc0, !PT ;  /* 0x000000c009097812 */ /* 0x000fe200078ec0ff */
[----:B------:R-:W-:Y:S01]  /*0b60*/  UIMAD UR4, UR17, UR4, URZ ;  /* 0x00000004110472a4 */ /* 0x000fe2000f8e023f */
[----:B------:R-:W-:Y:S01]  /*0b70*/  SHF.R.S32.HI R21, RZ, 0x1f, R20 ;  /* 0x0000001fff157819 */ /* 0x000fe20000011414 */
[----:B------:R-:W-:Y:S01]  /*0b80*/  IMAD.WIDE.U32 R24, R24, c[0x0][0x288], R2 ;  /* 0x0000a20018187a25 */ /* 0x000fe200078e0002 */
[----:B------:R-:W-:Y:S01]  /*0b90*/  LEA.HI R7, R13, R0, RZ, 0x1 ;  /* 0x000000000d077211 */ /* 0x000fe200078f08ff */
[----:B------:R-:W-:Y:S01]  /*0ba0*/  UIMAD UR18, UR8, UR5, UR4 ;  /* 0x00000005081272a4 */ /* 0x000fe2000f8e0204 */
[----:B------:R-:W-:Y:S01]  /*0bb0*/  SHF.R.U32.HI R2, RZ, 0x3, R9 ;  /* 0x00000003ff027819 */ /* 0x000fe20000011609 */
[----:B------:R-:W-:Y:S01]  /*0bc0*/  IMAD.U32 R3, RZ, RZ, UR8 ;  /* 0x00000008ff037e24 */ /* 0x000fe2000f8e00ff */
[----:B------:R-:W-:Y:S01]  /*0bd0*/  ULDC.64 UR4, c[0x0][0x1b0] ;  /* 0x00006c0000047ab9 */ /* 0x000fe20000000a00 */
[--C-:B------:R-:W-:Y:S01]  /*0be0*/  LOP3.LUT R9, R9, 0x18, R20.reuse, 0xf8, !PT ;  /* 0x0000001809097812 */ /* 0x100fe200078ef814 */
[----:B------:R-:W-:Y:S01]  /*0bf0*/  UIMAD UR4, UR17, UR4, URZ ;  /* 0x00000004110472a4 */ /* 0x000fe2000f8e023f */
[----:B------:R-:W-:Y:S01]  /*0c00*/  LOP3.LUT R7, R7, 0xfffffffe, RZ, 0xc0, !PT ;  /* 0xfffffffe07077812 */ /* 0x000fe200078ec0ff */
[----:B------:R-:W-:Y:S01]  /*0c10*/  IMAD.WIDE.U32 R10, R3, c[0x0][0x1e0], R20 ;  /* 0x00007800030a7a25 */ /* 0x000fe200078e0014 */
[----:B------:R-:W-:Y:S01]  /*0c20*/  USHF.R.S32.HI UR13, URZ, 0x1f, UR11 ;  /* 0x0000001f3f0d7899 */ /* 0x000fe2000801140b */
[----:B------:R-:W-:Y:S01]  /*0c30*/  LOP3.LUT R2, R9, R2, RZ, 0x3c, !PT ;  /* 0x0000000209027212 */ /* 0x000fe200078e3cff */
[----:B------:R-:W-:Y:S01]  /*0c40*/  UIMAD UR4, UR8, UR5, UR4 ;  /* 0x00000005080472a4 */ /* 0x000fe2000f8e0204 */
[----:B------:R-:W-:Y:S01]  /*0c50*/  SHF.R.S32.HI R34, RZ, 0x2, R4 ;  /* 0x00000002ff227819 */ /* 0x000fe20000011404 */
[----:B------:R-:W-:Y:S01]  /*0c60*/  ULDC.64 UR6, c[0x0][0x1e8] ;  /* 0x00007a0000067ab9 */ /* 0x000fe20000000a00 */
[----:B------:R-:W-:Y:S01]  /*0c70*/  IMAD.WIDE.U32 R8, R3, c[0x0][0x1b0], R20 ;  /* 0x00006c0003087a25 */ /* 0x000fe200078e0014 */
[----:B------:R-:W-:Y:S01]  /*0c80*/  IADD3 R11, R11, UR18, RZ ;  /* 0x000000120b0b7c10 */ /* 0x000fe2000fffe0ff */
[----:B------:R-:W-:Y:S01]  /*0c90*/  UIMAD UR6, UR13, UR6, URZ ;  /* 0x000000060d0672a4 */ /* 0x000fe2000f8e023f */
[----:B------:R-:W-:Y:S01]  /*0ca0*/  SHF.R.S32.HI R35, RZ, 0x1f, R34 ;  /* 0x0000001fff237819 */ /* 0x000fe20000011422 */
[----:B------:R-:W-:Y:S01]  /*0cb0*/  IMAD.IADD R7, R0, 0x1, -R7 ;  /* 0x0000000100077824 */ /* 0x000fe200078e0a07 */
[----:B------:R-:W-:Y:S01]  /*0cc0*/  LEA.HI R6, R4, R34, RZ, 0x1 ;  /* 0x0000002204067211 */ /* 0x000fe200078f08ff */
[----:B------:R-:W-:Y:S01]  /*0cd0*/  IMAD.U32 R0, RZ, RZ, UR11 ;  /* 0x0000000bff007e24 */ /* 0x000fe2000f8e00ff */
[----:B------:R-:W-:Y:S01]  /*0ce0*/  IADD3 R9, R9, UR4, RZ ;  /* 0x0000000409097c10 */ /* 0x000fe2000fffe0ff */
[----:B------:R-:W-:Y:S01]  /*0cf0*/  IMAD.U32 R28, RZ, RZ, UR12 ;  /* 0x0000000cff1c7e24 */ /* 0x000fe2000f8e00ff */
[----:B------:R-:W-:Y:S01]  /*0d00*/  UIMAD UR17, UR11, UR7, UR6 ;  /* 0x000000070b1172a4 */ /* 0x000fe2000f8e0206 */
[----:B------:R-:W-:Y:S01]  /*0d10*/  IMAD.WIDE.U32 R16, R0, c[0x0][0x1e8], R10 ;  /* 0x00007a0000107a25 */ /* 0x000fe200078e000a */
[----:B------:R-:W-:Y:S01]  /*0d20*/  ULDC.64 UR4, c[0x0][0x1b8] ;  /* 0x00006e0000047ab9 */ /* 0x000fe20000000a00 */
[----:B------:R-:W-:Y:S01]  /*0d30*/  LEA.HI R18, R232, R32, RZ, 0x5 ;  /* 0x00000020e8127211 */ /* 0x000fe200078f28ff */
[----:B------:R-:W-:Y:S01]  /*0d40*/  UIMAD UR4, UR13, UR4, URZ ;  /* 0x000000040d0472a4 */ /* 0x000fe2000f8e023f */
[----:B------:R-:W-:Y:S01]  /*0d50*/  IMAD.U32 R10, RZ, RZ, UR11 ;  /* 0x0000000bff0a7e24 */ /* 0x000fe2000f8e00ff */
[----:B------:R-:W-:Y:S01]  /*0d60*/  LOP3.LUT R6, R6, 0x7fffffe, RZ, 0xc0, !PT ;  /* 0x07fffffe06067812 */ /* 0x000fe200078ec0ff */
[----:B------:R-:W-:Y:S01]  /*0d70*/  IMAD.WIDE R28, R28, 0x80, R34 ;  /* 0x000000801c1c7825 */ /* 0x000fe200078e0222 */
[----:B------:R-:W-:Y:S01]  /*0d80*/  IADD3 R17, R17, UR17, RZ ;  /* 0x0000001111117c10 */ /* 0x000fe2000fffe0ff */
[----:B------:R-:W-:Y:S01]  /*0d90*/  UIMAD UR4, UR11, UR5, UR4 ;  /* 0x000000050b0472a4 */ /* 0x000fe2000f8e0204 */
[----:B------:R-:W-:Y:S01]  /*0da0*/  IADD3 R239, R20, 0x40, RZ ;  /* 0x0000004014ef7810 */ /* 0x000fe20007ffe0ff */
[----:B------:R-:W-:Y:S01]  /*0db0*/  IMAD.WIDE.U32 R10, R10, c[0x0][0x1b8], R8 ;  /* 0x00006e000a0a7a25 */ /* 0x000fe200078e0008 */
[----:B------:R-:W-:Y:S01]  /*0dc0*/  SHF.R.S32.HI R9, RZ, 0x5, R18 ;  /* 0x00000005ff097819 */ /* 0x000fe20000011412 */
[----:B------:R-:W-:Y:S01]  /*0dd0*/  ULDC UR5, c[0x0][0x198] ;  /* 0x0000660000057ab9 */ /* 0x000fe20000000800 */
[----:B------:R-:W-:Y:S01]  /*0de0*/  ISETP.GE.AND P6, PT, R20, c[0x0][0x1cc], PT ;  /* 0x0000730014007a0c */ /* 0x000fe20003fc6270 */
[----:B------:R-:W-:Y:S01]  /*0df0*/  IMAD R3, R29, c[0x0][0x1d8], RZ ;  /* 0x000076001d037a24 */ /* 0x000fe200078e02ff */
[----:B------:R-:W-:Y:S01]  /*0e00*/  UIADD3 UR16, -UR16, UR5, URZ ;  /* 0x0000000510107290 */ /* 0x000fe2000fffe13f */
[----:B------:R-:W-:Y:S01]  /*0e10*/  IMAD.IADD R6, R34, 0x1, -R6 ;  /* 0x0000000122067824 */ /* 0x000fe200078e0a06 */
[----:B------:R-:W-:Y:S01]  /*0e20*/  ISETP.GE.AND P5, PT, R239, c[0x0][0x1cc], PT ;  /* 0x00007300ef007a0c */ /* 0x000fe20003fa6270 */
[C---:B------:R-:W-:Y:S01]  /*0e30*/  IMAD R0, R28.reuse, c[0x0][0x1dc], R3 ;  /* 0x000077001c007a24 */ /* 0x040fe200078e0203 */
[----:B------:R-:W-:Y:S01]  /*0e40*/  IADD3 R11, R11, UR4, RZ ;  /* 0x000000040b0b7c10 */ /* 0x000fe2000fffe0ff */
[----:B------:R-:W-:Y:S01]  /*0e50*/  IMAD.WIDE.U32 R16, R28, c[0x0][0x1d8], R16 ;  /* 0x000076001c107a25 */ /* 0x000fe200078e0010 */
[----:B------:R-:W-:Y:S01]  /*0e60*/  IADD3 R8, -R34, UR16, RZ ;  /* 0x0000001022087c10 */ /* 0x000fe2000fffe1ff */
[----:B------:R-:W-:Y:S01]  /*0e70*/  USHF.R.S32.HI UR8, URZ, 0x1f, UR10 ;  /* 0x0000001f3f087899 */ /* 0x000fe2000801140a */
[----:B------:R-:W-:Y:S01]  /*0e80*/  SHF.R.S32.HI R4, RZ, 0x1f, R4 ;  /* 0x0000001fff047819 */ /* 0x000fe20000011404 */
[----:B------:R-:W-:Y:S01]  /*0e90*/  IMAD R237, R9, 0x8, R6 ;  /* 0x0000000809ed7824 */ /* 0x000fe200078e0206 */
[----:B------:R-:W-:Y:S01]  /*0ea0*/  IADD3 R6, R20, 0x20, RZ ;  /* 0x0000002014067810 */ /* 0x000fe20007ffe0ff */
[----:B------:R-:W-:Y:S01]  /*0eb0*/  IMAD.IADD R0, R17, 0x1, R0 ;  /* 0x0000000111007824 */ /* 0x000fe200078e0200 */
[----:B------:R-:W-:Y:S01]  /*0ec0*/  LEA R26, P0, R16, c[0x0][0x1c0], 0x1 ;  /* 0x00007000101a7a11 */ /* 0x000fe200078008ff */
[----:B------:R-:W-:Y:S01]  /*0ed0*/  IMAD.U32 R237, R237, 0x20, R2 ;  /* 0x00000020eded7824 */ /* 0x000fe200078e0002 */
[----:B------:R-:W-:Y:S01]  /*0ee0*/  ISETP.GE.AND P1, PT, R6, c[0x0][0x1cc], PT ;  /* 0x0000730006007a0c */ /* 0x000fe20003f26270 */
[----:B------:R-:W-:Y:S01]  /*0ef0*/  IMAD.MOV.U32 R3, RZ, RZ, c[0x0][0x1d8] ;  /* 0x00007600ff037624 */ /* 0x000fe200078e00ff */
[----:B------:R-:W-:Y:S01]  /*0f00*/  ISETP.LT.OR P2, PT, R8, 0x1, P6 ;  /* 0x000000010800780c */ /* 0x000fe20003741670 */
[----:B------:R-:W-:Y:S01]  /*0f10*/  IMAD.MOV.U32 R2, RZ, RZ, c[0x0][0x1dc] ;  /* 0x00007700ff027624 */ /* 0x000fe200078e00ff */
[----:B------:R-:W-:Y:S01]  /*0f20*/  LEA.HI.X R27, R16, c[0x0][0x1c4], R0, 0x1, P0 ;  /* 0x00007100101b7a11 */ /* 0x000fe200000f0c00 */
[----:B------:R-:W-:Y:S01]  /*0f30*/  IMAD.SHL.U32 R237, R237, 0x2, RZ ;  /* 0x00000002eded7824 */ /* 0x000fe200078e00ff */
[C---:B------:R-:W-:Y:S01]  /*0f40*/  ISETP.LT.OR P4, PT, R8.reuse, 0x1, P1 ;  /* 0x000000010800780c */ /* 0x040fe20000f81670 */
[----:B------:R-:W-:Y:S01]  /*0f50*/  IMAD R0, R29, c[0x0][0x1a8], RZ ;  /* 0x00006a001d007a24 */ /* 0x000fe200078e02ff */
[----:B------:R-:W-:Y:S01]  /*0f60*/  ISETP.LT.OR P0, PT, R8, 0x1, P5 ;  /* 0x000000010800780c */ /* 0x000fe20002f01670 */
[----:B------:R-:W-:Y:S01]  /*0f70*/  IMAD.WIDE.U32 R10, R28, c[0x0][0x1a8], R10 ;  /* 0x00006a001c0a7a25 */ /* 0x000fe200078e000a */
[C---:B------:R-:W-:Y:S01]  /*0f80*/  LEA R16, P3, R3.reuse, R26, 0x7 ;  /* 0x0000001a03107211 */ /* 0x040fe200078638ff */
[----:B------:R-:W-:Y:S01]  /*0f90*/  ULDC.64 UR6, c[0x0][0x270] ;  /* 0x00009c0000067ab9 */ /* 0x000fe20000000a00 */
[----:B------:R-:W-:Y:S01]  /*0fa0*/  ISETP.LT.OR P1, PT, R8, 0x41, P1 ;  /* 0x000000410800780c */ /* 0x000fe20000f21670 */
[----:B------:R-:W-:Y:S01]  /*0fb0*/  IMAD R0, R28, c[0x0][0x1ac], R0 ;  /* 0x00006b001c007a24 */ /* 0x000fe200078e0200 */
[----:B------:R-:W-:Y:S01]  /*0fc0*/  LEA.HI.X R17, R3, R27, R2, 0x7, P3 ;  /* 0x0000001b03117211 */ /* 0x000fe200018f3c02 */
[----:B------:R-:W-:Y:S01]  /*0fd0*/  @!PT LDS RZ, [RZ] ;  /* 0x00000000fffff984 */ /* 0x000fe20000000800 */
[----:B------:R-:W-:Y:S01]  /*0fe0*/  @!PT LDS RZ, [RZ] ;  /* 0x00000000fffff984 */ /* 0x000fe20000000800 */
[----:B------:R-:W-:Y:S01]  /*0ff0*/  @!PT LDS RZ, [RZ] ;  /* 0x00000000fffff984 */ /* 0x000fe20000000800 */
[----:B------:R1:W-:Y:S01]  /*1000*/  LDGSTS.E.BYPASS.LTC128B.128 [R237+0x6080], [R26.64], !P2 ;  /* 0x060800001aed7fae */ /* 0x0003e2000d101d4e */
[----:B------:R-:W-:Y:S01]  /*1010*/  ISETP.LT.OR P3, PT, R8, 0x41, P6 ;  /* 0x000000410800780c */ /* 0x000fe20003761670 */
[----:B------:R-:W-:Y:S01]  /*1020*/  IMAD R28, R35, c[0x0][0x178], RZ ;  /* 0x00005e00231c7a24 */ /* 0x000fe200078e02ff */
[----:B------:R-:W-:Y:S01]  /*1030*/  LEA.HI R4, R4, R34, RZ, 0x3 ;  /* 0x0000002204047211 */ /* 0x000fe200078f18ff */
[----:B------:R1:W-:Y:S01]  /*1040*/  LDGSTS.E.BYPASS.LTC128B.128 [R237+0x8080], [R26.64+0x40], !P4 ;  /* 0x080800401aed7fae */ /* 0x0003e2000e101d4e */
[----:B------:R-:W-:Y:S01]  /*1050*/  IMAD.WIDE.U32 R2, R34, c[0x0][0x178], R20 ;  /* 0x00005e0022027a25 */ /* 0x000fe200078e0014 */
[----:B------:R-:W-:Y:S01]  /*1060*/  LEA.HI R230, R232, R32, RZ, 0x6 ;  /* 0x00000020e8e67211 */ /* 0x000fe200078f30ff */
[----:B------:R-:W-:Y:S01]  /*1070*/  UIMAD UR6, UR8, UR6, URZ ;  /* 0x00000006080672a4 */ /* 0x000fe2000f8e023f */
[----:B------:R1:W-:Y:S01]  /*1080*/  LDGSTS.E.BYPASS.LTC128B.128 [R237+0xa080], [R26.64+0x80], !P0 ;  /* 0x0a0800801aed7fae */ /* 0x0003e2000c101d4e */
[----:B------:R-:W-:Y:S01]  /*1090*/  ISETP.LT.OR P0, PT, R8, 0x41, P5 ;  /* 0x000000410800780c */ /* 0x000fe20002f01670 */
[----:B------:R-:W-:Y:S01]  /*10a0*/  IMAD R28, R34, c[0x0][0x17c], R28 ;  /* 0x00005f00221c7a24 */ /* 0x000fe200078e021c */
[----:B------:R-:W-:Y:S01]  /*10b0*/  LOP3.LUT R4, R4, 0xfffffff8, RZ, 0xc0, !PT ;  /* 0xfffffff804047812 */ /* 0x000fe200078ec0ff */
[----:B------:R-:W-:Y:S01]  /*10c0*/  IMAD.IADD R0, R11, 0x1, R0 ;  /* 0x000000010b007824 */ /* 0x000fe200078e0200 */
[----:B------:R-:W-:Y:S01]  /*10d0*/  ULDC.64 UR4, c[0x0][0x188] ;  /* 0x0000620000047ab9 */ /* 0x000fe20000000a00 */
[----:B------:R2:W-:Y:S01]  /*10e0*/  LDGSTS.E.BYPASS.LTC128B.128 [R237+0x7080], [R16.64], !P3 ;  /* 0x0708000010ed7fae */ /* 0x0005e2000d901d4e */
[----:B------:R-:W-:Y:S01]  /*10f0*/  IMAD.MOV.U32 R11, RZ, RZ, c[0x0][0x1a8] ;  /* 0x00006a00ff0b7624 */ /* 0x000fe200078e00ff */
[----:B------:R-:W-:Y:S01]  /*1100*/  SHF.R.S32.HI R230, RZ, 0x6, R230 ;  /* 0x00000006ffe67819 */ /* 0x000fe200000114e6 */
[----:B------:R-:W-:Y:S01]  /*1110*/  IMAD.IADD R29, R3, 0x1, R28 ;  /* 0x00000001031d7824 */ /* 0x000fe200078e021c */
[----:B------:R2:W-:Y:S01]  /*1120*/  LDGSTS.E.BYPASS.LTC128B.128 [R237+0x9080], [R16.64+0x40], !P1 ;  /* 0x0908004010ed7fae */ /* 0x0005e2000c901d4e */
[----:B------:R-:W-:Y:S01]  /*1130*/  IMAD.MOV.U32 R3, RZ, RZ, c[0x0][0x1ac] ;  /* 0x00006b00ff037624 */ /* 0x000fe200078e00ff */
[----:B------:R-:W-:Y:S01]  /*1140*/  UIMAD UR4, UR13, UR4, URZ ;  /* 0x000000040d0472a4 */ /* 0x000fe2000f8e023f */
[----:B------:R-:W-:Y:S01]  /*1150*/  IMAD.IADD R4, R34, 0x1, -R4 ;  /* 0x0000000122047824 */ /* 0x000fe200078e0a04 */
[----:B------:R2:W-:Y:S01]  /*1160*/  LDGSTS.E.BYPASS.LTC128B.128 [R237+0xb080], [R16.64+0x80], !P0 ;  /* 0x0b08008010ed7fae */ /* 0x0005e2000c101d4e */
[----:B------:R-:W-:Y:S01]  /*1170*/  IMAD.MOV.U32 R28, RZ, RZ, R2 ;  /* 0x000000ffff1c7224 */ /* 0x000fe200078e0002 */
[----:B------:R-:W-:Y:S01]  /*1180*/  LEA.HI R2, R18, R9, RZ, 0x1 ;  /* 0x0000000912027211 */ /* 0x000fe200078f08ff */
[----:B------:R-:W-:Y:S01]  /*1190*/  UIMAD UR6, UR10, UR7, UR6 ;  /* 0x000000070a0672a4 */ /* 0x000fe2000f8e0206 */
[----:B------:R-:W-:Y:S01]  /*11a0*/  ISETP.GE.AND P2, PT, R20, c[0x0][0x19c], PT ;  /* 0x0000670014007a0c */ /* 0x000fe20003f46270 */
[----:B------:R-:W-:Y:S01]  /*11b0*/  UMOV UR17, 0x6 ;  /* 0x0000000600117882 */ /* 0x000fe20000000000 */
[----:B------:R-:W-:Y:S01]  /*11c0*/  LOP3.LUT R2, R2, 0xfffffffe, RZ, 0xc0, !PT ;  /* 0xfffffffe02027812 */ /* 0x000fe200078ec0ff */
[----:B------:R-:W-:Y:S01]  /*11d0*/  ULDC.64 UR18, c[0x0][0x208] ;  /* 0x0000820000127ab9 */ /* 0x000fe20000000a00 */
[----:B------:R-:W-:Y:S01]  /*11e0*/  ISETP.GE.AND P6, PT, R6, c[0x0][0x19c], PT ;  /* 0x0000670006007a0c */ /* 0x000fe20003fc6270 */
[----:B------:R-:W-:Y:S01]  /*11f0*/  USHF.L.U64.HI UR17, UR18, UR17, UR19 ;  /* 0x0000001112117299 */ /* 0x000fe20008010213 */
[----:B------:R-:W-:Y:S01]  /*1200*/  IADD3 R15, R15, UR6, RZ ;  /* 0x000000060f0f7c10 */ /* 0x000fe2000fffe0ff */
[----:B------:R-:W-:Y:S01]  /*1210*/  UIMAD UR19, UR11, UR5, UR4 ;  /* 0x000000050b1372a4 */ /* 0x000fe2000f8e0204 */
[----:B------:R-:W-:Y:S01]  /*1220*/  IMAD.IADD R2, R9, 0x1, -R2 ;  /* 0x0000000109027824 */ /* 0x000fe200078e0a02 */
[C---:B-1----:R-:W-:Y:S01]  /*1230*/  LEA R26, P0, R10.reuse, c[0x0][0x190], 0x1 ;  /* 0x000064000a1a7a11 */ /* 0x042fe200078008ff */
[----:B------:R-:W-:Y:S01]  /*1240*/  ULDC.64 UR4, c[0x0][0x210] ;  /* 0x0000840000047ab9 */ /* 0x000fe20000000a00 */
[----:B------:R-:W-:Y:S01]  /*1250*/  ISETP.GE.AND P4, PT, R239, c[0x0][0x19c], PT ;  /* 0x00006700ef007a0c */ /* 0x000fe20003f86270 */
[----:B------:R-:W-:Y:S01]  /*1260*/  ULDC.64 UR6, c[0x0][0x180] ;  /* 0x0000600000067ab9 */ /* 0x000fe20000000a00 */
[----:B------:R-:W-:Y:S01]  /*1270*/  LEA.HI.X R27, R10, c[0x0][0x194], R0, 0x1, P0 ;  /* 0x000065000a1b7a11 */ /* 0x000fe200000f0c00 */
[----:B------:R-:W-:Y:S01]  /*1280*/  IMAD.SHL.U32 R0, R230, 0x8, RZ ;  /* 0x00000008e6007824 */ /* 0x000fe200078e00ff */
[C---:B------:R-:W-:Y:S01]  /*1290*/  LEA R10, P0, R11.reuse, R26, 0x7 ;  /* 0x0000001a0b0a7211 */ /* 0x040fe200078038ff */
[----:B------:R-:W-:Y:S01]  /*12a0*/  IMAD.WIDE.U32 R30, R34, c[0x0][0x208], R20 ;  /* 0x00008200221e7a25 */ /* 0x000fe200078e0014 */
[----:B------:R-:W-:Y:S01]  /*12b0*/  UIMAD UR4, UR8, UR4, URZ ;  /* 0x00000004080472a4 */ /* 0x000fe2000f8e023f */
[----:B------:R-:W-:Y:S01]  /*12c0*/  ISETP.LT.OR P5, PT, R8, 0x1, P2 ;  /* 0x000000010800780c */ /* 0x000fe200017a1670 */
[----:B------:R-:W-:Y:S01]  /*12d0*/  UIMAD UR6, UR8, UR6, URZ ;  /* 0x00000006080672a4 */ /* 0x000fe2000f8e023f */
[----:B------:R-:W-:Y:S01]  /*12e0*/  LEA.HI.X R11, R11, R27, R3, 0x7, P0 ;  /* 0x0000001b0b0b7211 */ /* 0x000fe200000f3c03 */
[----:B------:R-:W-:Y:S01]  /*12f0*/  IMAD.SHL.U32 R226, R2, 0x400, RZ ;  /* 0x0000040002e27824 */ /* 0x000fe200078e00ff */
[C---:B------:R-:W-:Y:S01]  /*1300*/  LOP3.LUT P0, RZ, R4.reuse, 0x4, RZ, 0xc0, !PT ;  /* 0x0000000404ff7812 */ /* 0x040fe2000780c0ff */
[----:B------:R-:W-:Y:S01]  /*1310*/  IMAD.SHL.U32 R4, R4, 0x40, RZ ;  /* 0x0000004004047824 */ /* 0x000fe200078e00ff */
[----:B------:R-:W-:Y:S01]  /*1320*/  LOP3.LUT R0, R0, 0x18, RZ, 0xc0, !PT ;  /* 0x0000001800007812 */ /* 0x000fe200078ec0ff */
[----:B--2---:R-:W-:Y:S01]  /*1330*/  IMAD R16, R35, c[0x0][0x208], RZ ;  /* 0x0000820023107a24 */ /* 0x004fe200078e02ff */
[----:B------:R-:W-:Y:S01]  /*1340*/  ISETP.LT.OR P3, PT, R8, 0x1, P6 ;  /* 0x000000010800780c */ /* 0x000fe20003761670 */
[----:B------:R-:W-:Y:S01]  /*1350*/  UIMAD UR7, UR10, UR7, UR6 ;  /* 0x000000070a0772a4 */ /* 0x000fe2000f8e0206 */
[----:B------:R-:W-:Y:S01]  /*1360*/  LOP3.LUT R4, R4, 0x1c0, RZ, 0xc0, !PT ;  /* 0x000001c004047812 */ /* 0x000fe200078ec0ff */
[----:B------:R-:W-:Y:S01]  /*1370*/  IMAD R16, R34, c[0x0][0x20c], R16 ;  /* 0x0000830022107a24 */ /* 0x000fe200078e0210 */
[C---:B------:R-:W-:Y:S01]  /*1380*/  ISETP.LT.OR P1, PT, R8.reuse, 0x1, P4 ;  /* 0x000000010800780c */ /* 0x040fe20002721670 */
[----:B------:R-:W-:Y:S01]  /*1390*/  USHF.R.S32.HI UR21, URZ, 0x1f, UR20 ;  /* 0x0000001f3f157899 */ /* 0x000fe20008011414 */
[----:B------:R-:W-:Y:S01]  /*13a0*/  SHF.R.U32.HI R3, RZ, 0x3, R4 ;  /* 0x00000003ff037819 */ /* 0x000fe20000011604 */
[----:B------:R-:W-:Y:S01]  /*13b0*/  IMAD.IADD R17, R31, 0x1, R16 ;  /* 0x000000011f117824 */ /* 0x000fe200078e0210 */
[C---:B------:R-:W-:Y:S01]  /*13c0*/  ISETP.LT.OR P2, PT, R8.reuse, 0x41, P2 ;  /* 0x000000410800780c */ /* 0x040fe20001741670 */
[----:B------:R-:W-:Y:S01]  /*13d0*/  IMAD.MOV.U32 R16, RZ, RZ, R30 ;  /* 0x000000ffff107224 */ /* 0x000fe200078e001e */
[----:B------:R-:W-:Y:S01]  /*13e0*/  LOP3.LUT R4, R3, R4, R0, 0x1e, !PT ;  /* 0x0000000403047212 */ /* 0x000fe200078e1e00 */
[----:B------:R-:W-:Y:S01]  /*13f0*/  IMAD.U32 R3, RZ, RZ, UR10 ;  /* 0x0000000aff037e24 */ /* 0x000fe2000f8e00ff */
[C---:B------:R-:W-:Y:S01]  /*1400*/  ISETP.LT.OR P6, PT, R8.reuse, 0x41, P6 ;  /* 0x000000410800780c */ /* 0x040fe200037c1670 */
[----:B------:R-:W-:Y:S01]  /*1410*/  UIMAD UR6, UR10, UR5, UR4 ;  /* 0x000000050a0672a4 */ /* 0x000fe2000f8e0204 */
[----:B------:R-:W-:Y:S01]  /*1420*/  ISETP.LT.OR P4, PT, R8, 0x41, P4 ;  /* 0x000000410800780c */ /* 0x000fe20002781670 */
[----:B------:R-:W-:Y:S01]  /*1430*/  IMAD.U32 R8, RZ, RZ, UR10 ;  /* 0x0000000aff087e24 */ /* 0x000fe2000f8e00ff */
[----:B------:R-:W-:Y:S01]  /*1440*/  ULDC.64 UR4, c[0x0][0x178] ;  /* 0x00005e0000047ab9 */ /* 0x000fe20000000a00 */
[----:B------:R-:W-:Y:S01]  /*1450*/  IMAD R5, R5, 0x2, R226 ;  /* 0x0000000205057824 */ /* 0x000fe200078e02e2 */
[----:B------:R-:W-:Y:S01]  /*1460*/  UIMAD UR22, UR21, UR4, URZ ;  /* 0x00000004151672a4 */ /* 0x000fe2000f8e023f */
[----:B------:R-:W-:Y:S01]  /*1470*/  IMAD.WIDE.U32 R16, R3, c[0x0][0x210], R16 ;  /* 0x0000840003107a25 */ /* 0x000fe200078e0010 */
[----:B------:R-:W-:Y:S01]  /*1480*/  UIMAD.WIDE.U32 UR24, UR20, UR4, URZ ;  /* 0x00000004141872a5 */ /* 0x000fe2000f8e003f */
[----:B------:R-:W0:Y:S01]  /*1490*/  LDGDEPBAR ;  /* 0x00000000000079af */ /* 0x000e220000000000 */
[----:B------:R-:W-:Y:S01]  /*14a0*/  UIMAD UR22, UR20, UR5, UR22 ;  /* 0x00000005141672a4 */ /* 0x000fe2000f8e0216 */
[----:B------:R-:W-:Y:S01]  /*14b0*/  IMAD.WIDE.U32 R28, R8, c[0x0][0x180], R28 ;  /* 0x00006000081c7a25 */ /* 0x000fe200078e001c */
[----:B------:R-:W-:Y:S01]  /*14c0*/  IADD3 R17, R17, UR6, RZ ;  /* 0x0000000611117c10 */ /* 0x000fe2000fffe0ff */
[----:B------:R-:W-:Y:S01]  /*14d0*/  ULDC.64 UR4, c[0x0][0x218] ;  /* 0x0000860000047ab9 */ /* 0x000fe20000000a00 */
[----:B------:R1:W-:Y:S01]  /*14e0*/  LDGSTS.E.BYPASS.LTC128B.128 [R237+0x80], [R26.64], !P5 ;  /* 0x000800001aed7fae */ /* 0x0003e2000e901d4e */
[----:B------:R-:W-:Y:S01]  /*14f0*/  IMAD.IADD R4, R5, 0x1, R4 ;  /* 0x0000000105047824 */ /* 0x000fe200078e0204 */
[----:B------:R-:W-:Y:S01]  /*1500*/  IADD3 R29, R29, UR7, RZ ;  /* 0x000000071d1d7c10 */ /* 0x000fe2000fffe0ff */
[----:B------:R-:W-:Y:S01]  /*1510*/  IMAD.U32 R240, RZ, RZ, UR11 ;  /* 0x0000000bfff07e24 */ /* 0x000fe2000f8e00ff */
[----:B------:R-:W-:Y:S01]  /*1520*/  UIADD3 UR22, UR25, UR22, URZ ;  /* 0x0000001619167290 */ /* 0x000fe2000fffe03f */
[----:B------:R-:W-:Y:S01]  /*1530*/  IMAD.SHL.U32 R238, R4, 0x2, RZ ;  /* 0x0000000204ee7824 */ /* 0x000fe200078e00ff */
[----:B------:R-:W-:Y:S01]  /*1540*/  UIMAD UR4, UR13, UR4, URZ ;  /* 0x000000040d0472a4 */ /* 0x000fe2000f8e023f */
[----:B------:R-:W-:Y:S01]  /*1550*/  IMAD.U32 R242, RZ, RZ, UR11 ;  /* 0x0000000bfff27e24 */ /* 0x000fe2000f8e00ff */
[----:B------:R-:W-:Y:S01]  /*1560*/  ULDC.64 UR6, c[0x0][0x288] ;  /* 0x0000a20000067ab9 */ /* 0x000fe20000000a00 */
[----:B------:R-:W-:Y:S01]  /*1570*/  IMAD.WIDE.U32 R240, R240, c[0x0][0x218], R16 ;  /* 0x00008600f0f07a25 */ /* 0x000fe200078e0010 */
[C---:B------:R-:W-:Y:S01]  /*1580*/  IADD3 R3, R238.reuse, 0xf480, RZ ;  /* 0x0000f480ee037810 */ /* 0x040fe20007ffe0ff */
[----:B------:R-:W-:Y:S01]  /*1590*/  UIMAD UR6, UR8, UR6, URZ ;  /* 0x00000006080672a4 */ /* 0x000fe2000f8e023f */
[----:B------:R-:W-:Y:S01]  /*15a0*/  IADD3 R236, R238, 0xf4c0, RZ ;  /* 0x0000f4c0eeec7810 */ /* 0x000fe20007ffe0ff */
[----:B------:R-:W-:Y:S01]  /*15b0*/  IMAD.WIDE.U32 R242, R242, c[0x0][0x188], R28 ;  /* 0x00006200f2f27a25 */ /* 0x000fe200078e001c */
[----:B------:R-:W-:Y:S01]  /*15c0*/  @P0 IADD3 R236, R3, -0x40, RZ ;  /* 0xffffffc003ec0810 */ /* 0x000fe20007ffe0ff */
[----:B------:R-:W-:Y:S01]  /*15d0*/  UIMAD UR4, UR11, UR5, UR4 ;  /* 0x000000050b0472a4 */ /* 0x000fe2000f8e0204 */
[----:B------:R1:W-:Y:S01]  /*15e0*/  LDGSTS.E.BYPASS.LTC128B.128 [R237+0x2080], [R26.64+0x40], !P3 ;  /* 0x020800401aed7fae */ /* 0x0003e2000d901d4e */
[----:B------:R-:W-:Y:S01]  /*15f0*/  IMAD.U32 R16, RZ, RZ, UR24 ;  /* 0x00000018ff107e24 */ /* 0x000fe2000f8e00ff */
[----:B------:R-:W-:Y:S01]  /*1600*/  IADD3 R233, R243, UR19, RZ ;  /* 0x00000013f3e97c10 */ /* 0x000fe2000fffe0ff */
[----:B------:R-:W-:Y:S01]  /*1610*/  IMAD.U32 R12, RZ, RZ, UR22 ;  /* 0x00000016ff0c7e24 */ /* 0x000fe2000f8e00ff */
[----:B------:R-:W-:Y:S01]  /*1620*/  UIMAD UR6, UR10, UR7, UR6 ;  /* 0x000000070a0672a4 */ /* 0x000fe2000f8e0206 */
[----:B------:R1:W-:Y:S01]  /*1630*/  LDGSTS.E.BYPASS.LTC128B.128 [R237+0x4080], [R26.64+0x80], !P1 ;  /* 0x040800801aed7fae */ /* 0x0003e2000c901d4e */
[C---:B------:R-:W-:Y:S01]  /*1640*/  LEA R8, P0, R16.reuse, R242, 0x6 ;  /* 0x000000f210087211 */ /* 0x040fe200078030ff */
[----:B------:R-:W-:Y:S01]  /*1650*/  USHF.L.U32 UR18, UR18, 0x6, URZ ;  /* 0x0000000612127899 */ /* 0x000fe2000800063f */
[----:B------:R-:W-:Y:S01]  /*1660*/  IADD3 R37, R241, UR4, RZ ;  /* 0x00000004f1257c10 */ /* 0x000fe2000fffe0ff */
[----:B------:R-:W-:Y:S01]  /*1670*/  USHF.L.U32 UR7, UR20, 0x6, URZ ;  /* 0x0000000614077899 */ /* 0x000fe2000800063f */
[----:B------:R-:W-:Y:S01]  /*1680*/  LEA.HI.X R3, R16, R233, R12, 0x6, P0 ;  /* 0x000000e910037211 */ /* 0x000fe200000f340c */
[----:B------:R2:W-:Y:S01]  /*1690*/  LDGSTS.E.BYPASS.LTC128B.128 [R237+0x1080], [R10.64], !P2 ;  /* 0x010800000aed7fae */ /* 0x0005e2000d101d4e */
[----:B------:R-:W-:Y:S01]  /*16a0*/  LOP3.LUT R12, R22, 0xfffffff8, RZ, 0xc0, !PT ;  /* 0xfffffff8160c7812 */ /* 0x000fe200078ec0ff */
[----:B------:R-:W-:Y:S01]  /*16b0*/  ULDC UR5, c[0x0][0x168] ;  /* 0x00005a0000057ab9 */ /* 0x000fe20000000800 */
[----:B------:R-:W-:Y:S01]  /*16c0*/  IMAD.U32 R250, RZ, RZ, UR11 ;  /* 0x0000000bfffa7e24 */ /* 0x000fe2000f8e00ff */
[----:B------:R2:W-:Y:S01]  /*16d0*/  LDGSTS.E.BYPASS.LTC128B.128 [R237+0x3080], [R10.64+0x40], !P6 ;  /* 0x030800400aed7fae */ /* 0x0005e2000f101d4e */
[----:B------:R-:W-:Y:S01]  /*16e0*/  UIMAD UR4, UR17, UR20, URZ ;  /* 0x00000014110472a4 */ /* 0x000fe2000f8e023f */
[----:B------:R-:W-:Y:S01]  /*16f0*/  IMAD.IADD R12, R32, 0x1, -R12 ;  /* 0x00000001200c7824 */ /* 0x000fe200078e0a0c */
[----:B------:R-:W-:Y:S01]  /*1700*/  UIADD3 UR17, -UR7, UR5, URZ ;  /* 0x0000000507117290 */ /* 0x000fe2000fffe13f */
[----:B------:R2:W-:Y:S01]  /*1710*/  LDGSTS.E.BYPASS.LTC128B.128 [R237+0x5080], [R10.64+0x80], !P4 ;  /* 0x050800800aed7fae */ /* 0x0005e2000e101d4e */
[----:B------:R-:W-:Y:S01]  /*1720*/  SHF.R.S32.HI R21, RZ, 0x1f, R230 ;  /* 0x0000001fff157819 */ /* 0x000fe200000114e6 */
[----:B------:R-:W-:Y:S01]  /*1730*/  IMAD.U32 R4, RZ, RZ, UR18 ;  /* 0x00000012ff047e24 */ /* 0x000fe2000f8e00ff */
[----:B------:R-:W-:Y:S01]  /*1740*/  LEA.HI R19, R12, R12, RZ, 0x1 ;  /* 0x0000000c0c137211 */ /* 0x000fe200078f08ff */
[----:B------:R-:W0:Y:S01]  /*1750*/  LDGDEPBAR ;  /* 0x00000000000079af */ /* 0x000e220000000000 */
[----:B------:R-:W-:Y:S01]  /*1760*/  IMAD.MOV.U32 R36, RZ, RZ, R240 ;  /* 0x000000ffff247224 */ /* 0x000fe200078e00f0 */
[----:B------:R-:W-:Y:S01]  /*1770*/  UIMAD UR4, UR21, UR18, UR4 ;  /* 0x00000012150472a4 */ /* 0x000fe2000f8e0204 */
[----:B------:R-:W-:Y:S01]  /*1780*/  IMAD.U32 R17, RZ, RZ, UR25 ;  /* 0x00000019ff117e24 */ /* 0x000fe2000f8e00ff */
[----:B------:R-:W-:Y:S01]  /*1790*/  LEA.HI R21, R21, R230, RZ, 0x2 ;  /* 0x000000e615157211 */ /* 0x000fe200078f10ff */
[----:B------:R-:W-:Y:S01]  /*17a0*/  IMAD.WIDE.U32 R250, R250, c[0x0][0x278], R14 ;  /* 0x00009e00fafa7a25 */ /* 0x000fe200078e000e */
[----:B------:R-:W-:Y:S01]  /*17b0*/  ISETP.LT.AND P1, PT, R34, UR17, PT ;  /* 0x0000001122007c0c */ /* 0x000fe2000bf21270 */
[----:B------:R1:W-:Y:S01]  /*17c0*/  STL.64 [R1+0x10], R34 ;  /* 0x0000102201007387 */ /* 0x0003e20000100a00 */
[----:B------:R-:W-:Y:S01]  /*17d0*/  ISETP.GE.AND P0, PT, R20, c[0x0][0x16c], PT ;  /* 0x00005b0014007a0c */ /* 0x000fe20003f06270 */
[----:B------:R-:W-:Y:S01]  /*17e0*/  IMAD.WIDE.U32 R16, R4, UR20, R36 ;  /* 0x0000001404107c25 */ /* 0x000fe2000f8e0024 */
[----:B------:R-:W-:Y:S01]  /*17f0*/  LOP3.LUT R15, R19, 0x7fffffe, RZ, 0xc0, !PT ;  /* 0x07fffffe130f7812 */ /* 0x000fe200078ec0ff */
[----:B------:R1:W-:Y:S01]  /*1800*/  STL.64 [R1+0x8], R36 ;  /* 0x0000082401007387 */ /* 0x0003e20000100a00 */
[----:B------:R-:W-:Y:S01]  /*1810*/  LOP3.LUT R13, R13, 0xfffffff0, RZ, 0xc0, !PT ;  /* 0xfffffff00d0d7812 */ /* 0x000fe200078ec0ff */
[----:B------:R-:W-:Y:S01]  /*1820*/  IMAD.SHL.U32 R9, R9, 0x10, RZ ;  /* 0x0000001009097824 */ /* 0x000fe200078e00ff */
[----:B------:R-:W-:Y:S01]  /*1830*/  LOP3.LUT R21, R21, 0x1ffffffc, RZ, 0xc0, !PT ;  /* 0x1ffffffc15157812 */ /* 0x000fe200078ec0ff */
[----:B------:R-:W-:Y:S01]  /*1840*/  IMAD.IADD R15, R12, 0x1, -R15 ;  /* 0x000000010c0f7824 */ /* 0x000fe200078e0a0f */
[----:B------:R-:W-:Y:S01]  /*1850*/  ISETP.GE.AND P5, PT, R20, c[0x0][0x1fc], PT ;  /* 0x00007f0014007a0c */ /* 0x000fe20003fa6270 */
[----:B------:R-:W-:Y:S01]  /*1860*/  IMAD.SHL.U32 R12, R12, 0x40, RZ ;  /* 0x000000400c0c7824 */ /* 0x000fe200078e00ff */
[----:B------:R-:W-:Y:S01]  /*1870*/  ISETP.GE.OR P2, PT, R20, c[0x0][0x1fc], !P1 ;  /* 0x00007f0014007a0c */ /* 0x000fe20004f46670 */
[----:B------:R-:W-:Y:S01]  /*1880*/  IMAD.IADD R13, R32, 0x1, -R13 ;  /* 0x00000001200d7824 */ /* 0x000fe200078e0a0d */
[----:B------:R-:W-:Y:S01]  /*1890*/  SEL R245, RZ, 0x1, P0 ;  /* 0x00000001fff57807 */ /* 0x000fe20000000000 */
[----:B------:R-:W-:Y:S01]  /*18a0*/  IMAD.IADD R252, R230, 0x1, -R21 ;  /* 0x00000001e6fc7824 */ /* 0x000fe200078e0a15 */
[----:B------:R-:W-:Y:S01]  /*18b0*/  IADD3 R5, R17, UR4, RZ ;  /* 0x0000000411057c10 */ /* 0x000fe2000fffe0ff */
[----:B------:R-:W-:Y:S01]  /*18c0*/  IMAD R230, R7, 0x4, R230 ;  /* 0x0000000407e67824 */ /* 0x000fe200078e02e6 */
[----:B------:R-:W-:Y:S01]  /*18d0*/  LEA R4, P3, R16, c[0x0][0x1f0], 0x1 ;  /* 0x00007c0010047a11 */ /* 0x000fe200078608ff */
[----:B------:R-:W-:-:S04]  /*18e0*/  DEPBAR.LE SB0, 0x1 ;  /* 0x000080400000791a */ /* 0x000fc80000000000 */
[----:B------:R-:W-:Y:S01]  /*18f0*/  LEA R20, P0, R8, c[0x0][0x160], 0x1 ;  /* 0x0000580008147a11 */ /* 0x000fe200078008ff */
[----:B------:R-:W-:Y:S01]  /*1900*/  IMAD R230, R230, 0x8, R15 ;  /* 0x00000008e6e67824 */ /* 0x000fe200078e020f */
[----:B------:R-:W-:Y:S01]  /*1910*/  ISETP.GE.AND P6, PT, R239, c[0x0][0x16c], PT ;  /* 0x00005b00ef007a0c */ /* 0x000fe20003fc6270 */
[----:B------:R-:W-:Y:S01]  /*1920*/  IMAD.MOV.U32 R220, RZ, RZ, 0x20 ;  /* 0x00000020ffdc7424 */ /* 0x000fe200078e00ff */
[----:B------:R-:W-:Y:S01]  /*1930*/  SHF.R.S32.HI R19, RZ, 0x1, R19 ;  /* 0x00000001ff137819 */ /* 0x000fe20000011413 */
[----:B------:R-:W-:Y:S01]  /*1940*/  ULDC.64 UR4, c[0x0][0x278] ;  /* 0x00009e0000047ab9 */ /* 0x000fe20000000a00 */
[----:B------:R-:W-:Y:S01]  /*1950*/  LEA.HI.X R5, R16, c[0x0][0x1f4], R5, 0x1, P3 ;  /* 0x00007d0010057a11 */ /* 0x000fe200018f0c05 */
[----:B------:R-:W-:Y:S01]  /*1960*/  UIMAD UR4, UR13, UR4, URZ ;  /* 0x000000040d0472a4 */ /* 0x000fe2000f8e023f */
[----:B------:R-:W-:Y:S01]  /*1970*/  LEA.HI.X R21, R8, c[0x0][0x164], R3, 0x1, P0 ;  /* 0x0000590008157a11 */ /* 0x000fe200000f0c03 */
[----:B------:R-:W-:Y:S01]  /*1980*/  IMAD.U32 R248, RZ, RZ, UR11 ;  /* 0x0000000bfff87e24 */ /* 0x000fe2000f8e00ff */
[----:B------:R-:W-:Y:S01]  /*1990*/  SEL R16, RZ, 0x4, P6 ;  /* 0x00000004ff107807 */ /* 0x000fe20003000000 */
[----:B------:R-:W-:Y:S01]  /*19a0*/  UIMAD UR5, UR11, UR5, UR4 ;  /* 0x000000050b0572a4 */ /* 0x000fe2000f8e0204 */
[C---:B------:R-:W-:Y:S01]  /*19b0*/  LOP3.LUT P0, RZ, R19.reuse, 0x2, RZ, 0xc0, !PT ;  /* 0x0000000213ff7812 */ /* 0x040fe2000780c0ff */
[----:B------:R-:W-:Y:S01]  /*19c0*/  IMAD.SHL.U32 R19, R19, 0x40, RZ ;  /* 0x0000004013137824 */ /* 0x000fe200078e00ff */
[C---:B------:R-:W-:Y:S01]  /*19d0*/  ISETP.GE.AND P3, PT, R6.reuse, c[0x0][0x16c], PT ;  /* 0x00005b0006007a0c */ /* 0x040fe20003f66270 */
[----:B------:R-:W-:Y:S01]  /*19e0*/  IMAD.SHL.U32 R234, R7, 0x8, RZ ;  /* 0x0000000807ea7824 */ /* 0x000fe200078e00ff */
[C---:B------:R-:W-:Y:S01]  /*19f0*/  ISETP.GE.AND P4, PT, R6.reuse, c[0x0][0x1fc], PT ;  /* 0x00007f0006007a0c */ /* 0x040fe20003f86270 */
[----:B------:R-:W-:Y:S01]  /*1a00*/  IMAD.MOV.U32 R231, RZ, RZ, 0x10 ;  /* 0x00000010ffe77424 */ /* 0x000fe200078e00ff */
[----:B------:R-:W-:Y:S01]  /*1a10*/  ISETP.GE.OR P6, PT, R6, c[0x0][0x1fc], !P1 ;  /* 0x00007f0006007a0c */ /* 0x000fe20004fc6670 */
[----:B------:R-:W-:Y:S01]  /*1a20*/  CS2R R154, SRZ ;  /* 0x00000000009a7805 */ /* 0x000fe2000001ff00 */
[----:B------:R-:W-:Y:S01]  /*1a30*/  LOP3.LUT R12, R12, 0x1c0, RZ, 0xc0, !PT ;  /* 0x000001c00c0c7812 */ /* 0x000fe200078ec0ff */
[----:B------:R-:W-:Y:S01]  /*1a40*/  CS2R R152, SRZ ;  /* 0x0000000000987805 */ /* 0x000fe2000001ff00 */
[----:B------:R-:W-:Y:S01]  /*1a50*/  SHF.R.S32.HI R6, RZ, 0x1f, R13 ;  /* 0x0000001fff067819 */ /* 0x000fe2000001140d */
[----:B------:R-:W-:Y:S01]  /*1a60*/  CS2R R150, SRZ ;  /* 0x0000000000967805 */ /* 0x000fe2000001ff00 */
[-C--:B------:R-:W-:Y:S01]  /*1a70*/  LEA.HI R17, R13, R13.reuse, RZ, 0x1 ;  /* 0x0000000d0d117211 */ /* 0x080fe200078f08ff */
[----:B------:R-:W-:Y:S01]  /*1a80*/  CS2R R148, SRZ ;  /* 0x0000000000947805 */ /* 0x000fe2000001ff00 */
[----:B------:R-:W-:Y:S01]  /*1a90*/  LOP3.LUT R9, R12, 0x30, R9, 0xf8, !PT ;  /* 0x000000300c097812 */ /* 0x000fe200078ef809 */
[----:B------:R-:W-:Y:S01]  /*1aa0*/  CS2R R146, SRZ ;  /* 0x0000000000927805 */ /* 0x000fe2000001ff00 */
[----:B--2---:R-:W-:Y:S01]  /*1ab0*/  LEA.HI R11, R6, R13, RZ, 0x3 ;  /* 0x0000000d060b7211 */ /* 0x004fe200078f18ff */
        /* <DEDUP_REMOVED lines=28> */
[----:B------:R-:W-:Y:S01]  /*1c80*/  USHF.R.S32.HI UR6, URZ, 0x1f, UR7 ;  /* 0x0000001f3f067899 */ /* 0x000fe20008011407 */
[----:B------:R-:W-:Y:S01]  /*1c90*/  IADD3 R235, R251, UR5, RZ ;  /* 0x00000005fbeb7c10 */ /* 0x000fe2000fffe0ff */
[----:B------:R-:W-:Y:S01]  /*1ca0*/  IMAD.IADD R221, R230, 0x1, R221 ;  /* 0x00000001e6dd7824 */ /* 0x000fe200078e02dd */
[----:B------:R-:W-:Y:S01]  /*1cb0*/  IADD3 R13, R16, R13, R245 ;  /* 0x0000000d100d7210 */ /* 0x000fe20007ffe0f5 */
[----:B------:R-:W-:Y:S01]  /*1cc0*/  IMAD.WIDE.U32 R248, R248, c[0x0][0x290], R24 ;  /* 0x0000a400f8f87a25 */ /* 0x000fe200078e0018 */
[----:B------:R-:W-:Y:S01]  /*1cd0*/  LOP3.LUT R18, R18, 0xffffffe0, RZ, 0xc0, !PT ;  /* 0xffffffe012127812 */ /* 0x000fe200078ec0ff */
        /* <DEDUP_REMOVED lines=17> */
[----:B------:R1:W2:Y:S01]  /*1df0*/  LDSM.16.M88.4 R164, [R230+0x6080] ;  /* 0x00608000e6a4783b */ /* 0x0002a20000000200 */
[C---:B------:R-:W-:Y:S01]  /*1e00*/  ISETP.GE.OR P0, PT, R34.reuse, UR17, !P0 ;  /* 0x0000001122007c0c */ /* 0x040fe2000c706670 */
[----:B------:R-:W-:Y:S01]  /*1e10*/  CS2R R122, SRZ ;  /* 0x00000000007a7805 */ /* 0x000fe2000001ff00 */
[----:B------:R-:W-:Y:S01]  /*1e20*/  LOP3.LUT P5, RZ, R13, 0x2, RZ, 0xc0, !PT ;  /* 0x000000020dff7812 */ /* 0x000fe200078ac0ff */
[----:B------:R1:W3:Y:S01]  /*1e30*/  LDSM.16.M88.4 R172, [R230+0x7080] ;  /* 0x00708000e6ac783b */ /* 0x0002e20000000200 */
[--C-:B------:R-:W-:Y:S01]  /*1e40*/  SHF.R.S32.HI R8, RZ, 0x1, R17.reuse ;  /* 0x00000001ff087819 */ /* 0x100fe20000011411 */
[----:B------:R-:W-:Y:S01]  /*1e50*/  CS2R R120, SRZ ;  /* 0x0000000000787805 */ /* 0x000fe2000001ff00 */
[----:B------:R-:W-:Y:S01]  /*1e60*/  ISETP.GE.OR P5, PT, R34, UR17, !P5 ;  /* 0x0000001122007c0c */ /* 0x000fe2000efa6670 */
[----:B------:R1:W4:Y:S01]  /*1e70*/  LDSM.16.M88.4 R176, [R221+0x6080] ;  /* 0x00608000ddb0783b */ /* 0x0003220000000200 */
[----:B------:R-:W-:Y:S01]  /*1e80*/  SHF.R.S32.HI R17, RZ, 0x1f, R17 ;  /* 0x0000001fff117819 */ /* 0x000fe20000011411 */
[----:B------:R-:W-:Y:S01]  /*1e90*/  CS2R R118, SRZ ;  /* 0x0000000000767805 */ /* 0x000fe2000001ff00 */
[----:B------:R-:W-:Y:S01]  /*1ea0*/  SEL R12, RZ, 0xffffffff, P4 ;  /* 0xffffffffff0c7807 */ /* 0x000fe20002000000 */
[----:B------:R1:W1:Y:S01]  /*1eb0*/  LDSM.16.M88.4 R184, [R221+0x7080] ;  /* 0x00708000ddb8783b */ /* 0x0002620000000200 */
[----:B------:R-:W-:Y:S01]  /*1ec0*/  LEA.HI R17, R17, R8, RZ, 0x2 ;  /* 0x0000000811117211 */ /* 0x000fe200078f10ff */
[----:B------:R-:W-:Y:S01]  /*1ed0*/  CS2R R116, SRZ ;  /* 0x0000000000747805 */ /* 0x000fe2000001ff00 */
[----:B------:R-:W-:Y:S01]  /*1ee0*/  SHF.R.U32.HI R232, RZ, 0x4, R232 ;  /* 0x00000004ffe87819 */ /* 0x000fe200000116e8 */
[----:B------:R1:W1:Y:S01]  /*1ef0*/  LDSM.16.M88.4 R188, [R230+0x8080] ;  /* 0x00808000e6bc783b */ /* 0x0002620000000200 */
[----:B------:R-:W-:Y:S01]  /*1f00*/  LOP3.LUT R228, R228, R19, RZ, 0x3c, !PT ;  /* 0x00000013e4e47212 */ /* 0x000fe200078e3cff */
[----:B------:R-:W-:Y:S01]  /*1f10*/  IMAD.SHL.U32 R12, R12, 0x2, RZ ;  /* 0x000000020c0c7824 */ /* 0x000fe200078e00ff */
[----:B------:R-:W-:Y:S01]  /*1f20*/  LOP3.LUT R17, R17, 0xfffffffc, RZ, 0xc0, !PT ;  /* 0xfffffffc11117812 */ /* 0x000fe200078ec0ff */
[----:B------:R1:W1:Y:S01]  /*1f30*/  LDSM.16.M88.4 R192, [R230+0x9080] ;  /* 0x00908000e6c0783b */ /* 0x0002620000000200 */
[----:B------:R-:W-:Y:S01]  /*1f40*/  SHF.R.S32.HI R3, RZ, 0x1f, R18 ;  /* 0x0000001fff037819 */ /* 0x000fe20000011412 */
[----:B------:R-:W-:Y:S01]  /*1f50*/  IMAD R228, R7, 0x200, R228 ;  /* 0x0000020007e47824 */ /* 0x000fe200078e02e4 */
[----:B------:R-:W-:Y:S01]  /*1f60*/  IADD3 R244, R249, UR4, RZ ;  /* 0x00000004f9f47c10 */ /* 0x000fe2000fffe0ff */
[----:B------:R1:W1:Y:S01]  /*1f70*/  LDSM.16.M88.4 R196, [R221+0x8080] ;  /* 0x00808000ddc4783b */ /* 0x0002620000000200 */
[----:B------:R-:W-:Y:S01]  /*1f80*/  LEA.HI R3, R3, R18, RZ, 0x2 ;  /* 0x0000001203037211 */ /* 0x000fe200078f10ff */
[----:B------:R-:W-:Y:S01]  /*1f90*/  IMAD.IADD R8, R8, 0x1, -R17 ;  /* 0x0000000108087824 */ /* 0x000fe200078e0a11 */
        /* <DEDUP_REMOVED lines=116> */
.L_x_507:
        /* <DEDUP_REMOVED lines=143> */
.L_x_505:
[----:B--2---:R-:W2:Y:S01]  /*2fd0*/  LDL R36, [R1+0x18] ;  /* 0x0000180001247983 */ /* 0x004ea20000100800 */
[----:B------:R-:W-:Y:S02]  /*2fe0*/  ULEA UR7, UR20, 0x1, 0x6 ;  /* 0x0000000114077891 */ /* 0x000fe4000f8e303f */
[----:B------:R-:W-:Y:S01]  /*2ff0*/  USHF.L.U32 UR6, UR12, 0x7, URZ ;  /* 0x000000070c067899 */ /* 0x000fe2000800063f */
[----:B------:R-:W-:Y:S01]  /*3000*/  STL [R1+0x20], R109 ;  /* 0x0000206d01007387 */ /* 0x000fe20000100800 */
[----:B------:R-:W-:Y:S02]  /*3010*/  UIADD3 UR20, UR20, 0x1, URZ ;  /* 0x0000000114147890 */ /* 0x000fe4000fffe03f */
[----:B------:R-:W-:Y:S01]  /*3020*/  UIADD3 UR6, UR7, UR5, -UR6 ;  /* 0x0000000507067290 */ /* 0x000fe2000fffe806 */
[----:B------:R3:W-:Y:S04]  /*3030*/  STL [R1+0x1c], R108 ;  /* 0x00001c6c01007387 */ /* 0x0007e80000100800 */
[----:B------:R-:W0:Y:S01]  /*3040*/  LDGDEPBAR ;  /* 0x00000000000079af */ /* 0x000e220000000000 */
[----:B------:R-:W-:Y:S05]  /*3050*/  IMAD.U32 R40, RZ, RZ, UR6 ;  /* 0x00000006ff287e24 */ /* 0x000fea000f8e00ff */
        /* <DEDUP_REMOVED lines=461> */
.L_x_506:
[-C--:B-12-4-:R-:W-:Y:S01]  /*4d30*/  HMMA.16816.F32 R4, R40, R2.reuse, RZ ;  /* 0x000000022804723c */ /* 0x096fe200000018ff */
[----:B------:R-:W-:Y:S01]  /*4d40*/  LDSM.16.M88.4 R28, [R224] ;  /* 0x00000000e01c783b */ /* 0x000fe20000000200 */
[----:B------:R-:W-:Y:S02]  /*4d50*/  ULDC.64 UR6, c[0x0][0x238] ;  /* 0x00008e0000067ab9 */ /* 0x000fe40000000a00 */
[----:B------:R-:W-:Y:S01]  /*4d60*/  UIMAD UR21, UR8, UR6, URZ ;  /* 0x00000006081572a4 */ /* 0x000fe2000f8e023f */
[----:B------:R-:W-:Y:S01]  /*4d70*/  LDSM.16.M88.4 R32, [R224+0x1000] ;  /* 0x00100000e020783b */ /* 0x000fe20000000200 */
[----:B------:R-:W-:Y:S02]  /*4d80*/  UIMAD UR22, UR19, 0x1800, URZ ;  /* 0x00001800131678a4 */ /* 0x000fe4000f8e023f */
[C---:B------:R-:W-:Y:S01]  /*4d90*/  HMMA.16816.F32 R8, R24.reuse, R2, RZ ;  /* 0x000000021808723c */ /* 0x040fe200000018ff */
[----:B------:R-:W1:Y:S01]  /*4da0*/  LDSM.16.MT88.2 R2, [R227+0x800] ;  /* 0x00080000e302783b */ /* 0x000e620000004100 */
[----:B------:R-:W-:Y:S02]  /*4db0*/  UIMAD UR21, UR10, UR7, UR21 ;  /* 0x000000070a1572a4 */ /* 0x000fe4000f8e0215 */
[----:B------:R-:W-:Y:S01]  /*4dc0*/  USHF.R.S32.HI UR19, URZ, 0x1f, UR11 ;  /* 0x0000001f3f137899 */ /* 0x000fe2000801140b */
[----:B------:R-:W2:Y:S01]  /*4dd0*/  LDSM.16.MT88.2 R36, [R227+0x2800] ;  /* 0x00280000e324783b */ /* 0x000ea20000004100 */
[----:B------:R-:W-:Y:S02]  /*4de0*/  ULDC.64 UR6, c[0x0][0x240] ;  /* 0x0000900000067ab9 */ /* 0x000fe40000000a00 */
[-C--:B------:R-:W-:Y:S01]  /*4df0*/  HMMA.16816.F32 R12, R24, R48.reuse, RZ ;  /* 0x00000030180c723c */ /* 0x080fe200000018ff */
[----:B------:R-:W4:Y:S01]  /*4e00*/  LDSM.16.MT88.2 R38, [R227+0x4800] ;  /* 0x00480000e326783b */ /* 0x000f220000004100 */
[----:B------:R-:W-:Y:S02]  /*4e10*/  UIMAD UR6, UR19, UR6, URZ ;  /* 0x00000006130672a4 */ /* 0x000fe4000f8e023f */
[----:B------:R-:W-:Y:S01]  /*4e20*/  UISETP.GE.AND UP0, UPT, UR20, UR9, UPT ;  /* 0x000000091400728c */ /* 0x000fe2000bf06270 */
[----:B------:R-:W-:Y:S01]  /*4e30*/  LDSM.16.MT88.2 R44, [R227+0xc00] ;  /* 0x000c0000e32c783b */ /* 0x000fe20000004100 */
[----:B------:R-:W-:Y:S02]  /*4e40*/  UIMAD UR6, UR11, UR7, UR6 ;  /* 0x000000070b0672a4 */ /* 0x000fe4000f8e0206 */
[C---:B------:R-:W-:Y:S01]  /*4e50*/  HMMA.16816.F32 R16, R40.reuse, R48, RZ ;  /* 0x000000302810723c */ /* 0x040fe200000018ff */
[----:B------:R-:W-:Y:S01]  /*4e60*/  LDSM.16.MT88.2 R46, [R227+0x2c00] ;  /* 0x002c0000e32e783b */ /* 0x000fe20000004100 */
[----:B------:R-:W-:Y:S02]  /*4e70*/  UIADD3 UR7, UR4, 0x1, URZ ;  /* 0x0000000104077890 */ /* 0x000fe4000fffe03f */
[----:B------:R-:W-:Y:S01]  /*4e80*/  UISETP.GE.AND UP2, UPT, UR4, 0x1, UPT ;  /* 0x000000010400788c */ /* 0x000fe2000bf46270 */
[----:B------:R-:W0:Y:S01]  /*4e90*/  LDGDEPBAR ;  /* 0x00000000000079af */ /* 0x000e220000000000 */
[----:B------:R-:W-:Y:S02]  /*4ea0*/  UISETP.GE.AND UP1, UPT, UR18, 0x1, UPT ;  /* 0x000000011200788c */ /* 0x000fe4000bf26270 */
[-C--:B------:R-:W-:Y:S01]  /*4eb0*/  HMMA.16816.F32 R20, R40, R50.reuse, RZ ;  /* 0x000000322814723c */ /* 0x080fe200000018ff */
[----:B------:R-:W3:Y:S07]  /*4ec0*/  LDSM.16.M88.4 R40, [R223] ;  /* 0x00000000df28783b */ /* 0x000eee0000000200 */
        /* <DEDUP_REMOVED lines=8> */
[----:B------:R-:W3:Y:S07]  /*4f50*/  LDSM.16.MT88.2 R52, [R227+0x4c00] ;  /* 0x004c0000e334783b */ /* 0x000eee0000004100 */
[----:B------:R-:W-:Y:S08]  /*4f60*/  HMMA.16816.F32 R24, R156, R180, R24 ;  /* 0x000000b49c18723c */ /* 0x000ff00000001818 */
[-C--:B-1----:R-:W-:Y:S08]  /*4f70*/  HMMA.16816.F32 R4, R28, R2.reuse, R4 ;  /* 0x000000021c04723c */ /* 0x082ff00000001804 */
[C---:B------:R-:W-:Y:S01]  /*4f80*/  HMMA.16816.F32 R8, R32.reuse, R2, R8 ;  /* 0x000000022008723c */ /* 0x040fe20000001808 */
[----:B------:R-:W1:Y:S07]  /*4f90*/  LDSM.16.MT88.2 R2, [R227+0x1000] ;  /* 0x00100000e302783b */ /* 0x000e6e0000004100 */
[-C--:B--2---:R-:W-:Y:S08]  /*4fa0*/  HMMA.16816.F32 R12, R32, R36.reuse, R12 ;  /* 0x00000024200c723c */ /* 0x084ff0000000180c */
[C---:B------:R-:W-:Y:S01]  /*4fb0*/  HMMA.16816.F32 R16, R28.reuse, R36, R16 ;  /* 0x000000241c10723c */ /* 0x040fe20000001810 */
[----:B------:R-:W-:Y:S07]  /*4fc0*/  LDSM.16.MT88.2 R36, [R227+0x3000] ;  /* 0x00300000e324783b */ /* 0x000fee0000004100 */
[-C--:B----4-:R-:W-:Y:S01]  /*4fd0*/  HMMA.16816.F32 R20, R28, R38.reuse, R20 ;  /* 0x000000261c14723c */ /* 0x090fe20000001814 */
[----:B------:R-:W2:Y:S07]  /*4fe0*/  LDSM.16.M88.4 R28, [R226+0x3000] ;  /* 0x00300000e21c783b */ /* 0x000eae0000000200 */
[----:B------:R-:W-:Y:S01]  /*4ff0*/  HMMA.16816.F32 R24, R32, R38, R24 ;  /* 0x000000262018723c */ /* 0x000fe20000001818 */
[----:B------:R-:W4:Y:S04]  /*5000*/  LDSM.16.MT88.2 R32, [R227+0x5000] ;  /* 0x00500000e320783b */ /* 0x000f280000004100 */
[----:B------:R-:W-:Y:S03]  /*5010*/  LDSM.16.MT88.2 R34, [R227+0x1400] ;  /* 0x00140000e322783b */ /* 0x000fe60000004100 */
[-C--:B---3--:R-:W-:Y:S01]  /*5020*/  HMMA.16816.F32 R4, R40, R44.reuse, R4 ;  /* 0x0000002c2804723c */ /* 0x088fe20000001804 */
[----:B------:R-:W-:Y:S07]  /*5030*/  LDSM.16.MT88.2 R38, [R227+0x3400] ;  /* 0x00340000e326783b */ /* 0x000fee0000004100 */
[C---:B------:R-:W-:Y:S08]  /*5040*/  HMMA.16816.F32 R8, R48.reuse, R44, R8 ;  /* 0x0000002c3008723c */ /* 0x040ff00000001808 */
[-C--:B------:R-:W-:Y:S08]  /*5050*/  HMMA.16816.F32 R12, R48, R46.reuse, R12 ;  /* 0x0000002e300c723c */ /* 0x080ff0000000180c */
[C---:B------:R-:W-:Y:S01]  /*5060*/  HMMA.16816.F32 R16, R40.reuse, R46, R16 ;  /* 0x0000002e2810723c */ /* 0x040fe20000001810 */
[----:B------:R-:W3:Y:S07]  /*5070*/  LDSM.16.M88.4 R44, [R225+0x2000] ;  /* 0x00200000e12c783b */ /* 0x000eee0000000200 */
[-C--:B------:R-:W-:Y:S01]  /*5080*/  HMMA.16816.F32 R20, R40, R52.reuse, R20 ;  /* 0x000000342814723c */ /* 0x080fe20000001814 */
[----:B------:R-:W3:Y:S07]  /*5090*/  LDSM.16.M88.4 R40, [R225+0x3000] ;  /* 0x00300000e128783b */ /* 0x000eee0000000200 */
[----:B------:R-:W-:Y:S01]  /*50a0*/  HMMA.16816.F32 R24, R48, R52, R24 ;  /* 0x000000343018723c */ /* 0x000fe20000001818 */
[----:B------:R-:W3:Y:S04]  /*50b0*/  LDSM.16.MT88.2 R48, [R227+0x5400] ;  /* 0x00540000e330783b */ /* 0x000ee80000004100 */
[----:B------:R-:W-:Y:S03]  /*50c0*/  LDSM.16.M88.4 R52, [R224+0x2000] ;  /* 0x00200000e034783b */ /* 0x000fe60000000200 */
[-C--:B-1----:R-:W-:Y:S08]  /*50d0*/  HMMA.16816.F32 R4, R56, R2.reuse, R4 ;  /* 0x000000023804723c */ /* 0x082ff00000001804 */
[C---:B--2---:R-:W-:Y:S01]  /*50e0*/  HMMA.16816.F32 R8, R28.reuse, R2, R8 ;  /* 0x000000021c08723c */ /* 0x044fe20000001808 */
[----:B------:R-:W1:Y:S07]  /*50f0*/  LDSM.16.MT88.2 R2, [R227+0x1800] ;  /* 0x00180000e302783b */ /* 0x000e6e0000004100 */
[-C--:B------:R-:W-:Y:S08]  /*5100*/  HMMA.16816.F32 R12, R28, R36.reuse, R12 ;  /* 0x000000241c0c723c */ /* 0x080ff0000000180c */
[C---:B------:R-:W-:Y:S01]  /*5110*/  HMMA.16816.F32 R16, R56.reuse, R36, R16 ;  /* 0x000000243810723c */ /* 0x040fe20000001810 */
[----:B------:R-:W-:Y:S07]  /*5120*/  LDSM.16.MT88.2 R36, [R227+0x1c00] ;  /* 0x001c0000e324783b */ /* 0x000fee0000004100 */
[-C--:B----4-:R-:W-:Y:S01]  /*5130*/  HMMA.16816.F32 R20, R56, R32.reuse, R20 ;  /* 0x000000203814723c */ /* 0x090fe20000001814 */
[----:B------:R-:W2:Y:S07]  /*5140*/  LDSM.16.M88.4 R56, [R224+0x3000] ;  /* 0x00300000e038783b */ /* 0x000eae0000000200 */
[----:B------:R-:W-:Y:S01]  /*5150*/  HMMA.16816.F32 R24, R28, R32, R24 ;  /* 0x000000201c18723c */ /* 0x000fe20000001818 */
[----:B------:R-:W4:Y:S04]  /*5160*/  LDSM.16.MT88.2 R28, [R227+0x3800] ;  /* 0x00380000e31c783b */ /* 0x000f280000004100 */
[----:B------:R-:W1:Y:S03]  /*5170*/  LDSM.16.MT88.2 R30, [R227+0x5800] ;  /* 0x00580000e31e783b */ /* 0x000e660000004100 */
[-C--:B---3--:R-:W-:Y:S08]  /*5180*/  HMMA.16816.F32 R4, R44, R34.reuse, R4 ;  /* 0x000000222c04723c */ /* 0x088ff00000001804 */
[C---:B------:R-:W-:Y:S01]  /*5190*/  HMMA.16816.F32 R8, R40.reuse, R34, R8 ;  /* 0x000000222808723c */ /* 0x040fe20000001808 */
[----:B------:R-:W3:Y:S07]  /*51a0*/  LDSM.16.M88.4 R32, [R220+0x2000] ;  /* 0x00200000dc20783b */ /* 0x000eee0000000200 */
[-C--:B------:R-:W-:Y:S08]  /*51b0*/  HMMA.16816.F32 R12, R40, R38.reuse, R12 ;  /* 0x00000026280c723c */ /* 0x080ff0000000180c */
[C---:B------:R-:W-:Y:S01]  /*51c0*/  HMMA.16816.F32 R16, R44.reuse, R38, R16 ;  /* 0x000000262c10723c */ /* 0x040fe20000001810 */
[----:B------:R-:W-:Y:S07]  /*51d0*/  LDSM.16.MT88.2 R38, [R227+0x3c00] ;  /* 0x003c0000e326783b */ /* 0x000fee0000004100 */
[-C--:B------:R-:W-:Y:S01]  /*51e0*/  HMMA.16816.F32 R20, R44, R48.reuse, R20 ;  /* 0x000000302c14723c */ /* 0x080fe20000001814 */
[----:B------:R-:W3:Y:S07]  /*51f0*/  LDSM.16.M88.4 R44, [R220+0x3000] ;  /* 0x00300000dc2c783b */ /* 0x000eee0000000200 */
[----:B------:R-:W-:Y:S08]  /*5200*/  HMMA.16816.F32 R24, R40, R48, R24 ;  /* 0x000000302818723c */ /* 0x000ff00000001818 */
[-C--:B-1----:R-:W-:Y:S08]  /*5210*/  HMMA.16816.F32 R4, R52, R2.reuse, R4 ;  /* 0x000000023404723c */ /* 0x082ff00000001804 */
[C---:B--2---:R-:W-:Y:S01]  /*5220*/  HMMA.16816.F32 R8, R56.reuse, R2, R8 ;  /* 0x000000023808723c */ /* 0x044fe20000001808 */
[----:B------:R-:W1:Y:S07]  /*5230*/  LDSM.16.MT88.2 R2, [R227+0x5c00] ;  /* 0x005c0000e302783b */ /* 0x000e6e0000004100 */
[-C--:B----4-:R-:W-:Y:S08]  /*5240*/  HMMA.16816.F32 R12, R56, R28.reuse, R12 ;  /* 0x0000001c380c723c */ /* 0x090ff0000000180c */
[C---:B------:R-:W-:Y:S07]  /*5250*/  HMMA.16816.F32 R16, R52.reuse, R28, R16 ;  /* 0x0000001c3410723c */ /* 0x040fee0000001810 */
[----:B------:R-:W-:Y:S01]  /*5260*/  IMAD.U32 R28, RZ, RZ, UR10 ;  /* 0x0000000aff1c7e24 */ /* 0x000fe2000f8e00ff */
[-C--:B------:R-:W-:Y:S08]  /*5270*/  HMMA.16816.F32 R20, R52, R30.reuse, R20 ;  /* 0x0000001e3414723c */ /* 0x080ff00000001814 */
[----:B------:R-:W-:Y:S07]  /*5280*/  HMMA.16816.F32 R24, R56, R30, R24 ;  /* 0x0000001e3818723c */ /* 0x000fee0000001818 */
[----:B-----5:R-:W-:Y:S01]  /*5290*/  IMAD.WIDE.U32 R30, R28, c[0x0][0x238], R182 ;  /* 0x00008e001c1e7a25 */ /* 0x020fe200078e00b6 */
[-C--:B---3--:R-:W-:Y:S04]  /*52a0*/  HMMA.16816.F32 R4, R32, R36.reuse, R4 ;  /* 0x000000242004723c */ /* 0x088fe80000001804 */
[----:B------:R-:W-:Y:S01]  /*52b0*/  IMAD.U32 R28, RZ, RZ, UR11 ;  /* 0x0000000bff1c7e24 */ /* 0x000fe2000f8e00ff */
[----:B------:R-:W-:Y:S01]  /*52c0*/  IADD3 R31, R31, UR21, RZ ;  /* 0x000000151f1f7c10 */ /* 0x000fe2000fffe0ff */
[----:B------:R-:W-:Y:S02]  /*52d0*/  USHF.R.S32.HI UR21, URZ, 0x1f, UR22 ;  /* 0x0000001f3f157899 */ /* 0x000fe40008011416 */
[C---:B------:R-:W-:Y:S04]  /*52e0*/  HMMA.16816.F32 R8, R44.reuse, R36, R8 ;  /* 0x000000242c08723c */ /* 0x040fe80000001808 */
[----:B------:R-:W-:Y:S01]  /*52f0*/  IMAD.WIDE.U32 R30, R28, c[0x0][0x240], R30 ;  /* 0x000090001c1e7a25 */ /* 0x000fe200078e001e */
[----:B------:R-:W-:Y:S03]  /*5300*/  MOV R28, UR21 ;  /* 0x00000015001c7c02 */ /* 0x000fe60008000f00 */
[-C--:B------:R-:W-:Y:S04]  /*5310*/  HMMA.16816.F32 R12, R44, R38.reuse, R12 ;  /* 0x000000262c0c723c */ /* 0x080fe8000000180c */
[----:B------:R-:W-:Y:S04]  /*5320*/  IADD3 R29, P0, R30, UR22, RZ ;  /* 0x000000161e1d7c10 */ /* 0x000fe8000ff1e0ff */
[C---:B------:R-:W-:Y:S04]  /*5330*/  HMMA.16816.F32 R16, R32.reuse, R38, R16 ;  /* 0x000000262010723c */ /* 0x040fe80000001810 */
[----:B------:R-:W-:Y:S01]  /*5340*/  IADD3.X R28, R28, UR6, R31, P0, !PT ;  /* 0x000000061c1c7c10 */ /* 0x000fe200087fe41f */
[----:B------:R-:W-:Y:S01]  /*5350*/  UIADD3 UR6, UR18, 0x1, URZ ;  /* 0x0000000112067890 */ /* 0x000fe2000fffe03f */
[C---:B------:R-:W-:Y:S02]  /*5360*/  LEA R48, P0, R29.reuse, c[0x0][0x220], 0x2 ;  /* 0x000088001d307a11 */ /* 0x040fe400078010ff */
[-C--:B-1----:R-:W-:Y:S01]  /*5370*/  HMMA.16816.F32 R20, R32, R2.reuse, R20 ;  /* 0x000000022014723c */ /* 0x082fe20000001814 */
[----:B------:R-:W-:Y:S01]  /*5380*/  LDSM.16.MT88.4 R32, [R228+0x13c80] ;  /* 0x013c8000e420783b */ /* 0x000fe20000004200 */
[----:B------:R-:W-:Y:S02]  /*5390*/  USEL UR18, UR6, URZ, !UP1 ;  /* 0x0000003f06127287 */ /* 0x000fe4000c800000 */
        /* <DEDUP_REMOVED lines=148> */
.L_x_504:
[----:B------:R-:W-:Y:S05]  /*5ce0*/  @P1 EXIT ;  /* 0x000000000000194d */ /* 0x000fea0003800000 */
[----:B------:R-:W2:Y:S01]  /*5cf0*/  LDL.LU.64 R2, [R1] ;  /* 0x0000000001027983 */ /* 0x000ea20000300a00 */
[----:B------:R-:W-:Y:S01]  /*5d00*/  UMOV UR6, 0x1 ;  /* 0x0000000100067882 */ /* 0x000fe20000000000 */
[----:B------:R-:W-:Y:S01]  /*5d10*/  IMAD.U32 R6, RZ, RZ, UR11 ;  /* 0x0000000bff067e24 */ /* 0x000fe2000f8e00ff */
[----:B------:R-:W-:Y:S02]  /*5d20*/  ULDC.64 UR4, c[0x0][0x338] ;  /* 0x0000ce0000047ab9 */ /* 0x000fe40000000a00 */
[----:B------:R-:W-:-:S02]  /*5d30*/  UISETP.NE.AND UP0, UPT, UR6, UR4, UPT ;  /* 0x000000040600728c */ /* 0x000fc4000bf05270 */
[----:B------:R-:W-:Y:S02]  /*5d40*/  UIMAD.WIDE.U32 UR6, UR10, UR5, URZ ;  /* 0x000000050a0672a5 */ /* 0x000fe4000f8e003f */
[----:B------:R-:W-:Y:S02]  /*5d50*/  ULDC UR4, c[0x0][0x340] ;  /* 0x0000d00000047ab9 */ /* 0x000fe40000000800 */
[----:B------:R-:W-:Y:S02]  /*5d60*/  UIMAD UR12, UR12, 0x3000, URZ ;  /* 0x000030000c0c78a4 */ /* 0x000fe4000f8e023f */
[----:B------:R-:W-:-:S03]  /*5d70*/  USHF.R.S32.HI UR8, URZ, 0x1f, UR11 ;  /* 0x0000001f3f087899 */ /* 0x000fc6000801140b */
[----:B------:R-:W-:Y:S02]  /*5d80*/  @UP0 USHF.R.U32.HI UR10, URZ, UR4, UR7 ;  /* 0x000000043f0a0299 */ /* 0x000fe40008011607 */
[----:B------:R-:W-:Y:S02]  /*5d90*/  USHF.R.S32.HI UR7, URZ, 0x1f, UR12 ;  /* 0x0000001f3f077899 */ /* 0x000fe4000801140c */
[----:B------:R-:W-:Y:S02]  /*5da0*/  USHF.R.S32.HI UR6, URZ, 0x1f, UR10 ;  /* 0x0000001f3f067899 */ /* 0x000fe4000801140a */
[----:B------:R-:W-:Y:S01]  /*5db0*/  ULDC.64 UR4, c[0x0][0x328] ;  /* 0x0000ca0000047ab9 */ /* 0x000fe20000000a00 */
[----:B------:R-:W-:Y:S01]  /*5dc0*/  IMAD.U32 R9, RZ, RZ, UR10 ;  /* 0x0000000aff097e24 */ /* 0x000fe2000f8e00ff */
[----:B------:R-:W-:Y:S01]  /*5dd0*/  UIMAD UR4, UR6, UR4, URZ ;  /* 0x00000004060472a4 */ /* 0x000fe2000f8e023f */
[----:B------:R-:W-:Y:S01]  /*5de0*/  BAR.SYNC.DEFER_BLOCKING 0x1, 0x100 ;  /* 0x0044000000007b1d */ /* 0x000fe20000010000 */
[----:B--2---:R-:W-:-:S04]  /*5df0*/  IADD3 R4, P0, R2, UR12, RZ ;  /* 0x0000000c02047c10 */ /* 0x004fc8000ff1e0ff */
[----:B------:R-:W-:Y:S01]  /*5e00*/  LEA.HI.X.SX32 R5, R2, UR7, 0x1, P0 ;  /* 0x0000000702057c11 */ /* 0x000fe200080f0eff */
[----:B------:R-:W-:Y:S01]  /*5e10*/  UIMAD UR7, UR10, UR5, UR4 ;  /* 0x000000050a0772a4 */ /* 0x000fe2000f8e0204 */
[----:B------:R-:W-:Y:S02]  /*5e20*/  IMAD.U32 R2, RZ, RZ, UR10 ;  /* 0x0000000aff027e24 */ /* 0x000fe4000f8e00ff */
[----:B------:R-:W-:Y:S01]  /*5e30*/  ULDC.64 UR4, c[0x0][0x300] ;  /* 0x0000c00000047ab9 */ /* 0x000fe20000000a00 */
[----:B------:R-:W-:Y:S01]  /*5e40*/  IMAD.WIDE.U32 R8, R9, c[0x0][0x328], R4 ;  /* 0x0000ca0009087a25 */ /* 0x000fe200078e0004 */
[----:B------:R-:W-:-:S03]  /*5e50*/  UIMAD UR4, UR6, UR4, URZ ;  /* 0x00000004060472a4 */ /* 0x000fc6000f8e023f */
[----:B------:R-:W-:Y:S01]  /*5e60*/  IMAD.WIDE.U32 R2, R2, c[0x0][0x300], R4 ;  /* 0x0000c00002027a25 */ /* 0x000fe200078e0004 */
[----:B------:R-:W-:Y:S01]  /*5e70*/  IADD3 R9, R9, UR7, RZ ;  /* 0x0000000709097c10 */ /* 0x000fe2000fffe0ff */
[----:B------:R-:W-:Y:S02]  /*5e80*/  ULDC.64 UR6, c[0x0][0x330] ;  /* 0x0000cc0000067ab9 */ /* 0x000fe40000000a00 */
[----:B------:R-:W-:Y:S01]  /*5e90*/  UIMAD UR6, UR8, UR6, URZ ;  /* 0x00000006080672a4 */ /* 0x000fe2000f8e023f */
[----:B------:R-:W-:Y:S01]  /*5ea0*/  IMAD.U32 R4, RZ, RZ, UR11 ;  /* 0x0000000bff047e24 */ /* 0x000fe2000f8e00ff */
[----:B------:R-:W-:Y:S01]  /*5eb0*/  UIMAD UR10, UR10, UR5, UR4 ;  /* 0x000000050a0a72a4 */ /* 0x000fe2000f8e0204 */
[----:B------:R-:W-:Y:S01]  /*5ec0*/  IMAD.WIDE.U32 R6, R6, c[0x0][0x330], R8 ;  /* 0x0000cc0006067a25 */ /* 0x000fe200078e0008 */
[----:B------:R-:W-:Y:S02]  /*5ed0*/  UIMAD UR6, UR11, UR7, UR6 ;  /* 0x000000070b0672a4 */ /* 0x000fe4000f8e0206 */
[----:B------:R-:W-:-:S02]  /*5ee0*/  ULDC.64 UR4, c[0x0][0x308] ;  /* 0x0000c20000047ab9 */ /* 0x000fc40000000a00 */
[C---:B------:R-:W-:Y:S01]  /*5ef0*/  LEA R10, P1, R6.reuse, c[0x0][0x310], 0x2 ;  /* 0x0000c400060a7a11 */ /* 0x040fe200078210ff */
[----:B------:R-:W-:Y:S01]  /*5f00*/  UIMAD UR4, UR8, UR4, URZ ;  /* 0x00000004080472a4 */ /* 0x000fe2000f8e023f */
[----:B------:R-:W-:Y:S02]  /*5f10*/  IADD3 R0, R7, UR6, RZ ;  /* 0x0000000607007c10 */ /* 0x000fe4000fffe0ff */
[----:B------:R-:W-:Y:S01]  /*5f20*/  IADD3 R3, R3, UR10, RZ ;  /* 0x0000000a03037c10 */ /* 0x000fe2000fffe0ff */
[----:B------:R-:W-:Y:S01]  /*5f30*/  UIMAD UR4, UR11, UR5, UR4 ;  /* 0x000000050b0472a4 */ /* 0x000fe2000f8e0204 */
[----:B------:R-:W-:-:S03]  /*5f40*/  LEA.HI.X R11, R6, c[0x0][0x314], R0, 0x2, P1 ;  /* 0x0000c500060b7a11 */ /* 0x000fc600008f1400 */
[----:B------:R-:W-:Y:S02]  /*5f50*/  IMAD.WIDE.U32 R4, R4, c[0x0][0x308], R2 ;  /* 0x0000c20004047a25 */ /* 0x000fe400078e0002 */
[----:B------:R-:W-:Y:S03]  /*5f60*/  RED.E.ADD.F32.FTZ.RN.STRONG.GPU [R10.64], R60 ;  /* 0x0000003c0a00798e */ /* 0x000fe6000c10e78e */
[----:B------:R-:W-:Y:S01]  /*5f70*/  LEA R8, P0, R4, c[0x0][0x2e8], 0x2 ;  /* 0x0000ba0004087a11 */ /* 0x000fe200078010ff */
[----:B------:R-:W-:Y:S01]  /*5f80*/  RED.E.ADD.F32.FTZ.RN.STRONG.GPU [R10.64+0x400], R61 ;  /* 0x0004003d0a00798e */ /* 0x000fe2000c10e78e */
[----:B------:R-:W-:-:S03]  /*5f90*/  IADD3 R2, R5, UR4, RZ ;  /* 0x0000000405027c10 */ /* 0x000fc6000fffe0ff */
        /* <DEDUP_REMOVED lines=96> */
.L_x_508:
        /* <DEDUP_REMOVED lines=14> */
.L_x_1403:


//--------------------- .text._ZN7cutlass13device_kernelIN5flash19enable_sm80_to_sm89INS1_16FlashAttnBwdSm80INS1_25CollectiveMainloopBwdSm80ILi2ELi1EN4cute5tupleIJNS5_1CILi64EEENS7_ILi128EEENS7_ILi96EEEEEENS_6half_tEfNS_4arch4Sm80ELb1ELb0ELb0ELb0ELb1ELb0ELb0ELb0ELi2ELi2ELi4ELi2ELb1EEENS1_24CollectiveEpilogueBwdGQAISB_fSE_Li256ELb0ELb1EEENS1_25SingleTileBwdLPTSchedulerILb0ELi128ELb1EEEEEEEEEvNT_6ParamsE --------------------------
	.section	.text._ZN7cutlass13device_kernelIN5flash19enable_sm80_to_sm89INS1_16FlashAttnBwdSm80INS1_25CollectiveMainloopBwdSm80ILi2ELi1EN4cute5tupleIJNS5_1CILi64EEENS7_ILi128EEENS7_ILi96EEEEEENS_6half_tEfNS_4arch4Sm80ELb1ELb0ELb0ELb0ELb1ELb0ELb0ELb0ELi2ELi2ELi4ELi2ELb1EEENS1_24CollectiveEpilogueBwdGQAISB_fSE_Li256ELb0ELb1EEENS1_25SingleTileBwdLPTSchedulerILb0ELi128ELb1EEEEEEEEEvNT_6ParamsE,"ax",@progbits
	.sectioninfo	@"SHI_REGISTERS=255"
	.align	128
.text._ZN7cutlass13device_kernelIN5flash19enable_sm80_to_sm89INS1_16FlashAttnBwdSm80INS1_25CollectiveMainloopBwdSm80ILi2ELi1EN4cute5tupleIJNS5_1CILi64EEENS7_ILi128EEENS7_ILi96EEEEEENS_6half_tEfNS_4arch4Sm80ELb1ELb0ELb0ELb0ELb1ELb0ELb0ELb0ELi2ELi2ELi4ELi2ELb1EEENS1_24CollectiveEpilogueBwdGQAISB_fSE_Li256ELb0ELb1EEENS1_25SingleTileBwdLPTSchedulerILb0ELi128ELb1EEEEEEEEEvNT_6ParamsE:
        .type           _ZN7cutlass13device_kernelIN5flash19enable_sm80_to_sm89INS1_16FlashAttnBwdSm80INS1_25CollectiveMainloopBwdSm80ILi2ELi1EN4cute5tupleIJNS5_1CILi64EEENS7_ILi128EEENS7_ILi96EEEEEENS_6half_tEfNS_4arch4Sm80ELb1ELb0ELb0ELb0ELb1ELb0ELb0ELb0ELi2ELi2ELi4ELi2ELb1EEENS1_24CollectiveEpilogueBwdGQAISB_fSE_Li256ELb0ELb1EEENS1_25SingleTileBwdLPTSchedulerILb0ELi128ELb1EEEEEEEEEvNT_6ParamsE,@function
        .size           _ZN7cutlass13device_kernelIN5flash19enable_sm80_to_sm89INS1_16FlashAttnBwdSm80INS1_25CollectiveMainloopBwdSm80ILi2ELi1EN4cute5tupleIJNS5_1CILi64EEENS7_ILi128EEENS7_ILi96EEEEEENS_6half_tEfNS_4arch4Sm80ELb1ELb0ELb0ELb0ELb1ELb0ELb0ELb0ELi2ELi2ELi4ELi2ELb1EEENS1_24CollectiveEpilogueBwdGQAISB_fSE_Li256ELb0ELb1EEENS1_25SingleTileBwdLPTSchedulerILb0ELi128ELb1EEEEEEEEEvNT_6ParamsE,(.L_x_1404 - _ZN7cutlass13device_kernelIN5flash19enable_sm80_to_sm89INS1_16FlashAttnBwdSm80INS1_25CollectiveMainloopBwdSm80ILi2ELi1EN4cute5tupleIJNS5_1CILi64EEENS7_ILi128EEENS7_ILi96EEEEEENS_6half_tEfNS_4arch4Sm80ELb1ELb0ELb0ELb0ELb1ELb0ELb0ELb0ELi2ELi2ELi4ELi2ELb1EEENS1_24CollectiveEpilogueBwdGQAISB_fSE_Li256ELb0ELb1EEENS1_25SingleTileBwdLPTSchedulerILb0ELi128ELb1EEEEEEEEEvNT_6ParamsE)
        .other          _ZN7cutlass13device_kernelIN5flash19enable_sm80_to_sm89INS1_16FlashAttnBwdSm80INS1_25CollectiveMainloopBwdSm80ILi2ELi1EN4cute5tupleIJNS5_1CILi64EEENS7_ILi128EEENS7_ILi96EEEEEENS_6half_tEfNS_4arch4Sm80ELb1ELb0ELb0ELb0ELb1ELb0ELb0ELb0ELi2ELi2ELi4ELi2ELb1EEENS1_24CollectiveEpilogueBwdGQAISB_fSE_Li256ELb0ELb1EEENS1_25SingleTileBwdLPTSchedulerILb0ELi128ELb1EEEEEEEEEvNT_6ParamsE,@"STO_CUDA_ENTRY STV_DEFAULT"
_ZN7cutlass13device_kernelIN5flash19enable_sm80_to_sm89INS1_16FlashAttnBwdSm80INS1_25CollectiveMainloopBwdSm80ILi2ELi1EN4cute5tupleIJNS5_1CILi64EEENS7_ILi128EEENS7_ILi96EEEEEENS_6half_tEfNS_4arch4Sm80ELb1ELb0ELb0ELb0ELb1ELb0ELb0ELb0ELi2ELi2ELi4ELi2ELb1EEENS1_24CollectiveEpilogueBwdGQAISB_fSE_Li256ELb0ELb1EEENS1_25SingleTileBwdLPTSchedulerILb0ELi128ELb1EEEEEEEEEvNT_6ParamsE:
        /* <DEDUP_REMOVED lines=32> */
.L_x_510:
[----:B------:R-:W-:Y:S02]  /*0200*/  ULDC UR9, c[0x0][0x3b4] ;  /* 0x0000ed0000097ab9 */ /* 0x000fe40000000800 */
[----:B------:R-:W-:Y:S02]  /*0210*/  UISETP.NE.AND UP0, UPT, UR9, 0x1, UPT ;  /* 0x000000010900788c */ /* 0x000fe4000bf05270 */
[----:B------:R-:W-:Y:S02]  /*0220*/  ULDC.64 UR4, c[0x0][0x3b8] ;  /* 0x0000ee0000047ab9 */ /* 0x000fe40000000a00 */
[----:B------:R-:W-:Y:S02]  /*0230*/  UIMAD.WIDE.U32 UR10, UR8, UR4, URZ ;  /* 0x00000004080a72a5 */ /* 0x000fe4000f8e003f */
[----:B------:R-:W-:-:S05]  /*0240*/  UMOV UR6, UR8 ;  /* 0x0000000800067c82 */ /* 0x000fca0008000000 */
[----:B------:R-:W-:-:S04]  /*0250*/  @UP0 USHF.R.U32.HI UR6, URZ, UR5, UR11 ;  /* 0x000000053f060299 */ /* 0x000fc8000801160b */
[----:B------:R-:W-:Y:S02]  /*0260*/  UIMAD UR9, UR6, UR9, URZ ;  /* 0x00000009060972a4 */ /* 0x000fe4000f8e023f */
.L_x_511:
        /* <DEDUP_REMOVED lines=8> */
[----:B------:R-:W-:-:S03]  /*02f0*/  @UP0 USHF.R.U32.HI UR11, URZ, UR4, UR9 ;  /* 0x000000043f0b0299 */ /* 0x000fc60008011609 */
[----:B------:R-:W-:Y:S02]  /*0300*/  ULDC UR9, c[0x0][0x39c] ;  /* 0x0000e70000097ab9 */ /* 0x000fe40000000800 */
[----:B------:R-:W-:Y:S02]  /*0310*/  UIADD3 UR4, -UR11, URZ, URZ ;  /* 0x0000003f0b047290 */ /* 0x000fe4000fffe13f */
[----:B------:R-:W-:Y:S02]  /*0320*/  UIADD3 UR9, UR6, UR9, URZ ;  /* 0x0000000906097290 */ /* 0x000fe4000fffe03f */
[----:B------:R-:W-:Y:S01]  /*0330*/  UIMAD UR10, UR4, UR10, UR5 ;  /* 0x0000000a040a72a4 */ /* 0x000fe2000f8e0205 */
[----:B------:R-:W-:Y:S05]  /*0340*/  BRA `(.L_x_512) ;  /* 0x0000028000007947 */ /* 0x000fea0003800000 */
.L_x_509:
[----:B------:R-:W-:Y:S02]  /*0350*/  ULDC.64 UR8, c[0x0][0x3c0] ;  /* 0x0000f00000087ab9 */ /* 0x000fe40000000a00 */
[----:B------:R-:W-:Y:S02]  /*0360*/  UISETP.NE.AND UP0, UPT, UR8, 0x1, UPT ;  /* 0x000000010800788c */ /* 0x000fe4000bf05270 */
[----:B------:R-:W-:-:S02]  /*0370*/  UIMAD.WIDE.U32 UR10, UR4, UR9, URZ ;  /* 0x00000009040a72a5 */ /* 0x000fc4000f8e003f */
        /* <DEDUP_REMOVED lines=17> */
.L_x_513:
[----:B------:R-:W-:Y:S02]  /*0490*/  ULDC UR9, c[0x0][0x3b4] ;  /* 0x0000ed0000097ab9 */ /* 0x000fe40000000800 */
[----:B------:R-:W-:Y:S02]  /*04a0*/  UISETP.NE.AND UP0, UPT, UR9, 0x1, UPT ;  /* 0x000000010900788c */ /* 0x000fe4000bf05270 */
[----:B------:R-:W-:Y:S02]  /*04b0*/  ULDC.64 UR4, c[0x0][0x3b8] ;  /* 0x0000ee0000047ab9 */ /* 0x000fe40000000a00 */
[----:B------:R-:W-:Y:S02]  /*04c0*/  UIMAD.WIDE.U32 UR10, UR8, UR4, URZ ;  /* 0x00000004080a72a5 */ /* 0x000fe4000f8e003f */
[----:B------:R-:W-:-:S05]  /*04d0*/  UMOV UR6, UR8 ;  /* 0x0000000800067c82 */ /* 0x000fca0008000000 */
[----:B------:R-:W-:-:S04]  /*04e0*/  @UP0 USHF.R.U32.HI UR6, URZ, UR5, UR11 ;  /* 0x000000053f060299 */ /* 0x000fc8000801160b */
[----:B------:R-:W-:Y:S02]  /*04f0*/  UIMAD UR9, UR6, UR9, URZ ;  /* 0x00000009060972a4 */ /* 0x000fe4000f8e023f */
.L_x_514:
        /* <DEDUP_REMOVED lines=12> */
[----:B------:R-:W-:Y:S02]  /*05c0*/  UIMAD UR10, UR4, UR10, UR5 ;  /* 0x0000000a040a72a4 */ /* 0x000fe4000f8e0205 */
.L_x_512:
        /* <DEDUP_REMOVED lines=117> */
[----:B------:R-:W-:Y:S01]  /*0d20*/  ULDC.64 UR4, c[0x0][0x1b0] ;  /* 0x00006c0000047ab9 */ /* 0x000fe20000000a00 */
[----:B------:R-:W-:Y:S01]  /*0d30*/  IMAD.WIDE.U32 R28, R2, c[0x0][0x1e8], R4 ;  /* 0x00007a00021c7a25 */ /* 0x000fe200078e0004 */
[----:B------:R-:W-:Y:S01]  /*0d40*/  SHF.R.U32.HI R4, RZ, 0x3, R3 ;  /* 0x00000003ff047819 */ /* 0x000fe20000011603 */
[----:B------:R-:W-:Y:S01]  /*0d50*/  UIMAD UR4, UR18, UR4, URZ ;  /* 0x00000004120472a4 */ /* 0x000fe2000f8e023f */
[----:B------:R-:W-:Y:S01]  /*0d60*/  LOP3.LUT R3, R3, 0x18, R20, 0xf8, !PT ;  /* 0x0000001803037812 */ /* 0x000fe200078ef814 */
[----:B------:R-:W-:Y:S01]  /*0d70*/  IMAD.WIDE R14, R14, 0x80, R36 ;  /* 0x000000800e0e7825 */ /* 0x000fe200078e0224 */
[----:B------:R-:W-:Y:S01]  /*0d80*/  LEA.HI R18, R232, R34, RZ, 0x5 ;  /* 0x00000022e8127211 */ /* 0x000fe200078f28ff */
[----:B------:R-:W-:Y:S01]  /*0d90*/  UIMAD UR4, UR19, UR5, UR4 ;  /* 0x00000005130472a4 */ /* 0x000fe2000f8e0204 */
[----:B------:R-:W-:Y:S01]  /*0da0*/  LOP3.LUT R6, R6, 0x7fffffe, RZ, 0xc0, !PT ;  /* 0x07fffffe06067812 */ /* 0x000fe200078ec0ff */
[----:B------:R-:W-:Y:S01]  /*0db0*/  IMAD.WIDE.U32 R26, R27, c[0x0][0x1b0], R20 ;  /* 0x00006c001b1a7a25 */ /* 0x000fe200078e0014 */
[----:B------:R-:W-:Y:S01]  /*0dc0*/  IADD3 R29, R29, UR20, RZ ;  /* 0x000000141d1d7c10 */ /* 0x000fe2000fffe0ff */
[----:B------:R-:W-:Y:S01]  /*0dd0*/  ULDC UR5, c[0x0][0x198] ;  /* 0x0000660000057ab9 */ /* 0x000fe20000000800 */
[----:B------:R-:W-:Y:S01]  /*0de0*/  LOP3.LUT R4, R3, R4, RZ, 0x3c, !PT ;  /* 0x0000000403047212 */ /* 0x000fe200078e3cff */
[----:B------:R-:W-:Y:S01]  /*0df0*/  IMAD R3, R15, c[0x0][0x1d8], RZ ;  /* 0x000076000f037a24 */ /* 0x000fe200078e02ff */
[----:B------:R-:W-:Y:S01]  /*0e00*/  SHF.R.S32.HI R9, RZ, 0x5, R18 ;  /* 0x00000005ff097819 */ /* 0x000fe20000011412 */
[----:B------:R-:W-:Y:S01]  /*0e10*/  IMAD.IADD R6, R36, 0x1, -R6 ;  /* 0x0000000124067824 */ /* 0x000fe200078e0a06 */
[----:B------:R-:W-:Y:S01]  /*0e20*/  UIADD3 UR17, -UR17, UR5, URZ ;  /* 0x0000000511117290 */ /* 0x000fe2000fffe13f */
        /* <DEDUP_REMOVED lines=402> */
.L_x_518:
        /* <DEDUP_REMOVED lines=143> */
.L_x_516:
        /* <DEDUP_REMOVED lines=470> */
.L_x_517:
        /* <DEDUP_REMOVED lines=252> */
.L_x_515:
[----:B------:R-:W-:Y:S05]  /*5d60*/  @P1 EXIT ;  /* 0x000000000000194d */ /* 0x000fea0003800000 */
[----:B------:R-:W2:Y:S01]  /*5d70*/  LDL.64 R2, [R1] ;  /* 0x0000000001027983 */ /* 0x000ea20000100a00 */
[----:B------:R-:W-:Y:S01]  /*5d80*/  UMOV UR4, 0x1 ;  /* 0x0000000100047882 */ /* 0x000fe20000000000 */
[----:B------:R-:W-:Y:S01]  /*5d90*/  BSSY B0, `(.L_x_519) ;  /* 0x0000023000007945 */ /* 0x000fe20003800000 */
[----:B------:R-:W-:Y:S02]  /*5da0*/  ULDC.64 UR6, c[0x0][0x338] ;  /* 0x0000ce0000067ab9 */ /* 0x000fe40000000a00 */
[----:B------:R-:W-:-:S02]  /*5db0*/  UISETP.NE.AND UP0, UPT, UR4, UR6, UPT ;  /* 0x000000060400728c */ /* 0x000fc4000bf05270 */
[----:B------:R-:W-:Y:S02]  /*5dc0*/  ULDC UR5, c[0x0][0x358] ;  /* 0x0000d60000057ab9 */ /* 0x000fe40000000800 */
[----:B------:R-:W-:Y:S02]  /*5dd0*/  UIMAD.WIDE.U32 UR12, UR10, UR7, URZ ;  /* 0x000000070a0c72a5 */ /* 0x000fe4000f8e003f */
[----:B------:R-:W-:Y:S02]  /*5de0*/  UIMAD UR7, UR9, UR5, URZ ;  /* 0x00000005090772a4 */ /* 0x000fe4000f8e023f */
[----:B------:R-:W-:Y:S02]  /*5df0*/  ULDC UR16, c[0x0][0x2f4] ;  /* 0x0000bd0000107ab9 */ /* 0x000fe40000000800 */
[----:B------:R-:W-:Y:S02]  /*5e00*/  ULDC UR4, c[0x0][0x340] ;  /* 0x0000d00000047ab9 */ /* 0x000fe40000000800 */
[----:B------:R-:W-:-:S02]  /*5e10*/  UIMAD UR5, UR11, UR16, URZ ;  /* 0x000000100b0572a4 */ /* 0x000fc4000f8e023f */
[----:B------:R-:W-:Y:S02]  /*5e20*/  UMOV UR8, UR10 ;  /* 0x0000000a00087c82 */ /* 0x000fe40008000000 */
[----:B------:R-:W-:Y:S02]  /*5e30*/  UIMAD UR16, UR7, UR16, URZ ;  /* 0x00000010071072a4 */ /* 0x000fe4000f8e023f */
[----:B------:R-:W-:Y:S02]  /*5e40*/  @UP0 USHF.R.U32.HI UR8, URZ, UR4, UR13 ;  /* 0x000000043f080299 */ /* 0x000fe4000801160d */
[----:B------:R-:W-:Y:S02]  /*5e50*/  USHF.R.S32.HI UR4, URZ, 0x1f, UR5 ;  /* 0x0000001f3f047899 */ /* 0x000fe40008011405 */
[----:B------:R-:W-:Y:S02]  /*5e60*/  USHF.R.S32.HI UR12, URZ, 0x1f, UR16 ;  /* 0x0000001f3f0c7899 */ /* 0x000fe40008011410 */
[----:B------:R-:W-:-:S02]  /*5e70*/  USHF.R.S32.HI UR13, URZ, 0x1f, UR8 ;  /* 0x0000001f3f0d7899 */ /* 0x000fc40008011408 */
[----:B------:R-:W-:-:S04]  /*5e80*/  UIADD3 UR16, UP1, UP0, UR16, UR5, UR8 ;  /* 0x0000000510107290 */ /* 0x000fc8000f83e008 */
[----:B------:R-:W-:Y:S02]  /*5e90*/  UIADD3.X UR12, UR12, UR4, UR13, UP1, UP0 ;  /* 0x000000040c0c7290 */ /* 0x000fe40008fe040d */
[----:B------:R-:W-:Y:S02]  /*5ea0*/  USHF.L.U32 UR7, UR16, 0x2, URZ ;  /* 0x0000000210077899 */ /* 0x000fe4000800063f */
[----:B------:R-:W-:Y:S02]  /*5eb0*/  ULDC.64 UR4, c[0x0][0x350] ;  /* 0x0000d40000047ab9 */ /* 0x000fe40000000a00 */
[----:B------:R-:W-:Y:S02]  /*5ec0*/  USHF.L.U64.HI UR12, UR16, 0x2, UR12 ;  /* 0x00000002100c7899 */ /* 0x000fe4000801020c */
[----:B------:R-:W-:Y:S02]  /*5ed0*/  UIADD3 UR4, UP0, UR7, UR4, URZ ;  /* 0x0000000407047290 */ /* 0x000fe4000ff1e03f */
[----:B------:R-:W-:-:S02]  /*5ee0*/  UIADD3 UR16, -UR8, URZ, URZ ;  /* 0x0000003f08107290 */ /* 0x000fc4000fffe13f */
[----:B------:R-:W-:Y:S02]  /*5ef0*/  UIADD3.X UR5, UR12, UR5, URZ, UP0, !UPT ;  /* 0x000000050c057290 */ /* 0x000fe400087fe43f */
[----:B------:R-:W-:Y:S01]  /*5f00*/  UIMAD UR10, UR16, UR6, UR10 ;  /* 0x00000006100a72a4 */ /* 0x000fe2000f8e020a */
[----:B------:R-:W-:Y:S01]  /*5f10*/  IMAD.U32 R4, RZ, RZ, UR4 ;  /* 0x00000004ff047e24 */ /* 0x000fe2000f8e00ff */
[----:B------:R-:W-:Y:S02]  /*5f20*/  USHF.R.S32.HI UR6, URZ, 0x1f, UR11 ;  /* 0x0000001f3f067899 */ /* 0x000fe4000801140b */
[----:B------:R-:W-:Y:S01]  /*5f30*/  MOV R5, UR5 ;  /* 0x0000000500057c02 */ /* 0x000fe20008000f00 */
[----:B------:R-:W-:Y:S01]  /*5f40*/  BAR.SYNC.DEFER_BLOCKING 0x1, 0x100 ;  /* 0x0044000000007b1d */ /* 0x000fe20000010000 */
[----:B--2---:R-:W-:-:S13]  /*5f50*/  ISETP.NE.AND P1, PT, R2, RZ, PT ;  /* 0x000000ff0200720c */ /* 0x004fda0003f25270 */
[----:B------:R-:W-:Y:S05]  /*5f60*/  @P1 BRA `(.L_x_520) ;  /* 0x0000005000001947 */ /* 0x000fea0003800000 */
.L_x_521:
[----:B------:R-:W2:Y:S01]  /*5f70*/  LDG.E.STRONG.GPU R0, [R4.64] ;  /* 0x0000000e04007981 */ /* 0x000ea2000c1ef900 */
[----:B------:R-:W-:Y:S01]  /*5f80*/  YIELD ;  /* 0x0000000000007946 */ /* 0x000fe20003800000 */
[----:B--2---:R-:W-:Y:S01]  /*5f90*/  ISETP.NE.AND P0, PT, R0, UR10, PT ;  /* 0x0000000a00007c0c */ /* 0x004fe2000bf05270 */
[----:B------:R-:W-:-:S12]  /*5fa0*/  CCTL.IVALL ;  /* 0x00000000ff00798f */ /* 0x000fd80002000000 */
[----:B------:R-:W-:Y:S05]  /*5fb0*/  @P0 BRA `(.L_x_521) ;  /* 0xffffffb000000947 */ /* 0x000fea000383ffff */
.L_x_520:
[----:B------:R-:W-:Y:S05]  /*5fc0*/  BSYNC B0 ;  /* 0x0000000000007941 */ /* 0x000fea0003800000 */
.L_x_519:
[----:B------:R-:W-:Y:S01]  /*5fd0*/  MOV R2, 0xffffffff ;  /* 0xffffffff00027802 */ /* 0x000fe20000000f00 */
[----:B------:R-:W-:Y:S05]  /*5fe0*/  BRA.CONV ~URZ, `(.L_x_522) ;  /* 0x000000237f007947 */ /* 0x000fea000b800000 */
[----:B------:R-:W-:Y:S02]  /*5ff0*/  MOV R0, 0x6010 ;  /* 0x0000601000007802 */ /* 0x000fe40000000f00 */
[----:B------:R-:W-:Y:S05]  /*6000*/  CALL.REL.NOINC `($__internal_4_$__cuda_sm70_warpsync) ;  /* 0x00000b2000007944 */ /* 0x000fea0003c00000 */
.L_x_522:
[----:B------:R-:W2:Y:S01]  /*6010*/  LDL.LU.64 R8, [R1] ;  /* 0x0000000001087983 */ /* 0x000ea20000300a00 */
[----:B------:R-:W-:Y:S01]  /*6020*/  UIMAD UR4, UR9, 0x3000, URZ ;  /* 0x00003000090478a4 */ /* 0x000fe2000f8e023f */
[----:B------:R-:W-:Y:S02]  /*6030*/  IMAD.U32 R3, RZ, RZ, UR8 ;  /* 0x00000008ff037e24 */ /* 0x000fe4000f8e00ff */
[----:B------:R-:W-:Y:S01]  /*6040*/  IMAD.U32 R0, RZ, RZ, UR11 ;  /* 0x0000000bff007e24 */ /* 0x000fe2000f8e00ff */
[----:B------:R-:W-:Y:S01]  /*6050*/  USHF.R.S32.HI UR16, URZ, 0x1f, UR4 ;  /* 0x0000001f3f107899 */ /* 0x000fe20008011404 */
[----:B------:R-:W-:-:S06]  /*6060*/  NOP ;  /* 0x0000000000007918 */ /* 0x000fcc0000000000 */
[C---:B--2---:R-:W-:Y:S01]  /*6070*/  IADD3 R6, P0, R8.reuse, UR4, RZ ;  /* 0x0000000408067c10 */ /* 0x044fe2000ff1e0ff */
        /* <DEDUP_REMOVED lines=9> */
[----:B------:R-:W-:-:S05]  /*6110*/  IMAD.WIDE.U32 R8, R0, c[0x0][0x330], R8 ;  /* 0x0000cc0000087a25 */ /* 0x000fca00078e0008 */
        /* <DEDUP_REMOVED lines=53> */
[----:B-1----:R-:W-:Y:S05]  /*6470*/  CALL.REL.NOINC `($__internal_4_$__cuda_sm70_warpsync) ;  /* 0x000006b000007944 */ /* 0x002fea0003c00000 */
.L_x_523:
        /* <DEDUP_REMOVED lines=12> */
.L_x_525:
[----:B------:R-:W-:Y:S05]  /*6540*/  BSYNC B0 ;  /* 0x0000000000007941 */ /* 0x000fea0003800000 */
.L_x_524:
[----:B------:R-:W-:Y:S01]  /*6550*/  ULDC.64 UR4, c[0x0][0x348] ;  /* 0x0000d20000047ab9 */ /* 0x000fe20000000a00 */
[----:B------:R-:W-:Y:S01]  /*6560*/  BSSY B0, `(.L_x_526) ;  /* 0x000000b000007945 */ /* 0x000fe20003800000 */
[----:B------:R-:W-:-:S04]  /*6570*/  UIADD3 UR4, UP0, UR7, UR4, URZ ;  /* 0x0000000407047290 */ /* 0x000fc8000ff1e03f */
[----:B------:R-:W-:Y:S02]  /*6580*/  UIADD3.X UR5, UR12, UR5, URZ, UP0, !UPT ;  /* 0x000000050c057290 */ /* 0x000fe400087fe43f */
[----:B--2---:R-:W-:-:S04]  /*6590*/  MOV R4, UR4 ;  /* 0x0000000400047c02 */ /* 0x004fc80008000f00 */
[----:B------:R-:W-:Y:S01]  /*65a0*/  MOV R5, UR5 ;  /* 0x0000000500057c02 */ /* 0x000fe20008000f00 */
[----:B------:R-:W-:Y:S05]  /*65b0*/  @P1 BRA `(.L_x_527) ;  /* 0x0000005000001947 */ /* 0x000fea0003800000 */
.L_x_528:
[----:B------:R-:W2:Y:S01]  /*65c0*/  LDG.E.STRONG.GPU R0, [R4.64] ;  /* 0x0000000e04007981 */ /* 0x000ea2000c1ef900 */
[----:B------:R-:W-:Y:S01]  /*65d0*/  YIELD ;  /* 0x0000000000007946 */ /* 0x000fe20003800000 */
[----:B--2---:R-:W-:Y:S01]  /*65e0*/  ISETP.NE.AND P0, PT, R0, UR10, PT ;  /* 0x0000000a00007c0c */ /* 0x004fe2000bf05270 */
[----:B------:R-:W-:-:S12]  /*65f0*/  CCTL.IVALL ;  /* 0x00000000ff00798f */ /* 0x000fd80002000000 */
[----:B------:R-:W-:Y:S05]  /*6600*/  @P0 BRA `(.L_x_528) ;  /* 0xffffffb000000947 */ /* 0x000fea000383ffff */
.L_x_527:
[----:B------:R-:W-:Y:S05]  /*6610*/  BSYNC B0 ;  /* 0x0000000000007941 */ /* 0x000fea0003800000 */
.L_x_526:
[----:B------:R-:W-:Y:S05]  /*6620*/  BRA.CONV ~URZ, `(.L_x_529) ;  /* 0x000000237f007947 */ /* 0x000fea000b800000 */
[----:B------:R-:W-:Y:S02]  /*6630*/  MOV R0, 0x6650 ;  /* 0x0000665000007802 */ /* 0x000fe40000000f00 */
[----:B-1----:R-:W-:Y:S05]  /*6640*/  CALL.REL.NOINC `($__internal_4_$__cuda_sm70_warpsync) ;  /* 0x000004e000007944 */ /* 0x002fea0003c00000 */
.L_x_529:
[----:B------:R-:W-:Y:S01]  /*6650*/  ULDC.64 UR4, c[0x0][0x300] ;  /* 0x0000c00000047ab9 */ /* 0x000fe20000000a00 */
[----:B------:R-:W-:Y:S01]  /*6660*/  IMAD.U32 R0, RZ, RZ, UR8 ;  /* 0x00000008ff007e24 */ /* 0x000fe2000f8e00ff */
[----:B------:R-:W-:-:S03]  /*6670*/  UIMAD UR4, UR13, UR4, URZ ;  /* 0x000000040d0472a4 */ /* 0x000fc6000f8e023f */
[----:B------:R-:W-:Y:S01]  /*6680*/  IMAD.WIDE.U32 R8, R0, c[0x0][0x300], R6 ;  /* 0x0000c00000087a25 */ /* 0x000fe200078e0006 */
[----:B------:R-:W-:-:S03]  /*6690*/  UIMAD UR16, UR8, UR5, UR4 ;  /* 0x00000005081072a4 */ /* 0x000fc6000f8e0204 */
[----:B------:R-:W-:Y:S01]  /*66a0*/  ULDC.64 UR4, c[0x0][0x308] ;  /* 0x0000c20000047ab9 */ /* 0x000fe20000000a00 */
[----:B------:R-:W-:Y:S01]  /*66b0*/  IMAD.U32 R6, RZ, RZ, UR11 ;  /* 0x0000000bff067e24 */ /* 0x000fe2000f8e00ff */
        /* <DEDUP_REMOVED lines=58> */
[----:B-12---:R-:W-:Y:S05]  /*6a60*/  CALL.REL.NOINC `($__internal_4_$__cuda_sm70_warpsync) ;  /* 0x000000c000007944 */ /* 0x006fea0003c00000 */
.L_x_530:
        /* <DEDUP_REMOVED lines=12> */
        .weak           $__internal_4_$__cuda_sm70_warpsync
        .type           $__internal_4_$__cuda_sm70_warpsync,@function
        .size           $__internal_4_$__cuda_sm70_warpsync,(.L_x_1404 - $__internal_4_$__cuda_sm70_warpsync)
$__internal_4_$__cuda_sm70_warpsync:
[----:B------:R-:W-:Y:S01]  /*6b30*/  MOV R8, R0 ;  /* 0x0000000000087202 */ /* 0x000fe20000000f00 */
[----:B------:R-:W-:Y:S04]  /*6b40*/  WARPSYNC R2 ;  /* 0x0000000200007348 */ /* 0x000fe80003800000 */
[----:B------:R-:W-:-:S04]  /*6b50*/  MOV R9, 0x0 ;  /* 0x0000000000097802 */ /* 0x000fc80000000f00 */
[----:B------:R-:W-:Y:S05]  /*6b60*/  RET.REL.NODEC R8 `(_ZN7cutlass13device_kernelIN5flash19enable_sm80_to_sm89INS1_16FlashAttnBwdSm80INS1_25CollectiveMainloopBwdSm80ILi2ELi1EN4cute5tupleIJNS5_1CILi64EEENS7_ILi128EEENS7_ILi96EEEEEENS_6half_tEfNS_4arch4Sm80ELb1ELb0ELb0ELb0ELb1ELb0ELb0ELb0ELi2ELi2ELi4ELi2ELb1EEENS1_24CollectiveEpilogueBwdGQAISB_fSE_Li256ELb0ELb1EEENS1_25SingleTileBwdLPTSchedulerILb0ELi128ELb1EEEEEEEEEvNT_6ParamsE) ;  /* 0xffff949008007950 */ /* 0x000fea0003c3ffff */
.L_x_531:
        /* <DEDUP_REMOVED lines=9> */
.L_x_1404:


//--------------------- .text._ZN7cutlass13device_kernelIN5flash19enable_sm80_to_sm89INS1_16FlashAttnBwdSm80INS1_25CollectiveMainloopBwdSm80ILi2ELi1EN4cute5tupleIJNS5_1CILi64EEENS7_ILi128EEENS7_ILi96EEEEEENS_6half_tEfNS_4arch4Sm80ELb1ELb0ELb0ELb1ELb0ELb0ELb0ELb0ELi2ELi2ELi4ELi2ELb1EEENS1_21CollectiveEpilogueBwdISB_SC_SE_Li256ELb1ELb0ELi2EEENS1_25SingleTileBwdLPTSchedulerILb1ELi128ELb0EEEEEEEEEvNT_6ParamsE --------------------------
	.section	.text._ZN7cutlass13device_kernelIN5flash19enable_sm80_to_sm89INS1_16FlashAttnBwdSm80INS1_25CollectiveMainloopBwdSm80ILi2ELi1EN4cute5tupleIJNS5_1CILi64EEENS7_ILi128EEENS7_ILi96EEEEEENS_6half_tEfNS_4arch4Sm80ELb1ELb0ELb0ELb1ELb0ELb0ELb0ELb0ELi2ELi2ELi4ELi2ELb1EEENS1_21CollectiveEpilogueBwdISB_SC_SE_Li256ELb1ELb0ELi2EEENS1_25SingleTileBwdLPTSchedulerILb1ELi128ELb0EEEEEEEEEvNT_6ParamsE,"ax",@progbits
	.sectioninfo	@"SHI_REGISTERS=255"
	.align	128
.text._ZN7cutlass13device_kernelIN5flash19enable_sm80_to_sm89INS1_16FlashAttnBwdSm80INS1_25CollectiveMainloopBwdSm80ILi2ELi1EN4cute5tupleIJNS5_1CILi64EEENS7_ILi128EEENS7_ILi96EEEEEENS_6half_tEfNS_4arch4Sm80ELb1ELb0ELb0ELb1ELb0ELb0ELb0ELb0ELi2ELi2ELi4ELi2ELb1EEENS1_21CollectiveEpilogueBwdISB_SC_SE_Li256ELb1ELb0ELi2EEENS1_25SingleTileBwdLPTSchedulerILb1ELi128ELb0EEEEEEEEEvNT_6ParamsE:
        .type           _ZN7cutlass13device_kernelIN5flash19enable_sm80_to_sm89INS1_16FlashAttnBwdSm80INS1_25CollectiveMainloopBwdSm80ILi2ELi1EN4cute5tupleIJNS5_1CILi64EEENS7_ILi128EEENS7_ILi96EEEEEENS_6half_tEfNS_4arch4Sm80ELb1ELb0ELb0ELb1ELb0ELb0ELb0ELb0ELi2ELi2ELi4ELi2ELb1EEENS1_21CollectiveEpilogueBwdISB_SC_SE_Li256ELb1ELb0ELi2EEENS1_25SingleTileBwdLPTSchedulerILb1ELi128ELb0EEEEEEEEEvNT_6ParamsE,@function
        .size           _ZN7cutlass13device_kernelIN5flash19enable_sm80_to_sm89INS1_16FlashAttnBwdSm80INS1_25CollectiveMainloopBwdSm80ILi2ELi1EN4cute5tupleIJNS5_1CILi64EEENS7_ILi128EEENS7_ILi96EEEEEENS_6half_tEfNS_4arch4Sm80ELb1ELb0ELb0ELb1ELb0ELb0ELb0ELb0ELi2ELi2ELi4ELi2ELb1EEENS1_21CollectiveEpilogueBwdISB_SC_SE_Li256ELb1ELb0ELi2EEENS1_25SingleTileBwdLPTSchedulerILb1ELi128ELb0EEEEEEEEEvNT_6ParamsE,(.L_x_1406 - _ZN7cutlass13device_kernelIN5flash19enable_sm80_to_sm89INS1_16FlashAttnBwdSm80INS1_25CollectiveMainloopBwdSm80ILi2ELi1EN4cute5tupleIJNS5_1CILi64EEENS7_ILi128EEENS7_ILi96EEEEEENS_6half_tEfNS_4arch4Sm80ELb1ELb0ELb0ELb1ELb0ELb0ELb0ELb0ELi2ELi2ELi4ELi2ELb1EEENS1_21CollectiveEpilogueBwdISB_SC_SE_Li256ELb1ELb0ELi2EEENS1_25SingleTileBwdLPTSchedulerILb1ELi128ELb0EEEEEEEEEvNT_6ParamsE)
        .other          _ZN7cutlass13device_kernelIN5flash19enable_sm80_to_sm89INS1_16FlashAttnBwdSm80INS1_25CollectiveMainloopBwdSm80ILi2ELi1EN4cute5tupleIJNS5_1CILi64EEENS7_ILi128EEENS7_ILi96EEEEEENS_6half_tEfNS_4arch4Sm80ELb1ELb0ELb0ELb1ELb0ELb0ELb0ELb0ELi2ELi2ELi4ELi2ELb1EEENS1_21CollectiveEpilogueBwdISB_SC_SE_Li256ELb1ELb0ELi2EEENS1_25SingleTileBwdLPTSchedulerILb1ELi128ELb0EEEEEEEEEvNT_6ParamsE,@"STO_CUDA_ENTRY STV_DEFAULT"
_ZN7cutlass13device_kernelIN5flash19enable_sm80_to_sm89INS1_16FlashAttnBwdSm80INS1_25CollectiveMainloopBwdSm80ILi2ELi1EN4cute5tupleIJNS5_1CILi64EEENS7_ILi128EEENS7_ILi96EEEEEENS_6half_tEfNS_4arch4Sm80ELb1ELb0ELb0ELb1ELb0ELb0ELb0ELb0ELi2ELi2ELi4ELi2ELb1EEENS1_21CollectiveEpilogueBwdISB_SC_SE_Li256ELb1ELb0ELi2EEENS1_25SingleTileBwdLPTSchedulerILb1ELi128ELb0EEEEEEEEEvNT_6ParamsE:
[----:B------:R-:W-:Y:S02]  /*0000*/  MOV R1, c[0x0][0x28] ;  /* 0x00000a0000017a02 */ /* 0x000fe40000000f00 */
[----:B------:R-:W1:Y:S01]  /*0010*/  S2R R236, SR_TID.X ;  /* 0x0000000000ec7919 */ /* 0x000e620000002100 */
[----:B------:R-:W2:Y:S01]  /*0020*/  S2UR UR4, SR_CTAID.X ;  /* 0x00000000000479c3 */ /* 0x000ea20000002500 */
[----:B------:R-:W-:Y:S01]  /*0030*/  ULDC.64 UR18, c[0x0][0x118] ;  /* 0x0000460000127ab9 */ /* 0x000fe20000000a00 */
[----:B------:R-:W-:Y:S02]  /*0040*/  IADD3 R1, R1, -0x28, RZ ;  /* 0xffffffd801017810 */ /* 0x000fe40007ffe0ff */
[----:B-1----:R-:W-:-:S06]  /*0050*/  SHF.R.U32.HI R0, RZ, 0x5, R236 ;  /* 0x00000005ff007819 */ /* 0x002fcc00000116ec */
        /* <DEDUP_REMOVED lines=8> */
[----:B------:R-:W-:Y:S02]  /*00e0*/  @UP0 UMOV UR7, UR11 ;  /* 0x0000000b00070c82 */ /* 0x000fe40008000000 */
        /* <DEDUP_REMOVED lines=12> */
[----:B------:R-:W-:Y:S02]  /*01b0*/  @UP0 UMOV UR9, UR11 ;  /* 0x0000000b00090c82 */ /* 0x000fe40008000000 */
[----:B------:R-:W-:-:S04]  /*01c0*/  @UP0 USHF.R.U32.HI UR12, URZ, UR5, UR9 ;  /* 0x000000053f0c0299 */ /* 0x000fc80008011609 */
[----:B------:R-:W-:Y:S01]  /*01d0*/  UIMAD UR7, UR12, UR7, URZ ;  /* 0x000000070c0772a4 */ /* 0x000fe2000f8e023f */
[----:B------:R-:W-:Y:S05]  /*01e0*/  BRA `(.L_x_534) ;  /* 0x0000008000007947 */ /* 0x000fea0003800000 */
.L_x_533:
[----:B------:R-:W-:Y:S02]  /*01f0*/  ULDC UR7, c[0x0][0x3ac] ;  /* 0x0000eb0000077ab9 */ /* 0x000fe40000000800 */
[----:B------:R-:W-:Y:S02]  /*0200*/  UISETP.NE.AND UP0, UPT, UR7, 0x1, UPT ;  /* 0x000000010700788c */ /* 0x000fe4000bf05270 */
[----:B------:R-:W-:Y:S02]  /*0210*/  ULDC.64 UR4, c[0x0][0x3b0] ;  /* 0x0000ec0000047ab9 */ /* 0x000fe40000000a00 */
[----:B------:R-:W-:Y:S02]  /*0220*/  UIMAD.WIDE.U32 UR10, UR6, UR4, URZ ;  /* 0x00000004060a72a5 */ /* 0x000fe4000f8e003f */
[----:B------:R-:W-:-:S05]  /*0230*/  UMOV UR12, UR6 ;  /* 0x00000006000c7c82 */ /* 0x000fca0008000000 */
[----:B------:R-:W-:Y:S02]  /*0240*/  @UP0 UMOV UR9, UR11 ;  /* 0x0000000b00090c82 */ /* 0x000fe40008000000 */
[----:B------:R-:W-:-:S04]  /*0250*/  @UP0 USHF.R.U32.HI UR12, URZ, UR5, UR9 ;  /* 0x000000053f0c0299 */ /* 0x000fc80008011609 */
[----:B------:R-:W-:-:S04]  /*0260*/  UIMAD UR7, UR12, UR7, URZ ;  /* 0x000000070c0772a4 */ /* 0x000fc8000f8e023f */
.L_x_534:
[----:B------:R-:W-:Y:S01]  /*0270*/  UIADD3 UR9, UR6, -UR7, URZ ;  /* 0x8000000706097290 */ /* 0x000fe2000fffe03f */
[----:B------:R-:W-:Y:S01]  /*0280*/  ISETP.NE.U32.AND P0, PT, RZ, c[0x0][0x3e0], PT ;  /* 0x0000f800ff007a0c */ /* 0x000fe20003f05070 */
[----:B------:R-:W-:Y:S02]  /*0290*/  ULDC.64 UR4, c[0x0][0x3a8] ;  /* 0x0000ea0000047ab9 */ /* 0x000fe40000000a00 */
[----:B------:R-:W-:Y:S01]  /*02a0*/  ULDC.64 UR6, c[0x0][0x3a0] ;  /* 0x0000e80000067ab9 */ /* 0x000fe20000000a00 */
[----:B------:R-:W-:Y:S01]  /*02b0*/  ISETP.NE.AND.EX P0, PT, RZ, c[0x0][0x3e4], PT, P0 ;  /* 0x0000f900ff007a0c */ /* 0x000fe20003f05300 */
[----:B------:R-:W-:Y:S02]  /*02c0*/  UISETP.NE.AND UP0, UPT, UR6, 0x1, UPT ;  /* 0x000000010600788c */ /* 0x000fe4000bf05270 */
[----:B------:R-:W-:-:S04]  /*02d0*/  UIMAD UR5, UR8, UR5, UR9 ;  /* 0x00000005080572a4 */ /* 0x000fc8000f8e0209 */
[----:B------:R-:W-:-:S03]  /*02e0*/  UIMAD.WIDE.U32 UR8, UR5, UR7, URZ ;  /* 0x00000007050872a5 */ /* 0x000fc6000f8e003f */
[----:B------:R-:W-:-:S04]  /*02f0*/  UMOV UR10, UR5 ;  /* 0x00000005000a7c82 */ /* 0x000fc80008000000 */
[----:B------:R-:W-:Y:S02]  /*0300*/  @UP0 UMOV UR7, UR9 ;  /* 0x0000000900070c82 */ /* 0x000fe40008000000 */
[----:B------:R-:W-:-:S04]  /*0310*/  @UP0 USHF.R.U32.HI UR10, URZ, UR4, UR7 ;  /* 0x000000043f0a0299 */ /* 0x000fc80008011607 */
[----:B------:R-:W-:-:S04]  /*0320*/  UIADD3 UR11, -UR10, URZ, URZ ;  /* 0x0000003f0a0b7290 */ /* 0x000fc8000fffe13f */
[----:B------:R-:W-:Y:S01]  /*0330*/  UIMAD UR11, UR11, UR6, UR5 ;  /* 0x000000060b0b72a4 */ /* 0x000fe2000f8e0205 */
[----:B------:R-:W-:Y:S05]  /*0340*/  @!P0 BRA `(.L_x_535) ;  /* 0x0000008000008947 */ /* 0x000fea0003800000 */
[----:B------:R-:W-:Y:S02]  /*0350*/  UMOV UR4, 0x4 ;  /* 0x0000000400047882 */ /* 0x000fe40000000000 */
[----:B------:R-:W-:Y:S02]  /*0360*/  ULDC.64 UR6, c[0x0][0x3e0] ;  /* 0x0000f80000067ab9 */ /* 0x000fe40000000a00 */
[----:B------:R-:W-:-:S06]  /*0370*/  UIMAD.WIDE UR4, UR10, UR4, UR6 ;  /* 0x000000040a0472a5 */ /* 0x000fcc000f8e0206 */
[----:B------:R-:W-:Y:S02]  /*0380*/  MOV R2, UR4 ;  /* 0x0000000400027c02 */ /* 0x000fe40008000f00 */
[----:B------:R-:W-:-:S05]  /*0390*/  MOV R3, UR5 ;  /* 0x0000000500037c02 */ /* 0x000fca0008000f00 */
[----:B------:R-:W2:Y:S02]  /*03a0*/  LDG.E R2, [R2.64] ;  /* 0x0000001202027981 */ /* 0x000ea4000c1e1900 */
[----:B--2---:R1:W2:Y:S02]  /*03b0*/  R2UR UR5, R2 ;  /* 0x00000000020573c2 */ /* 0x0042a400000e0000 */
[----:B-12---:R-:W-:Y:S05]  /*03c0*/  BRA `(.L_x_536) ;  /* 0x000000f000007947 */ /* 0x006fea0003800000 */
.L_x_535:
[----:B------:R-:W-:-:S04]  /*03d0*/  ISETP.NE.U32.AND P0, PT, RZ, c[0x0][0x3d8], PT ;  /* 0x0000f600ff007a0c */ /* 0x000fc80003f05070 */
[----:B------:R-:W-:-:S13]  /*03e0*/  ISETP.NE.AND.EX P0, PT, RZ, c[0x0][0x3dc], PT, P0 ;  /* 0x0000f700ff007a0c */ /* 0x000fda0003f05300 */
[----:B------:R-:W-:Y:S05]  /*03f0*/  @!P0 BRA `(.L_x_537) ;  /* 0x000000b000008947 */ /* 0x000fea0003800000 */
[----:B------:R-:W-:Y:S02]  /*0400*/  UMOV UR4, 0x4 ;  /* 0x0000000400047882 */ /* 0x000fe40000000000 */
[----:B------:R-:W-:Y:S02]  /*0410*/  ULDC.64 UR6, c[0x0][0x3d8] ;  /* 0x0000f60000067ab9 */ /* 0x000fe40000000a00 */
[----:B------:R-:W-:-:S06]  /*0420*/  UIMAD.WIDE UR4, UR10, UR4, UR6 ;  /* 0x000000040a0472a5 */ /* 0x000fcc000f8e0206 */
[----:B------:R-:W-:Y:S02]  /*0430*/  MOV R4, UR4 ;  /* 0x0000000400047c02 */ /* 0x000fe40008000f00 */
[----:B------:R-:W-:-:S05]  /*0440*/  MOV R5, UR5 ;  /* 0x0000000500057c02 */ /* 0x000fca0008000f00 */
[----:B------:R-:W2:Y:S04]  /*0450*/  LDG.E R2, [R4.64] ;  /* 0x0000001204027981 */ /* 0x000ea8000c1e1900 */
[----:B------:R-:W3:Y:S01]  /*0460*/  LDG.E R0, [R4.64+0x4] ;  /* 0x0000041204007981 */ /* 0x000ee2000c1e1900 */
[----:B--2---:R-:W1:Y:S08]  /*0470*/  R2UR UR5, R2 ;  /* 0x00000000020573c2 */ /* 0x004e7000000e0000 */
[----:B---3--:R-:W1:Y:S02]  /*0480*/  R2UR UR4, R0 ;  /* 0x00000000000473c2 */ /* 0x008e6400000e0000 */
[----:B-1----:R-:W-:Y:S01]  /*0490*/  UIADD3 UR5, -UR5, UR4, URZ ;  /* 0x0000000405057290 */ /* 0x002fe2000fffe13f */
[----:B------:R-:W-:Y:S05]  /*04a0*/  BRA `(.L_x_536) ;  /* 0x0000001000007947 */ /* 0x000fea0003800000 */
.L_x_537:
[----:B------:R-:W-:Y:S02]  /*04b0*/  ULDC UR5, c[0x0][0x3d4] ;  /* 0x0000f50000057ab9 */ /* 0x000fe40000000800 */
.L_x_536:
[----:B------:R-:W-:-:S04]  /*04c0*/  UIADD3 UR5, UR5, 0x7f, URZ ;  /* 0x0000007f05057890 */ /* 0x000fc8000fffe03f */
[----:B------:R-:W-:-:S04]  /*04d0*/  USHF.R.S32.HI UR4, URZ, 0x1f, UR5 ;  /* 0x0000001f3f047899 */ /* 0x000fc80008011405 */
[----:B------:R-:W-:-:S04]  /*04e0*/  ULEA.HI UR4, UR4, UR5, URZ, 0x7 ;  /* 0x0000000504047291 */ /* 0x000fc8000f8f383f */
[----:B------:R-:W-:-:S04]  /*04f0*/  USHF.R.S32.HI UR4, URZ, 0x7, UR4 ;  /* 0x000000073f047899 */ /* 0x000fc80008011404 */
[----:B------:R-:W-:-:S04]  /*0500*/  UISETP.GE.AND UP0, UPT, UR12, UR4, UPT ;  /* 0x000000040c00728c */ /* 0x000fc8000bf06270 */
[----:B------:R-:W-:Y:S01]  /*0510*/  USEL UR10, UR10, 0xffffffff, !UP0 ;  /* 0xffffffff0a0a7887 */ /* 0x000fe2000c000000 */
[----:B------:R-:W-:Y:S05]  /*0520*/  BRA `(.L_x_538) ;  /* 0x0000049000007947 */ /* 0x000fea0003800000 */
.L_x_532:
        /* <DEDUP_REMOVED lines=22> */
.L_x_539:
        /* <DEDUP_REMOVED lines=8> */
.L_x_540:
        /* <DEDUP_REMOVED lines=22> */
.L_x_541:
        /* <DEDUP_REMOVED lines=14> */
.L_x_543:
[----:B------:R-:W-:Y:S02]  /*0950*/  ULDC UR5, c[0x0][0x3d4] ;  /* 0x0000f50000057ab9 */ /* 0x000fe40000000800 */
.L_x_542:
[----:B------:R-:W-:-:S04]  /*0960*/  UIADD3 UR5, UR5, 0x7f, URZ ;  /* 0x0000007f05057890 */ /* 0x000fc8000fffe03f */
[----:B------:R-:W-:-:S04]  /*0970*/  USHF.R.S32.HI UR4, URZ, 0x1f, UR5 ;  /* 0x0000001f3f047899 */ /* 0x000fc80008011405 */
[----:B------:R-:W-:-:S04]  /*0980*/  ULEA.HI UR4, UR4, UR5, URZ, 0x7 ;  /* 0x0000000504047291 */ /* 0x000fc8000f8f383f */
[----:B------:R-:W-:-:S04]  /*0990*/  USHF.R.S32.HI UR4, URZ, 0x7, UR4 ;  /* 0x000000073f047899 */ /* 0x000fc80008011404 */
[----:B------:R-:W-:-:S04]  /*09a0*/  UISETP.GE.AND UP0, UPT, UR12, UR4, UPT ;  /* 0x000000040c00728c */ /* 0x000fc8000bf06270 */
[----:B------:R-:W-:-:S06]  /*09b0*/  USEL UR10, UR10, 0xffffffff, !UP0 ;  /* 0xffffffff0a0a7887 */ /* 0x000fcc000c000000 */
.L_x_538:
[----:B------:R-:W-:-:S13]  /*09c0*/  ISETP.LE.AND P0, PT, RZ, UR10, PT ;  /* 0x0000000aff007c0c */ /* 0x000fda000bf03270 */
[----:B------:R-:W-:Y:S05]  /*09d0*/  @!P0 EXIT ;  /* 0x000000000000894d */ /* 0x000fea0003800000 */
[----:B------:R-:W-:Y:S02]  /*09e0*/  ULDC.64 UR4, c[0x0][0x2c8] ;  /* 0x0000b20000047ab9 */ /* 0x000fe40000000a00 */
[----:B------:R-:W-:Y:S02]  /*09f0*/  UISETP.NE.U32.AND UP2, UPT, URZ, UR4, UPT ;  /* 0x000000043f00728c */ /* 0x000fe4000bf45070 */
[----:B------:R-:W-:Y:S02]  /*0a00*/  UMOV UR6, 0x4 ;  /* 0x0000000400067882 */ /* 0x000fe40000000000 */
[----:B------:R-:W-:Y:S02]  /*0a10*/  UISETP.NE.AND.EX UP2, UPT, URZ, UR5, UPT, UP2 ;  /* 0x000000053f00728c */ /* 0x000fe4000bf45320 */
[----:B------:R-:W-:Y:S02]  /*0a20*/  ULDC.64 UR8, c[0x0][0x2c8] ;  /* 0x0000b20000087ab9 */ /* 0x000fe40000000a00 */
[----:B------:R-:W-:-:S02]  /*0a30*/  UIMAD.WIDE UR8, UR10, UR6, UR8 ;  /* 0x000000060a0872a5 */ /* 0x000fc4000f8e0208 */
[----:B------:R-:W-:Y:S01]  /*0a40*/  PLOP3.LUT P2, PT, PT, PT, UP2, 0x80, 0x0 ;  /* 0x000000000000781c */ /* 0x000fe20003f4f028 */
[----:B------:R-:W-:Y:S02]  /*0a50*/  ULDC.64 UR4, c[0x0][0x2d8] ;  /* 0x0000b60000047ab9 */ /* 0x000fe40000000a00 */
[----:B------:R-:W-:Y:S01]  /*0a60*/  UISETP.NE.U32.AND UP0, UPT, URZ, UR4, UPT ;  /* 0x000000043f00728c */ /* 0x000fe2000bf05070 */
[----:B------:R-:W-:Y:S02]  /*0a70*/  IMAD.U32 R8, RZ, RZ, UR8 ;  /* 0x00000008ff087e24 */ /* 0x000fe4000f8e00ff */
[----:B------:R-:W-:Y:S01]  /*0a80*/  IMAD.U32 R9, RZ, RZ, UR9 ;  /* 0x00000009ff097e24 */ /* 0x000fe2000f8e00ff */
[----:B------:R-:W-:-:S06]  /*0a90*/  UISETP.NE.AND.EX UP0, UPT, URZ, UR5, UPT, UP0 ;  /* 0x000000053f00728c */ /* 0x000fcc000bf05300 */
[----:B------:R-:W2:Y:S01]  /*0aa0*/  @P2 LDG.E R3, [R8.64] ;  /* 0x0000001208032981 */ /* 0x000ea2000c1e1900 */
[----:B------:R-:W-:Y:S01]  /*0ab0*/  ULDC.64 UR4, c[0x0][0x2d8] ;  /* 0x0000b60000047ab9 */ /* 0x000fe20000000a00 */
[----:B------:R-:W-:-:S03]  /*0ac0*/  PLOP3.LUT P0, PT, PT, PT, UP0, 0x80, 0x0 ;  /* 0x000000000000781c */ /* 0x000fc60003f0f008 */
[----:B------:R-:W-:-:S06]  /*0ad0*/  @UP0 UIMAD.WIDE UR4, UR10, UR6, UR4 ;  /* 0x000000060a0402a5 */ /* 0x000fcc000f8e0204 */
[----:B------:R-:W-:Y:S01]  /*0ae0*/  MOV R4, UR4 ;  /* 0x0000000400047c02 */ /* 0x000fe20008000f00 */
[----:B------:R-:W-:Y:S01]  /*0af0*/  IMAD.U32 R5, RZ, RZ, UR5 ;  /* 0x00000005ff057e24 */ /* 0x000fe2000f8e00ff */
[----:B------:R-:W-:Y:S02]  /*0b00*/  ULDC.64 UR4, c[0x0][0x2d0] ;  /* 0x0000b40000047ab9 */ /* 0x000fe40000000a00 */
[----:B------:R-:W-:Y:S01]  /*0b10*/  UISETP.NE.U32.AND UP1, UPT, URZ, UR4, UPT ;  /* 0x000000043f00728c */ /* 0x000fe2000bf25070 */
[----:B------:R-:W-:Y:S01]  /*0b20*/  MOV R0, RZ ;  /* 0x000000ff00007202 */ /* 0x000fe20000000f00 */
[----:B------:R-:W3:Y:S01]  /*0b30*/  @P0 LDG.E R4, [R4.64] ;  /* 0x0000001204040981 */ /* 0x000ee2000c1e1900 */
[----:B------:R-:W-:Y:S01]  /*0b40*/  IMAD.MOV.U32 R2, RZ, RZ, RZ ;  /* 0x000000ffff027224 */ /* 0x000fe200078e00ff */
[----:B------:R-:W-:-:S03]  /*0b50*/  UISETP.NE.AND.EX UP1, UPT, URZ, UR5, UPT, UP1 ;  /* 0x000000053f00728c */ /* 0x000fc6000bf25310 */
[----:B------:R-:W-:Y:S01]  /*0b60*/  ULDC.64 UR4, c[0x0][0x2d0] ;  /* 0x0000b40000047ab9 */ /* 0x000fe20000000a00 */
[----:B------:R1:W5:Y:S01]  /*0b70*/  @P2 LDG.E R0, [R8.64] ;  /* 0x0000001208002981 */ /* 0x000362000c1e1900 */
[----:B------:R-:W-:Y:S01]  /*0b80*/  UIMAD.WIDE UR4, UR10, UR6, UR4 ;  /* 0x000000060a0472a5 */ /* 0x000fe2000f8e0204 */
[----:B------:R-:W-:-:S05]  /*0b90*/  PLOP3.LUT P1, PT, PT, PT, UP1, 0x80, 0x0 ;  /* 0x000000000000781c */ /* 0x000fca0003f2f018 */
[----:B------:R-:W-:Y:S01]  /*0ba0*/  MOV R6, UR4 ;  /* 0x0000000400067c02 */ /* 0x000fe20008000f00 */
[----:B------:R-:W-:-:S07]  /*0bb0*/  IMAD.U32 R7, RZ, RZ, UR5 ;  /* 0x00000005ff077e24 */ /* 0x000fce000f8e00ff */
[----:B------:R1:W5:Y:S01]  /*0bc0*/  @P1 LDG.E R2, [R6.64] ;  /* 0x0000001206021981 */ /* 0x000362000c1e1900 */
[----:B------:R-:W-:Y:S02]  /*0bd0*/  ULDC UR9, c[0x0][0x168] ;  /* 0x00005a0000097ab9 */ /* 0x000fe40000000800 */
[----:B------:R-:W-:Y:S02]  /*0be0*/  UMOV UR14, URZ ;  /* 0x0000003f000e7c82 */ /* 0x000fe40008000000 */
[----:B------:R-:W-:Y:S01]  /*0bf0*/  ULDC UR8, c[0x0][0x198] ;  /* 0x0000660000087ab9 */ /* 0x000fe20000000800 */
[----:B--2---:R-:W2:Y:S02]  /*0c00*/  @P2 R2UR UR5, R3 ;  /* 0x00000000030523c2 */ /* 0x004ea400000e0000 */
[----:B--2---:R-:W-:-:S04]  /*0c10*/  @UP2 ULEA UR5, UR10, UR5, 0x6 ;  /* 0x000000050a052291 */ /* 0x004fc8000f8e303f */
[----:B------:R-:W-:-:S04]  /*0c20*/  @UP2 USHF.R.S32.HI UR4, URZ, 0x1f, UR5 ;  /* 0x0000001f3f042899 */ /* 0x000fc80008011405 */
[----:B------:R-:W-:Y:S01]  /*0c30*/  @UP2 ULEA.HI UR4, UR4, UR5, URZ, 0x6 ;  /* 0x0000000504042291 */ /* 0x000fe2000f8f303f */
[----:B---3--:R1:W2:Y:S03]  /*0c40*/  @P0 R2UR UR9, R4 ;  /* 0x00000000040903c2 */ /* 0x0082a600000e0000 */
[----:B------:R-:W-:Y:S01]  /*0c50*/  @UP2 ULOP3.LUT UR14, UR4, 0xffffffc0, URZ, 0xc0, !UPT ;  /* 0xffffffc0040e2892 */ /* 0x000fe2000f8ec03f */
[----:B-12---:R-:W-:Y:S06]  /*0c60*/  @P0 BRA `(.L_x_544) ;  /* 0x0000006000000947 */ /* 0x006fec0003800000 */
[----:B------:R-:W-:Y:S05]  /*0c70*/  @!P2 BRA `(.L_x_544) ;  /* 0x000000500000a947 */ /* 0x000fea0003800000 */
[----:B------:R-:W2:Y:S04]  /*0c80*/  LDG.E R3, [R8.64] ;  /* 0x0000001208037981 */ /* 0x000ea8000c1e1900 */
[----:B------:R-:W3:Y:S01]  /*0c90*/  LDG.E R4, [R8.64+0x4] ;  /* 0x0000041208047981 */ /* 0x000ee2000c1e1900 */
[----:B--2---:R-:W1:Y:S08]  /*0ca0*/  R2UR UR9, R3 ;  /* 0x00000000030973c2 */ /* 0x004e7000000e0000 */
[----:B---3--:R-:W1:Y:S02]  /*0cb0*/  R2UR UR4, R4 ;  /* 0x00000000040473c2 */ /* 0x008e6400000e0000 */
[----:B-1----:R-:W-:-:S06]  /*0cc0*/  UIADD3 UR9, -UR9, UR4, URZ ;  /* 0x0000000409097290 */ /* 0x002fcc000fffe13f */
.L_x_544:
[----:B------:R-:W-:-:S04]  /*0cd0*/  ISETP.NE.U32.AND P0, PT, RZ, c[0x0][0x2e0], PT ;  /* 0x0000b800ff007a0c */ /* 0x000fc80003f05070 */
[----:B------:R-:W-:-:S13]  /*0ce0*/  ISETP.NE.AND.EX P0, PT, RZ, c[0x0][0x2e4], PT, P0 ;  /* 0x0000b900ff007a0c */ /* 0x000fda0003f05300 */
[----:B------:R-:W-:Y:S05]  /*0cf0*/  @!P0 BRA `(.L_x_545) ;  /* 0x0000007000008947 */ /* 0x000fea0003800000 */
[----:B------:R-:W-:Y:S02]  /*0d00*/  ULDC.64 UR4, c[0x0][0x2e0] ;  /* 0x0000b80000047ab9 */ /* 0x000fe40000000a00 */
[----:B------:R-:W-:-:S06]  /*0d10*/  UIMAD.WIDE UR4, UR10, UR6, UR4 ;  /* 0x000000060a0472a5 */ /* 0x000fcc000f8e0204 */
[----:B------:R-:W-:Y:S02]  /*0d20*/  MOV R4, UR4 ;  /* 0x0000000400047c02 */ /* 0x000fe40008000f00 */
[----:B------:R-:W-:-:S05]  /*0d30*/  MOV R5, UR5 ;  /* 0x0000000500057c02 */ /* 0x000fca0008000f00 */
[----:B------:R-:W2:Y:S02]  /*0d40*/  LDG.E R4, [R4.64] ;  /* 0x0000001204047981 */ /* 0x000ea4000c1e1900 */
[----:B--2---:R1:W2:Y:S02]  /*0d50*/  R2UR UR8, R4 ;  /* 0x00000000040873c2 */ /* 0x0042a400000e0000 */
[----:B-12---:R-:W-:Y:S05]  /*0d60*/  BRA `(.L_x_546) ;  /* 0x0000006000007947 */ /* 0x006fea0003800000 */
.L_x_545:
[----:B------:R-:W-:Y:S05]  /*0d70*/  @!P1 BRA `(.L_x_546) ;  /* 0x0000005000009947 */ /* 0x000fea0003800000 */
[----:B------:R-:W2:Y:S04]  /*0d80*/  LDG.E R3, [R6.64] ;  /* 0x0000001206037981 */ /* 0x000ea8000c1e1900 */
[----:B------:R-:W3:Y:S01]  /*0d90*/  LDG.E R4, [R6.64+0x4] ;  /* 0x0000041206047981 */ /* 0x000ee2000c1e1900 */
[----:B--2---:R-:W1:Y:S08]  /*0da0*/  R2UR UR8, R3 ;  /* 0x00000000030873c2 */ /* 0x004e7000000e0000 */
[----:B---3--:R-:W1:Y:S02]  /*0db0*/  R2UR UR4, R4 ;  /* 0x00000000040473c2 */ /* 0x008e6400000e0000 */
[----:B-1----:R-:W-:-:S06]  /*0dc0*/  UIADD3 UR8, -UR8, UR4, URZ ;  /* 0x0000000408087290 */ /* 0x002fcc000fffe13f */
.L_x_546:
[----:B------:R-:W-:Y:S01]  /*0dd0*/  USHF.L.U32 UR6, UR12, 0x7, URZ ;  /* 0x000000070c067899 */ /* 0x000fe2000800063f */
[----:B------:R-:W-:Y:S01]  /*0de0*/  PLOP3.LUT P1, PT, PT, PT, PT, 0x80, 0x0 ;  /* 0x000000000000781c */ /* 0x000fe20003f2f070 */
[----:B------:R-:W-:Y:S01]  /*0df0*/  ULDC UR4, c[0x0][0x2a4] ;  /* 0x0000a90000047ab9 */ /* 0x000fe20000000800 */
[----:B------:R-:W-:Y:S01]  /*0e00*/  CS2R R150, SRZ ;  /* 0x0000000000967805 */ /* 0x000fe2000001ff00 */
[----:B------:R-:W-:Y:S01]  /*0e10*/  UIADD3 UR7, UR6, UR9, -UR8 ;  /* 0x0000000906077290 */ /* 0x000fe2000fffe808 */
[----:B------:R-:W-:Y:S01]  /*0e20*/  CS2R R148, SRZ ;  /* 0x0000000000947805 */ /* 0x000fe2000001ff00 */
[----:B------:R-:W-:Y:S01]  /*0e30*/  UIADD3 UR5, UR9, 0x3f, URZ ;  /* 0x0000003f09057890 */ /* 0x000fe2000fffe03f */
        /* <DEDUP_REMOVED lines=58> */
[----:B------:R-:W-:Y:S01]  /*11e0*/  UIMAD UR4, UR14, 0x60, URZ ;  /* 0x000000600e0478a4 */ /* 0x000fe2000f8e023f */
[C---:B------:R-:W-:Y:S01]  /*11f0*/  IMAD.SHL.U32 R7, R236.reuse, 0x4, RZ ;  /* 0x00000004ec077824 */ /* 0x040fe200078e00ff */
[--C-:B------:R-:W-:Y:S01]  /*1200*/  SHF.R.S32.HI R8, RZ, 0x1f, R236.reuse ;  /* 0x0000001fff087819 */ /* 0x100fe200000114ec */
[----:B------:R-:W-:Y:S01]  /*1210*/  USHF.R.S32.HI UR13, URZ, 0x1f, UR14 ;  /* 0x0000001f3f0d7899 */ /* 0x000fe2000801140e */
[----:B------:R-:W-:Y:S01]  /*1220*/  SHF.R.S32.HI R11, RZ, 0x1f, R236 ;  /* 0x0000001fff0b7819 */ /* 0x000fe200000114ec */
[----:B------:R-:W-:Y:S01]  /*1230*/  IMAD.U32 R16, RZ, RZ, UR11 ;  /* 0x0000000bff107e24 */ /* 0x000fe2000f8e00ff */
[----:B------:R-:W-:Y:S01]  /*1240*/  IADD3 R4, P0, R236, UR4, RZ ;  /* 0x00000004ec047c10 */ /* 0x000fe2000ff1e0ff */
[----:B------:R-:W-:Y:S01]  /*1250*/  IMAD.U32 R3, RZ, RZ, UR4 ;  /* 0x00000004ff037e24 */ /* 0x000fe2000f8e00ff */
[----:B------:R-:W-:Y:S01]  /*1260*/  ULDC.64 UR4, c[0x0][0x248] ;  /* 0x0000920000047ab9 */ /* 0x000fe20000000a00 */
[----:B------:R-:W-:Y:S01]  /*1270*/  IADD3 R6, P1, R7, UR14, RZ ;  /* 0x0000000e07067c10 */ /* 0x000fe2000ff3e0ff */
[----:B------:R-:W-:Y:S01]  /*1280*/  UISETP.NE.AND UP0, UPT, UR4, 0x1, UPT ;  /* 0x000000010400788c */ /* 0x000fe2000bf05270 */
[----:B------:R-:W-:Y:S01]  /*1290*/  LEA.HI R24, R11, R236, RZ, 0x2 ;  /* 0x000000ec0b187211 */ /* 0x000fe200078f10ff */
[----:B------:R-:W-:Y:S01]  /*12a0*/  IMAD.U32 R20, RZ, RZ, UR11 ;  /* 0x0000000bff147e24 */ /* 0x000fe2000f8e00ff */
[----:B------:R-:W-:Y:S01]  /*12b0*/  LEA.HI.X.SX32 R5, R3, R8, 0x1, P0 ;  /* 0x0000000803057211 */ /* 0x000fe200000f0eff */
[----:B------:R-:W-:Y:S01]  /*12c0*/  IMAD.U32 R18, RZ, RZ, UR11 ;  /* 0x0000000bff127e24 */ /* 0x000fe2000f8e00ff */
[----:B------:R-:W-:Y:S01]  /*12d0*/  LEA.HI.X.SX32 R7, R7, UR13, 0x1, P1 ;  /* 0x0000000d07077c11 */ /* 0x000fe200088f0eff */
[----:B------:R-:W-:Y:S01]  /*12e0*/  UIMAD.WIDE.U32 UR20, UR11, UR5, URZ ;  /* 0x000000050b1472a5 */ /* 0x000fe2000f8e003f */
[----:B------:R-:W-:Y:S01]  /*12f0*/  SHF.R.S32.HI R241, RZ, 0x2, R24 ;  /* 0x00000002fff17819 */ /* 0x000fe20000011418 */
[----:B------:R-:W-:Y:S01]  /*1300*/  IMAD.WIDE.U32 R16, R16, c[0x0][0x238], R4 ;  /* 0x00008e0010107a25 */ /* 0x000fe200078e0004 */
[----:B------:R-:W-:Y:S01]  /*1310*/  LOP3.LUT R5, R24, 0xfffffffc, RZ, 0xc0, !PT ;  /* 0xfffffffc18057812 */ /* 0x000fe200078ec0ff */
[----:B------:R-:W-:Y:S01]  /*1320*/  ULDC UR4, c[0x0][0x250] ;  /* 0x0000940000047ab9 */ /* 0x000fe20000000800 */
[----:B------:R-:W-:Y:S01]  /*1330*/  SHF.R.S32.HI R3, RZ, 0x1f, R241 ;  /* 0x0000001fff037819 */ /* 0x000fe200000114f1 */
[--C-:B------:R-:W-:Y:S01]  /*1340*/  IMAD.WIDE.U32 R20, R20, c[0x0][0x270], R6.reuse ;  /* 0x00009c0014147a25 */ /* 0x100fe200078e0006 */
[----:B------:R-:W-:Y:S01]  /*1350*/  UMOV UR13, UR11 ;  /* 0x0000000b000d7c82 */ /* 0x000fe20008000000 */
[C---:B-----5:R-:W-:Y:S01]  /*1360*/  IADD3 R4, P1, R241.reuse, R0, RZ ;  /* 0x00000000f1047210 */ /* 0x060fe20007f3e0ff */
[----:B------:R-:W-:Y:S01]  /*1370*/  @UP0 USHF.R.U32.HI UR13, URZ, UR4, UR21 ;  /* 0x000000043f0d0299 */ /* 0x000fe20008011615 */
[----:B------:R-:W-:Y:S01]  /*1380*/  IMAD.WIDE.U32 R18, R18, c[0x0][0x288], R6 ;  /* 0x0000a20012127a25 */ /* 0x000fe200078e0006 */
[----:B------:R-:W-:Y:S01]  /*1390*/  IADD3 R8, P0, R241, R2, RZ ;  /* 0x00000002f1087210 */ /* 0x000fe20007f1e0ff */
[----:B------:R-:W-:Y:S01]  /*13a0*/  ULDC.64 UR14, c[0x0][0x1e0] ;  /* 0x00007800000e7ab9 */ /* 0x000fe20000000a00 */
[-C--:B------:R-:W-:Y:S01]  /*13b0*/  LEA.HI R12, R11, R236.reuse, RZ, 0x3 ;  /* 0x000000ec0b0c7211 */ /* 0x080fe200078f18ff */
[----:B------:R-:W-:Y:S01]  /*13c0*/  IMAD.IADD R6, R236, 0x1, -R5 ;  /* 0x00000001ec067824 */ /* 0x000fe200078e0a05 */
[----:B------:R-:W-:Y:S01]  /*13d0*/  USHF.R.S32.HI UR16, URZ, 0x1f, UR13 ;  /* 0x0000001f3f107899 */ /* 0x000fe2000801140d */
[-C--:B------:R-:W-:Y:S01]  /*13e0*/  LEA.HI.X.SX32 R0, R0, R3.reuse, 0x1, P1 ;  /* 0x0000000300007211 */ /* 0x080fe200008f0eff */
[----:B------:R-:W-:Y:S01]  /*13f0*/  ULDC.64 UR4, c[0x0][0x1b0] ;  /* 0x00006c0000047ab9 */ /* 0x000fe20000000a00 */
[----:B------:R-:W-:Y:S01]  /*1400*/  IMAD.SHL.U32 R26, R6, 0x8, RZ ;  /* 0x00000008061a7824 */ /* 0x000fe200078e00ff */
[----:B------:R-:W-:Y:S01]  /*1410*/  UIMAD UR14, UR16, UR14, URZ ;  /* 0x0000000e100e72a4 */ /* 0x000fe2000f8e023f */
[----:B------:R-:W-:Y:S01]  /*1420*/  LEA.HI.X.SX32 R9, R2, R3, 0x1, P0 ;  /* 0x0000000302097211 */ /* 0x000fe200000f0eff */
[----:B------:R-:W-:Y:S01]  /*1430*/  UIMAD UR16, UR16, UR4, URZ ;  /* 0x00000004101072a4 */ /* 0x000fe2000f8e023f */
[----:B------:R-:W-:Y:S01]  /*1440*/  IMAD.SHL.U32 R7, R12, 0x8, RZ ;  /* 0x000000080c077824 */ /* 0x000fe200078e00ff */
[--C-:B------:R-:W-:Y:S01]  /*1450*/  SHF.R.S32.HI R27, RZ, 0x1f, R26.reuse ;  /* 0x0000001fff1b7819 */ /* 0x100fe2000001141a */
[----:B------:R-:W-:Y:S01]  /*1460*/  IMAD.U32 R3, RZ, RZ, UR13 ;  /* 0x0000000dff037e24 */ /* 0x000fe2000f8e00ff */
[----:B------:R-:W-:Y:S01]  /*1470*/  USHF.R.S32.HI UR22, URZ, 0x1f, UR10 ;  /* 0x0000001f3f167899 */ /* 0x000fe2000801140a */
[----:B------:R-:W-:Y:S01]  /*1480*/  IMAD.U32 R28, RZ, RZ, UR12 ;  /* 0x0000000cff1c7e24 */ /* 0x000fe2000f8e00ff */
[----:B------:R-:W-:Y:S01]  /*1490*/  UIMAD UR15, UR13, UR15, UR14 ;  /* 0x0000000f0d0f72a4 */ /* 0x000fe2000f8e020e */
[----:B------:R-:W-:Y:S01]  /*14a0*/  IMAD.WIDE.U32 R30, R3, c[0x0][0x1e0], R26 ;  /* 0x00007800031e7a25 */ /* 0x000fe200078e001a */
[----:B------:R-:W-:Y:S01]  /*14b0*/  UIMAD UR16, UR13, UR5, UR16 ;  /* 0x000000050d1072a4 */ /* 0x000fe2000f8e0210 */
[----:B------:R-:W-:Y:S01]  /*14c0*/  LOP3.LUT R7, R7, 0xc0, RZ, 0xc0, !PT ;  /* 0x000000c007077812 */ /* 0x000fe200078ec0ff */
[----:B------:R-:W-:Y:S01]  /*14d0*/  USEL UR14, UR10, URZ, !UP1 ;  /* 0x0000003f0a0e7287 */ /* 0x000fe2000c800000 */
[----:B------:R-:W-:Y:S01]  /*14e0*/  IMAD.WIDE R28, R28, 0x80, R8 ;  /* 0x000000801c1c7825 */ /* 0x000fe200078e0208 */
[----:B------:R-:W-:Y:S01]  /*14f0*/  USEL UR13, UR22, URZ, !UP1 ;  /* 0x0000003f160d7287 */ /* 0x000fe2000c800000 */
[----:B------:R-:W-:Y:S01]  /*1500*/  SHF.R.U32.HI R5, RZ, 0x3, R7 ;  /* 0x00000003ff057819 */ /* 0x000fe20000011607 */
[----:B------:R-:W-:Y:S01]  /*1510*/  ULDC.64 UR4, c[0x0][0x1e8] ;  /* 0x00007a0000047ab9 */ /* 0x000fe20000000a00 */
[--C-:B------:R-:W-:Y:S01]  /*1520*/  LOP3.LUT R2, R7, 0x18, R26.reuse, 0xf8, !PT ;  /* 0x0000001807027812 */ /* 0x100fe200078ef81a */
[----:B------:R-:W-:Y:S01]  /*1530*/  UIMAD UR4, UR13, UR4, URZ ;  /* 0x000000040d0472a4 */ /* 0x000fe2000f8e023f */
[----:B------:R-:W-:Y:S01]  /*1540*/  IADD3 R31, R31, UR15, RZ ;  /* 0x0000000f1f1f7c10 */ /* 0x000fe2000fffe0ff */
[----:B------:R-:W-:Y:S01]  /*1550*/  IMAD.U32 R22, RZ, RZ, UR14 ;  /* 0x0000000eff167e24 */ /* 0x000fe2000f8e00ff */
[----:B------:R-:W-:Y:S01]  /*1560*/  LOP3.LUT R5, R2, R5, RZ, 0x3c, !PT ;  /* 0x0000000502057212 */ /* 0x000fe200078e3cff */
[----:B------:R-:W-:Y:S01]  /*1570*/  IMAD.WIDE.U32 R8, R3, c[0x0][0x1b0], R26 ;  /* 0x00006c0003087a25 */ /* 0x000fe200078e001a */
[----:B------:R-:W-:Y:S01]  /*1580*/  UIMAD UR15, UR14, UR5, UR4 ;  /* 0x000000050e0f72a4 */ /* 0x000fe2000f8e0204 */
[----:B------:R-:W-:Y:S01]  /*1590*/  LEA.HI R2, R24, R241, RZ, 0x1 ;  /* 0x000000f118027211 */ /* 0x000fe200078f08ff */
[----:B------:R-:W-:Y:S01]  /*15a0*/  UIADD3 UR6, -UR6, UR8, URZ ;  /* 0x0000000806067290 */ /* 0x000fe2000fffe13f */
[----:B------:R-:W-:Y:S01]  /*15b0*/  IMAD.WIDE.U32 R30, R22, c[0x0][0x1e8], R30 ;  /* 0x00007a00161e7a25 */ /* 0x000fe200078e001e */
[----:B------:R-:W-:Y:S01]  /*15c0*/  IADD3 R9, R9, UR16, RZ ;  /* 0x0000001009097c10 */ /* 0x000fe2000fffe0ff */
[----:B------:R-:W-:Y:S01]  /*15d0*/  ULDC.64 UR4, c[0x0][0x1b8] ;  /* 0x00006e0000047ab9 */ /* 0x000fe20000000a00 */
[----:B------:R-:W-:Y:S01]  /*15e0*/  LOP3.LUT R2, R2, 0x7fffffe, RZ, 0xc0, !PT ;  /* 0x07fffffe02027812 */ /* 0x000fe200078ec0ff */
[----:B------:R-:W-:Y:S01]  /*15f0*/  IMAD R7, R29, c[0x0][0x1d8], RZ ;  /* 0x000076001d077a24 */ /* 0x000fe200078e02ff */
[----:B------:R-:W-:Y:S01]  /*1600*/  LEA.HI R3, R11, R236, RZ, 0x5 ;  /* 0x000000ec0b037211 */ /* 0x000fe200078f28ff */
[----:B------:R-:W-:Y:S01]  /*1610*/  IMAD.WIDE.U32 R22, R22, c[0x0][0x1b8], R8 ;  /* 0x00006e0016167a25 */ /* 0x000fe200078e0008 */
[----:B------:R-:W-:Y:S01]  /*1620*/  IADD3 R31, R31, UR15, RZ ;  /* 0x0000000f1f1f7c10 */ /* 0x000fe2000fffe0ff */
[----:B------:R-:W-:Y:S01]  /*1630*/  UIMAD UR4, UR13, UR4, URZ ;  /* 0x000000040d0472a4 */ /* 0x000fe2000f8e023f */
[----:B------:R-:W-:Y:S01]  /*1640*/  SHF.R.S32.HI R14, RZ, 0x5, R3 ;  /* 0x00000005ff0e7819 */ /* 0x000fe20000011403 */
[C---:B------:R-:W-:Y:S01]  /*1650*/  IMAD.IADD R9, R241.reuse, 0x1, -R2 ;  /* 0x00000001f1097824 */ /* 0x040fe200078e0a02 */
[----:B------:R-:W-:Y:S01]  /*1660*/  IADD3 R240, R26, 0x40, RZ ;  /* 0x000000401af07810 */ /* 0x000fe20007ffe0ff */
[C---:B------:R-:W-:Y:S01]  /*1670*/  IMAD R2, R28.reuse, c[0x0][0x1dc], R7 ;  /* 0x000077001c027a24 */ /* 0x040fe200078e0207 */
[----:B------:R-:W-:Y:S01]  /*1680*/  IADD3 R7, -R241, UR6, RZ ;  /* 0x00000006f1077c10 */ /* 0x000fe2000fffe1ff */
[----:B------:R-:W-:Y:S01]  /*1690*/  IMAD.WIDE.U32 R30, R28, c[0x0][0x1d8], R30 ;  /* 0x000076001c1e7a25 */ /* 0x000fe200078e001e */
[----:B------:R-:W-:Y:S01]  /*16a0*/  ISETP.GE.AND P3, PT, R26, c[0x0][0x1cc], PT ;  /* 0x000073001a007a0c */ /* 0x000fe20003f66270 */
[----:B------:R-:W-:Y:S01]  /*16b0*/  UIMAD UR5, UR14, UR5, UR4 ;  /* 0x000000050e0572a4 */ /* 0x000fe2000f8e0204 */
[----:B------:R-:W-:Y:S01]  /*16c0*/  ISETP.GE.AND P1, PT, R240, c[0x0][0x1cc], PT ;  /* 0x00007300f0007a0c */ /* 0x000fe20003f26270 */
[----:B------:R-:W-:Y:S01]  /*16d0*/  IMAD R238, R14, 0x8, R9 ;  /* 0x000000080eee7824 */ /* 0x000fe200078e0209 */
[----:B------:R-:W-:Y:S01]  /*16e0*/  LEA R32, P0, R30, c[0x0][0x1c0], 0x1 ;  /* 0x000070001e207a11 */ /* 0x000fe200078008ff */
[----:B------:R-:W-:Y:S01]  /*16f0*/  IMAD.IADD R2, R31, 0x1, R2 ;  /* 0x000000011f027824 */ /* 0x000fe200078e0202 */
[C---:B------:R-:W-:Y:S01]  /*1700*/  ISETP.LT.OR P6, PT, R7.reuse, 0x1, P3 ;  /* 0x000000010700780c */ /* 0x040fe20001fc1670 */
[----:B------:R-:W-:Y:S01]  /*1710*/  IMAD.MOV.U32 R8, RZ, RZ, c[0x0][0x1d8] ;  /* 0x00007600ff087624 */ /* 0x000fe200078e00ff */
[C---:B------:R-:W-:Y:S01]  /*1720*/  ISETP.LT.OR P4, PT, R7.reuse, 0x1, P1 ;  /* 0x000000010700780c */ /* 0x040fe20000f81670 */
[----:B------:R-:W-:Y:S01]  /*1730*/  IMAD.U32 R238, R238, 0x20, R5 ;  /* 0x00000020eeee7824 */ /* 0x000fe200078e0005 */
[----:B------:R-:W-:Y:S01]  /*1740*/  LEA.HI.X R33, R30, c[0x0][0x1c4], R2, 0x1, P0 ;  /* 0x000071001e217a11 */ /* 0x000fe200000f0c02 */
[----:B------:R-:W-:Y:S01]  /*1750*/  IMAD.MOV.U32 R5, RZ, RZ, c[0x0][0x1dc] ;  /* 0x00007700ff057624 */ /* 0x000fe200078e00ff */
[C---:B------:R-:W-:Y:S01]  /*1760*/  LEA R30, P0, R8.reuse, R32, 0x7 ;  /* 0x00000020081e7211 */ /* 0x040fe200078038ff */
[----:B------:R-:W-:Y:S01]  /*1770*/  UMOV UR4, 0x6 ;  /* 0x0000000600047882 */ /* 0x000fe20000000000 */
[----:B------:R-:W-:Y:S01]  /*1780*/  ISETP.LT.OR P3, PT, R7, 0x41, P3 ;  /* 0x000000410700780c */ /* 0x000fe20001f61670 */
[----:B------:R-:W-:Y:S01]  /*1790*/  ULDC.64 UR14, c[0x0][0x208] ;  /* 0x00008200000e7ab9 */ /* 0x000fe20000000a00 */
[----:B------:R-:W-:Y:S01]  /*17a0*/  LEA.HI.X R31, R8, R33, R5, 0x7, P0 ;  /* 0x00000021081f7211 */ /* 0x000fe200000f3c05 */
[----:B------:R-:W-:Y:S01]  /*17b0*/  IMAD.SHL.U32 R238, R238, 0x2, RZ ;  /* 0x00000002eeee7824 */ /* 0x000fe200078e00ff */
[----:B------:R-:W-:Y:S01]  /*17c0*/  IADD3 R8, R26, 0x20, RZ ;  /* 0x000000201a087810 */ /* 0x000fe20007ffe0ff */
[----:B------:R-:W-:Y:S01]  /*17d0*/  USHF.R.S32.HI UR23, URZ, 0x1f, UR11 ;  /* 0x0000001f3f177899 */ /* 0x000fe2000801140b */
[----:B------:R-:W-:Y:S01]  /*17e0*/  IADD3 R23, R23, UR5, RZ ;  /* 0x0000000517177c10 */ /* 0x000fe2000fffe0ff */
[----:B------:R-:W-:Y:S01]  /*17f0*/  USHF.L.U64.HI UR15, UR14, UR4, UR15 ;  /* 0x000000040e0f7299 */ /* 0x000fe2000801020f */
[----:B------:R-:W-:Y:S01]  /*1800*/  ISETP.GE.AND P2, PT, R8, c[0x0][0x1cc], PT ;  /* 0x0000730008007a0c */ /* 0x000fe20003f46270 */
[----:B------:R-:W-:Y:S01]  /*1810*/  @!PT LDS RZ, [RZ] ;  /* 0x00000000fffff984 */ /* 0x000fe20000000800 */
[----:B------:R-:W-:Y:S01]  /*1820*/  @!PT LDS RZ, [RZ] ;  /* 0x00000000fffff984 */ /* 0x000fe20000000800 */
[----:B------:R-:W-:Y:S01]  /*1830*/  @!PT LDS RZ, [RZ] ;  /* 0x00000000fffff984 */ /* 0x000fe20000000800 */
[----:B------:R1:W-:Y:S01]  /*1840*/  LDGSTS.E.BYPASS.LTC128B.128 [R238+0x6080], [R32.64], !P6 ;  /* 0x0608000020ee7fae */ /* 0x0003e2000f101d52 */
[C---:B------:R-:W-:Y:S01]  /*1850*/  ISETP.LT.OR P1, PT, R7.reuse, 0x41, P1 ;  /* 0x000000410700780c */ /* 0x040fe20000f21670 */
[----:B------:R-:W-:Y:S01]  /*1860*/  ULDC.64 UR4, c[0x0][0x270] ;  /* 0x00009c0000047ab9 */ /* 0x000fe20000000a00 */
[C---:B------:R-:W-:Y:S01]  /*1870*/  ISETP.LT.OR P5, PT, R7.reuse, 0x1, P2 ;  /* 0x000000010700780c */ /* 0x040fe200017a1670 */
[----:B------:R-:W-:Y:S01]  /*1880*/  UIMAD UR4, UR23, UR4, URZ ;  /* 0x00000004170472a4 */ /* 0x000fe2000f8e023f */
[----:B------:R-:W-:Y:S01]  /*1890*/  ISETP.LT.OR P2, PT, R7, 0x41, P2 ;  /* 0x000000410700780c */ /* 0x000fe20001741670 */
[----:B------:R-:W-:Y:S01]  /*18a0*/  IMAD R2, R29, c[0x0][0x1a8], RZ ;  /* 0x00006a001d027a24 */ /* 0x000fe200078e02ff */
[----:B------:R-:W-:Y:S01]  /*18b0*/  USHF.L.U32 UR16, UR14, 0x6, URZ ;  /* 0x000000060e107899 */ /* 0x000fe2000800063f */
[----:B------:R-:W-:Y:S01]  /*18c0*/  IMAD.WIDE.U32 R22, R28, c[0x0][0x1a8], R22 ;  /* 0x00006a001c167a25 */ /* 0x000fe200078e0016 */
[----:B------:R-:W-:Y:S01]  /*18d0*/  UIMAD UR14, UR11, UR5, UR4 ;  /* 0x000000050b0e72a4 */ /* 0x000fe2000f8e0204 */
[----:B------:R-:W-:Y:S01]  /*18e0*/  ISETP.GE.AND P6, PT, R8, c[0x0][0x19c], PT ;  /* 0x0000670008007a0c */ /* 0x000fe20003fc6270 */
[----:B------:R-:W-:Y:S01]  /*18f0*/  USHF.L.U32 UR20, UR17, 0x6, URZ ;  /* 0x0000000611147899 */ /* 0x000fe2000800063f */
[----:B------:R-:W-:Y:S01]  /*1900*/  IMAD R2, R28, c[0x0][0x1ac], R2 ;  /* 0x00006b001c027a24 */ /* 0x000fe200078e0202 */
[----:B------:R-:W-:Y:S01]  /*1910*/  ULDC.64 UR4, c[0x0][0x288] ;  /* 0x0000a20000047ab9 */ /* 0x000fe20000000a00 */
[----:B------:R-:W-:Y:S01]  /*1920*/  LEA.HI R15, R11, R236, RZ, 0x4 ;  /* 0x000000ec0b0f7211 */ /* 0x000fe200078f20ff */
[----:B------:R-:W-:Y:S01]  /*1930*/  UIMAD UR4, UR23, UR4, URZ ;  /* 0x00000004170472a4 */ /* 0x000fe2000f8e023f */
[----:B------:R1:W-:Y:S01]  /*1940*/  LDGSTS.E.BYPASS.LTC128B.128 [R238+0x8080], [R32.64+0x40], !P5 ;  /* 0x0808004020ee7fae */ /* 0x0003e2000e901d52 */
[----:B------:R-:W-:Y:S01]  /*1950*/  IMAD.IADD R2, R23, 0x1, R2 ;  /* 0x0000000117027824 */ /* 0x000fe200078e0202 */
[----:B------:R-:W-:Y:S01]  /*1960*/  LEA R28, P0, R22, c[0x0][0x190], 0x1 ;  /* 0x00006400161c7a11 */ /* 0x000fe200078008ff */
[----:B------:R-:W-:Y:S01]  /*1970*/  IMAD.MOV.U32 R5, RZ, RZ, c[0x0][0x1a8] ;  /* 0x00006a00ff057624 */ /* 0x000fe200078e00ff */
[----:B------:R1:W-:Y:S01]  /*1980*/  LDGSTS.E.BYPASS.LTC128B.128 [R238+0xa080], [R32.64+0x80], !P4 ;  /* 0x0a08008020ee7fae */ /* 0x0003e2000e101d52 */
[----:B------:R-:W-:Y:S01]  /*1990*/  ISETP.GE.AND P4, PT, R240, c[0x0][0x19c], PT ;  /* 0x00006700f0007a0c */ /* 0x000fe20003f86270 */
[----:B------:R-:W-:Y:S01]  /*19a0*/  UIMAD UR13, UR11, UR5, UR4 ;  /* 0x000000050b0d72a4 */ /* 0x000fe2000f8e0204 */
[----:B------:R-:W-:Y:S01]  /*19b0*/  SHF.R.S32.HI R9, RZ, 0x4, R15 ;  /* 0x00000004ff097819 */ /* 0x000fe2000001140f */
[----:B------:R2:W-:Y:S01]  /*19c0*/  LDGSTS.E.BYPASS.LTC128B.128 [R238+0x7080], [R30.64], !P3 ;  /* 0x070800001eee7fae */ /* 0x0005e2000d901d52 */
[----:B------:R-:W-:Y:S01]  /*19d0*/  ISETP.LT.OR P3, PT, R7, 0x1, P6 ;  /* 0x000000010700780c */ /* 0x000fe20003761670 */
[----:B------:R-:W-:Y:S01]  /*19e0*/  ULDC.64 UR4, c[0x0][0x180] ;  /* 0x0000600000047ab9 */ /* 0x000fe20000000a00 */
[----:B------:R-:W-:Y:S01]  /*19f0*/  LEA.HI.X R29, R22, c[0x0][0x194], R2, 0x1, P0 ;  /* 0x00006500161d7a11 */ /* 0x000fe200000f0c02 */
[----:B------:R2:W-:Y:S01]  /*1a00*/  LDGSTS.E.BYPASS.LTC128B.128 [R238+0x9080], [R30.64+0x40], !P2 ;  /* 0x090800401eee7fae */ /* 0x0005e2000d101d52 */
[----:B------:R-:W-:Y:S01]  /*1a10*/  ISETP.GE.AND P2, PT, R26, c[0x0][0x19c], PT ;  /* 0x000067001a007a0c */ /* 0x000fe20003f46270 */
[----:B------:R-:W-:Y:S01]  /*1a20*/  IMAD.MOV.U32 R2, RZ, RZ, c[0x0][0x1ac] ;  /* 0x00006b00ff027624 */ /* 0x000fe200078e00ff */
[----:B------:R-:W-:Y:S01]  /*1a30*/  LEA.HI R10, R15, R9, RZ, 0x1 ;  /* 0x000000090f0a7211 */ /* 0x000fe200078f08ff */
[----:B------:R2:W-:Y:S01]  /*1a40*/  LDGSTS.E.BYPASS.LTC128B.128 [R238+0xb080], [R30.64+0x80], !P1 ;  /* 0x0b0800801eee7fae */ /* 0x0005e2000c901d52 */
[C---:B------:R-:W-:Y:S01]  /*1a50*/  ISETP.LT.OR P5, PT, R7.reuse, 0x1, P2 ;  /* 0x000000010700780c */ /* 0x040fe200017a1670 */
[----:B------:R-:W-:Y:S01]  /*1a60*/  UIMAD UR4, UR23, UR4, URZ ;  /* 0x00000004170472a4 */ /* 0x000fe2000f8e023f */
[----:B------:R-:W-:Y:S01]  /*1a70*/  ISETP.LT.OR P1, PT, R7, 0x1, P4 ;  /* 0x000000010700780c */ /* 0x000fe20002721670 */
[----:B------:R-:W-:Y:S01]  /*1a80*/  UIADD3 UR21, -UR20, UR9, URZ ;  /* 0x0000000914157290 */ /* 0x000fe2000fffe13f */
[C---:B------:R-:W-:Y:S01]  /*1a90*/  LEA R22, P0, R5.reuse, R28, 0x7 ;  /* 0x0000001c05167211 */ /* 0x040fe200078038ff */
[----:B------:R-:W0:Y:S01]  /*1aa0*/  LDGDEPBAR ;  /* 0x00000000000079af */ /* 0x000e220000000000 */
[----:B------:R-:W-:Y:S01]  /*1ab0*/  LOP3.LUT R10, R10, 0xfffffffe, RZ, 0xc0, !PT ;  /* 0xfffffffe0a0a7812 */ /* 0x000fe200078ec0ff */
[----:B------:R-:W-:Y:S01]  /*1ac0*/  UIMAD UR25, UR11, UR5, UR4 ;  /* 0x000000050b1972a4 */ /* 0x000fe2000f8e0204 */
[----:B------:R-:W-:Y:S01]  /*1ad0*/  LEA.HI.X R23, R5, R29, R2, 0x7, P0 ;  /* 0x0000001d05177211 */ /* 0x000fe200000f3c02 */
[C---:B------:R-:W-:Y:S01]  /*1ae0*/  IMAD R5, R0.reuse, c[0x0][0x178], RZ ;  /* 0x00005e0000057a24 */ /* 0x040fe200078e02ff */
[----:B------:R-:W-:Y:S01]  /*1af0*/  SHF.R.S32.HI R2, RZ, 0x1f, R24 ;  /* 0x0000001fff027819 */ /* 0x000fe20000011418 */
[----:B------:R-:W-:Y:S01]  /*1b00*/  ULDC.64 UR4, c[0x0][0x210] ;  /* 0x0000840000047ab9 */ /* 0x000fe20000000a00 */
[----:B------:R-:W-:Y:S01]  /*1b10*/  IMAD.IADD R10, R9, 0x1, -R10 ;  /* 0x00000001090a7824 */ /* 0x000fe200078e0a0a */
[----:B------:R3:W-:Y:S01]  /*1b20*/  LDGSTS.E.BYPASS.LTC128B.128 [R238+0x80], [R28.64], !P5 ;  /* 0x000800001cee7fae */ /* 0x0007e2000e901d52 */
[----:B------:R-:W-:Y:S01]  /*1b30*/  ISETP.LT.OR P2, PT, R7, 0x41, P2 ;  /* 0x000000410700780c */ /* 0x000fe20001741670 */
[----:B------:R-:W-:Y:S01]  /*1b40*/  IMAD R9, R0, c[0x0][0x208], RZ ;  /* 0x0000820000097a24 */ /* 0x000fe200078e02ff */
[----:B------:R-:W-:Y:S01]  /*1b50*/  LEA.HI R2, R2, R241, RZ, 0x3 ;  /* 0x000000f102027211 */ /* 0x000fe200078f18ff */
[----:B------:R3:W-:Y:S01]  /*1b60*/  LDGSTS.E.BYPASS.LTC128B.128 [R238+0x2080], [R28.64+0x40], !P3 ;  /* 0x020800401cee7fae */ /* 0x0007e2000d901d52 */
[----:B------:R-:W-:Y:S01]  /*1b70*/  UIMAD UR4, UR23, UR4, URZ ;  /* 0x00000004170472a4 */ /* 0x000fe2000f8e023f */
[----:B------:R-:W-:Y:S01]  /*1b80*/  IMAD R5, R4, c[0x0][0x17c], R5 ;  /* 0x00005f0004057a24 */ /* 0x000fe200078e0205 */
[----:B------:R-:W-:Y:S01]  /*1b90*/  ISETP.GE.AND P3, PT, R26, c[0x0][0x16c], PT ;  /* 0x00005b001a007a0c */ /* 0x000fe20003f66270 */
[----:B------:R3:W-:Y:S01]  /*1ba0*/  LDGSTS.E.BYPASS.LTC128B.128 [R238+0x4080], [R28.64+0x80], !P1 ;  /* 0x040800801cee7fae */ /* 0x0007e2000c901d52 */
[----:B------:R-:W-:Y:S01]  /*1bb0*/  ISETP.LT.AND P1, PT, R241, UR21, PT ;  /* 0x00000015f1007c0c */ /* 0x000fe2000bf21270 */
[----:B------:R-:W-:Y:S01]  /*1bc0*/  IMAD R9, R4, c[0x0][0x20c], R9 ;  /* 0x0000830004097a24 */ /* 0x000fe200078e0209 */
[C---:B------:R-:W-:Y:S01]  /*1bd0*/  ISETP.GE.AND P5, PT, R26.reuse, c[0x0][0x1fc], PT ;  /* 0x00007f001a007a0c */ /* 0x040fe20003fa6270 */
[----:B------:R-:W-:Y:S01]  /*1be0*/  IMAD.U32 R250, RZ, RZ, UR11 ;  /* 0x0000000bfffa7e24 */ /* 0x000fe2000f8e00ff */
[----:B------:R-:W-:Y:S01]  /*1bf0*/  ISETP.GE.OR P0, PT, R26, c[0x0][0x1fc], !P1 ;  /* 0x00007f001a007a0c */ /* 0x000fe20004f06670 */
[----:B------:R-:W-:Y:S01]  /*1c00*/  UIMAD UR24, UR11, UR5, UR4 ;  /* 0x000000050b1872a4 */ /* 0x000fe2000f8e0204 */
[----:B------:R-:W-:Y:S01]  /*1c10*/  LOP3.LUT R2, R2, 0xfffffff8, RZ, 0xc0, !PT ;  /* 0xfffffff802027812 */ /* 0x000fe200078ec0ff */
[----:B------:R4:W-:Y:S01]  /*1c20*/  LDGSTS.E.BYPASS.LTC128B.128 [R238+0x1080], [R22.64], !P2 ;  /* 0x0108000016ee7fae */ /* 0x0009e2000d101d52 */
[----:B------:R-:W-:Y:S01]  /*1c30*/  ULDC.64 UR4, c[0x0][0x238] ;  /* 0x00008e0000047ab9 */ /* 0x000fe20000000a00 */
[----:B------:R-:W-:Y:S01]  /*1c40*/  ISETP.LT.OR P6, PT, R7, 0x41, P6 ;  /* 0x000000410700780c */ /* 0x000fe200037c1670 */
[----:B------:R-:W-:Y:S01]  /*1c50*/  UIMAD UR4, UR23, UR4, URZ ;  /* 0x00000004170472a4 */ /* 0x000fe2000f8e023f */
[----:B------:R-:W-:Y:S01]  /*1c60*/  IMAD.IADD R2, R241, 0x1, -R2 ;  /* 0x00000001f1027824 */ /* 0x000fe200078e0a02 */
[----:B------:R-:W-:Y:S01]  /*1c70*/  USEL UR22, UR22, URZ, !UP2 ;  /* 0x0000003f16167287 */ /* 0x000fe2000d000000 */
[----:B------:R-:W-:Y:S01]  /*1c80*/  ISETP.LT.OR P4, PT, R7, 0x41, P4 ;  /* 0x000000410700780c */ /* 0x000fe20002781670 */
[----:B------:R-:W-:Y:S01]  /*1c90*/  UIMAD UR26, UR11, UR5, UR4 ;  /* 0x000000050b1a72a4 */ /* 0x000fe2000f8e0204 */
[----:B------:R-:W-:Y:S01]  /*1ca0*/  IMAD.U32 R0, RZ, RZ, UR11 ;  /* 0x0000000bff007e24 */ /* 0x000fe2000f8e00ff */
[C---:B------:R-:W-:Y:S01]  /*1cb0*/  LOP3.LUT P2, RZ, R2.reuse, 0x4, RZ, 0xc0, !PT ;  /* 0x0000000402ff7812 */ /* 0x040fe2000784c0ff */
[----:B------:R-:W-:Y:S01]  /*1cc0*/  IMAD.SHL.U32 R2, R2, 0x40, RZ ;  /* 0x0000004002027824 */ /* 0x000fe200078e00ff */
[----:B------:R-:W-:Y:S01]  /*1cd0*/  ULDC.64 UR4, c[0x0][0x188] ;  /* 0x0000620000047ab9 */ /* 0x000fe20000000a00 */
[----:B------:R-:W-:Y:S01]  /*1ce0*/  IADD3 R21, R21, UR14, RZ ;  /* 0x0000000e15157c10 */ /* 0x000fe2000fffe0ff */
[----:B------:R-:W-:Y:S01]  /*1cf0*/  UIMAD UR4, UR22, UR4, URZ ;  /* 0x00000004160472a4 */ /* 0x000fe2000f8e023f */
[----:B------:R-:W-:Y:S01]  /*1d00*/  IADD3 R19, R19, UR13, RZ ;  /* 0x0000000d13137c10 */ /* 0x000fe2000fffe0ff */
[----:B------:R-:W-:Y:S01]  /*1d10*/  USEL UR23, UR10, URZ, !UP2 ;  /* 0x0000003f0a177287 */ /* 0x000fe2000d000000 */
[----:B------:R-:W-:Y:S01]  /*1d20*/  LOP3.LUT R2, R2, 0x1c0, RZ, 0xc0, !PT ;  /* 0x000001c002027812 */ /* 0x000fe200078ec0ff */
[----:B------:R-:W-:Y:S01]  /*1d30*/  USHF.R.S32.HI UR27, URZ, 0x1f, UR17 ;  /* 0x0000001f3f1b7899 */ /* 0x000fe20008011411 */
[----:B------:R-:W-:Y:S01]  /*1d40*/  IADD3 R17, R17, UR26, RZ ;  /* 0x0000001a11117c10 */ /* 0x000fe2000fffe0ff */
[C---:B---3--:R-:W-:Y:S01]  /*1d50*/  IMAD.WIDE.U32 R28, R4.reuse, c[0x0][0x178], R26 ;  /* 0x00005e00041c7a25 */ /* 0x048fe200078e001a */
[----:B------:R-:W-:Y:S01]  /*1d60*/  SHF.R.U32.HI R7, RZ, 0x3, R2 ;  /* 0x00000003ff077819 */ /* 0x000fe20000011602 */
[----:B------:R-:W-:Y:S01]  /*1d70*/  UIMAD UR28, UR23, UR5, UR4 ;  /* 0x00000005171c72a4 */ /* 0x000fe2000f8e0204 */
[----:B------:R-:W-:Y:S01]  /*1d80*/  LOP3.LUT R15, R15, 0xfffffff0, RZ, 0xc0, !PT ;  /* 0xfffffff00f0f7812 */ /* 0x000fe200078ec0ff */
[----:B------:R-:W-:Y:S01]  /*1d90*/  IMAD.WIDE.U32 R26, R4, c[0x0][0x208], R26 ;  /* 0x00008200041a7a25 */ /* 0x000fe200078e001a */
[----:B------:R-:W-:Y:S01]  /*1da0*/  ULDC.64 UR4, c[0x0][0x178] ;  /* 0x00005e0000047ab9 */ /* 0x000fe20000000a00 */
[----:B------:R4:W-:Y:S01]  /*1db0*/  LDGSTS.E.BYPASS.LTC128B.128 [R238+0x3080], [R22.64+0x40], !P6 ;  /* 0x0308004016ee7fae */ /* 0x0009e2000f101d52 */
[----:B------:R-:W-:Y:S01]  /*1dc0*/  UIMAD.WIDE.U32 UR30, UR17, UR4, URZ ;  /* 0x00000004111e72a5 */ /* 0x000fe2000f8e003f */
[----:B------:R-:W-:Y:S01]  /*1dd0*/  IMAD.IADD R5, R29, 0x1, R5 ;  /* 0x000000011d057824 */ /* 0x000fe200078e0205 */
[----:B------:R-:W-:Y:S01]  /*1de0*/  UIMAD UR15, UR15, UR17, URZ ;  /* 0x000000110f0f72a4 */ /* 0x000fe2000f8e023f */
[----:B------:R-:W-:Y:S01]  /*1df0*/  IMAD.MOV.U32 R4, RZ, RZ, R28 ;  /* 0x000000ffff047224 */ /* 0x000fe200078e001c */
[----:B------:R4:W-:Y:S01]  /*1e00*/  LDGSTS.E.BYPASS.LTC128B.128 [R238+0x5080], [R22.64+0x80], !P4 ;  /* 0x0508008016ee7fae */ /* 0x0009e2000e101d52 */
[----:B------:R-:W-:Y:S01]  /*1e10*/  IMAD.IADD R25, R27, 0x1, R9 ;  /* 0x000000011b197824 */ /* 0x000fe200078e0209 */
[----:B------:R-:W-:Y:S01]  /*1e20*/  LEA.HI R9, R11, R236, RZ, 0x6 ;  /* 0x000000ec0b097211 */ /* 0x000fe200078f30ff */
[----:B------:R-:W-:Y:S01]  /*1e30*/  IMAD.WIDE.U32 R250, R250, c[0x0][0x180], R4 ;  /* 0x00006000fafa7a25 */ /* 0x000fe200078e0004 */
[----:B------:R-:W-:Y:S01]  /*1e40*/  LEA.HI R5, R3, R14, RZ, 0x1 ;  /* 0x0000000e03057211 */ /* 0x000fe200078f08ff */
[----:B------:R-:W-:Y:S01]  /*1e50*/  UIMAD UR15, UR27, UR16, UR15 ;  /* 0x000000101b0f72a4 */ /* 0x000fe2000f8e020f */
[----:B------:R-:W-:Y:S01]  /*1e60*/  SHF.R.S32.HI R9, RZ, 0x6, R9 ;  /* 0x00000006ff097819 */ /* 0x000fe20000011409 */
[----:B------:R-:W-:Y:S01]  /*1e70*/  IMAD.MOV.U32 R24, RZ, RZ, R26 ;  /* 0x000000ffff187224 */ /* 0x000fe200078e001a */
[----:B------:R-:W-:Y:S01]  /*1e80*/  LOP3.LUT R5, R5, 0xfffffffe, RZ, 0xc0, !PT ;  /* 0xfffffffe05057812 */ /* 0x000fe200078ec0ff */
[----:B------:R-:W-:Y:S01]  /*1e90*/  IMAD.U32 R242, RZ, RZ, UR23 ;  /* 0x00000017fff27e24 */ /* 0x000fe2000f8e00ff */
[----:B------:R-:W-:Y:S01]  /*1ea0*/  IADD3 R251, R251, UR25, RZ ;  /* 0x00000019fbfb7c10 */ /* 0x000fe2000fffe0ff */
[----:B------:R-:W-:Y:S01]  /*1eb0*/  IMAD.SHL.U32 R4, R9, 0x8, RZ ;  /* 0x0000000809047824 */ /* 0x000fe200078e00ff */
[----:B------:R-:W-:Y:S01]  /*1ec0*/  UIMAD UR25, UR27, UR4, URZ ;  /* 0x000000041b1972a4 */ /* 0x000fe2000f8e023f */
[----:B------:R-:W-:Y:S01]  /*1ed0*/  IMAD.IADD R5, R14, 0x1, -R5 ;  /* 0x000000010e057824 */ /* 0x000fe200078e0a05 */
[----:B------:R-:W-:Y:S01]  /*1ee0*/  LOP3.LUT R3, R3, 0xffffffe0, RZ, 0xc0, !PT ;  /* 0xffffffe003037812 */ /* 0x000fe200078ec0ff */
[----:B------:R-:W-:Y:S01]  /*1ef0*/  IMAD.WIDE.U32 R24, R0, c[0x0][0x210], R24 ;  /* 0x0000840000187a25 */ /* 0x000fe200078e0018 */
[----:B------:R-:W-:Y:S01]  /*1f00*/  LOP3.LUT R4, R4, 0x18, RZ, 0xc0, !PT ;  /* 0x0000001804047812 */ /* 0x000fe200078ec0ff */
[----:B------:R-:W-:Y:S01]  /*1f10*/  UIMAD UR25, UR17, UR5, UR25 ;  /* 0x00000005111972a4 */ /* 0x000fe2000f8e0219 */
[----:B------:R-:W0:Y:S01]  /*1f20*/  LDGDEPBAR ;  /* 0x00000000000079af */ /* 0x000e220000000000 */
[----:B------:R-:W-:Y:S01]  /*1f30*/  IMAD.SHL.U32 R225, R5, 0x400, RZ ;  /* 0x0000040005e17824 */ /* 0x000fe200078e00ff */
[----:B------:R-:W-:Y:S01]  /*1f40*/  LOP3.LUT R2, R7, R2, R4, 0x1e, !PT ;  /* 0x0000000207027212 */ /* 0x000fe200078e1e04 */
[----:B------:R-:W-:Y:S01]  /*1f50*/  ULDC.64 UR4, c[0x0][0x218] ;  /* 0x0000860000047ab9 */ /* 0x000fe20000000a00 */
[----:B------:R-:W-:Y:S01]  /*1f60*/  IADD3 R25, R25, UR24, RZ ;  /* 0x0000001819197c10 */ /* 0x000fe2000fffe0ff */
[----:B------:R-:W-:Y:S01]  /*1f70*/  IMAD R7, R6, 0x2, R225 ;  /* 0x0000000206077824 */ /* 0x000fe200078e02e1 */
[----:B------:R-:W-:Y:S01]  /*1f80*/  UIMAD UR4, UR22, UR4, URZ ;  /* 0x00000004160472a4 */ /* 0x000fe2000f8e023f */
[----:B------:R-:W-:Y:S01]  /*1f90*/  IMAD.WIDE.U32 R250, R242, c[0x0][0x188], R250 ;  /* 0x00006200f2fa7a25 */ /* 0x000fe200078e00fa */
[----:B------:R-:W-:Y:S01]  /*1fa0*/  UIADD3 UR25, UR31, UR25, URZ ;  /* 0x000000191f197290 */ /* 0x000fe2000fffe03f */
[----:B------:R-:W-:Y:S01]  /*1fb0*/  ISETP.GE.AND P4, PT, R8, c[0x0][0x16c], PT ;  /* 0x00005b0008007a0c */ /* 0x000fe20003f86270 */
[----:B------:R-:W-:Y:S01]  /*1fc0*/  UIMAD UR4, UR23, UR5, UR4 ;  /* 0x00000005170472a4 */ /* 0x000fe2000f8e0204 */
[----:B------:R-:W-:Y:S01]  /*1fd0*/  IMAD.IADD R2, R7, 0x1, R2 ;  /* 0x0000000107027824 */ /* 0x000fe200078e0202 */
[----:B------:R-:W-:Y:S01]  /*1fe0*/  IADD3 R233, R251, UR28, RZ ;  /* 0x0000001cfbe97c10 */ /* 0x000fe2000fffe0ff */
[----:B------:R-:W-:Y:S01]  /*1ff0*/  IMAD.WIDE.U32 R244, R242, c[0x0][0x218], R24 ;  /* 0x00008600f2f47a25 */ /* 0x000fe200078e0018 */
[----:B------:R-:W-:Y:S01]  /*2000*/  ISETP.GE.OR P6, PT, R8, c[0x0][0x1fc], !P1 ;  /* 0x00007f0008007a0c */ /* 0x000fe20004fc6670 */
[----:B------:R-:W-:Y:S01]  /*2010*/  USHF.R.S32.HI UR13, URZ, 0x1f, UR20 ;  /* 0x0000001f3f0d7899 */ /* 0x000fe20008011414 */
[----:B------:R-:W-:Y:S01]  /*2020*/  SEL R248, RZ, 0x1, P3 ;  /* 0x00000001fff87807 */ /* 0x000fe20001800000 */
[----:B------:R-:W-:Y:S01]  /*2030*/  IMAD.SHL.U32 R239, R2, 0x2, RZ ;  /* 0x0000000202ef7824 */ /* 0x000fe200078e00ff */
[----:B------:R-:W-:Y:S01]  /*2040*/  IADD3 R35, R245, UR4, RZ ;  /* 0x00000004f5237c10 */ /* 0x000fe2000fffe0ff */
[----:B------:R-:W-:Y:S01]  /*2050*/  IMAD.U32 R6, RZ, RZ, UR30 ;  /* 0x0000001eff067e24 */ /* 0x000fe2000f8e00ff */
[----:B------:R-:W-:Y:S01]  /*2060*/  ISETP.GE.AND P3, PT, R240, c[0x0][0x16c], PT ;  /* 0x00005b00f0007a0c */ /* 0x000fe20003f66270 */
[----:B------:R-:W-:Y:S01]  /*2070*/  IMAD.MOV.U32 R34, RZ, RZ, R244 ;  /* 0x000000ffff227224 */ /* 0x000fe200078e00f4 */
[C---:B------:R-:W-:Y:S01]  /*2080*/  IADD3 R0, R239.reuse, 0xf480, RZ ;  /* 0x0000f480ef007810 */ /* 0x040fe20007ffe0ff */
[----:B------:R-:W-:Y:S01]  /*2090*/  IMAD.U32 R2, RZ, RZ, UR25 ;  /* 0x00000019ff027e24 */ /* 0x000fe2000f8e00ff */
[----:B------:R-:W-:Y:S01]  /*20a0*/  IADD3 R237, R239, 0xf4c0, RZ ;  /* 0x0000f4c0efed7810 */ /* 0x000fe20007ffe0ff */
[----:B--2---:R-:W-:Y:S01]  /*20b0*/  IMAD.WIDE.U32 R30, R242, c[0x0][0x278], R20 ;  /* 0x00009e00f21e7a25 */ /* 0x004fe200078e0014 */
[----:B------:R-:W-:Y:S01]  /*20c0*/  @P2 IADD3 R237, R0, -0x40, RZ ;  /* 0xffffffc000ed2810 */ /* 0x000fe20007ffe0ff */
[----:B------:R-:W-:-:S04]  /*20d0*/  DEPBAR.LE SB0, 0x1 ;  /* 0x000080400000791a */ /* 0x000fc80000000000 */
[----:B------:R-:W-:Y:S01]  /*20e0*/  IMAD.U32 R0, RZ, RZ, UR16 ;  /* 0x00000010ff007e24 */ /* 0x000fe2000f8e00ff */
[----:B------:R-:W-:Y:S01]  /*20f0*/  LEA R13, P2, R6, R250, 0x6 ;  /* 0x000000fa060d7211 */ /* 0x000fe200078430ff */
[----:B------:R-:W-:Y:S01]  /*2100*/  IMAD.WIDE.U32 R28, R242, c[0x0][0x290], R18 ;  /* 0x0000a400f21c7a25 */ /* 0x000fe200078e0012 */
[----:B------:R-:W-:Y:S01]  /*2110*/  SEL R19, RZ, 0x4, P3 ;  /* 0x00000004ff137807 */ /* 0x000fe20001800000 */
[----:B------:R-:W-:Y:S01]  /*2120*/  ULDC.64 UR4, c[0x0][0x278] ;  /* 0x00009e0000047ab9 */ /* 0x000fe20000000a00 */
[----:B------:R-:W-:Y:S01]  /*2130*/  ISETP.GE.OR P1, PT, R240, c[0x0][0x1fc], !P1 ;  /* 0x00007f00f0007a0c */ /* 0x000fe20004f26670 */
[----:B------:R-:W-:Y:S01]  /*2140*/  IMAD.WIDE.U32 R24, R0, UR17, R34 ;  /* 0x0000001100187c25 */ /* 0x000fe2000f8e0022 */
[----:B------:R-:W-:Y:S01]  /*2150*/  LEA.HI.X R0, R6, R233, R2, 0x6, P2 ;  /* 0x000000e906007211 */ /* 0x000fe200010f3402 */
[----:B------:R-:W-:Y:S01]  /*2160*/  UIMAD UR4, UR22, UR4, URZ ;  /* 0x00000004160472a4 */ /* 0x000fe2000f8e023f */
[----:B------:R-:W-:Y:S01]  /*2170*/  STL.64 [R1+0x10], R34 ;  /* 0x0000102201007387 */ /* 0x000fe20000100a00 */
[----:B------:R-:W-:Y:S01]  /*2180*/  IMAD.WIDE.U32 R242, R242, c[0x0][0x240], R16 ;  /* 0x00009000f2f27a25 */ /* 0x000fe200078e0010 */
[----:B------:R-:W-:Y:S01]  /*2190*/  LOP3.LUT R17, R12, 0xfffffff8, RZ, 0xc0, !PT ;  /* 0xfffffff80c117812 */ /* 0x000fe200078ec0ff */
[----:B------:R-:W-:Y:S01]  /*21a0*/  UIMAD UR5, UR23, UR5, UR4 ;  /* 0x00000005170572a4 */ /* 0x000fe2000f8e0204 */
[----:B------:R-:W-:Y:S01]  /*21b0*/  IADD3 R2, R25, UR15, RZ ;  /* 0x0000000f19027c10 */ /* 0x000fe2000fffe0ff */
[----:B------:R-:W-:Y:S01]  /*21c0*/  IMAD.U32 R7, RZ, RZ, UR31 ;  /* 0x0000001fff077e24 */ /* 0x000fe2000f8e00ff */
[----:B------:R-:W-:Y:S01]  /*21d0*/  LEA R6, P2, R24, c[0x0][0x1f0], 0x1 ;  /* 0x00007c0018067a11 */ /* 0x000fe200078408ff */
[C---:B------:R-:W-:Y:S01]  /*21e0*/  IMAD.IADD R17, R236.reuse, 0x1, -R17 ;  /* 0x00000001ec117824 */ /* 0x040fe200078e0a11 */
[----:B------:R-:W-:Y:S01]  /*21f0*/  STL.64 [R1+0x8], R30 ;  /* 0x0000081e01007387 */ /* 0x000fe20000100a00 */
[----:B------:R-:W-:Y:S01]  /*2200*/  IMAD.IADD R16, R236, 0x1, -R3 ;  /* 0x00000001ec107824 */ /* 0x000fe200078e0a03 */
[----:B------:R-:W-:Y:S01]  /*2210*/  LEA.HI.X R7, R24, c[0x0][0x1f4], R2, 0x1, P2 ;  /* 0x00007d0018077a11 */ /* 0x000fe200010f0c02 */
[----:B------:R-:W-:Y:S01]  /*2220*/  IMAD.IADD R24, R236, 0x1, -R15 ;  /* 0x00000001ec187824 */ /* 0x000fe200078e0a0f */
[--C-:B------:R-:W-:Y:S01]  /*2230*/  SHF.R.S32.HI R2, RZ, 0x1f, R9.reuse ;  /* 0x0000001fff027819 */ /* 0x100fe20000011409 */
[----:B------:R-:W-:Y:S01]  /*2240*/  IMAD R230, R10, 0x4, R9 ;  /* 0x000000040ae67824 */ /* 0x000fe200078e0209 */
[----:B------:R-:W-:Y:S01]  /*2250*/  LEA.HI R18, R17, R17, RZ, 0x1 ;  /* 0x0000001111127211 */ /* 0x000fe200078f08ff */
[----:B------:R-:W-:Y:S01]  /*2260*/  IMAD.SHL.U32 R14, R14, 0x10, RZ ;  /* 0x000000100e0e7824 */ /* 0x000fe200078e00ff */
[----:B------:R-:W-:Y:S01]  /*2270*/  LEA.HI R2, R2, R9, RZ, 0x2 ;  /* 0x0000000902027211 */ /* 0x000fe200078f10ff */
[----:B------:R-:W-:Y:S01]  /*2280*/  IMAD.SHL.U32 R234, R10, 0x8, RZ ;  /* 0x000000080aea7824 */ /* 0x000fe200078e00ff */
[----:B------:R-:W-:Y:S01]  /*2290*/  SHF.R.S32.HI R15, RZ, 0x1f, R24 ;  /* 0x0000001fff0f7819 */ /* 0x000fe20000011418 */
[----:B------:R-:W-:Y:S01]  /*22a0*/  STL.64 [R1], R28 ;  /* 0x0000001c01007387 */ /* 0x000fe20000100a00 */
[----:B------:R-:W-:Y:S01]  /*22b0*/  LOP3.LUT R26, R18, 0x7fffffe, RZ, 0xc0, !PT ;  /* 0x07fffffe121a7812 */ /* 0x000fe200078ec0ff */
[----:B------:R-:W-:Y:S01]  /*22c0*/  IMAD.MOV.U32 R231, RZ, RZ, 0x10 ;  /* 0x00000010ffe77424 */ /* 0x000fe200078e00ff */
[----:B------:R-:W-:Y:S01]  /*22d0*/  SHF.R.S32.HI R3, RZ, 0x1f, R16 ;  /* 0x0000001fff037819 */ /* 0x000fe20000011410 */
[----:B------:R-:W-:Y:S01]  /*22e0*/  CS2R R154, SRZ ;  /* 0x00000000009a7805 */ /* 0x000fe2000001ff00 */
[-C--:B------:R-:W-:Y:S01]  /*22f0*/  LEA.HI R20, R24, R24.reuse, RZ, 0x1 ;  /* 0x0000001818147211 */ /* 0x080fe200078f08ff */
[----:B------:R-:W-:Y:S01]  /*2300*/  CS2R R152, SRZ ;  /* 0x0000000000987805 */ /* 0x000fe2000001ff00 */
[----:B------:R-:W-:Y:S01]  /*2310*/  LOP3.LUT R2, R2, 0x1ffffffc, RZ, 0xc0, !PT ;  /* 0x1ffffffc02027812 */ /* 0x000fe200078ec0ff */
[----:B------:R-:W-:Y:S01]  /*2320*/  CS2R R150, SRZ ;  /* 0x0000000000967805 */ /* 0x000fe2000001ff00 */
[----:B------:R-:W-:Y:S01]  /*2330*/  ISETP.GE.AND P2, PT, R8, c[0x0][0x1fc], PT ;  /* 0x00007f0008007a0c */ /* 0x000fe20003f46270 */
[----:B------:R-:W-:Y:S01]  /*2340*/  CS2R R148, SRZ ;  /* 0x0000000000947805 */ /* 0x000fe2000001ff00 */
[----:B----4-:R-:W-:Y:S01]  /*2350*/  LEA.HI R22, R15, R24, RZ, 0x3 ;  /* 0x000000180f167211 */ /* 0x010fe200078f18ff */
[----:B------:R-:W-:Y:S01]  /*2360*/  IMAD.IADD R15, R17, 0x1, -R26 ;  /* 0x00000001110f7824 */ /* 0x000fe200078e0a1a */
[----:B------:R-:W-:Y:S01]  /*2370*/  LEA.HI R8, R3, R16, RZ, 0x2 ;  /* 0x0000001003087211 */ /* 0x000fe200078f10ff */
[----:B------:R-:W-:Y:S01]  /*2380*/  IMAD.IADD R2, R9, 0x1, -R2 ;  /* 0x0000000109027824 */ /* 0x000fe200078e0a02 */
[----:B------:R-:W-:Y:S01]  /*2390*/  LOP3.LUT R3, R20, 0x7fffffe, RZ, 0xc0, !PT ;  /* 0x07fffffe14037812 */ /* 0x000fe200078ec0ff */
[----:B------:R-:W-:Y:S01]  /*23a0*/  IMAD R230, R230, 0x8, R15 ;  /* 0x00000008e6e67824 */ /* 0x000fe200078e020f */
[----:B------:R-:W-:Y:S01]  /*23b0*/  LOP3.LUT R9, R22, 0xfffffff8, RZ, 0xc0, !PT ;  /* 0xfffffff816097812 */ /* 0x000fe200078ec0ff */
[----:B------:R-:W-:Y:S01]  /*23c0*/  IMAD.SHL.U32 R17, R17, 0x40, RZ ;  /* 0x0000004011117824 */ /* 0x000fe200078e00ff */
[----:B------:R-:W-:Y:S01]  /*23d0*/  SHF.R.S32.HI R22, RZ, 0x3, R22 ;  /* 0x00000003ff167819 */ /* 0x000fe20000011416 */
[----:B------:R-:W-:Y:S01]  /*23e0*/  IMAD.IADD R3, R24, 0x1, -R3 ;  /* 0x0000000118037824 */ /* 0x000fe200078e0a03 */
[----:B------:R-:W-:Y:S01]  /*23f0*/  LOP3.LUT R15, R8, 0x7ffffffc, RZ, 0xc0, !PT ;  /* 0x7ffffffc080f7812 */ /* 0x000fe200078ec0ff */
[----:B------:R-:W-:Y:S01]  /*2400*/  IMAD.IADD R9, R24, 0x1, -R9 ;  /* 0x0000000118097824 */ /* 0x000fe200078e0a09 */
[----:B------:R-:W-:Y:S01]  /*2410*/  SHF.R.S32.HI R18, RZ, 0x1, R18 ;  /* 0x00000001ff127819 */ /* 0x000fe20000011412 */
[----:B------:R-:W-:Y:S01]  /*2420*/  IMAD R226, R22, 0x8, R3 ;  /* 0x0000000816e27824 */ /* 0x000fe200078e0203 */
[----:B------:R-:W-:Y:S01]  /*2430*/  SEL R3, RZ, 0x2, P4 ;  /* 0x00000002ff037807 */ /* 0x000fe20002000000 */
[----:B------:R-:W-:Y:S01]  /*2440*/  IMAD.IADD R15, R16, 0x1, -R15 ;  /* 0x00000001100f7824 */ /* 0x000fe200078e0a0f */
[----:B------:R-:W-:Y:S01]  /*2450*/  SEL R16, RZ, 0xffffffff, P4 ;  /* 0xffffffffff107807 */ /* 0x000fe20002000000 */
[----:B------:R-:W-:Y:S01]  /*2460*/  IMAD R225, R22, 0x200, R225 ;  /* 0x0000020016e17824 */ /* 0x000fe200078e02e1 */
[C---:B------:R-:W-:Y:S01]  /*2470*/  LOP3.LUT P4, RZ, R18.reuse, 0x2, RZ, 0xc0, !PT ;  /* 0x0000000212ff7812 */ /* 0x040fe2000788c0ff */
[----:B------:R-:W-:Y:S01]  /*2480*/  IMAD.SHL.U32 R18, R18, 0x40, RZ ;  /* 0x0000004012127824 */ /* 0x000fe200078e00ff */
[----:B------:R-:W-:Y:S01]  /*2490*/  LOP3.LUT R17, R17, 0x1c0, RZ, 0xc0, !PT ;  /* 0x000001c011117812 */ /* 0x000fe200078ec0ff */
[----:B------:R-:W-:Y:S01]  /*24a0*/  IMAD R2, R2, 0x4, R15 ;  /* 0x0000000402027824 */ /* 0x000fe200078e020f */
[----:B------:R-:W-:Y:S01]  /*24b0*/  LEA R22, P3, R13, c[0x0][0x160], 0x1 ;  /* 0x000058000d167a11 */ /* 0x000fe200078608ff */
[----:B------:R-:W-:Y:S01]  /*24c0*/  IMAD.SHL.U32 R226, R226, 0x20, RZ ;  /* 0x00000020e2e27824 */ /* 0x000fe200078e00ff */
[----:B------:R-:W-:Y:S01]  /*24d0*/  LOP3.LUT R227, R17, 0x30, R14, 0xf8, !PT ;  /* 0x0000003011e37812 */ /* 0x000fe200078ef80e */
[----:B------:R-:W-:Y:S01]  /*24e0*/  IMAD.SHL.U32 R2, R2, 0x2, RZ ;  /* 0x0000000202027824 */ /* 0x000fe200078e00ff */
[----:B------:R-:W-:Y:S01]  /*24f0*/  LEA.HI.X R23, R13, c[0x0][0x164], R0, 0x1, P3 ;  /* 0x000059000d177a11 */ /* 0x000fe200018f0c00 */
[----:B------:R-:W-:Y:S01]  /*2500*/  IMAD.MOV.U32 R0, RZ, RZ, 0x20 ;  /* 0x00000020ff007424 */ /* 0x000fe200078e00ff */
[----:B------:R-:W-:Y:S01]  /*2510*/  LOP3.LUT R13, R18, 0xc0, RZ, 0xc0, !PT ;  /* 0x000000c0120d7812 */ /* 0x000fe200078ec0ff */
[----:B------:R-:W-:Y:S01]  /*2520*/  CS2R R146, SRZ ;  /* 0x0000000000927805 */ /* 0x000fe2000001ff00 */
[--C-:B------:R-:W-:Y:S01]  /*2530*/  LOP3.LUT R227, R227, 0x8, R12.reuse, 0xf8, !PT ;  /* 0x00000008e3e37812 */ /* 0x100fe200078ef80c */
[----:B------:R2:W-:Y:S01]  /*2540*/  STL [R1+0x18], R2 ;  /* 0x0000180201007387 */ /* 0x0005e20000100800 */
[----:B------:R-:W-:Y:S01]  /*2550*/  LOP3.LUT R12, R13, 0x8, R12, 0xf8, !PT ;  /* 0x000000080d0c7812 */ /* 0x000fe200078ef80c */
[----:B------:R-:W-:Y:S01]  /*2560*/  CS2R R144, SRZ ;  /* 0x0000000000907805 */ /* 0x000fe2000001ff00 */
[----:B------:R-:W-:Y:S01]  /*2570*/  SHF.R.U32.HI R13, RZ, 0x3, R13 ;  /* 0x00000003ff0d7819 */ /* 0x000fe2000001160d */
[----:B------:R-:W-:Y:S01]  /*2580*/  CS2R R142, SRZ ;  /* 0x00000000008e7805 */ /* 0x000fe2000001ff00 */
[----:B------:R-:W-:Y:S01]  /*2590*/  IADD3 R19, R19, R3, R248 ;  /* 0x0000000313137210 */ /* 0x000fe20007ffe0f8 */
[----:B------:R-:W-:Y:S01]  /*25a0*/  CS2R R140, SRZ ;  /* 0x00000000008c7805 */ /* 0x000fe2000001ff00 */
[----:B------:R-:W-:Y:S01]  /*25b0*/  LOP3.LUT R13, R12, R13, RZ, 0x3c, !PT ;  /* 0x0000000d0c0d7212 */ /* 0x000fe200078e3cff */
[----:B------:R-:W-:Y:S01]  /*25c0*/  CS2R R138, SRZ ;  /* 0x00000000008a7805 */ /* 0x000fe2000001ff00 */
[----:B------:R-:W-:Y:S01]  /*25d0*/  ISETP.GT.AND P3, PT, R236, 0xf, PT ;  /* 0x0000000fec00780c */ /* 0x000fe20003f64270 */
[----:B------:R-:W-:Y:S01]  /*25e0*/  CS2R R136, SRZ ;  /* 0x0000000000887805 */ /* 0x000fe2000001ff00 */
[----:B------:R-:W-:Y:S01]  /*25f0*/  SEL R3, R0, 0xffffffe0, !P4 ;  /* 0xffffffe000037807 */ /* 0x000fe20006000000 */
[----:B------:R-:W-:Y:S01]  /*2600*/  IMAD.U32 R230, R230, 0x20, R13 ;  /* 0x00000020e6e67824 */ /* 0x000fe200078e000d */
[----:B------:R-:W-:Y:S01]  /*2610*/  IADD3 R235, R31, UR5, RZ ;  /* 0x000000051feb7c10 */ /* 0x000fe2000fffe0ff */
[----:B------:R-:W-:Y:S01]  /*2620*/  ULDC.64 UR4, c[0x0][0x290] ;  /* 0x0000a40000047ab9 */ /* 0x000fe20000000a00 */
[----:B------:R-:W-:Y:S01]  /*2630*/  LEA.HI R18, R11, R236, RZ, 0x7 ;  /* 0x000000ec0b127211 */ /* 0x000fe200078f38ff */
[----:B------:R-:W-:Y:S01]  /*2640*/  IMAD.SHL.U32 R230, R230, 0x2, RZ ;  /* 0x00000002e6e67824 */ /* 0x000fe200078e00ff */
[----:B------:R-:W-:Y:S01]  /*2650*/  BAR.SYNC.DEFER_BLOCKING 0x0 ;  /* 0x0000000000007b1d */ /* 0x000fe20000010000 */
[----:B------:R-:W-:Y:S01]  /*2660*/  SEL R14, RZ, 0x1, P5 ;  /* 0x00000001ff0e7807 */ /* 0x000fe20002800000 */
[----:B------:R-:W-:Y:S01]  /*2670*/  UIMAD UR4, UR22, UR4, URZ ;  /* 0x00000004160472a4 */ /* 0x000fe2000f8e023f */
[----:B------:R-:W-:Y:S01]  /*2680*/  IMAD.IADD R220, R230, 0x1, R3 ;  /* 0x00000001e6dc7824 */ /* 0x000fe200078e0203 */
[----:B------:R-:W-:Y:S01]  /*2690*/  LOP3.LUT P5, RZ, R19, 0x2, RZ, 0xc0, !PT ;  /* 0x0000000213ff7812 */ /* 0x000fe200078ac0ff */
[----:B------:R-:W-:Y:S01]  /*26a0*/  CS2R R134, SRZ ;  /* 0x0000000000867805 */ /* 0x000fe2000001ff00 */
[----:B------:R-:W-:Y:S01]  /*26b0*/  @!P3 IADD3 R12, P4, R30, UR20, RZ ;  /* 0x000000141e0cbc10 */ /* 0x000fe2000ff9e0ff */
[----:B------:R-:W-:Y:S01]  /*26c0*/  UIMAD UR4, UR23, UR5, UR4 ;  /* 0x00000005170472a4 */ /* 0x000fe2000f8e0204 */
[----:B------:R-:W-:Y:S01]  /*26d0*/  SHF.R.S32.HI R13, RZ, 0x1, R20 ;  /* 0x00000001ff0d7819 */ /* 0x000fe20000011414 */
[----:B------:R-:W-:Y:S01]  /*26e0*/  CS2R R132, SRZ ;  /* 0x0000000000847805 */ /* 0x000fe2000001ff00 */
[----:B------:R-:W-:Y:S01]  /*26f0*/  @!P3 IADD3.X R11, R235, UR13, RZ, P4, !PT ;  /* 0x0000000deb0bbc10 */ /* 0x000fe2000a7fe4ff */
[----:B------:R-:W-:Y:S01]  /*2700*/  CS2R R130, SRZ ;  /* 0x0000000000827805 */ /* 0x000fe2000001ff00 */
[----:B------:R-:W-:Y:S01]  /*2710*/  LOP3.LUT P4, RZ, R19, 0x1, RZ, 0xc0, !PT ;  /* 0x0000000113ff7812 */ /* 0x000fe2000788c0ff */
[----:B------:R-:W-:Y:S01]  /*2720*/  CS2R R128, SRZ ;  /* 0x0000000000807805 */ /* 0x000fe2000001ff00 */
[----:B------:R-:W-:Y:S01]  /*2730*/  SHF.R.U32.HI R3, RZ, 0x4, R18 ;  /* 0x00000004ff037819 */ /* 0x000fe20000011612 */
[----:B------:R-:W-:Y:S01]  /*2740*/  CS2R R126, SRZ ;  /* 0x00000000007e7805 */ /* 0x000fe2000001ff00 */
[C---:B------:R-:W-:Y:S01]  /*2750*/  ISETP.GE.OR P4, PT, R241.reuse, UR21, !P4 ;  /* 0x00000015f1007c0c */ /* 0x040fe2000e786670 */
[----:B------:R-:W-:Y:S01]  /*2760*/  CS2R R124, SRZ ;  /* 0x00000000007c7805 */ /* 0x000fe2000001ff00 */
[----:B------:R-:W-:Y:S01]  /*2770*/  SHF.R.S32.HI R20, RZ, 0x1f, R20 ;  /* 0x0000001fff147819 */ /* 0x000fe20000011414 */
[----:B------:R-:W-:Y:S01]  /*2780*/  CS2R R122, SRZ ;  /* 0x00000000007a7805 */ /* 0x000fe2000001ff00 */
[----:B------:R-:W-:Y:S01]  /*2790*/  ISETP.GE.OR P5, PT, R241, UR21, !P5 ;  /* 0x00000015f1007c0c */ /* 0x000fe2000efa6670 */
[----:B------:R-:W-:Y:S01]  /*27a0*/  CS2R R120, SRZ ;  /* 0x0000000000787805 */ /* 0x000fe2000001ff00 */
[----:B------:R-:W-:Y:S01]  /*27b0*/  SHF.R.U32.HI R24, RZ, 0x3, R17 ;  /* 0x00000003ff187819 */ /* 0x000fe20000011611 */
[----:B------:R-:W-:Y:S01]  /*27c0*/  CS2R R118, SRZ ;  /* 0x0000000000767805 */ /* 0x000fe2000001ff00 */
[----:B------:R1:W3:Y:S01]  /*27d0*/  LDSM.16.M88.4 R168, [R230+0x6080] ;  /* 0x00608000e6a8783b */ /* 0x0002e20000000200 */
[----:B------:R-:W-:Y:S01]  /*27e0*/  LEA.HI R20, R20, R13, RZ, 0x2 ;  /* 0x0000000d14147211 */ /* 0x000fe200078f10ff */
[----:B------:R-:W-:Y:S01]  /*27f0*/  CS2R R116, SRZ ;  /* 0x0000000000747805 */ /* 0x000fe2000001ff00 */
[----:B------:R-:W-:Y:S01]  /*2800*/  SEL R17, RZ, 0xffffffff, P2 ;  /* 0xffffffffff117807 */ /* 0x000fe20001000000 */
[----:B------:R1:W4:Y:S01]  /*2810*/  LDSM.16.M88.4 R172, [R230+0x7080] ;  /* 0x00708000e6ac783b */ /* 0x0003220000000200 */
[----:B------:R-:W-:Y:S01]  /*2820*/  LOP3.LUT R20, R20, 0xfffffffc, RZ, 0xc0, !PT ;  /* 0xfffffffc14147812 */ /* 0x000fe200078ec0ff */
[----:B------:R-:W-:Y:S01]  /*2830*/  CS2R R114, SRZ ;  /* 0x0000000000727805 */ /* 0x000fe2000001ff00 */
[----:B------:R-:W-:Y:S01]  /*2840*/  LOP3.LUT R227, R227, R24, RZ, 0x3c, !PT ;  /* 0x00000018e3e37212 */ /* 0x000fe200078e3cff */
[----:B------:R1:W1:Y:S01]  /*2850*/  LDSM.16.M88.4 R176, [R220+0x6080] ;  /* 0x00608000dcb0783b */ /* 0x0002620000000200 */
[----:B------:R-:W-:Y:S01]  /*2860*/  IADD3 R246, R29, UR4, RZ ;  /* 0x000000041df67c10 */ /* 0x000fe2000fffe0ff */
[----:B------:R-:W-:Y:S01]  /*2870*/  IMAD.IADD R13, R13, 0x1, -R20 ;  /* 0x000000010d0d7824 */ /* 0x000fe200078e0a14 */
[----:B------:R-:W-:Y:S01]  /*2880*/  LOP3.LUT R234, R234, 0x8, RZ, 0xc0, !PT ;  /* 0x00000008eaea7812 */ /* 0x000fe200078ec0ff */
[----:B------:R1:W1:Y:S01]  /*2890*/  LDSM.16.M88.4 R184, [R220+0x7080] ;  /* 0x00708000dcb8783b */ /* 0x0002620000000200 */
[----:B------:R-:W-:Y:S01]  /*28a0*/  IMAD R227, R10, 0x200, R227 ;  /* 0x000002000ae37824 */ /* 0x000fe200078e02e3 */
[----:B--2---:R-:W-:Y:S01]  /*28b0*/  IADD3 R2, -R2, UR6, RZ ;  /* 0x0000000602027c10 */ /* 0x004fe2000fffe1ff */
[----:B------:R-:W-:Y:S01]  /*28c0*/  ULDC.64 UR4, c[0x0][0x240] ;  /* 0x0000900000047ab9 */ /* 0x000fe20000000a00 */
[----:B------:R2:W1:Y:S01]  /*28d0*/  LDSM.16.M88.4 R188, [R230+0x8080] ;  /* 0x00808000e6bc783b */ /* 0x0004620000000200 */
[----:B------:R-:W-:Y:S01]  /*28e0*/  IMAD.SHL.U32 R17, R17, 0x2, RZ ;  /* 0x0000000211117824 */ /* 0x000fe200078e00ff */
[----:B------:R-:W-:Y:S01]  /*28f0*/  UIMAD UR4, UR22, UR4, URZ ;  /* 0x00000004160472a4 */ /* 0x000fe2000f8e023f */
[----:B------:R-:W-:Y:S01]  /*2900*/  CS2R R112, SRZ ;  /* 0x0000000000707805 */ /* 0x000fe2000001ff00 */
[----:B------:R2:W1:Y:S01]  /*2910*/  LDSM.16.M88.4 R192, [R230+0x9080] ;  /* 0x00908000e6c0783b */ /* 0x0004620000000200 */
[----:B------:R-:W-:Y:S01]  /*2920*/  CS2R R110, SRZ ;  /* 0x00000000006e7805 */ /* 0x000fe2000001ff00 */
[----:B------:R-:W-:Y:S01]  /*2930*/  LOP3.LUT R14, R17, 0x2, R14, 0xe2, !PT ;  /* 0x00000002110e7812 */ /* 0x000fe200078ee20e */
[----:B------:R-:W-:Y:S01]  /*2940*/  UIMAD UR5, UR23, UR5, UR4 ;  /* 0x00000005170572a4 */ /* 0x000fe2000f8e0204 */
[----:B------:R2:W1:Y:S01]  /*2950*/  LDSM.16.M88.4 R196, [R220+0x8080] ;  /* 0x00808000dcc4783b */ /* 0x0004620000000200 */
[----:B------:R-:W-:Y:S01]  /*2960*/  CS2R R108, SRZ ;  /* 0x00000000006c7805 */ /* 0x000fe2000001ff00 */
[----:B------:R-:W-:Y:S01]  /*2970*/  CS2R R106, SRZ ;  /* 0x00000000006a7805 */ /* 0x000fe2000001ff00 */
[----:B------:R-:W-:Y:S01]  /*2980*/  CS2R R104, SRZ ;  /* 0x0000000000687805 */ /* 0x000fe2000001ff00 */
        /* <DEDUP_REMOVED lines=20> */
[----:B------:R-:W-:Y:S01]  /*2ad0*/  BAR.SYNC.DEFER_BLOCKING 0x0 ;  /* 0x0000000000007b1d */ /* 0x000fe20000010000 */
[----:B------:R-:W-:Y:S01]  /*2ae0*/  CS2R R72, SRZ ;  /* 0x0000000000487805 */ /* 0x000fe2000001ff00 */
[----:B------:R-:W-:Y:S01]  /*2af0*/  CS2R R70, SRZ ;  /* 0x0000000000467805 */ /* 0x000fe2000001ff00 */
[----:B------:R-:W-:Y:S01]  /*2b00*/  CS2R R68, SRZ ;  /* 0x0000000000447805 */ /* 0x000fe2000001ff00 */
[----:B------:R-:W-:Y:S01]  /*2b10*/  CS2R R66, SRZ ;  /* 0x0000000000427805 */ /* 0x000fe2000001ff00 */
[----:B------:R-:W-:Y:S01]  /*2b20*/  CS2R R64, SRZ ;  /* 0x0000000000407805 */ /* 0x000fe2000001ff00 */
[----:B------:R2:W-:Y:S01]  /*2b30*/  STL [R1+0x1c], R2 ;  /* 0x00001c0201007387 */ /* 0x0005e20000100800 */
[----:B------:R-:W-:Y:S01]  /*2b40*/  CS2R R62, SRZ ;  /* 0x00000000003e7805 */ /* 0x000fe2000001ff00 */
[----:B------:R-:W-:Y:S01]  /*2b50*/  CS2R R60, SRZ ;  /* 0x00000000003c7805 */ /* 0x000fe2000001ff00 */
[----:B------:R-:W-:Y:S01]  /*2b60*/  IMAD.SHL.U32 R227, R227, 0x2, RZ ;  /* 0x00000002e3e37824 */ /* 0x000fe200078e00ff */
[----:B------:R-:W-:Y:S01]  /*2b70*/  IADD3 R252, R243, UR5, RZ ;  /* 0x00000005f3fc7c10 */ /* 0x000fe2000fffe0ff */
[----:B------:R-:W-:-:S02]  /*2b80*/  UMOV UR4, URZ ;  /* 0x0000003f00047c82 */ /* 0x000fc40008000000 */
[----:B------:R-:W-:Y:S01]  /*2b90*/  UMOV UR5, 0x1 ;  /* 0x0000000100057882 */ /* 0x000fe20000000000 */
[----:B------:R-:W-:Y:S01]  /*2ba0*/  @!PT LDS RZ, [RZ] ;  /* 0x00000000fffff984 */ /* 0x000fe20000000800 */
[----:B------:R-:W-:Y:S01]  /*2bb0*/  @!PT LDS RZ, [RZ] ;  /* 0x00000000fffff984 */ /* 0x000fe20000000800 */
[----:B------:R-:W-:Y:S01]  /*2bc0*/  @!PT LDS RZ, [RZ] ;  /* 0x00000000fffff984 */ /* 0x000fe20000000800 */
[----:B------:R2:W-:Y:S01]  /*2bd0*/  LDGSTS.E.BYPASS.LTC128B.128 [R238+0x6080], [R22.64], !P4 ;  /* 0x0608000016ee7fae */ /* 0x0005e2000e101d52 */
[----:B------:R-:W-:Y:S01]  /*2be0*/  LOP3.LUT P4, RZ, R19, 0x4, RZ, 0xc0, !PT ;  /* 0x0000000413ff7812 */ /* 0x000fe2000788c0ff */
[----:B------:R-:W-:Y:S02]  /*2bf0*/  IMAD.SHL.U32 R19, R10, 0x10, RZ ;  /* 0x000000100a137824 */ /* 0x000fe400078e00ff */
[----:B------:R2:W-:Y:S01]  /*2c00*/  LDGSTS.E.BYPASS.LTC128B.128 [R238+0x7080], [R22.64+0x40], !P5 ;  /* 0x0708004016ee7fae */ /* 0x0005e2000e901d52 */
[----:B------:R-:W-:Y:S02]  /*2c10*/  ISETP.GE.OR P4, PT, R241, UR21, !P4 ;  /* 0x00000015f1007c0c */ /* 0x000fe4000e786670 */
[----:B------:R-:W-:Y:S01]  /*2c20*/  LOP3.LUT R18, R19, 0x10, RZ, 0xc0, !PT ;  /* 0x0000001013127812 */ /* 0x000fe200078ec0ff */
[----:B------:R-:W-:Y:S01]  /*2c30*/  IMAD.SHL.U32 R19, R16, 0x2, RZ ;  /* 0x0000000210137824 */ /* 0x000fe200078e00ff */
[C---:B------:R-:W-:Y:S01]  /*2c40*/  LOP3.LUT P5, RZ, R9.reuse, 0x4, RZ, 0xc0, !PT ;  /* 0x0000000409ff7812 */ /* 0x040fe200078ac0ff */
[----:B------:R-:W-:Y:S01]  /*2c50*/  IMAD.SHL.U32 R16, R9, 0x40, RZ ;  /* 0x0000004009107824 */ /* 0x000fe200078e00ff */
[----:B------:R-:W-:-:S02]  /*2c60*/  LOP3.LUT R3, R18, 0x8, R3, 0xf8, !PT ;  /* 0x0000000812037812 */ /* 0x000fc400078ef803 */
[C---:B------:R-:W-:Y:S02]  /*2c70*/  @!P3 LEA R18, P2, R12.reuse, c[0x0][0x258], 0x2 ;  /* 0x000096000c12ba11 */ /* 0x040fe400078410ff */
[----:B------:R-:W-:Y:S02]  /*2c80*/  LOP3.LUT R248, R19, 0x2, R248, 0xe2, !PT ;  /* 0x0000000213f87812 */ /* 0x000fe400078ee2f8 */
[----:B------:R-:W-:Y:S01]  /*2c90*/  @!P3 LEA.HI.X R19, R12, c[0x0][0x25c], R11, 0x2, P2 ;  /* 0x000097000c13ba11 */ /* 0x000fe200010f140b */
[----:B------:R-:W-:Y:S01]  /*2ca0*/  @!P3 IMAD.SHL.U32 R11, R236, 0x10, RZ ;  /* 0x00000010ec0bb824 */ /* 0x000fe200078e00ff */
[----:B------:R-:W-:Y:S01]  /*2cb0*/  ISETP.GE.AND P2, PT, R240, c[0x0][0x1fc], PT ;  /* 0x00007f00f0007a0c */ /* 0x000fe20003f46270 */
[----:B------:R2:W-:Y:S01]  /*2cc0*/  LDGSTS.E.BYPASS.LTC128B.128 [R238+0x8080], [R22.64+0x80], !P4 ;  /* 0x0808008016ee7fae */ /* 0x0005e2000e101d52 */
[----:B------:R-:W-:Y:S02]  /*2cd0*/  LOP3.LUT P4, RZ, R9, 0x2, RZ, 0xc0, !PT ;  /* 0x0000000209ff7812 */ /* 0x000fe4000788c0ff */
[----:B------:R-:W-:Y:S01]  /*2ce0*/  SEL R247, RZ, 0x4, P2 ;  /* 0x00000004fff77807 */ /* 0x000fe20001000000 */
[----:B------:R1:W-:Y:S01]  /*2cf0*/  @!P3 LDGSTS.E.BYPASS.LTC128B.128 [R11+0xf080], [R18.64] ;  /* 0x0f080000120bbfae */ /* 0x0003e2000b901d52 */
[----:B------:R-:W-:-:S02]  /*2d00*/  IADD3 R12, P2, R28, UR20, RZ ;  /* 0x000000141c0c7c10 */ /* 0x000fc4000ff5e0ff */
[----:B------:R-:W-:Y:S01]  /*2d10*/  LOP3.LUT R16, R16, 0x1c0, RZ, 0xc0, !PT ;  /* 0x000001c010107812 */ /* 0x000fe200078ec0ff */
[----:B------:R-:W0:Y:S01]  /*2d20*/  LDGDEPBAR ;  /* 0x00000000000079af */ /* 0x000e220000000000 */
[----:B------:R-:W-:Y:S02]  /*2d30*/  IADD3.X R9, R246, UR13, RZ, P2, !PT ;  /* 0x0000000df6097c10 */ /* 0x000fe400097fe4ff */
[----:B------:R-:W-:Y:S01]  /*2d40*/  LEA R10, P2, R12, c[0x0][0x280], 0x2 ;  /* 0x0000a0000c0a7a11 */ /* 0x000fe200078410ff */
[----:B------:R2:W-:Y:S01]  /*2d50*/  LDGSTS.E.BYPASS.LTC128B.128 [R238+0xc080], [R6.64], !P0 ;  /* 0x0c08000006ee7fae */ /* 0x0005e2000c101d52 */
[C---:B------:R-:W-:Y:S01]  /*2d60*/  LOP3.LUT P0, RZ, R13.reuse, 0x2, RZ, 0xc0, !PT ;  /* 0x000000020dff7812 */ /* 0x040fe2000780c0ff */
[----:B------:R-:W-:Y:S01]  /*2d70*/  IMAD.SHL.U32 R13, R13, 0x40, RZ ;  /* 0x000000400d0d7824 */ /* 0x000fe200078e00ff */
[----:B------:R-:W-:Y:S01]  /*2d80*/  SHF.R.U32.HI R15, RZ, 0x3, R16 ;  /* 0x00000003ff0f7819 */ /* 0x000fe20000011610 */
[----:B------:R2:W-:Y:S01]  /*2d90*/  LDGSTS.E.BYPASS.LTC128B.128 [R238+0xd080], [R6.64+0x40], !P6 ;  /* 0x0d08004006ee7fae */ /* 0x0005e2000f101d52 */
[----:B------:R-:W-:-:S02]  /*2da0*/  SEL R0, R0, 0xffffffe0, !P5 ;  /* 0xffffffe000007807 */ /* 0x000fc40006800000 */
[----:B------:R-:W-:Y:S01]  /*2db0*/  LOP3.LUT R13, R13, 0xc0, RZ, 0xc0, !PT ;  /* 0x000000c00d0d7812 */ /* 0x000fe200078ec0ff */
[----:B------:R2:W-:Y:S01]  /*2dc0*/  LDGSTS.E.BYPASS.LTC128B.128 [R238+0xe080], [R6.64+0x80], !P1 ;  /* 0x0e08008006ee7fae */ /* 0x0005e2000c901d52 */
[----:B------:R-:W-:Y:S02]  /*2dd0*/  LOP3.LUT R16, R15, R16, R234, 0x1e, !PT ;  /* 0x000000100f107212 */ /* 0x000fe400078e1eea */
[C---:B------:R-:W-:Y:S02]  /*2de0*/  SEL R222, R231.reuse, 0xfffffff0, !P4 ;  /* 0xfffffff0e7de7807 */ /* 0x040fe40006000000 */
[----:B------:R-:W-:Y:S01]  /*2df0*/  SEL R231, R231, 0xfffffff0, !P0 ;  /* 0xfffffff0e7e77807 */ /* 0x000fe20004000000 */
[----:B------:R-:W-:Y:S01]  /*2e00*/  IMAD.IADD R225, R225, 0x1, R16 ;  /* 0x00000001e1e17824 */ /* 0x000fe200078e0210 */
[----:B------:R-:W-:Y:S02]  /*2e10*/  LOP3.LUT R247, R14, R247, RZ, 0xfc, !PT ;  /* 0x000000f70ef77212 */ /* 0x000fe400078efcff */
[----:B-1----:R-:W-:-:S02]  /*2e20*/  LEA.HI.X R11, R12, c[0x0][0x284], R9, 0x2, P2 ;  /* 0x0000a1000c0b7a11 */ /* 0x002fc400010f1409 */
[----:B------:R-:W-:Y:S02]  /*2e30*/  ISETP.GE.AND P2, PT, R236, 0x10, PT ;  /* 0x00000010ec00780c */ /* 0x000fe40003f46270 */
[----:B------:R-:W-:Y:S02]  /*2e40*/  SHF.R.S32.HI R12, RZ, 0x2, R8 ;  /* 0x00000002ff0c7819 */ /* 0x000fe40000011408 */
[--C-:B------:R-:W-:Y:S02]  /*2e50*/  SHF.R.U32.HI R8, RZ, 0x3, R13.reuse ;  /* 0x00000003ff087819 */ /* 0x100fe4000001160d */
[----:B------:R-:W-:Y:S01]  /*2e60*/  LEA R225, R225, 0x13480, 0x1 ;  /* 0x00013480e1e17811 */ /* 0x000fe200078e08ff */
[C---:B------:R-:W-:Y:S01]  /*2e70*/  IMAD R249, R5.reuse, 0x10, R12 ;  /* 0x0000001005f97824 */ /* 0x040fe200078e020c */
[C---:B------:R-:W-:Y:S01]  /*2e80*/  LOP3.LUT R234, R8.reuse, R13, R234, 0x1e, !PT ;  /* 0x0000000d08ea7212 */ /* 0x040fe200078e1eea */
[----:B------:R-:W-:Y:S01]  /*2e90*/  IMAD R5, R5, 0x200, R226 ;  /* 0x0000020005057824 */ /* 0x000fe200078e02e2 */
[----:B------:R-:W-:Y:S01]  /*2ea0*/  LOP3.LUT R3, R8, R3, R13, 0x1e, !PT ;  /* 0x0000000308037212 */ /* 0x000fe200078e1e0d */
[----:B------:R-:W-:Y:S01]  /*2eb0*/  IMAD R223, R0, 0x2, R225 ;  /* 0x0000000200df7824 */ /* 0x000fe200078e02e1 */
[----:B------:R-:W-:Y:S01]  /*2ec0*/  LOP3.LUT R13, R8, R13, R4, 0x1e, !PT ;  /* 0x0000000d080d7212 */ /* 0x000fe200078e1e04 */
[----:B------:R-:W-:-:S02]  /*2ed0*/  IMAD.IADD R234, R5, 0x1, R234 ;  /* 0x0000000105ea7824 */ /* 0x000fc400078e02ea */
[----:B------:R-:W-:Y:S02]  /*2ee0*/  @!P2 IMAD.SHL.U32 R5, R236, 0x10, RZ ;  /* 0x00000010ec05a824 */ /* 0x000fe400078e00ff */
[----:B------:R-:W-:Y:S02]  /*2ef0*/  IMAD.SHL.U32 R229, R234, 0x2, RZ ;  /* 0x00000002eae57824 */ /* 0x000fe400078e00ff */
[C---:B------:R-:W-:Y:S01]  /*2f00*/  IMAD.IADD R232, R226.reuse, 0x1, R3 ;  /* 0x00000001e2e87824 */ /* 0x040fe200078e0203 */
[----:B------:R2:W-:Y:S01]  /*2f10*/  @!P2 LDGSTS.E.BYPASS.LTC128B.128 [R5+0xf280], [R10.64] ;  /* 0x0f2800000a05afae */ /* 0x0005e2000b901d52 */
[----:B------:R-:W-:Y:S01]  /*2f20*/  IMAD.IADD R226, R226, 0x1, R13 ;  /* 0x00000001e2e27824 */ /* 0x000fe200078e020d */
[----:B------:R-:W-:Y:S01]  /*2f30*/  IADD3 R228, R229, 0xc080, RZ ;  /* 0x0000c080e5e47810 */ /* 0x000fe20007ffe0ff */
[C---:B------:R-:W-:Y:S01]  /*2f40*/  IMAD R224, R222.reuse, 0x2, R225 ;  /* 0x00000002dee07824 */ /* 0x040fe200078e02e1 */
[----:B------:R-:W0:Y:S01]  /*2f50*/  LDGDEPBAR ;  /* 0x00000000000079af */ /* 0x000e220000000000 */
[----:B------:R-:W-:Y:S01]  /*2f60*/  IMAD R222, R222, 0x2, R223 ;  /* 0x00000002dede7824 */ /* 0x000fe200078e02df */
[----:B------:R-:W-:Y:S01]  /*2f70*/  LEA R226, R226, 0x80, 0x1 ;  /* 0x00000080e2e27811 */ /* 0x000fe200078e08ff */
[----:B------:R-:W-:Y:S01]  /*2f80*/  IMAD R0, R0, 0x2, R224 ;  /* 0x0000000200007824 */ /* 0x000fe200078e02e0 */
[----:B------:R-:W0:Y:S01]  /*2f90*/  LDGDEPBAR ;  /* 0x00000000000079af */ /* 0x000e220000000000 */
[----:B------:R-:W-:-:S02]  /*2fa0*/  IMAD R228, R231, 0x2, R228 ;  /* 0x00000002e7e47824 */ /* 0x000fc400078e02e4 */
[----:B---34-:R-:W-:Y:S02]  /*2fb0*/  IMAD.IADD R221, R234, 0x1, R231 ;  /* 0x00000001eadd7824 */ /* 0x018fe400078e02e7 */
.L_x_550:
        /* <DEDUP_REMOVED lines=13> */
[----:B--2---:R-:W-:Y:S01]  /*3090*/  IMAD.SHL.U32 R2, R52, 0x2, RZ ;  /* 0x0000000234027824 */ /* 0x004fe200078e00ff */
        /* <DEDUP_REMOVED lines=35> */
[----:B------:R-:W-:Y:S02]  /*32d0*/  LDSM.16.M88.4 R160, [R220+0x4080] ;  /* 0x00408000dca0783b */ /* 0x000fe40000000200 */
[-C--:B-1----:R-:W-:Y:S08]  /*32e0*/  HMMA.16816.F32 R4, R36, R40.reuse, R4 ;  /* 0x000000282404723c */ /* 0x082ff00000001804 */
[C---:B------:R-:W-:Y:S08]  /*32f0*/  HMMA.16816.F32 R8, R44.reuse, R40, R8 ;  /* 0x000000282c08723c */ /* 0x040ff00000001808 */
[-C--:B------:R-:W-:Y:S08]  /*3300*/  HMMA.16816.F32 R12, R44, R42.reuse, R12 ;  /* 0x0000002a2c0c723c */ /* 0x080ff0000000180c */
[C---:B------:R-:W-:Y:S01]  /*3310*/  HMMA.16816.F32 R16, R36.reuse, R42, R16 ;  /* 0x0000002a2410723c */ /* 0x040fe20000001810 */
[----:B------:R-:W1:Y:S07]  /*3320*/  LDSM.16.M88.4 R40, [R220+0x3080] ;  /* 0x00308000dc28783b */ /* 0x000e6e0000000200 */
[-C--:B--2---:R-:W-:Y:S08]  /*3330*/  HMMA.16816.F32 R20, R36, R48.reuse, R20 ;  /* 0x000000302414723c */ /* 0x084ff00000001814 */
[C---:B------:R-:W-:Y:S08]  /*3340*/  HMMA.16816.F32 R24, R44.reuse, R48, R24 ;  /* 0x000000302c18723c */ /* 0x040ff00000001818 */
[-C--:B------:R-:W-:Y:S01]  /*3350*/  HMMA.16816.F32 R28, R44, R50.reuse, R28 ;  /* 0x000000322c1c723c */ /* 0x080fe2000000181c */
[----:B------:R-:W-:Y:S07]  /*3360*/  LDSM.16.M88.4 R44, [R230+0x4080] ;  /* 0x00408000e62c783b */ /* 0x000fee0000000200 */
[----:B------:R-:W-:Y:S01]  /*3370*/  HMMA.16816.F32 R32, R36, R50, R32 ;  /* 0x000000322420723c */ /* 0x000fe20000001820 */
[----:B------:R-:W2:Y:S05]  /*3380*/  LDSM.16.M88.4 R36, [R3+0x8080] ;  /* 0x008080000324783b */ /* 0x000eaa0000000200 */
[----:B------:R-:W4:Y:S02]  /*3390*/  LDSM.16.M88.4 R48, [R3+0x8880] ;  /* 0x008880000330783b */ /* 0x000f240000000200 */
[-C--:B---3--:R-:W-:Y:S08]  /*33a0*/  HMMA.16816.F32 R4, R52, R56.reuse, R4 ;  /* 0x000000383404723c */ /* 0x088ff00000001804 */
[C---:B------:R-:W-:Y:S08]  /*33b0*/  HMMA.16816.F32 R8, R156.reuse, R56, R8 ;  /* 0x000000389c08723c */ /* 0x040ff00000001808 */
[-C--:B------:R-:W-:Y:S08]  /*33c0*/  HMMA.16816.F32 R12, R156, R58.reuse, R12 ;  /* 0x0000003a9c0c723c */ /* 0x080ff0000000180c */
[C---:B------:R-:W-:Y:S01]  /*33d0*/  HMMA.16816.F32 R16, R52.reuse, R58, R16 ;  /* 0x0000003a3410723c */ /* 0x040fe20000001810 */
[----:B------:R-:W3:Y:S07]  /*33e0*/  LDSM.16.M88.4 R56, [R230+0x5080] ;  /* 0x00508000e638783b */ /* 0x000eee0000000200 */
[-C--:B-1----:R-:W-:Y:S08]  /*33f0*/  HMMA.16816.F32 R20, R52, R40.reuse, R20 ;  /* 0x000000283414723c */ /* 0x082ff00000001814 */
[C---:B------:R-:W-:Y:S08]  /*3400*/  HMMA.16816.F32 R24, R156.reuse, R40, R24 ;  /* 0x000000289c18723c */ /* 0x040ff00000001818 */
[-C--:B------:R-:W-:Y:S01]  /*3410*/  HMMA.16816.F32 R28, R156, R42.reuse, R28 ;  /* 0x0000002a9c1c723c */ /* 0x080fe2000000181c */
[----:B------:R-:W1:Y:S07]  /*3420*/  LDSM.16.M88.4 R156, [R164+0x8080] ;  /* 0x00808000a49c783b */ /* 0x000e6e0000000200 */
[----:B------:R-:W-:Y:S01]  /*3430*/  HMMA.16816.F32 R32, R52, R42, R32 ;  /* 0x0000002a3420723c */ /* 0x000fe20000001820 */
[----:B------:R-:W5:Y:S05]  /*3440*/  LDSM.16.M88.4 R40, [R2+0x8880] ;  /* 0x008880000228783b */ /* 0x000f6a0000000200 */
[----:B------:R-:W-:Y:S02]  /*3450*/  LDS R2, [R181.X4+0xf080] ;  /* 0x00f08000b5027984 */ /* 0x000fe40000004800 */
[-C--:B--2---:R-:W-:Y:S08]  /*3460*/  HMMA.16816.F32 R4, R36, R44.reuse, R4 ;  /* 0x0000002c2404723c */ /* 0x084ff00000001804 */
[C---:B----4-:R-:W-:Y:S08]  /*3470*/  HMMA.16816.F32 R8, R48.reuse, R44, R8 ;  /* 0x0000002c3008723c */ /* 0x050ff00000001808 */
[-C--:B------:R-:W-:Y:S08]  /*3480*/  HMMA.16816.F32 R12, R48, R46.reuse, R12 ;  /* 0x0000002e300c723c */ /* 0x080ff0000000180c */
[C---:B------:R-:W-:Y:S08]  /*3490*/  HMMA.16816.F32 R16, R36.reuse, R46, R16 ;  /* 0x0000002e2410723c */ /* 0x040ff00000001810 */
[-C--:B---3--:R-:W-:Y:S08]  /*34a0*/  HMMA.16816.F32 R20, R36, R56.reuse, R20 ;  /* 0x000000382414723c */ /* 0x088ff00000001814 */
[C---:B------:R-:W-:Y:S01]  /*34b0*/  HMMA.16816.F32 R24, R48.reuse, R56, R24 ;  /* 0x000000383018723c */ /* 0x040fe20000001818 */
[----:B------:R-:W-:Y:S07]  /*34c0*/  LDS R57, [R181.X4+0xf120] ;  /* 0x00f12000b5397984 */ /* 0x000fee0000004800 */
[-C--:B------:R-:W-:Y:S08]  /*34d0*/  HMMA.16816.F32 R28, R48, R58.reuse, R28 ;  /* 0x0000003a301c723c */ /* 0x080ff0000000181c */
[----:B------:R-:W-:Y:S01]  /*34e0*/  HMMA.16816.F32 R32, R36, R58, R32 ;  /* 0x0000003a2420723c */ /* 0x000fe20000001820 */
[----:B------:R-:W2:Y:S05]  /*34f0*/  LDSM.16.M88.4 R36, [R220+0x5080] ;  /* 0x00508000dc24783b */ /* 0x000eaa0000000200 */
[----:B------:R3:W4:Y:S02]  /*3500*/  LDS R59, [R181.X4+0xf0a0] ;  /* 0x00f0a000b53b7984 */ /* 0x0007240000004800 */
[-C--:B-1----:R-:W-:Y:S03]  /*3510*/  HMMA.16816.F32 R4, R156, R160.reuse, R4 ;  /* 0x000000a09c04723c */ /* 0x082fe60000001804 */
[----:B------:R3:W1:Y:S01]  /*3520*/  LDS R58, [R181.X4+0xf100] ;  /* 0x00f10000b53a7984 */ /* 0x0006620000004800 */
[----:B------:R-:W-:Y:S04]  /*3530*/  DEPBAR.LE SB0, 0x0 ;  /* 0x000080000000791a */ /* 0x000fe80000000000 */
[C---:B-----5:R-:W-:Y:S01]  /*3540*/  HMMA.16816.F32 R8, R40.reuse, R160, R8 ;  /* 0x000000a02808723c */ /* 0x060fe20000001808 */
[----:B------:R-:W-:Y:S07]  /*3550*/  BAR.SYNC.DEFER_BLOCKING 0x0 ;  /* 0x0000000000007b1d */ /* 0x000fee0000010000 */
[-C--:B------:R-:W-:Y:S08]  /*3560*/  HMMA.16816.F32 R12, R40, R162.reuse, R12 ;  /* 0x000000a2280c723c */ /* 0x080ff0000000180c */
[C---:B------:R-:W-:Y:S08]  /*3570*/  HMMA.16816.F32 R16, R156.reuse, R162, R16 ;  /* 0x000000a29c10723c */ /* 0x040ff00000001810 */
[-C--:B--2---:R-:W-:Y:S01]  /*3580*/  HMMA.16816.F32 R20, R156, R36.reuse, R20 ;  /* 0x000000249c14723c */ /* 0x084fe20000001814 */
[----:B------:R3:W2:Y:S05]  /*3590*/  LDSM.16.M88.4 R164, [R229+0xc080] ;  /* 0x00c08000e5a4783b */ /* 0x0006aa0000000200 */
[----:B------:R3:W1:Y:S02]  /*35a0*/  LDSM.16.M88.4 R52, [R229+0xc880] ;  /* 0x00c88000e534783b */ /* 0x0006640000000200 */
[C---:B------:R-:W-:Y:S03]  /*35b0*/  HMMA.16816.F32 R24, R40.reuse, R36, R24 ;  /* 0x000000242818723c */ /* 0x040fe60000001818 */
[----:B------:R3:W1:Y:S05]  /*35c0*/  LDSM.16.M88.4 R160, [R228] ;  /* 0x00000000e4a0783b */ /* 0x00066a0000000200 */
[-C--:B------:R-:W-:Y:S01]  /*35d0*/  HMMA.16816.F32 R28, R40, R38.reuse, R28 ;  /* 0x00000026281c723c */ /* 0x080fe2000000181c */
[----:B------:R3:W1:Y:S07]  /*35e0*/  LDSM.16.M88.4 R180, [R228+0x800] ;  /* 0x00080000e4b4783b */ /* 0x00066e0000000200 */
[----:B------:R-:W-:Y:S01]  /*35f0*/  HMMA.16816.F32 R32, R156, R38, R32 ;  /* 0x000000269c20723c */ /* 0x000fe20000001820 */
[----:B------:R-:W-:-:S07]  /*3600*/  @P0 BRA `(.L_x_548) ;  /* 0x0000029000000947 */ /* 0x000fce0003800000 */
[C---:B----4-:R-:W-:Y:S01]  /*3610*/  LOP3.LUT P6, RZ, R248.reuse, 0x1, RZ, 0xc0, !PT ;  /* 0x00000001f8ff7812 */ /* 0x050fe200078cc0ff */
[----:B------:R-:W4:Y:S01]  /*3620*/  LDL.64 R46, [R1+0x8] ;  /* 0x00000800012e7983 */ /* 0x000f220000100a00 */
[----:B------:R-:W-:Y:S01]  /*3630*/  LOP3.LUT P5, RZ, R248, 0x2, RZ, 0xc0, !PT ;  /* 0x00000002f8ff7812 */ /* 0x000fe200078ac0ff */
[----:B------:R-:W-:Y:S01]  /*3640*/  USHF.R.S32.HI UR13, URZ, 0x1f, UR16 ;  /* 0x0000001f3f0d7899 */ /* 0x000fe20008011410 */
[----:B------:R-:W-:Y:S01]  /*3650*/  IADD3 R37, R238, 0x6080, RZ ;  /* 0x00006080ee257810 */ /* 0x000fe20007ffe0ff */
[----:B------:R-:W-:Y:S01]  /*3660*/  ULDC.64 UR14, c[0x0][0x178] ;  /* 0x00005e00000e7ab9 */ /* 0x000fe20000000a00 */
[----:B------:R-:W-:Y:S01]  /*3670*/  IMAD.U32 R44, RZ, RZ, UR17 ;  /* 0x00000011ff2c7e24 */ /* 0x000fe2000f8e00ff */
[----:B------:R-:W-:Y:S01]  /*3680*/  UIMAD UR13, UR13, UR14, URZ ;  /* 0x0000000e0d0d72a4 */ /* 0x000fe2000f8e023f */
[----:B------:R-:W-:Y:S01]  /*3690*/  IMAD.SHL.U32 R38, R236, 0x4, RZ ;  /* 0x00000004ec267824 */ /* 0x000fe200078e00ff */
[----:B------:R-:W-:Y:S02]  /*36a0*/  UIMAD.WIDE.U32 UR20, UR16, UR14, URZ ;  /* 0x0000000e101472a5 */ /* 0x000fe4000f8e003f */
[----:B------:R-:W-:Y:S01]  /*36b0*/  @!P3 LEA R44, R44, 0x40, 0x6 ;  /* 0x000000402c2cb811 */ /* 0x000fe200078e30ff */
[----:B------:R-:W-:Y:S02]  /*36c0*/  UIMAD UR13, UR16, UR15, UR13 ;  /* 0x0000000f100d72a4 */ /* 0x000fe4000f8e020d */
[----:B------:R-:W-:Y:S01]  /*36d0*/  UIMAD UR16, UR16, -0x40, UR9 ;  /* 0xffffffc0101078a4 */ /* 0x000fe2000f8e0209 */
[----:B------:R-:W-:Y:S01]  /*36e0*/  IMAD.U32 R3, RZ, RZ, UR20 ;  /* 0x00000014ff037e24 */ /* 0x000fe2000f8e00ff */
[----:B------:R-:W-:Y:S01]  /*36f0*/  UIADD3 UR13, UR21, UR13, URZ ;  /* 0x0000000d150d7290 */ /* 0x000fe2000fffe03f */
[----:B------:R-:W-:Y:S03]  /*3700*/  IMAD.U32 R39, RZ, RZ, UR20 ;  /* 0x00000014ff277e24 */ /* 0x000fe6000f8e00ff */
[----:B------:R-:W-:Y:S01]  /*3710*/  LEA R40, P1, R3, R250, 0x6 ;  /* 0x000000fa03287211 */ /* 0x000fe200078230ff */
[----:B------:R-:W-:Y:S01]  /*3720*/  IMAD.U32 R3, RZ, RZ, UR5 ;  /* 0x00000005ff037e24 */ /* 0x000fe2000f8e00ff */
[C---:B------:R-:W-:Y:S01]  /*3730*/  ISETP.GE.OR P6, PT, R241.reuse, UR16, !P6 ;  /* 0x00000010f1007c0c */ /* 0x040fe2000f7c6670 */
[----:B------:R-:W-:Y:S01]  /*3740*/  IMAD.U32 R36, RZ, RZ, UR13 ;  /* 0x0000000dff247e24 */ /* 0x000fe2000f8e00ff */
[----:B------:R-:W-:Y:S01]  /*3750*/  ISETP.GE.OR P5, PT, R241, UR16, !P5 ;  /* 0x00000010f1007c0c */ /* 0x000fe2000efa6670 */
[----:B------:R-:W-:Y:S01]  /*3760*/  @!P3 IMAD R3, R3, 0x40, R38 ;  /* 0x000000400303b824 */ /* 0x000fe200078e0226 */
[----:B------:R-:W-:Y:S02]  /*3770*/  ISETP.LT.AND P4, PT, R241, UR16, PT ;  /* 0x00000010f1007c0c */ /* 0x000fe4000bf81270 */
[----:B------:R-:W-:Y:S01]  /*3780*/  LEA.HI.X R39, R39, R233, R36, 0x6, P1 ;  /* 0x000000e927277211 */ /* 0x000fe200008f3424 */
[----:B------:R-:W-:Y:S01]  /*3790*/  IMAD.U32 R36, RZ, RZ, UR5 ;  /* 0x00000005ff247e24 */ /* 0x000fe2000f8e00ff */
[----:B------:R-:W-:Y:S03]  /*37a0*/  ISETP.GE.OR P4, PT, R240, c[0x0][0x16c], !P4 ;  /* 0x00005b00f0007a0c */ /* 0x000fe60006786670 */
[----:B------:R-:W-:Y:S01]  /*37b0*/  IMAD R37, R36, 0x3000, R37 ;  /* 0x0000300024257824 */ /* 0x000fe200078e0225 */
[----:B----4-:R-:W-:Y:S02]  /*37c0*/  @!P3 IADD3 R42, P1, R44, R46, RZ ;  /* 0x0000002e2c2ab210 */ /* 0x010fe40007f3e0ff */
[----:B------:R-:W-:Y:S02]  /*37d0*/  LEA R46, P2, R40, c[0x0][0x160], 0x1 ;  /* 0x00005800282e7a11 */ /* 0x000fe400078408ff */
[----:B------:R-:W-:Y:S02]  /*37e0*/  @!P3 LEA.HI.X.SX32 R41, R44, R235, 0x1, P1 ;  /* 0x000000eb2c29b211 */ /* 0x000fe400008f0eff */
[----:B------:R-:W-:Y:S01]  /*37f0*/  LEA.HI.X R47, R40, c[0x0][0x164], R39, 0x1, P2 ;  /* 0x00005900282f7a11 */ /* 0x000fe200010f0c27 */
[----:B------:R-:W-:Y:S01]  /*3800*/  @!P3 IMAD.SHL.U32 R39, R3, 0x4, RZ ;  /* 0x000000040327b824 */ /* 0x000fe200078e00ff */
[C---:B------:R-:W-:Y:S03]  /*3810*/  @!P3 LEA R44, P1, R42.reuse, c[0x0][0x258], 0x2 ;  /* 0x000096002a2cba11 */ /* 0x040fe600078210ff */
[----:B------:R-:W-:Y:S01]  /*3820*/  @!PT LDS RZ, [RZ] ;  /* 0x00000000fffff984 */ /* 0x000fe20000000800 */
[----:B------:R-:W-:Y:S01]  /*3830*/  @!PT LDS RZ, [RZ] ;  /* 0x00000000fffff984 */ /* 0x000fe20000000800 */
[----:B------:R-:W-:Y:S01]  /*3840*/  @!PT LDS RZ, [RZ] ;  /* 0x00000000fffff984 */ /* 0x000fe20000000800 */
[----:B------:R4:W-:Y:S01]  /*3850*/  LDGSTS.E.BYPASS.LTC128B.128 [R37], [R46.64], !P6 ;  /* 0x000000002e257fae */ /* 0x0009e2000f101d52 */
[----:B------:R-:W-:Y:S04]  /*3860*/  @!P3 LEA.HI.X R45, R42, c[0x0][0x25c], R41, 0x2, P1 ;  /* 0x000097002a2dba11 */ /* 0x000fe800008f1429 */
[----:B------:R4:W-:Y:S05]  /*3870*/  LDGSTS.E.BYPASS.LTC128B.128 [R37+0x1000], [R46.64+0x40], !P5 ;  /* 0x010000402e257fae */ /* 0x0009ea000e901d52 */
[----:B------:R4:W-:Y:S05]  /*3880*/  LDGSTS.E.BYPASS.LTC128B.128 [R37+0x2000], [R46.64+0x80], !P4 ;  /* 0x020000802e257fae */ /* 0x0009ea000e101d52 */
[----:B------:R4:W-:Y:S02]  /*3890*/  @!P3 LDGSTS.E.BYPASS.LTC128B.128 [R39+0xf080], [R44.64] ;  /* 0x0f0800002c27bfae */ /* 0x0009e4000b901d52 */
.L_x_548:
[----:B----4-:R-:W4:Y:S01]  /*38a0*/  LDL R3, [R1+0x18] ;  /* 0x0000180001037983 */ /* 0x010f220000100800 */
[----:B------:R-:W-:Y:S01]  /*38b0*/  ULEA UR14, UR17, 0x1, 0x6 ;  /* 0x00000001110e7891 */ /* 0x000fe2000f8e303f */
[----:B------:R-:W-:Y:S01]  /*38c0*/  IMAD.U32 R40, RZ, RZ, UR9 ;  /* 0x00000009ff287e24 */ /* 0x000fe2000f8e00ff */
[----:B------:R-:W-:Y:S01]  /*38d0*/  USHF.L.U32 UR13, UR12, 0x7, URZ ;  /* 0x000000070c0d7899 */ /* 0x000fe2000800063f */
[----:B---3--:R-:W3:Y:S01]  /*38e0*/  LDL R36, [R1+0x1c] ;  /* 0x00001c0001247983 */ /* 0x008ee20000100800 */
[----:B------:R-:W-:Y:S02]  /*38f0*/  UIADD3 UR17, UR17, 0x1, URZ ;  /* 0x0000000111117890 */ /* 0x000fe4000fffe03f */
[----:B------:R-:W-:Y:S01]  /*3900*/  UIADD3 UR13, UR8, UR14, -UR13 ;  /* 0x0000000e080d7290 */ /* 0x000fe2000fffe80d */
[----:B------:R2:W-:Y:S04]  /*3910*/  STL [R1+0x20], R0 ;  /* 0x0000200001007387 */ /* 0x0005e80000100800 */
[----:B------:R-:W0:Y:S01]  /*3920*/  LDGDEPBAR ;  /* 0x00000000000079af */ /* 0x000e220000000000 */
[----:B------:R-:W-:Y:S05]  /*3930*/  IADD3 R40, R249, UR13, -R40 ;  /* 0x0000000df9287c10 */ /* 0x000fea000fffe828 */
[----:B----4-:R-:W-:Y:S05]  /*3940*/  IMAD.IADD R41, R40, 0x1, -R3 ;  /* 0x0000000128297824 */ /* 0x010fea00078e0a03 */
[----:B------:R-:W-:Y:S02]  /*3950*/  IADD3 R40, R41, 0x8, RZ ;  /* 0x0000000829287810 */ /* 0x000fe40007ffe0ff */
[C---:B---3--:R-:W-:Y:S02]  /*3960*/  IMNMX R42, R36.reuse, R41, PT ;  /* 0x00000029242a7217 */ /* 0x048fe40003800200 */
[----:B------:R-:W-:Y:S02]  /*3970*/  IMNMX R40, R36, R40, PT ;  /* 0x0000002824287217 */ /* 0x000fe40003800200 */
[----:B------:R-:W-:Y:S02]  /*3980*/  ISETP.GT.AND P5, PT, R42, RZ, PT ;  /* 0x000000ff2a00720c */ /* 0x000fe40003fa4270 */
[----:B------:R-:W-:Y:S02]  /*3990*/  ISETP.GT.AND P1, PT, R40, 0x1, PT ;  /* 0x000000012800780c */ /* 0x000fe40003f24270 */
[----:B------:R-:W-:Y:S02]  /*39a0*/  FSEL R49, R4, -INF , P5 ;  /* 0xff80000004317808 */ /* 0x000fe40002800000 */
[----:B------:R-:W-:Y:S02]  /*39b0*/  FSEL R44, R7, -INF , P1 ;  /* 0xff800000072c7808 */ /* 0x000fe40000800000 */
[----:B------:R-:W-:Y:S02]  /*39c0*/  ISETP.GT.AND P1, PT, R42, 0x20, PT ;  /* 0x000000202a00780c */ /* 0x000fe40003f24270 */
[----:B------:R-:W-:Y:S01]  /*39d0*/  ISETP.GT.AND P5, PT, R40, 0x20, PT ;  /* 0x000000202800780c */ /* 0x000fe20003fa4270 */
[--C-:B------:R-:W-:Y:S01]  /*39e0*/  FFMA.FTZ R236, R44, c[0x0][0x29c], -R59.reuse ;  /* 0x0000a7002cec7a23 */ /* 0x100fe2000001083b */
[----:B------:R-:W-:Y:S01]  /*39f0*/  FSEL R157, R16, -INF , P1 ;  /* 0xff800000109d7808 */ /* 0x000fe20000800000 */
[--C-:B------:R-:W-:Y:S01]  /*3a00*/  FFMA.FTZ R16, R49, c[0x0][0x29c], -R2.reuse ;  /* 0x0000a70031107a23 */ /* 0x100fe20000010802 */
[----:B------:R-:W-:Y:S02]  /*3a10*/  ISETP.GT.AND P1, PT, R40, 0x21, PT ;  /* 0x000000212800780c */ /* 0x000fe40003f24270 */
[----:B------:R-:W-:Y:S02]  /*3a20*/  ISETP.GT.AND P4, PT, R42, 0x1, PT ;  /* 0x000000012a00780c */ /* 0x000fe40003f84270 */
[----:B------:R-:W-:Y:S02]  /*3a30*/  ISETP.GT.AND P2, PT, R40, RZ, PT ;  /* 0x000000ff2800720c */ /* 0x000fe40003f44270 */
[----:B------:R-:W-:Y:S02]  /*3a40*/  ISETP.GT.AND P6, PT, R42, 0x21, PT ;  /* 0x000000212a00780c */ /* 0x000fe40003fc4270 */
[----:B------:R-:W-:Y:S02]  /*3a50*/  FSEL R18, R18, -INF , P5 ;  /* 0xff80000012127808 */ /* 0x000fe40002800000 */
[----:B------:R-:W-:Y:S02]  /*3a60*/  FSEL R159, R19, -INF , P1 ;  /* 0xff800000139f7808 */ /* 0x000fe40000800000 */
[----:B------:R-:W-:Y:S01]  /*3a70*/  FSEL R3, R5, -INF , P4 ;  /* 0xff80000005037808 */ /* 0x000fe20002000000 */
[--C-:B--2---:R-:W-:Y:S01]  /*3a80*/  FFMA.FTZ R0, R18, c[0x0][0x29c], -R59.reuse ;  /* 0x0000a70012007a23 */ /* 0x104fe2000001083b */
[----:B------:R-:W-:Y:S02]  /*3a90*/  FSEL R46, R6, -INF , P2 ;  /* 0xff800000062e7808 */ /* 0x000fe40001000000 */
[----:B------:R-:W-:Y:S02]  /*3aa0*/  ISETP.GT.AND P4, PT, R42, 0x40, PT ;  /* 0x000000402a00780c */ /* 0x000fe40003f84270 */
[----:B------:R-:W-:Y:S01]  /*3ab0*/  FSEL R51, R17, -INF , P6 ;  /* 0xff80000011337808 */ /* 0x000fe20003000000 */
[--C-:B------:R-:W-:Y:S01]  /*3ac0*/  FFMA.FTZ R4, R46, c[0x0][0x29c], -R59.reuse ;  /* 0x0000a7002e047a23 */ /* 0x100fe2000001083b */
[----:B------:R-:W-:Y:S02]  /*3ad0*/  ISETP.GT.AND P6, PT, R42, 0x60, PT ;  /* 0x000000602a00780c */ /* 0x000fe40003fc4270 */
[----:B------:R-:W-:Y:S01]  /*3ae0*/  ISETP.GT.AND P1, PT, R40, 0x40, PT ;  /* 0x000000402800780c */ /* 0x000fe20003f24270 */
[--C-:B------:R-:W-:Y:S01]  /*3af0*/  FFMA.FTZ R7, R51, c[0x0][0x29c], -R2.reuse ;  /* 0x0000a70033077a23 */ /* 0x100fe20000010802 */
[C---:B------:R-:W-:Y:S02]  /*3b00*/  ISETP.GT.AND P2, PT, R42.reuse, 0x41, PT ;  /* 0x000000412a00780c */ /* 0x040fe40003f44270 */
[----:B------:R-:W-:Y:S02]  /*3b10*/  ISETP.GT.AND P5, PT, R42, 0x61, PT ;  /* 0x000000612a00780c */ /* 0x000fe40003fa4270 */
[C---:B------:R-:W-:Y:S02]  /*3b20*/  IADD3 R42, R41.reuse, 0x28, RZ ;  /* 0x00000028292a7810 */ /* 0x040fe40007ffe0ff */
[----:B------:R-:W-:Y:S02]  /*3b30*/  FSEL R6, R20, -INF , P4 ;  /* 0xff80000014067808 */ /* 0x000fe40002000000 */
[----:B------:R-:W-:Y:S02]  /*3b40*/  FSEL R17, R22, -INF , P1 ;  /* 0xff80000016117808 */ /* 0x000fe40000800000 */
[----:B------:R-:W-:Y:S01]  /*3b50*/  IADD3 R43, R41, 0x20, RZ ;  /* 0x00000020292b7810 */ /* 0x000fe20007ffe0ff */
[--C-:B------:R-:W-:Y:S01]  /*3b60*/  FFMA.FTZ R6, R6, c[0x0][0x29c], -R2.reuse ;  /* 0x0000a70006067a23 */ /* 0x100fe20000010802 */
[C---:B------:R-:W-:Y:S01]  /*3b70*/  ISETP.GT.AND P4, PT, R40.reuse, 0x41, PT ;  /* 0x000000412800780c */ /* 0x040fe20003f84270 */
[----:B------:R-:W-:Y:S01]  /*3b80*/  FFMA.FTZ R20, R17, c[0x0][0x29c], -R59 ;  /* 0x0000a70011147a23 */ /* 0x000fe2000001083b */
[----:B------:R-:W-:Y:S02]  /*3b90*/  FSEL R5, R21, -INF , P2 ;  /* 0xff80000015057808 */ /* 0x000fe40001000000 */
[C---:B------:R-:W-:Y:S02]  /*3ba0*/  ISETP.GT.AND P2, PT, R40.reuse, 0x60, PT ;  /* 0x000000602800780c */ /* 0x040fe40003f44270 */
[----:B------:R-:W-:Y:S01]  /*3bb0*/  ISETP.GT.AND P1, PT, R40, 0x61, PT ;  /* 0x000000612800780c */ /* 0x000fe20003f24270 */
[--C-:B------:R-:W-:Y:S01]  /*3bc0*/  FFMA.FTZ R5, R5, c[0x0][0x29c], -R2.reuse ;  /* 0x0000a70005057a23 */ /* 0x100fe20000010802 */
[C---:B------:R-:W-:Y:S02]  /*3bd0*/  IMNMX R40, R36.reuse, R42, PT ;  /* 0x0000002a24287217 */ /* 0x040fe40003800200 */
[----:B------:R-:W-:Y:S02]  /*3be0*/  IMNMX R41, R36, R43, PT ;  /* 0x0000002b24297217 */ /* 0x000fe40003800200 */
[-C--:B------:R-:W-:Y:S03]  /*3bf0*/  HMMA.16816.F32 R36, R164, R168.reuse, RZ ;  /* 0x000000a8a424723c */ /* 0x080fe600000018ff */
[----:B------:R-:W-:Y:S02]  /*3c00*/  FSEL R19, R34, -INF , P2 ;  /* 0xff80000022137808 */ /* 0x000fe40001000000 */
[----:B------:R-:W-:Y:S02]  /*3c10*/  FSEL R34, R35, -INF , P1 ;  /* 0xff80000023227808 */ /* 0x000fe40000800000 */
[C---:B------:R-:W-:Y:S02]  /*3c20*/  ISETP.GT.AND P2, PT, R40.reuse, RZ, PT ;  /* 0x000000ff2800720c */ /* 0x040fe40003f44270 */
[----:B------:R-:W-:Y:S03]  /*3c30*/  ISETP.GT.AND P1, PT, R40, 0x1, PT ;  /* 0x000000012800780c */ /* 0x000fe60003f24270 */
[----:B------:R-:W-:Y:S01]  /*3c40*/  FSEL R50, R10, -INF , P2 ;  /* 0xff8000000a327808 */ /* 0x000fe20001000000 */
[----:B------:R-:W-:Y:S01]  /*3c50*/  FFMA.FTZ R10, R157, c[0x0][0x29c], -R2 ;  /* 0x0000a7009d0a7a23 */ /* 0x000fe20000010802 */
[----:B------:R-:W-:Y:S02]  /*3c60*/  FSEL R22, R23, -INF , P4 ;  /* 0xff80000017167808 */ /* 0x000fe40002000000 */
[----:B------:R-:W-:Y:S01]  /*3c70*/  FSEL R33, R33, -INF , P5 ;  /* 0xff80000021217808 */ /* 0x000fe20002800000 */
[--C-:B------:R-:W-:Y:S01]  /*3c80*/  FFMA.FTZ R18, R50, c[0x0][0x29c], -R57.reuse ;  /* 0x0000a70032127a23 */ /* 0x100fe20000010839 */
[C---:B------:R-:W-:Y:S02]  /*3c90*/  ISETP.GT.AND P5, PT, R41.reuse, RZ, PT ;  /* 0x000000ff2900720c */ /* 0x040fe40003fa4270 */
[----:B------:R-:W-:Y:S02]  /*3ca0*/  ISETP.GT.AND P4, PT, R41, 0x1, PT ;  /* 0x000000012900780c */ /* 0x000fe40003f84270 */
[----:B------:R-:W-:Y:S01]  /*3cb0*/  FSEL R48, R11, -INF , P1 ;  /* 0xff8000000b307808 */ /* 0x000fe20000800000 */
[----:B------:R-:W-:Y:S01]  /*3cc0*/  MUFU.EX2 R18, R18 ;  /* 0x0000001200127308 */ /* 0x000fe20000000800 */
[----:B------:R-:W-:Y:S02]  /*3cd0*/  ISETP.GT.AND P2, PT, R41, 0x20, PT ;  /* 0x000000202900780c */ /* 0x000fe40003f44270 */
[----:B------:R-:W-:Y:S01]  /*3ce0*/  ISETP.GT.AND P1, PT, R40, 0x21, PT ;  /* 0x000000212800780c */ /* 0x000fe20003f24270 */
[----:B------:R-:W-:Y:S01]  /*3cf0*/  FFMA.FTZ R17, R48, c[0x0][0x29c], -R57 ;  /* 0x0000a70030117a23 */ /* 0x000fe20000010839 */
[----:B------:R-:W-:Y:S01]  /*3d00*/  FSEL R21, R32, -INF , P6 ;  /* 0xff80000020157808 */ /* 0x000fe20003000000 */
[--C-:B------:R-:W-:Y:S01]  /*3d10*/  FFMA.FTZ R32, R159, c[0x0][0x29c], -R59.reuse ;  /* 0x0000a7009f207a23 */ /* 0x100fe2000001083b */
[----:B------:R-:W-:Y:S01]  /*3d20*/  FSEL R47, R8, -INF , P5 ;  /* 0xff800000082f7808 */ /* 0x000fe20002800000 */
[----:B------:R-:W-:Y:S01]  /*3d30*/  IMAD.MOV.U32 R159, RZ, RZ, R16 ;  /* 0x000000ffff9f7224 */ /* 0x000fe200078e0010 */
[----:B------:R-:W-:Y:S01]  /*3d40*/  FSEL R45, R9, -INF , P4 ;  /* 0xff800000092d7808 */ /* 0x000fe20002000000 */
[--C-:B------:R-:W-:Y:S01]  /*3d50*/  FFMA.FTZ R16, R22, c[0x0][0x29c], -R59.reuse ;  /* 0x0000a70016107a23 */ /* 0x100fe2000001083b */
[----:B------:R-:W-:Y:S01]  /*3d60*/  ISETP.GT.AND P5, PT, R40, 0x20, PT ;  /* 0x000000202800780c */ /* 0x000fe20003fa4270 */
[--C-:B------:R-:W-:Y:S01]  /*3d70*/  FFMA.FTZ R8, R34, c[0x0][0x29c], -R59.reuse ;  /* 0x0000a70022087a23 */ /* 0x100fe2000001083b */
[----:B------:R-:W-:Y:S01]  /*3d80*/  FSEL R9, R12, -INF , P2 ;  /* 0xff8000000c097808 */ /* 0x000fe20001000000 */
[----:B------:R-:W-:Y:S01]  /*3d90*/  FFMA.FTZ R12, R19, c[0x0][0x29c], -R59 ;  /* 0x0000a700130c7a23 */ /* 0x000fe2000001083b */
[----:B------:R-:W-:Y:S01]  /*3da0*/  FSEL R56, R15, -INF , P1 ;  /* 0xff8000000f387808 */ /* 0x000fe20000800000 */
[--C-:B-1----:R-:W-:Y:S01]  /*3db0*/  FFMA.FTZ R35, R45, c[0x0][0x29c], -R58.reuse ;  /* 0x0000a7002d237a23 */ /* 0x102fe2000001083a */
[----:B------:R-:W-:Y:S01]  /*3dc0*/  ISETP.GT.AND P1, PT, R40, 0x40, PT ;  /* 0x000000402800780c */ /* 0x000fe20003f24270 */
[----:B------:R-:W-:Y:S01]  /*3dd0*/  FFMA.FTZ R34, R9, c[0x0][0x29c], -R58 ;  /* 0x0000a70009227a23 */ /* 0x000fe2000001083a */
[C---:B------:R-:W-:Y:S01]  /*3de0*/  ISETP.GT.AND P6, PT, R41.reuse, 0x21, PT ;  /* 0x000000212900780c */ /* 0x040fe20003fc4270 */
[----:B------:R-:W-:Y:S01]  /*3df0*/  MUFU.EX2 R8, R8 ;  /* 0x0000000800087308 */ /* 0x000fe20000000800 */
[C---:B------:R-:W-:Y:S02]  /*3e00*/  ISETP.GT.AND P4, PT, R41.reuse, 0x40, PT ;  /* 0x000000402900780c */ /* 0x040fe40003f84270 */
[----:B------:R-:W-:Y:S02]  /*3e10*/  ISETP.GT.AND P2, PT, R41, 0x41, PT ;  /* 0x000000412900780c */ /* 0x000fe40003f44270 */
[----:B------:R-:W-:Y:S01]  /*3e20*/  FSEL R156, R14, -INF , P5 ;  /* 0xff8000000e9c7808 */ /* 0x000fe20002800000 */
[--C-:B------:R-:W-:Y:S01]  /*3e30*/  FFMA.FTZ R14, R3, c[0x0][0x29c], -R2.reuse ;  /* 0x0000a700030e7a23 */ /* 0x100fe20000010802 */
[----:B------:R-:W-:Y:S01]  /*3e40*/  FSEL R158, R26, -INF , P1 ;  /* 0xff8000001a9e7808 */ /* 0x000fe20000800000 */
[--C-:B------:R-:W-:Y:S01]  /*3e50*/  FFMA.FTZ R3, R21, c[0x0][0x29c], -R2.reuse ;  /* 0x0000a70015037a23 */ /* 0x100fe20000010802 */
[----:B------:R-:W-:Y:S01]  /*3e60*/  FSEL R13, R13, -INF , P6 ;  /* 0xff8000000d0d7808 */ /* 0x000fe20003000000 */
[----:B------:R-:W-:Y:S01]  /*3e70*/  FFMA.FTZ R2, R33, c[0x0][0x29c], -R2 ;  /* 0x0000a70021027a23 */ /* 0x000fe20000010802 */
[----:B------:R-:W-:Y:S01]  /*3e80*/  FSEL R11, R25, -INF , P2 ;  /* 0xff800000190b7808 */ /* 0x000fe20001000000 */
[----:B------:R-:W-:Y:S01]  /*3e90*/  MUFU.EX2 R17, R17 ;  /* 0x0000001100117308 */ /* 0x000fe20000000800 */
[----:B------:R-:W-:Y:S01]  /*3ea0*/  ISETP.GT.AND P2, PT, R40, 0x60, PT ;  /* 0x000000602800780c */ /* 0x000fe20003f44270 */
[--C-:B------:R-:W-:Y:S01]  /*3eb0*/  FFMA.FTZ R33, R13, c[0x0][0x29c], -R58.reuse ;  /* 0x0000a7000d217a23 */ /* 0x100fe2000001083a */
[----:B------:R-:W-:Y:S01]  /*3ec0*/  ISETP.GT.AND P6, PT, R41, 0x60, PT ;  /* 0x000000602900780c */ /* 0x000fe20003fc4270 */
[----:B------:R-:W-:Y:S01]  /*3ed0*/  FFMA.FTZ R22, R11, c[0x0][0x29c], -R58 ;  /* 0x0000a7000b167a23 */ /* 0x000fe2000001083a */
[----:B------:R-:W-:Y:S01]  /*3ee0*/  ISETP.GT.AND P5, PT, R41, 0x61, PT ;  /* 0x000000612900780c */ /* 0x000fe20003fa4270 */
[--C-:B------:R-:W-:Y:S01]  /*3ef0*/  FFMA.FTZ R13, R158, c[0x0][0x29c], -R57.reuse ;  /* 0x0000a7009e0d7a23 */ /* 0x100fe20000010839 */
[----:B------:R-:W-:Y:S01]  /*3f00*/  FSEL R23, R24, -INF , P4 ;  /* 0xff80000018177808 */ /* 0x000fe20002000000 */
[----:B------:R-:W-:Y:S01]  /*3f10*/  IMAD.MOV.U32 R158, RZ, RZ, R10 ;  /* 0x000000ffff9e7224 */ /* 0x000fe200078e000a */
[C---:B------:R-:W-:Y:S01]  /*3f20*/  ISETP.GT.AND P4, PT, R40.reuse, 0x41, PT ;  /* 0x000000412800780c */ /* 0x040fe20003f84270 */
[----:B------:R-:W-:Y:S01]  /*3f30*/  MUFU.EX2 R3, R3 ;  /* 0x0000000300037308 */ /* 0x000fe20000000800 */
[----:B------:R-:W-:Y:S01]  /*3f40*/  ISETP.GT.AND P1, PT, R40, 0x61, PT ;  /* 0x000000612800780c */ /* 0x000fe20003f24270 */
[--C-:B------:R-:W-:Y:S01]  /*3f50*/  FFMA.FTZ R23, R23, c[0x0][0x29c], -R58.reuse ;  /* 0x0000a70017177a23 */ /* 0x100fe2000001083a */
[C---:B------:R-:W-:Y:S02]  /*3f60*/  HMMA.16816.F32 R40, R52.reuse, R168, RZ ;  /* 0x000000a83428723c */ /* 0x040fe400000018ff */
[----:B------:R-:W-:Y:S02]  /*3f70*/  FSEL R49, R27, -INF , P4 ;  /* 0xff8000001b317808 */ /* 0x000fe40002000000 */
[----:B------:R-:W-:Y:S02]  /*3f80*/  FSEL R157, R30, -INF , P2 ;  /* 0xff8000001e9d7808 */ /* 0x000fe40001000000 */
[----:B------:R-:W-:Y:S01]  /*3f90*/  MOV R59, R4 ;  /* 0x00000004003b7202 */ /* 0x000fe20000000f00 */
[--C-:B------:R-:W-:Y:S01]  /*3fa0*/  FFMA.FTZ R11, R49, c[0x0][0x29c], -R57.reuse ;  /* 0x0000a700310b7a23 */ /* 0x100fe20000010839 */
[-C--:B------:R-:W-:Y:S01]  /*3fb0*/  HMMA.16816.F32 R24, R52, R170.reuse, RZ ;  /* 0x000000aa3418723c */ /* 0x080fe200000018ff */
[----:B------:R-:W-:Y:S01]  /*3fc0*/  FSEL R21, R28, -INF , P6 ;  /* 0xff8000001c157808 */ /* 0x000fe20003000000 */
[----:B------:R-:W-:Y:S02]  /*3fd0*/  MUFU.EX2 R2, R2 ;  /* 0x0000000200027308 */ /* 0x000fe40000000800 */
[----:B------:R-:W-:Y:S01]  /*3fe0*/  FSEL R15, R29, -INF , P5 ;  /* 0xff8000001d0f7808 */ /* 0x000fe20002800000 */
[--C-:B------:R-:W-:Y:S01]  /*3ff0*/  FFMA.FTZ R4, R47, c[0x0][0x29c], -R58.reuse ;  /* 0x0000a7002f047a23 */ /* 0x100fe2000001083a */
[----:B------:R-:W-:Y:S01]  /*4000*/  FSEL R51, R31, -INF , P1 ;  /* 0xff8000001f337808 */ /* 0x000fe20000800000 */
[--C-:B------:R-:W-:Y:S01]  /*4010*/  FFMA.FTZ R10, R157, c[0x0][0x29c], -R57.reuse ;  /* 0x0000a7009d0a7a23 */ /* 0x100fe20000010839 */
[C---:B------:R-:W-:Y:S04]  /*4020*/  HMMA.16816.F32 R28, R164.reuse, R170, RZ ;  /* 0x000000aaa41c723c */ /* 0x040fe800000018ff */
[----:B------:R-:W-:Y:S01]  /*4030*/  MOV R157, R59 ;  /* 0x0000003b009d7202 */ /* 0x000fe20000000f00 */
[--C-:B------:R-:W-:Y:S01]  /*4040*/  FFMA.FTZ R9, R51, c[0x0][0x29c], -R57.reuse ;  /* 0x0000a70033097a23 */ /* 0x100fe20000010839 */
[----:B------:R-:W-:Y:S01]  /*4050*/  MUFU.EX2 R22, R22 ;  /* 0x0000001600167308 */ /* 0x000fe20000000800 */
[--C-:B------:R-:W-:Y:S01]  /*4060*/  FFMA.FTZ R21, R21, c[0x0][0x29c], -R58.reuse ;  /* 0x0000a70015157a23 */ /* 0x100fe2000001083a */
[-C--:B------:R-:W-:Y:S01]  /*4070*/  HMMA.16816.F32 R44, R164, R172.reuse, RZ ;  /* 0x000000aca42c723c */ /* 0x080fe200000018ff */
[----:B------:R-:W-:Y:S03]  /*4080*/  FFMA.FTZ R19, R15, c[0x0][0x29c], -R58 ;  /* 0x0000a7000f137a23 */ /* 0x000fe6000001083a */
[--C-:B------:R-:W-:Y:S02]  /*4090*/  FFMA.FTZ R15, R156, c[0x0][0x29c], -R57.reuse ;  /* 0x0000a7009c0f7a23 */ /* 0x100fe40000010839 */
[----:B------:R-:W-:Y:S02]  /*40a0*/  IMAD.MOV.U32 R156, RZ, RZ, R14 ;  /* 0x000000ffff9c7224 */ /* 0x000fe400078e000e */
[C---:B------:R-:W-:Y:S01]  /*40b0*/  HMMA.16816.F32 R48, R52.reuse, R172, RZ ;  /* 0x000000ac3430723c */ /* 0x040fe200000018ff */
[----:B------:R-:W-:Y:S03]  /*40c0*/  MUFU.EX2 R19, R19 ;  /* 0x0000001300137308 */ /* 0x000fe60000000800 */
[----:B------:R-:W-:Y:S04]  /*40d0*/  FFMA.FTZ R14, R56, c[0x0][0x29c], -R57 ;  /* 0x0000a700380e7a23 */ /* 0x000fe80000010839 */
[-C--:B------:R-:W-:Y:S03]  /*40e0*/  HMMA.16816.F32 R52, R52, R174.reuse, RZ ;  /* 0x000000ae3434723c */ /* 0x080fe600000018ff */
[----:B------:R-:W-:Y:S05]  /*40f0*/  MUFU.EX2 R21, R21 ;  /* 0x0000001500157308 */ /* 0x000fea0000000800 */
[----:B------:R-:W-:Y:S05]  /*4100*/  HMMA.16816.F32 R56, R164, R174, RZ ;  /* 0x000000aea438723c */ /* 0x000fea00000018ff */
[----:B------:R-:W-:Y:S02]  /*4110*/  MUFU.EX2 R4, R4 ;  /* 0x0000000400047308 */ /* 0x000fe40000000800 */
[----:B------:R-:W-:Y:S01]  /*4120*/  MOV R165, R157 ;  /* 0x0000009d00a57202 */ /* 0x000fe20000000f00 */
[-C--:B------:R-:W-:Y:S05]  /*4130*/  HMMA.16816.F32 R36, R160, R176.reuse, R36 ;  /* 0x000000b0a024723c */ /* 0x080fea0000001824 */
[----:B------:R-:W-:Y:S02]  /*4140*/  IMAD.MOV.U32 R164, RZ, RZ, R158 ;  /* 0x000000ffffa47224 */ /* 0x000fe400078e009e */
[----:B------:R-:W-:Y:S01]  /*4150*/  IMAD.MOV.U32 R167, RZ, RZ, R0 ;  /* 0x000000ffffa77224 */ /* 0x000fe200078e0000 */
[C---:B------:R-:W-:Y:S01]  /*4160*/  HMMA.16816.F32 R40, R180.reuse, R176, R40 ;  /* 0x000000b0b428723c */ /* 0x040fe20000001828 */
[----:B------:R1:W5:Y:S01]  /*4170*/  LDL.LU R0, [R1+0x20] ;  /* 0x0000200001007983 */ /* 0x0003620000300800 */
[----:B------:R-:W-:Y:S02]  /*4180*/  MUFU.EX2 R35, R35 ;  /* 0x0000002300237308 */ /* 0x000fe40000000800 */
[----:B------:R-:W-:Y:S02]  /*4190*/  IMAD.MOV.U32 R166, RZ, RZ, R236 ;  /* 0x000000ffffa67224 */ /* 0x000fe400078e00ec */
[----:B------:R-:W2:Y:S02]  /*41a0*/  S2R R236, SR_TID.X ;  /* 0x0000000000ec7919 */ /* 0x000ea40000002100 */
[-C--:B------:R-:W-:Y:S04]  /*41b0*/  HMMA.16816.F32 R24, R180, R178.reuse, R24 ;  /* 0x000000b2b418723c */ /* 0x080fe80000001818 */
[----:B------:R-:W-:Y:S04]  /*41c0*/  MUFU.EX2 R166, R166 ;  /* 0x000000a600a67308 */ /* 0x000fe80000000800 */
[C---:B------:R-:W-:Y:S08]  /*41d0*/  HMMA.16816.F32 R28, R160.reuse, R178, R28 ;  /* 0x000000b2a01c723c */ /* 0x040ff0000000181c */
[-C--:B------:R-:W-:Y:S08]  /*41e0*/  HMMA.16816.F32 R44, R160, R184.reuse, R44 ;  /* 0x000000b8a02c723c */ /* 0x080ff0000000182c */
[C---:B------:R-:W-:Y:S08]  /*41f0*/  HMMA.16816.F32 R48, R180.reuse, R184, R48 ;  /* 0x000000b8b430723c */ /* 0x040ff00000001830 */
[-C--:B------:R-:W-:Y:S07]  /*4200*/  HMMA.16816.F32 R52, R180, R186.reuse, R52 ;  /* 0x000000bab434723c */ /* 0x080fee0000001834 */
[----:B------:R-:W-:Y:S01]  /*4210*/  IMAD.MOV.U32 R183, RZ, RZ, R156 ;  /* 0x000000ffffb77224 */ /* 0x000fe200078e009c */
[----:B------:R-:W-:Y:S01]  /*4220*/  HMMA.16816.F32 R56, R160, R186, R56 ;  /* 0x000000baa038723c */ /* 0x000fe20000001838 */
[----:B------:R-:W-:Y:S02]  /*4230*/  LDSM.16.M88.4 R160, [R229+0xd880] ;  /* 0x00d88000e5a0783b */ /* 0x000fe40000000200 */
[----:B------:R-:W3:Y:S01]  /*4240*/  MUFU.EX2 R181, R183 ;  /* 0x000000b700b57308 */ /* 0x000ee20000000800 */
[----:B------:R-:W-:Y:S05]  /*4250*/  MOV R182, R159 ;  /* 0x0000009f00b67202 */ /* 0x000fea0000000f00 */
[----:B------:R-:W4:Y:S04]  /*4260*/  LDSM.16.M88.4 R156, [R229+0xd080] ;  /* 0x00d08000e59c783b */ /* 0x000f280000000200 */
[----:B------:R-:W1:Y:S10]  /*4270*/  MUFU.EX2 R180, R182 ;  /* 0x000000b600b47308 */ /* 0x000e740000000800 */
[----:B------:R-:W1:Y:S10]  /*4280*/  MUFU.EX2 R182, R164 ;  /* 0x000000a400b67308 */ /* 0x000e740000000800 */
[----:B------:R-:W-:Y:S10]  /*4290*/  MUFU.EX2 R183, R165 ;  /* 0x000000a500b77308 */ /* 0x000ff40000000800 */
[----:B------:R-:W-:Y:S01]  /*42a0*/  MUFU.EX2 R165, R167 ;  /* 0x000000a700a57308 */ /* 0x000fe20000000800 */
[-C--:B----4-:R-:W-:Y:S09]  /*42b0*/  HMMA.16816.F32 R36, R156, R188.reuse, R36 ;  /* 0x000000bc9c24723c */ /* 0x090ff20000001824 */
[----:B------:R-:W-:Y:S01]  /*42c0*/  MUFU.EX2 R167, R20 ;  /* 0x0000001400a77308 */ /* 0x000fe20000000800 */
        /* <DEDUP_REMOVED lines=8> */
[----:B------:R-:W4:Y:S07]  /*4350*/  LDSM.16.M88.4 R156, [R228+0x1000] ;  /* 0x00100000e49c783b */ /* 0x000f2e0000000200 */
[-C--:B----4-:R-:W-:Y:S08]  /*4360*/  HMMA.16816.F32 R36, R156, R196.reuse, R36 ;  /* 0x000000c49c24723c */ /* 0x090ff00000001824 */
        /* <DEDUP_REMOVED lines=26> */
[----:B------:R-:W4:Y:S01]  /*4510*/  LDS R160, [R249.X4+0xf280] ;  /* 0x00f28000f9a07984 */ /* 0x000f220000004800 */
[----:B------:R-:W1:Y:S06]  /*4520*/  MUFU.EX2 R161, R7 ;  /* 0x0000000700a17308 */ /* 0x000e6c0000000800 */
[----:B------:R-:W-:Y:S01]  /*4530*/  HMMA.16816.F32 R56, R156, R218, R56 ;  /* 0x000000da9c38723c */ /* 0x000fe20000001838 */
[----:B------:R-:W1:Y:S03]  /*4540*/  LDS R156, [R249.X4+0xf2a0] ;  /* 0x00f2a000f99c7984 */ /* 0x000e660000004800 */
[----:B------:R2:W-:Y:S10]  /*4550*/  MUFU.EX2 R159, R23 ;  /* 0x00000017009f7308 */ /* 0x0005f40000000800 */
[----:B------:R3:W-:Y:S10]  /*4560*/  MUFU.EX2 R157, R34 ;  /* 0x00000022009d7308 */ /* 0x0007f40000000800 */
[----:B------:R-:W1:Y:S01]  /*4570*/  MUFU.EX2 R162, R6 ;  /* 0x0000000600a27308 */ /* 0x000e620000000800 */
[--C-:B----4-:R-:W-:Y:S09]  /*4580*/  FADD.FTZ R37, R37, -R160.reuse ;  /* 0x800000a025257221 */ /* 0x110ff20000010000 */
[----:B------:R-:W4:Y:S01]  /*4590*/  MUFU.EX2 R163, R5 ;  /* 0x0000000500a37308 */ /* 0x000f220000000800 */
[--C-:B--2---:R-:W-:Y:S02]  /*45a0*/  FADD.FTZ R23, R36, -R160.reuse ;  /* 0x800000a024177221 */ /* 0x104fe40000010000 */
[--C-:B------:R-:W-:Y:S02]  /*45b0*/  FADD.FTZ R28, R28, -R160.reuse ;  /* 0x800000a01c1c7221 */ /* 0x100fe40000010000 */
[C---:B---3--:R-:W-:Y:S02]  /*45c0*/  FMUL.FTZ R34, R181.reuse, R37 ;  /* 0x00000025b5227220 */ /* 0x048fe40000410000 */
[----:B-1----:R-:W-:Y:S01]  /*45d0*/  FMUL.FTZ R23, R180, R23 ;  /* 0x00000017b4177220 */ /* 0x002fe20000410000 */
[----:B------:R-:W-:Y:S01]  /*45e0*/  F2FP.PACK_AB R180, R181, R180 ;  /* 0x000000b4b5b4723e */ /* 0x000fe200000000ff */
[--C-:B------:R-:W-:Y:S01]  /*45f0*/  FADD.FTZ R29, R29, -R160.reuse ;  /* 0x800000a01d1d7221 */ /* 0x100fe20000010000 */
[----:B------:R-:W1:Y:S01]  /*4600*/  LDS R181, [R249.X4+0xf300] ;  /* 0x00f30000f9b57984 */ /* 0x000e620000004800 */
[----:B------:R-:W2:Y:S01]  /*4610*/  MUFU.EX2 R6, R32 ;  /* 0x0000002000067308 */ /* 0x000ea20000000800 */
[--C-:B------:R-:W-:Y:S02]  /*4620*/  FADD.FTZ R56, R56, -R160.reuse ;  /* 0x800000a038387221 */ /* 0x100fe40000010000 */
[----:B------:R-:W-:Y:S02]  /*4630*/  FADD.FTZ R57, R57, -R160 ;  /* 0x800000a039397221 */ /* 0x000fe40000010000 */
[--C-:B------:R-:W-:Y:S02]  /*4640*/  FADD.FTZ R30, R30, -R156.reuse ;  /* 0x8000009c1e1e7221 */ /* 0x100fe40000010000 */
[----:B------:R-:W-:Y:S02]  /*4650*/  FADD.FTZ R31, R31, -R156 ;  /* 0x8000009c1f1f7221 */ /* 0x000fe40000010000 */
[--C-:B------:R-:W-:Y:S01]  /*4660*/  FADD.FTZ R44, R44, -R160.reuse ;  /* 0x800000a02c2c7221 */ /* 0x100fe20000010000 */
[----:B------:R-:W3:Y:S01]  /*4670*/  MUFU.EX2 R7, R16 ;  /* 0x0000001000077308 */ /* 0x000ee20000000800 */
[----:B------:R-:W-:Y:S02]  /*4680*/  FADD.FTZ R45, R45, -R160 ;  /* 0x800000a02d2d7221 */ /* 0x000fe40000010000 */
[----:B------:R-:W-:Y:S01]  /*4690*/  FMUL.FTZ R28, R182, R28 ;  /* 0x0000001cb61c7220 */ /* 0x000fe20000410000 */
[C---:B------:R-:W-:Y:S01]  /*46a0*/  F2FP.PACK_AB R182, R161.reuse, R182 ;  /* 0x000000b6a1b6723e */ /* 0x040fe200000000ff */
[----:B------:R-:W-:Y:S01]  /*46b0*/  FMUL.FTZ R29, R161, R29 ;  /* 0x0000001da11d7220 */ /* 0x000fe20000410000 */
[----:B------:R-:W-:Y:S01]  /*46c0*/  F2FP.PACK_AB R161, R34, R23 ;  /* 0x0000001722a1723e */ /* 0x000fe200000000ff */
[----:B------:R-:W-:Y:S01]  /*46d0*/  FMUL.FTZ R56, R3, R56 ;  /* 0x0000003803387220 */ /* 0x000fe20000410000 */
[C---:B------:R-:W-:Y:S01]  /*46e0*/  F2FP.PACK_AB R3, R2.reuse, R3 ;  /* 0x000000030203723e */ /* 0x040fe200000000ff */
[----:B------:R-:W-:Y:S01]  /*46f0*/  FMUL.FTZ R57, R2, R57 ;  /* 0x0000003902397220 */ /* 0x000fe20000410000 */
[----:B------:R-:W3:Y:S01]  /*4700*/  MUFU.EX2 R5, R12 ;  /* 0x0000000c00057308 */ /* 0x000ee20000000800 */
[----:B------:R-:W-:Y:S01]  /*4710*/  FMUL.FTZ R30, R165, R30 ;  /* 0x0000001ea51e7220 */ /* 0x000fe20000410000 */
[----:B------:R-:W-:Y:S01]  /*4720*/  F2FP.PACK_AB R28, R29, R28 ;  /* 0x0000001c1d1c723e */ /* 0x000fe200000000ff */
[----:B------:R-:W-:Y:S01]  /*4730*/  FMUL.FTZ R44, R162, R44 ;  /* 0x0000002ca22c7220 */ /* 0x000fe20000410000 */
[----:B----4-:R-:W-:Y:S01]  /*4740*/  F2FP.PACK_AB R162, R163, R162 ;  /* 0x000000a2a3a2723e */ /* 0x010fe200000000ff */
[----:B--2---:R-:W-:Y:S01]  /*4750*/  FMUL.FTZ R31, R6, R31 ;  /* 0x0000001f061f7220 */ /* 0x004fe20000410000 */
[----:B------:R-:W-:Y:S01]  /*4760*/  F2FP.PACK_AB R56, R57, R56 ;  /* 0x000000383938723e */ /* 0x000fe200000000ff */
[----:B------:R-:W-:Y:S01]  /*4770*/  FMUL.FTZ R45, R163, R45 ;  /* 0x0000002da32d7220 */ /* 0x000fe20000410000 */
[----:B------:R-:W-:Y:S01]  /*4780*/  F2FP.PACK_AB R2, R166, R183 ;  /* 0x000000b7a602723e */ /* 0x000fe200000000ff */
[--C-:B------:R-:W-:Y:S01]  /*4790*/  FADD.FTZ R160, R38, -R156.reuse ;  /* 0x8000009c26a07221 */ /* 0x100fe20000010000 */
[----:B------:R-:W2:Y:S01]  /*47a0*/  MUFU.EX2 R158, R33 ;  /* 0x00000021009e7308 */ /* 0x000ea20000000800 */
[----:B------:R-:W-:Y:S01]  /*47b0*/  F2FP.PACK_AB R30, R31, R30 ;  /* 0x0000001e1f1e723e */ /* 0x000fe200000000ff */
[--C-:B------:R-:W-:Y:S01]  /*47c0*/  FADD.FTZ R46, R46, -R156.reuse ;  /* 0x8000009c2e2e7221 */ /* 0x100fe20000010000 */
[----:B------:R-:W-:Y:S01]  /*47d0*/  F2FP.PACK_AB R44, R45, R44 ;  /* 0x0000002c2d2c723e */ /* 0x000fe200000000ff */
[--C-:B------:R-:W-:Y:S01]  /*47e0*/  FADD.FTZ R45, R39, -R156.reuse ;  /* 0x8000009c272d7221 */ /* 0x100fe20000010000 */
[----:B------:R-:W4:Y:S01]  /*47f0*/  LDS R31, [R249.X4+0xf320] ;  /* 0x00f32000f91f7984 */ /* 0x000f220000004800 */
[--C-:B------:R-:W-:Y:S02]  /*4800*/  FADD.FTZ R47, R47, -R156.reuse ;  /* 0x8000009c2f2f7221 */ /* 0x100fe40000010000 */
[----:B------:R-:W-:Y:S01]  /*4810*/  FMUL.FTZ R45, R166, R45 ;  /* 0x0000002da62d7220 */ /* 0x000fe20000410000 */
[----:B------:R-:W-:Y:S01]  /*4820*/  STS [R239+0xf480], R180 ;  /* 0x00f480b4ef007388 */ /* 0x000fe20000000800 */
[----:B------:R-:W-:Y:S01]  /*4830*/  MUFU.EX2 R29, R15 ;  /* 0x0000000f001d7308 */ /* 0x000fe20000000800 */
[--C-:B-1----:R-:W-:Y:S02]  /*4840*/  FADD.FTZ R48, R48, -R181.reuse ;  /* 0x800000b530307221 */ /* 0x102fe40000010000 */
[--C-:B------:R-:W-:Y:S01]  /*4850*/  FADD.FTZ R49, R49, -R181.reuse ;  /* 0x800000b531317221 */ /* 0x100fe20000010000 */
[----:B------:R1:W-:Y:S01]  /*4860*/  STS [R239+0xf880], R2 ;  /* 0x00f88002ef007388 */ /* 0x0003e20000000800 */
[----:B------:R-:W-:Y:S02]  /*4870*/  FMUL.FTZ R46, R167, R46 ;  /* 0x0000002ea72e7220 */ /* 0x000fe40000410000 */
[----:B------:R-:W-:Y:S01]  /*4880*/  FMUL.FTZ R49, R22, R49 ;  /* 0x0000003116317220 */ /* 0x000fe20000410000 */
[----:B------:R-:W-:Y:S01]  /*4890*/  STS [R237], R182 ;  /* 0x000000b6ed007388 */ /* 0x000fe20000000800 */
[----:B------:R-:W-:Y:S01]  /*48a0*/  FMUL.FTZ R160, R183, R160 ;  /* 0x000000a0b7a07220 */ /* 0x000fe20000410000 */
[----:B------:R-:W-:Y:S01]  /*48b0*/  MUFU.EX2 R57, R10 ;  /* 0x0000000a00397308 */ /* 0x000fe20000000800 */
[--C-:B------:R-:W-:Y:S01]  /*48c0*/  FADD.FTZ R58, R58, -R156.reuse ;  /* 0x8000009c3a3a7221 */ /* 0x100fe20000010000 */
[----:B------:R-:W-:Y:S01]  /*48d0*/  F2FP.PACK_AB R183, R6, R165 ;  /* 0x000000a506b7723e */ /* 0x000fe200000000ff */
[----:B---3--:R-:W-:Y:S01]  /*48e0*/  FMUL.FTZ R47, R7, R47 ;  /* 0x0000002f072f7220 */ /* 0x008fe20000410000 */
[----:B------:R-:W-:Y:S01]  /*48f0*/  F2FP.PACK_AB R160, R45, R160 ;  /* 0x000000a02da0723e */ /* 0x000fe200000000ff */
[----:B------:R-:W-:Y:S01]  /*4900*/  FADD.FTZ R59, R59, -R156 ;  /* 0x8000009c3b3b7221 */ /* 0x000fe20000010000 */
[----:B------:R-:W-:Y:S01]  /*4910*/  F2FP.PACK_AB R6, R7, R167 ;  /* 0x000000a70706723e */ /* 0x000fe200000000ff */
[----:B------:R-:W-:Y:S01]  /*4920*/  FMUL.FTZ R48, R159, R48 ;  /* 0x000000309f307220 */ /* 0x000fe20000410000 */
[----:B------:R-:W-:Y:S01]  /*4930*/  F2FP.PACK_AB R46, R47, R46 ;  /* 0x0000002e2f2e723e */ /* 0x000fe200000000ff */
[--C-:B------:R-:W-:Y:S01]  /*4940*/  FADD.FTZ R24, R24, -R181.reuse ;  /* 0x800000b518187221 */ /* 0x100fe20000010000 */
[----:B------:R3:W1:Y:S01]  /*4950*/  MUFU.EX2 R163, R14 ;  /* 0x0000000e00a37308 */ /* 0x0006620000000800 */
[--C-:B------:R-:W-:Y:S01]  /*4960*/  FADD.FTZ R25, R25, -R181.reuse ;  /* 0x800000b519197221 */ /* 0x100fe20000010000 */
[----:B------:R-:W-:Y:S01]  /*4970*/  STS [R237+0x400], R183 ;  /* 0x000400b7ed007388 */ /* 0x000fe20000000800 */
[----:B------:R-:W-:Y:S01]  /*4980*/  FMUL.FTZ R58, R5, R58 ;  /* 0x0000003a053a7220 */ /* 0x000fe20000410000 */
[----:B------:R-:W-:Y:S01]  /*4990*/  F2FP.PACK_AB R159, R22, R159 ;  /* 0x0000009f169f723e */ /* 0x000fe200000000ff */
[----:B------:R-:W-:Y:S02]  /*49a0*/  FMUL.FTZ R59, R8, R59 ;  /* 0x0000003b083b7220 */ /* 0x000fe40000410000 */
[--C-:B------:R-:W-:Y:S02]  /*49b0*/  FADD.FTZ R45, R40, -R181.reuse ;  /* 0x800000b5282d7221 */ /* 0x100fe40000010000 */
[--C-:B------:R-:W-:Y:S01]  /*49c0*/  FADD.FTZ R40, R41, -R181.reuse ;  /* 0x800000b529287221 */ /* 0x100fe20000010000 */
[----:B------:R-:W-:Y:S01]  /*49d0*/  MUFU.EX2 R156, R13 ;  /* 0x0000000d009c7308 */ /* 0x000fe20000000800 */
[----:B------:R-:W-:Y:S01]  /*49e0*/  FMUL.FTZ R24, R157, R24 ;  /* 0x000000189d187220 */ /* 0x000fe20000410000 */
[C---:B--2---:R-:W-:Y:S01]  /*49f0*/  F2FP.PACK_AB R157, R158.reuse, R157 ;  /* 0x0000009d9e9d723e */ /* 0x044fe200000000ff */
[----:B------:R-:W-:Y:S01]  /*4a00*/  FMUL.FTZ R25, R158, R25 ;  /* 0x000000199e197220 */ /* 0x000fe20000410000 */
[----:B------:R-:W-:Y:S01]  /*4a10*/  F2FP.PACK_AB R58, R59, R58 ;  /* 0x0000003a3b3a723e */ /* 0x000fe200000000ff */
[--C-:B------:R-:W-:Y:S01]  /*4a20*/  FADD.FTZ R52, R52, -R181.reuse ;  /* 0x800000b534347221 */ /* 0x100fe20000010000 */
[----:B------:R-:W-:Y:S01]  /*4a30*/  F2FP.PACK_AB R41, R35, R4 ;  /* 0x000000042329723e */ /* 0x000fe200000000ff */
[----:B------:R-:W-:Y:S01]  /*4a40*/  FADD.FTZ R158, R53, -R181 ;  /* 0x800000b5359e7221 */ /* 0x000fe20000010000 */
[----:B------:R-:W-:Y:S01]  /*4a50*/  F2FP.PACK_AB R181, R49, R48 ;  /* 0x0000003031b5723e */ /* 0x000fe200000000ff */
[----:B------:R-:W-:Y:S01]  /*4a60*/  FMUL.FTZ R52, R21, R52 ;  /* 0x0000003415347220 */ /* 0x000fe20000410000 */
[----:B------:R-:W-:Y:S01]  /*4a70*/  F2FP.PACK_AB R48, R17, R18 ;  /* 0x000000121130723e */ /* 0x000fe200000000ff */
[----:B------:R-:W2:Y:S01]  /*4a80*/  MUFU.EX2 R47, R11 ;  /* 0x0000000b002f7308 */ /* 0x000ea20000000800 */
[C---:B------:R-:W-:Y:S01]  /*4a90*/  FMUL.FTZ R59, R19.reuse, R158 ;  /* 0x0000009e133b7220 */ /* 0x040fe20000410000 */
[----:B------:R-:W-:Y:S01]  /*4aa0*/  STS [R239+0x10480], R41 ;  /* 0x01048029ef007388 */ /* 0x000fe20000000800 */
[----:B---3--:R-:W-:Y:S01]  /*4ab0*/  F2FP.PACK_AB R14, R8, R5 ;  /* 0x00000005080e723e */ /* 0x008fe200000000ff */
[----:B------:R-:W-:Y:S01]  /*4ac0*/  FMUL.FTZ R45, R4, R45 ;  /* 0x0000002d042d7220 */ /* 0x000fe20000410000 */
[----:B------:R-:W-:Y:S01]  /*4ad0*/  F2FP.PACK_AB R53, R19, R21 ;  /* 0x000000151335723e */ /* 0x000fe200000000ff */
[----:B------:R3:W-:Y:S01]  /*4ae0*/  STS [R239+0x10880], R48 ;  /* 0x01088030ef007388 */ /* 0x0007e20000000800 */
[----:B------:R-:W-:Y:S01]  /*4af0*/  F2FP.PACK_AB R10, R59, R52 ;  /* 0x000000343b0a723e */ /* 0x000fe200000000ff */
[--C-:B----4-:R-:W-:Y:S01]  /*4b00*/  FADD.FTZ R26, R26, -R31.reuse ;  /* 0x8000001f1a1a7221 */ /* 0x110fe20000010000 */
[----:B-1----:R-:W-:Y:S01]  /*4b10*/  F2FP.PACK_AB R52, R163, R29 ;  /* 0x0000001da334723e */ /* 0x002fe200000000ff */
[----:B------:R-:W3:Y:S01]  /*4b20*/  MUFU.EX2 R158, R9 ;  /* 0x00000009009e7308 */ /* 0x000ee20000000800 */
[----:B------:R-:W-:Y:S01]  /*4b30*/  STS [R237+0x1000], R157 ;  /* 0x0010009ded007388 */ /* 0x000fe20000000800 */
[----:B------:R-:W-:Y:S01]  /*4b40*/  F2FP.PACK_AB R24, R25, R24 ;  /* 0x000000181918723e */ /* 0x000fe200000000ff */
[--C-:B------:R-:W-:Y:S02]  /*4b50*/  FADD.FTZ R25, R42, -R31.reuse ;  /* 0x8000001f2a197221 */ /* 0x100fe40000010000 */
[----:B------:R1:W-:Y:S01]  /*4b60*/  STS [R237+0x1400], R52 ;  /* 0x00140034ed007388 */ /* 0x0003e20000000800 */
[--C-:B------:R-:W-:Y:S02]  /*4b70*/  FADD.FTZ R42, R43, -R31.reuse ;  /* 0x8000001f2b2a7221 */ /* 0x100fe40000010000 */
[----:B------:R-:W-:Y:S01]  /*4b80*/  FMUL.FTZ R25, R18, R25 ;  /* 0x0000001912197220 */ /* 0x000fe20000410000 */
[----:B------:R-:W-:Y:S01]  /*4b90*/  STS [R239+0x11480], R162 ;  /* 0x011480a2ef007388 */ /* 0x000fe20000000800 */
[----:B------:R-:W-:Y:S02]  /*4ba0*/  FMUL.FTZ R40, R35, R40 ;  /* 0x0000002823287220 */ /* 0x000fe40000410000 */
[----:B------:R-:W-:Y:S01]  /*4bb0*/  FMUL.FTZ R42, R17, R42 ;  /* 0x0000002a112a7220 */ /* 0x000fe20000410000 */
[----:B------:R-:W-:Y:S01]  /*4bc0*/  STS [R239+0x11880], R6 ;  /* 0x01188006ef007388 */ /* 0x000fe20000000800 */
[----:B--2---:R-:W-:Y:S01]  /*4bd0*/  F2FP.PACK_AB R2, R47, R156 ;  /* 0x0000009c2f02723e */ /* 0x004fe200000000ff */
[----:B------:R-:W-:Y:S01]  /*4be0*/  FMUL.FTZ R26, R29, R26 ;  /* 0x0000001a1d1a7220 */ /* 0x000fe20000410000 */
[----:B------:R-:W-:Y:S01]  /*4bf0*/  F2FP.PACK_AB R40, R40, R45 ;  /* 0x0000002d2828723e */ /* 0x000fe200000000ff */
[----:B------:R2:W-:Y:S01]  /*4c00*/  STS [R237+0x2000], R3 ;  /* 0x00200003ed007388 */ /* 0x0005e20000000800 */
[----:B------:R-:W-:Y:S01]  /*4c10*/  F2FP.PACK_AB R42, R42, R25 ;  /* 0x000000192a2a723e */ /* 0x000fe200000000ff */
[--C-:B------:R-:W-:Y:S02]  /*4c20*/  FADD.FTZ R54, R54, -R31.reuse ;  /* 0x8000001f36367221 */ /* 0x100fe40000010000 */
[----:B------:R-:W-:Y:S01]  /*4c30*/  STS [R237+0x2400], R14 ;  /* 0x0024000eed007388 */ /* 0x000fe20000000800 */
[--C-:B------:R-:W-:Y:S01]  /*4c40*/  FADD.FTZ R55, R55, -R31.reuse ;  /* 0x8000001f37377221 */ /* 0x100fe20000010000 */
[C---:B---3--:R-:W-:Y:S02]  /*4c50*/  F2FP.PACK_AB R48, R158.reuse, R57 ;  /* 0x000000399e30723e */ /* 0x048fe400000000ff */
[----:B------:R-:W-:Y:S01]  /*4c60*/  STS [R239+0x12480], R159 ;  /* 0x0124809fef007388 */ /* 0x000fe20000000800 */
[----:B------:R-:W-:Y:S02]  /*4c70*/  FMUL.FTZ R54, R57, R54 ;  /* 0x0000003639367220 */ /* 0x000fe40000410000 */
[----:B------:R-:W-:Y:S01]  /*4c80*/  FMUL.FTZ R55, R158, R55 ;  /* 0x000000379e377220 */ /* 0x000fe20000410000 */
[----:B------:R3:W-:Y:S01]  /*4c90*/  STS [R239+0x12880], R2 ;  /* 0x01288002ef007388 */ /* 0x0007e20000000800 */
[--C-:B-1----:R-:W-:Y:S03]  /*4ca0*/  FADD.FTZ R52, R27, -R31.reuse ;  /* 0x8000001f1b347221 */ /* 0x102fe60000010000 */
[----:B------:R-:W-:Y:S01]  /*4cb0*/  STS [R237+0x3000], R53 ;  /* 0x00300035ed007388 */ /* 0x000fe20000000800 */
[----:B------:R-:W-:Y:S01]  /*4cc0*/  FMUL.FTZ R163, R163, R52 ;  /* 0x00000034a3a37220 */ /* 0x000fe20000410000 */
[----:B------:R-:W-:Y:S02]  /*4cd0*/  F2FP.PACK_AB R180, R55, R54 ;  /* 0x0000003637b4723e */ /* 0x000fe400000000ff */
[----:B------:R-:W-:Y:S02]  /*4ce0*/  STS [R237+0x3400], R48 ;  /* 0x00340030ed007388 */ /* 0x000fe40000000800 */
[----:B------:R-:W-:Y:S02]  /*4cf0*/  F2FP.PACK_AB R52, R163, R26 ;  /* 0x0000001aa334723e */ /* 0x000fe400000000ff */
[----:B------:R-:W-:Y:S01]  /*4d00*/  BAR.SYNC.DEFER_BLOCKING 0x0 ;  /* 0x0000000000007b1d */ /* 0x000fe20000010000 */
[--C-:B--2---:R-:W-:Y:S04]  /*4d10*/  FADD.FTZ R3, R50, -R31.reuse ;  /* 0x8000001f32037221 */ /* 0x104fe80000010000 */
[----:B------:R-:W-:Y:S02]  /*4d20*/  FMUL.FTZ R3, R156, R3 ;  /* 0x000000039c037220 */ /* 0x000fe40000410000 */
[----:B---3--:R-:W-:Y:S04]  /*4d30*/  FADD.FTZ R2, R51, -R31 ;  /* 0x8000001f33027221 */ /* 0x008fe80000010000 */
[----:B------:R-:W-:Y:S01]  /*4d40*/  FMUL.FTZ R2, R47, R2 ;  /* 0x000000022f027220 */ /* 0x000fe20000410000 */
[----:B------:R1:W-:Y:S04]  /*4d50*/  STS [R239+0x13880], R160 ;  /* 0x013880a0ef007388 */ /* 0x0003e80000000800 */
[----:B------:R-:W-:Y:S04]  /*4d60*/  STS [R239+0x13480], R161 ;  /* 0x013480a1ef007388 */ /* 0x000fe80000000800 */
[----:B------:R-:W-:Y:S04]  /*4d70*/  STS [R237+0x4000], R28 ;  /* 0x0040001ced007388 */ /* 0x000fe80000000800 */
[----:B------:R-:W-:Y:S04]  /*4d80*/  STS [R237+0x4400], R30 ;  /* 0x0044001eed007388 */ /* 0x000fe80000000800 */
[----:B------:R-:W-:Y:S04]  /*4d90*/  STS [R239+0x14480], R40 ;  /* 0x01448028ef007388 */ /* 0x000fe80000000800 */
[----:B------:R-:W-:Y:S04]  /*4da0*/  STS [R239+0x14880], R42 ;  /* 0x0148802aef007388 */ /* 0x000fe80000000800 */
[----:B------:R-:W-:Y:S01]  /*4db0*/  STS [R237+0x5000], R24 ;  /* 0x00500018ed007388 */ /* 0x000fe20000000800 */
[----:B-1----:R-:W-:Y:S01]  /*4dc0*/  F2FP.PACK_AB R160, R2, R3 ;  /* 0x0000000302a0723e */ /* 0x002fe200000000ff */
[----:B------:R-:W-:Y:S02]  /*4dd0*/  IMAD.SHL.U32 R2, R232, 0x2, RZ ;  /* 0x00000002e8027824 */ /* 0x000fe400078e00ff */
        /* <DEDUP_REMOVED lines=90> */
[----:B------:R-:W2:Y:S01]  /*5380*/  LDL.64 R32, [R1+0x10] ;  /* 0x0000100001207983 */ /* 0x000ea20000100a00 */
[C---:B------:R-:W-:Y:S01]  /*5390*/  LOP3.LUT P4, RZ, R247.reuse, 0x2, RZ, 0xc0, !PT ;  /* 0x00000002f7ff7812 */ /* 0x040fe2000788c0ff */
[----:B------:R-:W-:Y:S01]  /*53a0*/  USHF.R.S32.HI UR13, URZ, 0x1f, UR17 ;  /* 0x0000001f3f0d7899 */ /* 0x000fe20008011411 */
[----:B------:R-:W-:Y:S01]  /*53b0*/  LOP3.LUT P2, RZ, R247, 0x4, RZ, 0xc0, !PT ;  /* 0x00000004f7ff7812 */ /* 0x000fe2000784c0ff */
[----:B------:R-:W3:Y:S01]  /*53c0*/  LDL.64 R36, [R1] ;  /* 0x0000000001247983 */ /* 0x000ee20000100a00 */
[----:B------:R-:W-:Y:S02]  /*53d0*/  ULDC.64 UR14, c[0x0][0x208] ;  /* 0x00008200000e7ab9 */ /* 0x000fe40000000a00 */
[----:B------:R-:W-:Y:S02]  /*53e0*/  UIMAD UR13, UR13, UR14, URZ ;  /* 0x0000000e0d0d72a4 */ /* 0x000fe4000f8e023f */
[----:B------:R-:W-:Y:S02]  /*53f0*/  UIMAD.WIDE.U32 UR20, UR17, UR14, URZ ;  /* 0x0000000e111472a5 */ /* 0x000fe4000f8e003f */
[----:B------:R-:W-:Y:S02]  /*5400*/  UIMAD UR13, UR17, UR15, UR13 ;  /* 0x0000000f110d72a4 */ /* 0x000fe4000f8e020d */
[----:B------:R-:W-:Y:S02]  /*5410*/  USHF.L.U32 UR14, UR17, 0x6, URZ ;  /* 0x00000006110e7899 */ /* 0x000fe4000800063f */
[----:B------:R-:W-:Y:S01]  /*5420*/  UIADD3 UR13, UR21, UR13, URZ ;  /* 0x0000000d150d7290 */ /* 0x000fe2000fffe03f */
[----:B------:R-:W-:Y:S02]  /*5430*/  IMAD.U32 R7, RZ, RZ, UR20 ;  /* 0x00000014ff077e24 */ /* 0x000fe4000f8e00ff */
[----:B------:R-:W-:Y:S03]  /*5440*/  IMAD.U32 R5, RZ, RZ, UR20 ;  /* 0x00000014ff057e24 */ /* 0x000fe6000f8e00ff */
[----:B------:R-:W-:Y:S01]  /*5450*/  LEA R6, P1, R7, R244, 0x6 ;  /* 0x000000f407067211 */ /* 0x000fe200078230ff */
[----:B------:R-:W-:Y:S01]  /*5460*/  IMAD.U32 R4, RZ, RZ, UR13 ;  /* 0x0000000dff047e24 */ /* 0x000fe2000f8e00ff */
[----:B------:R-:W-:Y:S06]  /*5470*/  UIADD3 UR13, -UR14, UR9, URZ ;  /* 0x000000090e0d7290 */ /* 0x000fec000fffe13f */
[C---:B------:R-:W-:Y:S02]  /*5480*/  ISETP.GE.OR P5, PT, R241.reuse, UR13, !P5 ;  /* 0x0000000df1007c0c */ /* 0x040fe4000efa6670 */
[C---:B------:R-:W-:Y:S02]  /*5490*/  ISETP.GE.OR P4, PT, R241.reuse, UR13, !P4 ;  /* 0x0000000df1007c0c */ /* 0x040fe4000e786670 */
[----:B------:R-:W-:Y:S02]  /*54a0*/  ISETP.GE.OR P2, PT, R241, UR13, !P2 ;  /* 0x0000000df1007c0c */ /* 0x000fe4000d746670 */
[----:B---3--:R-:W-:Y:S02]  /*54b0*/  IADD3 R7, P0, R36, UR14, RZ ;  /* 0x0000000e24077c10 */ /* 0x008fe4000ff1e0ff */
[----:B--2---:R-:W-:Y:S01]  /*54c0*/  LEA.HI.X R9, R5, R33, R4, 0x6, P1 ;  /* 0x0000002105097211 */ /* 0x004fe200008f3404 */
[----:B------:R-:W-:Y:S01]  /*54d0*/  IMAD.U32 R5, RZ, RZ, UR14 ;  /* 0x0000000eff057e24 */ /* 0x000fe2000f8e00ff */
[C---:B------:R-:W-:Y:S04]  /*54e0*/  LEA R8, P1, R6.reuse, c[0x0][0x1f0], 0x1 ;  /* 0x00007c0006087a11 */ /* 0x040fe800078208ff */
        /* <DEDUP_REMOVED lines=9> */
[----:B------:R-:W-:Y:S03]  /*5580*/  @!P3 IMAD.SHL.U32 R4, R236, 0x10, RZ ;  /* 0x00000010ec04b824 */ /* 0x000fe600078e00ff */
[----:B------:R1:W-:Y:S04]  /*5590*/  LDGSTS.E.BYPASS.LTC128B.128 [R238+0xe080], [R8.64+0x80], !P2 ;  /* 0x0e08008008ee7fae */ /* 0x0003e8000d101d52 */
[----:B------:R1:W-:Y:S02]  /*55a0*/  @!P3 LDGSTS.E.BYPASS.LTC128B.128 [R4+0xf280], [R10.64] ;  /* 0x0f2800000a04bfae */ /* 0x0003e4000b901d52 */
.L_x_549:
[-C--:B-12-4-:R-:W-:Y:S01]  /*55b0*/  HMMA.16816.F32 R4, R40, R2.reuse, RZ ;  /* 0x000000022804723c */ /* 0x096fe200000018ff */
[----:B------:R-:W-:Y:S01]  /*55c0*/  LDSM.16.M88.4 R28, [R223] ;  /* 0x00000000df1c783b */ /* 0x000fe20000000200 */
[----:B------:R-:W-:Y:S02]  /*55d0*/  UIMAD UR6, UR6, 0x1800, URZ ;  /* 0x00001800060678a4 */ /* 0x000fe4000f8e023f */
[----:B------:R-:W-:Y:S01]  /*55e0*/  UISETP.GE.AND UP0, UPT, UR17, UR7, UPT ;  /* 0x000000071100728c */ /* 0x000fe2000bf06270 */
[----:B------:R-:W-:Y:S01]  /*55f0*/  LDSM.16.M88.4 R32, [R223+0x1000] ;  /* 0x00100000df20783b */ /* 0x000fe20000000200 */
[----:B------:R-:W-:Y:S02]  /*5600*/  UIADD3 UR13, UR4, 0x1, URZ ;  /* 0x00000001040d7890 */ /* 0x000fe4000fffe03f */
[C---:B------:R-:W-:Y:S01]  /*5610*/  HMMA.16816.F32 R8, R24.reuse, R2, RZ ;  /* 0x000000021808723c */ /* 0x040fe200000018ff */
[----:B------:R-:W1:Y:S01]  /*5620*/  LDSM.16.MT88.2 R2, [R226+0x800] ;  /* 0x00080000e202783b */ /* 0x000e620000004100 */
[----:B------:R-:W-:Y:S02]  /*5630*/  UISETP.GE.AND UP2, UPT, UR4, 0x1, UPT ;  /* 0x000000010400788c */ /* 0x000fe4000bf46270 */
        /* <DEDUP_REMOVED lines=48> */
[----:B------:R-:W1:Y:S07]  /*5940*/  LDSM.16.MT88.2 R156, [R226+0x3800] ;  /* 0x00380000e29c783b */ /* 0x000e6e0000004100 */
[-C--:B---3--:R-:W-:Y:S01]  /*5950*/  HMMA.16816.F32 R20, R52, R28.reuse, R20 ;  /* 0x0000001c3414723c */ /* 0x088fe20000001814 */
[----:B-----5:R-:W-:Y:S07]  /*5960*/  LDSM.16.M88.4 R52, [R0+0x2000] ;  /* 0x002000000034783b */ /* 0x020fee0000000200 */
        /* <DEDUP_REMOVED lines=15> */
[-C--:B------:R-:W-:Y:S08]  /*5a60*/  HMMA.16816.F32 R12, R48, R156.reuse, R12 ;  /* 0x0000009c300c723c */ /* 0x080ff0000000180c */
[C---:B------:R-:W-:Y:S08]  /*5a70*/  HMMA.16816.F32 R16, R40.reuse, R156, R16 ;  /* 0x0000009c2810723c */ /* 0x040ff00000001810 */
[-C--:B---3--:R-:W-:Y:S08]  /*5a80*/  HMMA.16816.F32 R20, R40, R28.reuse, R20 ;  /* 0x0000001c2814723c */ /* 0x088ff00000001814 */
[----:B------:R-:W-:Y:S07]  /*5a90*/  HMMA.16816.F32 R24, R48, R28, R24 ;  /* 0x0000001c3018723c */ /* 0x000fee0000001818 */
[----:B------:R-:W-:Y:S01]  /*5aa0*/  IADD3 R29, P0, R242, UR6, RZ ;  /* 0x00000006f21d7c10 */ /* 0x000fe2000ff1e0ff */
[-C--:B----4-:R-:W-:Y:S08]  /*5ab0*/  HMMA.16816.F32 R4, R52, R30.reuse, R4 ;  /* 0x0000001e3404723c */ /* 0x090ff00000001804 */
[C---:B------:R-:W-:Y:S07]  /*5ac0*/  HMMA.16816.F32 R8, R56.reuse, R30, R8 ;  /* 0x0000001e3808723c */ /* 0x040fee0000001808 */
[----:B------:R-:W-:Y:S01]  /*5ad0*/  IMAD.U32 R31, RZ, RZ, UR6 ;  /* 0x00000006ff1f7e24 */ /* 0x000fe2000f8e00ff */
[-C--:B------:R-:W-:Y:S01]  /*5ae0*/  HMMA.16816.F32 R12, R56, R38.reuse, R12 ;  /* 0x00000026380c723c */ /* 0x080fe2000000180c */
[----:B------:R-:W-:Y:S03]  /*5af0*/  UIADD3 UR6, UR5, 0x1, URZ ;  /* 0x0000000105067890 */ /* 0x000fe6000fffe03f */
[----:B------:R-:W-:Y:S01]  /*5b00*/  LEA.HI.X.SX32 R28, R31, R252, 0x1, P0 ;  /* 0x000000fc1f1c7211 */ /* 0x000fe200000f0eff */
[----:B------:R-:W-:Y:S01]  /*5b10*/  USEL UR5, UR6, URZ, !UP1 ;  /* 0x0000003f06057287 */ /* 0x000fe2000c800000 */
        /* <DEDUP_REMOVED lines=151> */
.L_x_547:
[----:B------:R-:W-:Y:S01]  /*6490*/  USHF.L.U32 UR6, UR12, 0x7, URZ ;  /* 0x000000070c067899 */ /* 0x000fe2000800063f */
[----:B------:R-:W-:Y:S05]  /*64a0*/  @P1 BRA `(.L_x_551) ;  /* 0x000012a000001947 */ /* 0x000fea0003800000 */
[----:B------:R-:W-:Y:S01]  /*64b0*/  SHF.R.S32.HI R3, RZ, 0x1f, R236 ;  /* 0x0000001fff037819 */ /* 0x000fe200000114ec */
[----:B------:R-:W-:Y:S01]  /*64c0*/  BAR.SYNC.DEFER_BLOCKING 0x1, 0x100 ;  /* 0x0044000000007b1d */ /* 0x000fe20000010000 */
[----:B------:R-:W-:Y:S02]  /*64d0*/  F2FP.PACK_AB R60, R61, R60 ;  /* 0x0000003c3d3c723e */ /* 0x000fe400000000ff */
[----:B-----5:R-:W-:-:S02]  /*64e0*/  LEA.HI R0, R3, R236, RZ, 0x2 ;  /* 0x000000ec03007211 */ /* 0x020fc400078f10ff */
[----:B------:R-:W-:Y:S01]  /*64f0*/  LEA.HI R4, R3, R236, RZ, 0x5 ;  /* 0x000000ec03047211 */ /* 0x000fe200078f28ff */
[----:B------:R-:W-:Y:S01]  /*6500*/  ULDC.64 UR4, c[0x0][0x358] ;  /* 0x0000d60000047ab9 */ /* 0x000fe20000000a00 */
[--C-:B------:R-:W-:Y:S01]  /*6510*/  SHF.R.S32.HI R5, RZ, 0x2, R0.reuse ;  /* 0x00000002ff057819 */ /* 0x100fe20000011400 */
[----:B------:R-:W-:Y:S01]  /*6520*/  UISETP.NE.U32.AND UP1, UPT, URZ, UR4, UPT ;  /* 0x000000043f00728c */ /* 0x000fe2000bf25070 */
[----:B------:R-:W-:Y:S01]  /*6530*/  SHF.R.S32.HI R2, RZ, 0x1f, R0 ;  /* 0x0000001fff027819 */ /* 0x000fe20000011400 */
[----:B------:R-:W-:Y:S01]  /*6540*/  UMOV UR7, 0x4 ;  /* 0x0000000400077882 */ /* 0x000fe20000000000 */
[--C-:B------:R-:W-:Y:S01]  /*6550*/  SHF.R.S32.HI R6, RZ, 0x5, R4.reuse ;  /* 0x00000005ff067819 */ /* 0x100fe20000011404 */
[----:B------:R-:W-:Y:S01]  /*6560*/  UISETP.NE.AND.EX UP1, UPT, URZ, UR5, UPT, UP1 ;  /* 0x000000053f00728c */ /* 0x000fe2000bf25310 */
[----:B------:R-:W-:Y:S02]  /*6570*/  LEA.HI R2, R2, R5, RZ, 0x3 ;  /* 0x0000000502027211 */ /* 0x000fe400078f18ff */
[----:B------:R-:W-:Y:S01]  /*6580*/  SHF.R.S32.HI R9, RZ, 0x1f, R4 ;  /* 0x0000001fff097819 */ /* 0x000fe20000011404 */
[----:B------:R-:W-:Y:S01]  /*6590*/  ULDC.64 UR4, c[0x0][0x358] ;  /* 0x0000d60000047ab9 */ /* 0x000fe20000000a00 */
[----:B------:R-:W-:Y:S01]  /*65a0*/  LOP3.LUT R2, R2, 0xfffffff8, RZ, 0xc0, !PT ;  /* 0xfffffff802027812 */ /* 0x000fe200078ec0ff */
[----:B------:R-:W-:Y:S01]  /*65b0*/  UIMAD.WIDE UR4, UR10, UR7, UR4 ;  /* 0x000000070a0472a5 */ /* 0x000fe2000f8e0204 */
[----:B------:R-:W-:-:S02]  /*65c0*/  LEA.HI R9, R9, R6, RZ, 0x2 ;  /* 0x0000000609097211 */ /* 0x000fc400078f10ff */
[----:B------:R-:W-:Y:S01]  /*65d0*/  LOP3.LUT R11, R0, 0xfffffffc, RZ, 0xc0, !PT ;  /* 0xfffffffc000b7812 */ /* 0x000fe200078ec0ff */
[----:B------:R-:W-:Y:S01]  /*65e0*/  IMAD.IADD R2, R5, 0x1, -R2 ;  /* 0x0000000105027824 */ /* 0x000fe200078e0a02 */
[----:B------:R-:W-:Y:S02]  /*65f0*/  LEA.HI R8, R3, R236, RZ, 0x7 ;  /* 0x000000ec03087211 */ /* 0x000fe400078f38ff */
[----:B------:R-:W-:Y:S01]  /*6600*/  LOP3.LUT R9, R9, 0x7ffffc, RZ, 0xc0, !PT ;  /* 0x007ffffc09097812 */ /* 0x000fe200078ec0ff */
[----:B------:R-:W-:Y:S01]  /*6610*/  IMAD.IADD R0, R236, 0x1, -R11 ;  /* 0x00000001ec007824 */ /* 0x000fe200078e0a0b */
[----:B------:R-:W-:Y:S02]  /*6620*/  LEA.HI R4, R2, R2, RZ, 0x1 ;  /* 0x0000000202047211 */ /* 0x000fe400078f08ff */
[----:B------:R-:W-:Y:S01]  /*6630*/  SHF.R.U32.HI R8, RZ, 0x4, R8 ;  /* 0x00000004ff087819 */ /* 0x000fe20000011608 */
[----:B------:R-:W-:Y:S01]  /*6640*/  IMAD.IADD R9, R6, 0x1, -R9 ;  /* 0x0000000106097824 */ /* 0x000fe200078e0a09 */
[----:B------:R-:W-:-:S02]  /*6650*/  SHF.R.S32.HI R7, RZ, 0x1, R4 ;  /* 0x00000001ff077819 */ /* 0x000fc40000011404 */
[----:B------:R-:W-:Y:S02]  /*6660*/  LOP3.LUT R11, R4, 0x3fffffe, RZ, 0xc0, !PT ;  /* 0x03fffffe040b7812 */ /* 0x000fe400078ec0ff */
[C---:B------:R-:W-:Y:S01]  /*6670*/  LOP3.LUT P0, RZ, R7.reuse, 0x2, RZ, 0xc0, !PT ;  /* 0x0000000207ff7812 */ /* 0x040fe2000780c0ff */
[----:B------:R-:W-:Y:S01]  /*6680*/  IMAD.SHL.U32 R10, R7, 0x40, RZ ;  /* 0x00000040070a7824 */ /* 0x000fe200078e00ff */
[----:B------:R-:W-:Y:S01]  /*6690*/  F2FP.PACK_AB R62, R63, R62 ;  /* 0x0000003e3f3e723e */ /* 0x000fe200000000ff */
[----:B------:R-:W-:Y:S01]  /*66a0*/  IMAD.IADD R11, R2, 0x1, -R11 ;  /* 0x00000001020b7824 */ /* 0x000fe200078e0a0b */
[----:B------:R-:W-:Y:S01]  /*66b0*/  F2FP.PACK_AB R72, R73, R72 ;  /* 0x000000484948723e */ /* 0x000fe200000000ff */
[----:B------:R-:W-:Y:S01]  /*66c0*/  IMAD R2, R9, 0x100, R0 ;  /* 0x0000010009027824 */ /* 0x000fe200078e0200 */
[----:B------:R-:W-:Y:S01]  /*66d0*/  LOP3.LUT R13, R10, 0xc0, RZ, 0xc0, !PT ;  /* 0x000000c00a0d7812 */ /* 0x000fe200078ec0ff */
[----:B------:R-:W-:Y:S01]  /*66e0*/  IMAD.U32 R10, RZ, RZ, UR4 ;  /* 0x00000004ff0a7e24 */ /* 0x000fe2000f8e00ff */
[----:B------:R-:W-:Y:S01]  /*66f0*/  F2FP.PACK_AB R74, R75, R74 ;  /* 0x0000004a4b4a723e */ /* 0x000fe200000000ff */
[----:B------:R-:W-:Y:S01]  /*6700*/  IMAD R2, R11, 0x10, R2 ;  /* 0x000000100b027824 */ /* 0x000fe200078e0202 */
[----:B------:R-:W-:Y:S01]  /*6710*/  LOP3.LUT R8, R13, 0x8, R8, 0xf8, !PT ;  /* 0x000000080d087812 */ /* 0x000fe200078ef808 */
[----:B------:R-:W-:Y:S01]  /*6720*/  IMAD.U32 R11, RZ, RZ, UR5 ;  /* 0x00000005ff0b7e24 */ /* 0x000fe2000f8e00ff */
[----:B------:R-:W-:Y:S01]  /*6730*/  SHF.R.U32.HI R13, RZ, 0x3, R13 ;  /* 0x00000003ff0d7819 */ /* 0x000fe2000001160d */
[----:B------:R-:W-:Y:S01]  /*6740*/  ULDC.64 UR4, c[0x0][0x360] ;  /* 0x0000d80000047ab9 */ /* 0x000fe20000000a00 */
[----:B------:R-:W-:-:S02]  /*6750*/  F2FP.PACK_AB R64, R65, R64 ;  /* 0x000000404140723e */ /* 0x000fc400000000ff */
[----:B------:R-:W-:Y:S02]  /*6760*/  LOP3.LUT R13, R8, R13, RZ, 0x3c, !PT ;  /* 0x0000000d080d7212 */ /* 0x000fe400078e3cff */
[----:B------:R-:W-:Y:S02]  /*6770*/  F2FP.PACK_AB R66, R67, R66 ;  /* 0x000000424342723e */ /* 0x000fe400000000ff */
[----:B------:R-:W-:Y:S01]  /*6780*/  F2FP.PACK_AB R68, R69, R68 ;  /* 0x000000444544723e */ /* 0x000fe200000000ff */
[----:B------:R-:W-:Y:S01]  /*6790*/  IMAD.U32 R2, R2, 0x2, R13 ;  /* 0x0000000202027824 */ /* 0x000fe200078e000d */
[----:B------:R-:W-:Y:S02]  /*67a0*/  F2FP.PACK_AB R70, R71, R70 ;  /* 0x000000464746723e */ /* 0x000fe400000000ff */
[----:B------:R-:W-:Y:S01]  /*67b0*/  F2FP.PACK_AB R76, R77, R76 ;  /* 0x0000004c4d4c723e */ /* 0x000fe200000000ff */
[----:B------:R-:W-:Y:S01]  /*67c0*/  IMAD.SHL.U32 R7, R2, 0x2, RZ ;  /* 0x0000000202077824 */ /* 0x000fe200078e00ff */
[----:B------:R-:W-:-:S02]  /*67d0*/  F2FP.PACK_AB R78, R79, R78 ;  /* 0x0000004e4f4e723e */ /* 0x000fc400000000ff */
[----:B------:R-:W-:Y:S02]  /*67e0*/  F2FP.PACK_AB R88, R89, R88 ;  /* 0x000000585958723e */ /* 0x000fe400000000ff */
[C---:B------:R-:W-:Y:S01]  /*67f0*/  IADD3 R9, R7.reuse, 0x20, RZ ;  /* 0x0000002007097810 */ /* 0x040fe20007ffe0ff */
[----:B------:R1:W-:Y:S01]  /*6800*/  STS [R7+0x6080], R60 ;  /* 0x0060803c07007388 */ /* 0x0003e20000000800 */
[----:B------:R-:W-:Y:S02]  /*6810*/  @P0 IADD3 R9, R7, -0x20, RZ ;  /* 0xffffffe007090810 */ /* 0x000fe40007ffe0ff */
        /* <DEDUP_REMOVED lines=56> */
[----:B------:R-:W-:-:S03]  /*6ba0*/  PLOP3.LUT P1, PT, PT, PT, UP1, 0x80, 0x0 ;  /* 0x000000000000781c */ /* 0x000fc60003f2f018 */
        /* <DEDUP_REMOVED lines=29> */
[----:B------:R-:W-:-:S04]  /*6d80*/  UISETP.NE.U32.AND UP0, UPT, URZ, UR4, UPT ;  /* 0x000000043f00728c */ /* 0x000fc8000bf05070 */
[----:B------:R-:W-:Y:S01]  /*6d90*/  UISETP.NE.AND.EX UP0, UPT, URZ, UR5, UPT, UP0 ;  /* 0x000000053f00728c */ /* 0x000fe2000bf05300 */
[----:B------:R-:W2:Y:S02]  /*6da0*/  @P1 LDG.E R4, [R10.64] ;  /* 0x000000120a041981 */ /* 0x000ea4000c1e1900 */
[----:B------:R-:W-:-:S03]  /*6db0*/  ULDC.64 UR4, c[0x0][0x360] ;  /* 0x0000d80000047ab9 */ /* 0x000fc60000000a00 */
[----:B------:R-:W-:-:S05]  /*6dc0*/  PLOP3.LUT P0, PT, PT, PT, UP0, 0x80, 0x0 ;  /* 0x000000000000781c */ /* 0x000fca0003f0f008 */
[----:B------:R-:W-:Y:S01]  /*6dd0*/  @UP0 UIMAD.WIDE UR4, UR10, UR7, UR4 ;  /* 0x000000070a0402a5 */ /* 0x000fe2000f8e0204 */
[----:B------:R-:W-:-:S05]  /*6de0*/  IMAD.MOV.U32 R2, RZ, RZ, c[0x0][0x2f0] ;  /* 0x0000bc00ff027624 */ /* 0x000fca00078e00ff */
[----:B------:R-:W-:Y:S02]  /*6df0*/  IMAD.U32 R12, RZ, RZ, UR4 ;  /* 0x00000004ff0c7e24 */ /* 0x000fe4000f8e00ff */
[----:B------:R-:W-:-:S05]  /*6e00*/  IMAD.U32 R13, RZ, RZ, UR5 ;  /* 0x00000005ff0d7e24 */ /* 0x000fca000f8e00ff */
[----:B------:R1:W5:Y:S01]  /*6e10*/  @P0 LDG.E R2, [R12.64] ;  /* 0x000000120c020981 */ /* 0x000362000c1e1900 */
[----:B------:R-:W-:Y:S02]  /*6e20*/  UMOV UR14, URZ ;  /* 0x0000003f000e7c82 */ /* 0x000fe40008000000 */
[----:B------:R-:W-:Y:S01]  /*6e30*/  UMOV UR15, URZ ;  /* 0x0000003f000f7c82 */ /* 0x000fe20008000000 */
[----:B--2---:R-:W2:Y:S02]  /*6e40*/  @P1 R2UR UR5, R4 ;  /* 0x00000000040513c2 */ /* 0x004ea400000e0000 */
[----:B--2---:R-:W-:Y:S02]  /*6e50*/  @UP1 USHF.R.S32.HI UR4, URZ, 0x1f, UR5 ;  /* 0x0000001f3f041899 */ /* 0x004fe40008011405 */
[----:B------:R-:W-:-:S05]  /*6e60*/  @UP1 UMOV UR14, UR5 ;  /* 0x00000005000e1c82 */ /* 0x000fca0008000000 */
[----:B------:R-:W-:Y:S01]  /*6e70*/  @UP1 UMOV UR15, UR4 ;  /* 0x00000004000f1c82 */ /* 0x000fe20008000000 */
[----:B------:R-:W-:Y:S05]  /*6e80*/  @P0 BRA `(.L_x_552) ;  /* 0x0000004000000947 */ /* 0x000fea0003800000 */
[----:B-1----:R-:W-:Y:S05]  /*6e90*/  @!P1 BRA `(.L_x_552) ;  /* 0x0000003000009947 */ /* 0x002fea0003800000 */
[----:B-----5:R-:W2:Y:S04]  /*6ea0*/  LDG.E R2, [R10.64] ;  /* 0x000000120a027981 */ /* 0x020ea8000c1e1900 */
[----:B------:R-:W2:Y:S02]  /*6eb0*/  LDG.E R7, [R10.64+0x4] ;  /* 0x000004120a077981 */ /* 0x000ea4000c1e1900 */
[----:B--2---:R-:W-:Y:S02]  /*6ec0*/  IADD3 R2, -R2, R7, RZ ;  /* 0x0000000702027210 */ /* 0x004fe40007ffe1ff */
.L_x_552:
[----:B-1----:R-:W-:Y:S01]  /*6ed0*/  LEA.HI R9, R3, R236, RZ, 0x3 ;  /* 0x000000ec03097211 */ /* 0x002fe200078f18ff */
[----:B------:R-:W-:Y:S01]  /*6ee0*/  IMAD.SHL.U32 R56, R0, 0x8, RZ ;  /* 0x0000000800387824 */ /* 0x000fe200078e00ff */
[----:B------:R-:W-:Y:S01]  /*6ef0*/  LEA.HI R3, R5, R5, RZ, 0x1 ;  /* 0x0000000505037211 */ /* 0x000fe200078f08ff */
[----:B------:R-:W-:Y:S01]  /*6f00*/  USHF.R.S32.HI UR7, URZ, 0x1f, UR11 ;  /* 0x0000001f3f077899 */ /* 0x000fe2000801140b */
[----:B-----5:R-:W-:Y:S01]  /*6f10*/  IADD3 R2, R2, -UR6, RZ ;  /* 0x8000000602027c10 */ /* 0x020fe2000fffe0ff */
[----:B------:R-:W-:Y:S01]  /*6f20*/  IMAD.SHL.U32 R9, R9, 0x8, RZ ;  /* 0x0000000809097824 */ /* 0x000fe200078e00ff */
[----:B------:R-:W-:Y:S01]  /*6f30*/  LOP3.LUT R0, R3, 0x3fffffe, RZ, 0xc0, !PT ;  /* 0x03fffffe03007812 */ /* 0x000fe200078ec0ff */
[----:B------:R-:W-:Y:S01]  /*6f40*/  ULDC.64 UR4, c[0x0][0x338] ;  /* 0x0000ce0000047ab9 */ /* 0x000fe20000000a00 */
[----:B------:R-:W-:Y:S01]  /*6f50*/  SHF.R.S32.HI R57, RZ, 0x1f, R56 ;  /* 0x0000001fff397819 */ /* 0x000fe20000011438 */
[----:B------:R-:W-:Y:S01]  /*6f60*/  UIMAD UR4, UR7, UR4, URZ ;  /* 0x00000004070472a4 */ /* 0x000fe2000f8e023f */
[----:B------:R-:W-:Y:S01]  /*6f70*/  LOP3.LUT R9, R9, 0xc0, RZ, 0xc0, !PT ;  /* 0x000000c009097812 */ /* 0x000fe200078ec0ff */
[----:B------:R-:W-:Y:S01]  /*6f80*/  IMAD.IADD R7, R5, 0x1, -R0 ;  /* 0x0000000105077824 */ /* 0x000fe200078e0a00 */
[----:B------:R-:W-:Y:S01]  /*6f90*/  USHF.R.S32.HI UR8, URZ, 0x1f, UR10 ;  /* 0x0000001f3f087899 */ /* 0x000fe2000801140a */
[----:B------:R-:W-:Y:S01]  /*6fa0*/  IMNMX R4, R2, 0x80, PT ;  /* 0x0000008002047817 */ /* 0x000fe20003800200 */
[----:B------:R-:W-:Y:S01]  /*6fb0*/  UIMAD UR5, UR11, UR5, UR4 ;  /* 0x000000050b0572a4 */ /* 0x000fe2000f8e0204 */
[----:B------:R-:W-:Y:S01]  /*6fc0*/  LOP3.LUT R3, R9, 0x18, R56, 0xf8, !PT ;  /* 0x0000001809037812 */ /* 0x000fe200078ef838 */
[----:B------:R-:W-:Y:S01]  /*6fd0*/  IMAD R7, R6, 0x8, R7 ;  /* 0x0000000806077824 */ /* 0x000fe200078e0207 */
[----:B------:R-:W-:Y:S01]  /*6fe0*/  SHF.R.U32.HI R0, RZ, 0x3, R9 ;  /* 0x00000003ff007819 */ /* 0x000fe20000011609 */
[----:B------:R-:W-:Y:S01]  /*6ff0*/  USEL UR10, UR10, URZ, !UP1 ;  /* 0x0000003f0a0a7287 */ /* 0x000fe2000c800000 */
[----:B------:R-:W-:Y:S01]  /*7000*/  ISETP.GE.AND P4, PT, R5, R4, PT ;  /* 0x000000040500720c */ /* 0x000fe20003f86270 */
[----:B------:R-:W-:Y:S01]  /*7010*/  USEL UR8, UR8, URZ, !UP1 ;  /* 0x0000003f08087287 */ /* 0x000fe2000c800000 */
[----:B------:R-:W-:Y:S01]  /*7020*/  LOP3.LUT R0, R3, R0, RZ, 0x3c, !PT ;  /* 0x0000000003007212 */ /* 0x000fe200078e3cff */
[----:B------:R-:W-:Y:S01]  /*7030*/  IMAD.U32 R2, RZ, RZ, UR12 ;  /* 0x0000000cff027e24 */ /* 0x000fe2000f8e00ff */
[----:B------:R-:W-:Y:S01]  /*7040*/  IADD3 R58, P0, R5, UR14, RZ ;  /* 0x0000000e053a7c10 */ /* 0x000fe2000ff1e0ff */
[----:B------:R-:W-:Y:S01]  /*7050*/  BSSY B0, `(.L_x_553) ;  /* 0x000002a000007945 */ /* 0x000fe20003800000 */
[----:B------:R-:W-:Y:S01]  /*7060*/  IADD3 R3, R56, 0x20, RZ ;  /* 0x0000002038037810 */ /* 0x000fe20007ffe0ff */
[----:B------:R-:W-:Y:S01]  /*7070*/  IMAD.U32 R7, R7, 0x20, R0 ;  /* 0x0000002007077824 */ /* 0x000fe200078e0000 */
[----:B------:R-:W-:Y:S01]  /*7080*/  LEA.HI.X.SX32 R59, R5, UR15, 0x1, P0 ;  /* 0x0000000f053b7c11 */ /* 0x000fe200080f0eff */
[----:B------:R-:W-:-:S02]  /*7090*/  IMAD.U32 R0, RZ, RZ, UR11 ;  /* 0x0000000bff007e24 */ /* 0x000fc4000f8e00ff */
[----:B------:R-:W-:Y:S02]  /*70a0*/  IMAD.SHL.U32 R7, R7, 0x2, RZ ;  /* 0x0000000207077824 */ /* 0x000fe400078e00ff */
[----:B------:R-:W-:-:S03]  /*70b0*/  IMAD.WIDE.U32 R60, R0, c[0x0][0x338], R56 ;  /* 0x0000ce00003c7a25 */ /* 0x000fc600078e0038 */
[----:B------:R1:W2:Y:S01]  /*70c0*/  LDS.128 R52, [R7+0x7080] ;  /* 0x0070800007347984 */ /* 0x0002a20000000c00 */
[----:B------:R-:W-:Y:S01]  /*70d0*/  IMAD.U32 R0, RZ, RZ, UR10 ;  /* 0x0000000aff007e24 */ /* 0x000fe2000f8e00ff */
[----:B------:R-:W-:Y:S01]  /*70e0*/  IADD3 R61, R61, UR5, RZ ;  /* 0x000000053d3d7c10 */ /* 0x000fe2000fffe0ff */
[----:B------:R-:W-:Y:S01]  /*70f0*/  ULDC.64 UR4, c[0x0][0x340] ;  /* 0x0000d00000047ab9 */ /* 0x000fe20000000a00 */
[----:B------:R1:W3:Y:S01]  /*7100*/  LDS.128 R48, [R7+0x9080] ;  /* 0x0090800007307984 */ /* 0x0002e20000000c00 */
[----:B------:R-:W-:Y:S01]  /*7110*/  UIMAD UR4, UR8, UR4, URZ ;  /* 0x00000004080472a4 */ /* 0x000fe2000f8e023f */
[----:B------:R-:W-:Y:S02]  /*7120*/  IMAD.WIDE R58, R2, 0x80, R58 ;  /* 0x00000080023a7825 */ /* 0x000fe400078e023a */
[----:B------:R1:W4:Y:S01]  /*7130*/  LDS.128 R44, [R7+0xb080] ;  /* 0x00b08000072c7984 */ /* 0x0003220000000c00 */
[----:B------:R-:W-:Y:S01]  /*7140*/  UIMAD UR4, UR10, UR5, UR4 ;  /* 0x000000050a0472a4 */ /* 0x000fe2000f8e0204 */
[----:B------:R-:W-:-:S02]  /*7150*/  IMAD.WIDE.U32 R60, R0, c[0x0][0x340], R60 ;  /* 0x0000d000003c7a25 */ /* 0x000fc400078e003c */
[----:B------:R1:W1:Y:S03]  /*7160*/  LDS.128 R40, [R7+0x80] ;  /* 0x0000800007287984 */ /* 0x0002660000000c00 */
[----:B------:R-:W-:Y:S01]  /*7170*/  IADD3 R63, R61, UR4, RZ ;  /* 0x000000043d3f7c10 */ /* 0x000fe2000fffe0ff */
        /* <DEDUP_REMOVED lines=12> */
[C---:B------:R-:W-:Y:S01]  /*7240*/  IMAD R6, R58.reuse, c[0x0][0x334], R6 ;  /* 0x0000cd003a067a24 */ /* 0x040fe200078e0206 */
        /* <DEDUP_REMOVED lines=10> */
.L_x_554:
[----:B------:R-:W-:Y:S05]  /*72f0*/  BSYNC B0 ;  /* 0x0000000000007941 */ /* 0x000fea0003800000 */
.L_x_553:
[----:B------:R-:W-:Y:S01]  /*7300*/  IADD3 R5, R5, 0x40, RZ ;  /* 0x0000004005057810 */ /* 0x000fe20007ffe0ff */
[----:B------:R-:W-:Y:S03]  /*7310*/  BSSY B0, `(.L_x_555) ;  /* 0x0000014000007945 */ /* 0x000fe60003800000 */
[----:B------:R-:W-:-:S13]  /*7320*/  ISETP.GE.AND P3, PT, R5, R4, PT ;  /* 0x000000040500720c */ /* 0x000fda0003f66270 */
[----:B------:R-:W-:Y:S05]  /*7330*/  @P3 BRA `(.L_x_556) ;  /* 0x0000011000003947 */ /* 0x000fea0003800000 */
[----:B------:R-:W-:Y:S01]  /*7340*/  IADD3 R5, P0, R58, 0x40, RZ ;  /* 0x000000403a057810 */ /* 0x000fe20007f1e0ff */
[----:B------:R-:W-:Y:S01]  /*7350*/  IMAD.MOV.U32 R6, RZ, RZ, R60 ;  /* 0x000000ffff067224 */ /* 0x000fe200078e003c */
[C---:B------:R-:W-:Y:S01]  /*7360*/  IADD3 R2, R56.reuse, 0x40, RZ ;  /* 0x0000004038027810 */ /* 0x040fe20007ffe0ff */
[----:B-1----:R-:W-:Y:S01]  /*7370*/  IMAD.MOV.U32 R7, RZ, RZ, R63 ;  /* 0x000000ffff077224 */ /* 0x002fe200078e003f */
[----:B------:R-:W-:Y:S01]  /*7380*/  ISETP.GE.AND P2, PT, R56, c[0x0][0x324], PT ;  /* 0x0000c90038007a0c */ /* 0x000fe20003f46270 */
[----:B------:R-:W-:Y:S01]  /*7390*/  IMAD.X R4, RZ, RZ, R59, P0 ;  /* 0x000000ffff047224 */ /* 0x000fe200000e063b */
[----:B------:R-:W-:Y:S01]  /*73a0*/  ISETP.GE.AND P0, PT, R2, c[0x0][0x324], PT ;  /* 0x0000c90002007a0c */ /* 0x000fe20003f06270 */
[----:B------:R-:W-:Y:S01]  /*73b0*/  IMAD.WIDE.U32 R6, R5, c[0x0][0x330], R6 ;  /* 0x0000cc0005067a25 */ /* 0x000fe200078e0006 */
[----:B------:R-:W-:-:S03]  /*73c0*/  ISETP.GE.AND P1, PT, R3, c[0x0][0x324], PT ;  /* 0x0000c90003007a0c */ /* 0x000fc60003f26270 */
[----:B------:R-:W-:Y:S01]  /*73d0*/  IMAD R4, R4, c[0x0][0x330], RZ ;  /* 0x0000cc0004047a24 */ /* 0x000fe200078e02ff */
[----:B--2---:R-:W-:-:S03]  /*73e0*/  LEA R8, P5, R6, c[0x0][0x318], 0x1 ;  /* 0x0000c60006087a11 */ /* 0x004fc600078a08ff */
[----:B------:R-:W-:-:S04]  /*73f0*/  IMAD R4, R5, c[0x0][0x334], R4 ;  /* 0x0000cd0005047a24 */ /* 0x000fc800078e0204 */
[----:B------:R-:W-:-:S05]  /*7400*/  IMAD.IADD R4, R7, 0x1, R4 ;  /* 0x0000000107047824 */ /* 0x000fca00078e0204 */
[----:B------:R-:W-:-:S05]  /*7410*/  LEA.HI.X R9, R6, c[0x0][0x31c], R4, 0x1, P5 ;  /* 0x0000c70006097a11 */ /* 0x000fca00028f0c04 */
[----:B------:R1:W-:Y:S04]  /*7420*/  @!P2 STG.E.128 [R8.64], R52 ;  /* 0x000000340800a986 */ /* 0x0003e8000c101d12 */
[----:B---3--:R1:W-:Y:S04]  /*7430*/  @!P1 STG.E.128 [R8.64+0x40], R48 ;  /* 0x0000403008009986 */ /* 0x0083e8000c101d12 */
[----:B----4-:R1:W-:Y:S02]  /*7440*/  @!P0 STG.E.128 [R8.64+0x80], R44 ;  /* 0x0000802c08008986 */ /* 0x0103e4000c101d12 */
.L_x_556:
[----:B------:R-:W-:Y:S05]  /*7450*/  BSYNC B0 ;  /* 0x0000000000007941 */ /* 0x000fea0003800000 */
.L_x_555:
[----:B------:R-:W-:Y:S01]  /*7460*/  ULDC.64 UR4, c[0x0][0x308] ;  /* 0x0000c20000047ab9 */ /* 0x000fe20000000a00 */
[----:B------:R-:W-:Y:S01]  /*7470*/  MOV R5, UR11 ;  /* 0x0000000b00057c02 */ /* 0x000fe20008000f00 */
[----:B------:R-:W-:Y:S01]  /*7480*/  UIMAD UR4, UR7, UR4, URZ ;  /* 0x00000004070472a4 */ /* 0x000fe2000f8e023f */
[----:B------:R-:W-:Y:S03]  /*7490*/  BSSY B0, `(.L_x_557) ;  /* 0x0000018000007945 */ /* 0x000fe60003800000 */
[----:B------:R-:W-:Y:S01]  /*74a0*/  UIMAD UR11, UR11, UR5, UR4 ;  /* 0x000000050b0b72a4 */ /* 0x000fe2000f8e0204 */
[----:B-1----:R-:W-:-:S02]  /*74b0*/  IMAD.WIDE.U32 R6, R5, c[0x0][0x308], R56 ;  /* 0x0000c20005067a25 */ /* 0x002fc400078e0038 */
[----:B------:R-:W-:Y:S02]  /*74c0*/  ULDC.64 UR4, c[0x0][0x310] ;  /* 0x0000c40000047ab9 */ /* 0x000fe40000000a00 */
[----:B------:R-:W-:Y:S01]  /*74d0*/  UIMAD UR4, UR8, UR4, URZ ;  /* 0x00000004080472a4 */ /* 0x000fe2000f8e023f */
[----:B------:R-:W-:-:S03]  /*74e0*/  IADD3 R7, R7, UR11, RZ ;  /* 0x0000000b07077c10 */ /* 0x000fc6000fffe0ff */
[----:B------:R-:W-:Y:S02]  /*74f0*/  UIMAD UR4, UR10, UR5, UR4 ;  /* 0x000000050a0472a4 */ /* 0x000fe4000f8e0204 */
[----:B------:R-:W-:-:S05]  /*7500*/  IMAD.WIDE.U32 R6, R0, c[0x0][0x310], R6 ;  /* 0x0000c40000067a25 */ /* 0x000fca00078e0006 */
[----:B--2---:R-:W-:Y:S01]  /*7510*/  IADD3 R9, R7, UR4, RZ ;  /* 0x0000000407097c10 */ /* 0x004fe2000fffe0ff */
        /* <DEDUP_REMOVED lines=15> */
.L_x_558:
[----:B------:R-:W-:Y:S05]  /*7610*/  BSYNC B0 ;  /* 0x0000000000007941 */ /* 0x000fea0003800000 */
.L_x_557:
        /* <DEDUP_REMOVED lines=8> */
[----:B-1----:R-:W-:Y:S01]  /*76a0*/  IMAD R5, R58, c[0x0][0x300], RZ ;  /* 0x0000c0003a057a24 */ /* 0x002fe200078e02ff */
        /* <DEDUP_REMOVED lines=10> */
.L_x_551:
[----:B------:R-:W-:Y:S02]  /*7750*/  ULDC.64 UR4, c[0x0][0x358] ;  /* 0x0000d60000047ab9 */ /* 0x000fe40000000a00 */
[----:B------:R-:W-:-:S02]  /*7760*/  UISETP.NE.U32.AND UP1, UPT, URZ, UR4, UPT ;  /* 0x000000043f00728c */ /* 0x000fc4000bf25070 */
[----:B------:R-:W-:Y:S02]  /*7770*/  UMOV UR7, 0x4 ;  /* 0x0000000400077882 */ /* 0x000fe40000000000 */
[----:B------:R-:W-:-:S03]  /*7780*/  UISETP.NE.AND.EX UP1, UPT, URZ, UR5, UPT, UP1 ;  /* 0x000000053f00728c */ /* 0x000fc6000bf25310 */
[----:B------:R-:W-:Y:S02]  /*7790*/  ULDC.64 UR4, c[0x0][0x358] ;  /* 0x0000d60000047ab9 */ /* 0x000fe40000000a00 */
[----:B------:R-:W-:Y:S01]  /*77a0*/  UIMAD.WIDE UR4, UR10, UR7, UR4 ;  /* 0x000000070a0472a5 */ /* 0x000fe2000f8e0204 */
[----:B------:R-:W-:-:S05]  /*77b0*/  PLOP3.LUT P1, PT, PT, PT, UP1, 0x80, 0x0 ;  /* 0x000000000000781c */ /* 0x000fca0003f2f018 */
[----:B------:R-:W-:Y:S01]  /*77c0*/  IMAD.U32 R6, RZ, RZ, UR4 ;  /* 0x00000004ff067e24 */ /* 0x000fe2000f8e00ff */
[----:B------:R-:W-:Y:S01]  /*77d0*/  MOV R7, UR5 ;  /* 0x0000000500077c02 */ /* 0x000fe20008000f00 */
[----:B------:R-:W-:-:S06]  /*77e0*/  ULDC.64 UR4, c[0x0][0x360] ;  /* 0x0000d80000047ab9 */ /* 0x000fcc0000000a00 */
[----:B-----5:R-:W2:Y:S01]  /*77f0*/  @P1 LDG.E R0, [R6.64] ;  /* 0x0000001206001981 */ /* 0x020ea2000c1e1900 */
[----:B------:R-:W-:Y:S01]  /*7800*/  UISETP.NE.U32.AND UP0, UPT, URZ, UR4, UPT ;  /* 0x000000043f00728c */ /* 0x000fe2000bf05070 */
[----:B------:R-:W-:-:S03]  /*7810*/  IMAD.MOV.U32 R3, RZ, RZ, c[0x0][0x2f0] ;  /* 0x0000bc00ff037624 */ /* 0x000fc600078e00ff */
[----:B------:R-:W-:-:S03]  /*7820*/  UISETP.NE.AND.EX UP0, UPT, URZ, UR5, UPT, UP0 ;  /* 0x000000053f00728c */ /* 0x000fc6000bf05300 */
[----:B------:R-:W-:-:S03]  /*7830*/  ULDC.64 UR4, c[0x0][0x360] ;  /* 0x0000d80000047ab9 */ /* 0x000fc60000000a00 */
[----:B------:R-:W-:-:S05]  /*7840*/  PLOP3.LUT P0, PT, PT, PT, UP0, 0x80, 0x0 ;  /* 0x000000000000781c */ /* 0x000fca0003f0f008 */
[----:B------:R-:W-:-:S06]  /*7850*/  @UP0 UIMAD.WIDE UR4, UR10, UR7, UR4 ;  /* 0x000000070a0402a5 */ /* 0x000fcc000f8e0204 */
[----:B------:R-:W-:Y:S01]  /*7860*/  MOV R4, UR4 ;  /* 0x0000000400047c02 */ /* 0x000fe20008000f00 */
        /* <DEDUP_REMOVED lines=13> */
.L_x_559:
[----:B-1----:R-:W-:Y:S01]  /*7940*/  SHF.R.S32.HI R5, RZ, 0x1f, R236 ;  /* 0x0000001fff057819 */ /* 0x002fe200000114ec */
[----:B------:R-:W-:Y:S01]  /*7950*/  USHF.R.S32.HI UR7, URZ, 0x1f, UR11 ;  /* 0x0000001f3f077899 */ /* 0x000fe2000801140b */
[----:B-----5:R-:W-:Y:S01]  /*7960*/  IADD3 R3, R3, -UR6, RZ ;  /* 0x8000000603037c10 */ /* 0x020fe2000fffe0ff */
[----:B------:R-:W-:Y:S01]  /*7970*/  ULDC.64 UR4, c[0x0][0x308] ;  /* 0x0000c20000047ab9 */ /* 0x000fe20000000a00 */
[----:B------:R-:W-:Y:S01]  /*7980*/  LEA.HI R2, R5, R236, RZ, 0x2 ;  /* 0x000000ec05027211 */ /* 0x000fe200078f10ff */
[----:B------:R-:W-:Y:S01]  /*7990*/  UIMAD UR4, UR7, UR4, URZ ;  /* 0x00000004070472a4 */ /* 0x000fe2000f8e023f */
[----:B------:R-:W-:Y:S01]  /*79a0*/  IMAD.U32 R10, RZ, RZ, UR12 ;  /* 0x0000000cff0a7e24 */ /* 0x000fe2000f8e00ff */
[----:B------:R-:W-:Y:S01]  /*79b0*/  USHF.R.S32.HI UR8, URZ, 0x1f, UR10 ;  /* 0x0000001f3f087899 */ /* 0x000fe2000801140a */
[----:B------:R-:W-:Y:S01]  /*79c0*/  LOP3.LUT R5, R2, 0x1ffffffc, RZ, 0xc0, !PT ;  /* 0x1ffffffc02057812 */ /* 0x000fe200078ec0ff */
[----:B------:R-:W-:Y:S01]  /*79d0*/  UIMAD UR5, UR11, UR5, UR4 ;  /* 0x000000050b0572a4 */ /* 0x000fe2000f8e0204 */
[----:B------:R-:W-:Y:S01]  /*79e0*/  SHF.R.S32.HI R2, RZ, 0x2, R2 ;  /* 0x00000002ff027819 */ /* 0x000fe20000011402 */
[----:B------:R-:W-:Y:S01]  /*79f0*/  USEL UR10, UR10, URZ, !UP1 ;  /* 0x0000003f0a0a7287 */ /* 0x000fe2000c800000 */
[----:B------:R-:W-:Y:S01]  /*7a00*/  BSSY B0, `(.L_x_560) ;  /* 0x0000022000007945 */ /* 0x000fe20003800000 */
[----:B------:R-:W-:Y:S01]  /*7a10*/  IMAD.IADD R5, R236, 0x1, -R5 ;  /* 0x00000001ec057824 */ /* 0x000fe200078e0a05 */
[----:B------:R-:W-:Y:S01]  /*7a20*/  USEL UR8, UR8, URZ, !UP1 ;  /* 0x0000003f08087287 */ /* 0x000fe2000c800000 */
[----:B------:R-:W-:-:S02]  /*7a30*/  ISETP.GE.AND P4, PT, R2, R3, PT ;  /* 0x000000030200720c */ /* 0x000fc40003f86270 */
[----:B------:R-:W-:Y:S01]  /*7a40*/  IMAD.SHL.U32 R14, R5, 0x8, RZ ;  /* 0x00000008050e7824 */ /* 0x000fe200078e00ff */
[----:B------:R-:W-:Y:S01]  /*7a50*/  IADD3 R4, P0, R2, UR14, RZ ;  /* 0x0000000e02047c10 */ /* 0x000fe2000ff1e0ff */
[----:B------:R-:W-:Y:S02]  /*7a60*/  IMAD.U32 R5, RZ, RZ, UR11 ;  /* 0x0000000bff057e24 */ /* 0x000fe4000f8e00ff */
[----:B------:R-:W-:Y:S01]  /*7a70*/  IMAD.U32 R0, RZ, RZ, UR10 ;  /* 0x0000000aff007e24 */ /* 0x000fe2000f8e00ff */
[----:B------:R-:W-:Y:S02]  /*7a80*/  SHF.R.S32.HI R15, RZ, 0x1f, R14 ;  /* 0x0000001fff0f7819 */ /* 0x000fe4000001140e */
[----:B------:R-:W-:-:S03]  /*7a90*/  IADD3 R6, R14, 0x20, RZ ;  /* 0x000000200e067810 */ /* 0x000fc60007ffe0ff */
[----:B------:R-:W-:Y:S01]  /*7aa0*/  IMAD.WIDE.U32 R8, R5, c[0x0][0x308], R14 ;  /* 0x0000c20005087a25 */ /* 0x000fe200078e000e */
[----:B------:R-:W-:-:S04]  /*7ab0*/  LEA.HI.X.SX32 R5, R2, UR15, 0x1, P0 ;  /* 0x0000000f02057c11 */ /* 0x000fc800080f0eff */
[----:B------:R-:W-:Y:S01]  /*7ac0*/  IADD3 R9, R9, UR5, RZ ;  /* 0x0000000509097c10 */ /* 0x000fe2000fffe0ff */
[----:B------:R-:W-:Y:S01]  /*7ad0*/  ULDC.64 UR4, c[0x0][0x310] ;  /* 0x0000c40000047ab9 */ /* 0x000fe20000000a00 */
[----:B------:R-:W-:Y:S01]  /*7ae0*/  IMAD.WIDE R10, R10, 0x80, R4 ;  /* 0x000000800a0a7825 */ /* 0x000fe200078e0204 */
[----:B------:R-:W-:Y:S01]  /*7af0*/  UIMAD UR4, UR8, UR4, URZ ;  /* 0x00000004080472a4 */ /* 0x000fe2000f8e023f */
[----:B------:R-:W-:Y:S02]  /*7b00*/  IADD3 R5, R14, 0x40, RZ ;  /* 0x000000400e057810 */ /* 0x000fe40007ffe0ff */
[----:B------:R-:W-:Y:S01]  /*7b10*/  IMAD.WIDE.U32 R8, R0, c[0x0][0x310], R8 ;  /* 0x0000c40000087a25 */ /* 0x000fe200078e0008 */
[----:B------:R-:W-:-:S06]  /*7b20*/  UIMAD UR4, UR10, UR5, UR4 ;  /* 0x000000050a0472a4 */ /* 0x000fcc000f8e0204 */
        /* <DEDUP_REMOVED lines=15> */
.L_x_561:
[----:B------:R-:W-:Y:S05]  /*7c20*/  BSYNC B0 ;  /* 0x0000000000007941 */ /* 0x000fea0003800000 */
.L_x_560:
        /* <DEDUP_REMOVED lines=19> */
.L_x_563:
[----:B------:R-:W-:Y:S05]  /*7d60*/  BSYNC B0 ;  /* 0x0000000000007941 */ /* 0x000fea0003800000 */
.L_x_562:
[----:B------:R-:W-:Y:S01]  /*7d70*/  ULDC.64 UR4, c[0x0][0x338] ;  /* 0x0000ce0000047ab9 */ /* 0x000fe20000000a00 */
[----:B------:R-:W-:Y:S01]  /*7d80*/  MOV R3, UR11 ;  /* 0x0000000b00037c02 */ /* 0x000fe20008000f00 */
[----:B------:R-:W-:Y:S01]  /*7d90*/  UIMAD UR4, UR7, UR4, URZ ;  /* 0x00000004070472a4 */ /* 0x000fe2000f8e023f */
[----:B------:R-:W-:Y:S03]  /*7da0*/  BSSY B0, `(.L_x_564) ;  /* 0x0000017000007945 */ /* 0x000fe60003800000 */
[----:B------:R-:W-:Y:S01]  /*7db0*/  UIMAD UR11, UR11, UR5, UR4 ;  /* 0x000000050b0b72a4 */ /* 0x000fe2000f8e0204 */
[----:B------:R-:W-:-:S02]  /*7dc0*/  IMAD.WIDE.U32 R8, R3, c[0x0][0x338], R14 ;  /* 0x0000ce0003087a25 */ /* 0x000fc400078e000e */
        /* <DEDUP_REMOVED lines=20> */
.L_x_565:
[----:B------:R-:W-:Y:S05]  /*7f10*/  BSYNC B0 ;  /* 0x0000000000007941 */ /* 0x000fea0003800000 */
.L_x_564:
[----:B------:R-:W-:Y:S05]  /*7f20*/  @P3 EXIT ;  /* 0x000000000000394d */ /* 0x000fea0003800000 */
[----:B------:R-:W-:Y:S01]  /*7f30*/  IADD3 R0, P0, R10, 0x40, RZ ;  /* 0x000000400a007810 */ /* 0x000fe20007f1e0ff */
[----:B------:R-:W-:Y:S01]  /*7f40*/  IMAD.MOV.U32 R9, RZ, RZ, R13 ;  /* 0x000000ffff097224 */ /* 0x000fe200078e000d */
[----:B------:R-:W-:-:S03]  /*7f50*/  ISETP.GE.AND P1, PT, R14, c[0x0][0x324], PT ;  /* 0x0000c9000e007a0c */ /* 0x000fc60003f26270 */
[----:B------:R-:W-:Y:S01]  /*7f60*/  IMAD.X R10, RZ, RZ, R11, P0 ;  /* 0x000000ffff0a7224 */ /* 0x000fe200000e060b */
[----:B------:R-:W-:Y:S01]  /*7f70*/  ISETP.GE.AND P0, PT, R6, c[0x0][0x324], PT ;  /* 0x0000c90006007a0c */ /* 0x000fe20003f06270 */
[----:B------:R-:W-:-:S04]  /*7f80*/  IMAD.WIDE.U32 R8, R0, c[0x0][0x330], R8 ;  /* 0x0000cc0000087a25 */ /* 0x000fc800078e0008 */
[----:B--2---:R-:W-:Y:S01]  /*7f90*/  IMAD R3, R10, c[0x0][0x330], RZ ;  /* 0x0000cc000a037a24 */ /* 0x004fe200078e02ff */
        /* <DEDUP_REMOVED lines=10> */
.L_x_566:
        /* <DEDUP_REMOVED lines=12> */
.L_x_1406:


//--------------------- .text._ZN7cutlass13device_kernelIN5flash19enable_sm80_to_sm89INS1_16FlashAttnBwdSm80INS1_25CollectiveMainloopBwdSm80ILi2ELi1EN4cute5tupleIJNS5_1CILi64EEENS7_ILi128EEENS7_ILi96EEEEEENS_6half_tEfNS_4arch4Sm80ELb1ELb0ELb0ELb1ELb1ELb0ELb0ELb0ELi2ELi2ELi4ELi2ELb1EEENS1_21CollectiveEpilogueBwdISB_SC_SE_Li256ELb1ELb0ELi2EEENS1_25SingleTileBwdLPTSchedulerILb1ELi128ELb1EEEEEEEEEvNT_6ParamsE --------------------------
	.section	.text._ZN7cutlass13device_kernelIN5flash19enable_sm80_to_sm89INS1_16FlashAttnBwdSm80INS1_25CollectiveMainloopBwdSm80ILi2ELi1EN4cute5tupleIJNS5_1CILi64EEENS7_ILi128EEENS7_ILi96EEEEEENS_6half_tEfNS_4arch4Sm80ELb1ELb0ELb0ELb1ELb1ELb0ELb0ELb0ELi2ELi2ELi4ELi2ELb1EEENS1_21CollectiveEpilogueBwdISB_SC_SE_Li256ELb1ELb0ELi2EEENS1_25SingleTileBwdLPTSchedulerILb1ELi128ELb1EEEEEEEEEvNT_6ParamsE,"ax",@progbits
	.sectioninfo	@"SHI_REGISTERS=255"
	.align	128
.text._ZN7cutlass13device_kernelIN5flash19enable_sm80_to_sm89INS1_16FlashAttnBwdSm80INS1_25CollectiveMainloopBwdSm80ILi2ELi1EN4cute5tupleIJNS5_1CILi64EEENS7_ILi128EEENS7_ILi96EEEEEENS_6half_tEfNS_4arch4Sm80ELb1ELb0ELb0ELb1ELb1ELb0ELb0ELb0ELi2ELi2ELi4ELi2ELb1EEENS1_21CollectiveEpilogueBwdISB_SC_SE_Li256ELb1ELb0ELi2EEENS1_25SingleTileBwdLPTSchedulerILb1ELi128ELb1EEEEEEEEEvNT_6ParamsE:
        .type           _ZN7cutlass13device_kernelIN5flash19enable_sm80_to_sm89INS1_16FlashAttnBwdSm80INS1_25CollectiveMainloopBwdSm80ILi2ELi1EN4cute5tupleIJNS5_1CILi64EEENS7_ILi128EEENS7_ILi96EEEEEENS_6half_tEfNS_4arch4Sm80ELb1ELb0ELb0ELb1ELb1ELb0ELb0ELb0ELi2ELi2ELi4ELi2ELb1EEENS1_21CollectiveEpilogueBwdISB_SC_SE_Li256ELb1ELb0ELi2EEENS1_25SingleTileBwdLPTSchedulerILb1ELi128ELb1EEEEEEEEEvNT_6ParamsE,@function
        .size           _ZN7cutlass13device_kernelIN5flash19enable_sm80_to_sm89INS1_16FlashAttnBwdSm80INS1_25CollectiveMainloopBwdSm80ILi2ELi1EN4cute5tupleIJNS5_1CILi64EEENS7_ILi128EEENS7_ILi96EEEEEENS_6half_tEfNS_4arch4Sm80ELb1ELb0ELb0ELb1ELb1ELb0ELb0ELb0ELi2ELi2ELi4ELi2ELb1EEENS1_21CollectiveEpilogueBwdISB_SC_SE_Li256ELb1ELb0ELi2EEENS1_25SingleTileBwdLPTSchedulerILb1ELi128ELb1EEEEEEEEEvNT_6ParamsE,(.L_x_1407 - _ZN7cutlass13device_kernelIN5flash19enable_sm80_to_sm89INS1_16FlashAttnBwdSm80INS1_25CollectiveMainloopBwdSm80ILi2ELi1EN4cute5tupleIJNS5_1CILi64EEENS7_ILi128EEENS7_ILi96EEEEEENS_6half_tEfNS_4arch4Sm80ELb1ELb0ELb0ELb1ELb1ELb0ELb0ELb0ELi2ELi2ELi4ELi2ELb1EEENS1_21CollectiveEpilogueBwdISB_SC_SE_Li256ELb1ELb0ELi2EEENS1_25SingleTileBwdLPTSchedulerILb1ELi128ELb1EEEEEEEEEvNT_6ParamsE)
        .other          _ZN7cutlass13device_kernelIN5flash19enable_sm80_to_sm89INS1_16FlashAttnBwdSm80INS1_25CollectiveMainloopBwdSm80ILi2ELi1EN4cute5tupleIJNS5_1CILi64EEENS7_ILi128EEENS7_ILi96EEEEEENS_6half_tEfNS_4arch4Sm80ELb1ELb0ELb0ELb1ELb1ELb0ELb0ELb0ELi2ELi2ELi4ELi2ELb1EEENS1_21CollectiveEpilogueBwdISB_SC_SE_Li256ELb1ELb0ELi2EEENS1_25SingleTileBwdLPTSchedulerILb1ELi128ELb1EEEEEEEEEvNT_6ParamsE,@"STO_CUDA_ENTRY STV_DEFAULT"
_ZN7cutlass13device_kernelIN5flash19enable_sm80_to_sm89INS1_16FlashAttnBwdSm80INS1_25CollectiveMainloopBwdSm80ILi2ELi1EN4cute5tupleIJNS5_1CILi64EEENS7_ILi128EEENS7_ILi96EEEEEENS_6half_tEfNS_4arch4Sm80ELb1ELb0ELb0ELb1ELb1ELb0ELb0ELb0ELi2ELi2ELi4ELi2ELb1EEENS1_21CollectiveEpilogueBwdISB_SC_SE_Li256ELb1ELb0ELi2EEENS1_25SingleTileBwdLPTSchedulerILb1ELi128ELb1EEEEEEEEEvNT_6ParamsE:
        /* <DEDUP_REMOVED lines=30> */
.L_x_568:
[----:B------:R-:W-:Y:S02]  /*01e0*/  ULDC UR7, c[0x0][0x3ac] ;  /* 0x0000eb0000077ab9 */ /* 0x000fe40000000800 */
[----:B------:R-:W-:Y:S02]  /*01f0*/  UISETP.NE.AND UP0, UPT, UR7, 0x1, UPT ;  /* 0x000000010700788c */ /* 0x000fe4000bf05270 */
[----:B------:R-:W-:Y:S02]  /*0200*/  ULDC.64 UR4, c[0x0][0x3b0] ;  /* 0x0000ec0000047ab9 */ /* 0x000fe40000000a00 */
[----:B------:R-:W-:Y:S02]  /*0210*/  UIMAD.WIDE.U32 UR10, UR6, UR4, URZ ;  /* 0x00000004060a72a5 */ /* 0x000fe4000f8e003f */
[----:B------:R-:W-:-:S05]  /*0220*/  UMOV UR9, UR6 ;  /* 0x0000000600097c82 */ /* 0x000fca0008000000 */
[----:B------:R-:W-:-:S04]  /*0230*/  @UP0 USHF.R.U32.HI UR9, URZ, UR5, UR11 ;  /* 0x000000053f090299 */ /* 0x000fc8000801160b */
[----:B------:R-:W-:-:S04]  /*0240*/  UIMAD UR7, UR9, UR7, URZ ;  /* 0x00000007090772a4 */ /* 0x000fc8000f8e023f */
.L_x_569:
        /* <DEDUP_REMOVED lines=12> */
[----:B------:R-:W-:-:S06]  /*0310*/  UIMAD UR4, UR4, UR6, UR5 ;  /* 0x00000006040472a4 */ /* 0x000fcc000f8e0205 */
[----:B------:R-:W-:-:S05]  /*0320*/  IMAD.U32 R0, RZ, RZ, UR4 ;  /* 0x00000004ff007e24 */ /* 0x000fca000f8e00ff */
[----:B------:R1:W-:Y:S01]  /*0330*/  STL [R1+0xc], R0 ;  /* 0x00000c0001007387 */ /* 0x0003e20000100800 */
[----:B------:R-:W-:Y:S05]  /*0340*/  @!P0 BRA `(.L_x_570) ;  /* 0x0000008000008947 */ /* 0x000fea0003800000 */
[----:B------:R-:W-:Y:S02]  /*0350*/  UMOV UR4, 0x4 ;  /* 0x0000000400047882 */ /* 0x000fe40000000000 */
[----:B------:R-:W-:Y:S02]  /*0360*/  ULDC.64 UR6, c[0x0][0x3e0] ;  /* 0x0000f80000067ab9 */ /* 0x000fe40000000a00 */
[----:B------:R-:W-:-:S06]  /*0370*/  UIMAD.WIDE UR4, UR13, UR4, UR6 ;  /* 0x000000040d0472a5 */ /* 0x000fcc000f8e0206 */
[----:B------:R-:W-:Y:S02]  /*0380*/  MOV R2, UR4 ;  /* 0x0000000400027c02 */ /* 0x000fe40008000f00 */
[----:B------:R-:W-:-:S05]  /*0390*/  MOV R3, UR5 ;  /* 0x0000000500037c02 */ /* 0x000fca0008000f00 */
[----:B-1----:R-:W2:Y:S02]  /*03a0*/  LDG.E R0, [R2.64] ;  /* 0x0000001202007981 */ /* 0x002ea4000c1e1900 */
[----:B--2---:R1:W2:Y:S02]  /*03b0*/  R2UR UR5, R0 ;  /* 0x00000000000573c2 */ /* 0x0042a400000e0000 */
[----:B-12---:R-:W-:Y:S05]  /*03c0*/  BRA `(.L_x_571) ;  /* 0x000000f000007947 */ /* 0x006fea0003800000 */
.L_x_570:
        /* <DEDUP_REMOVED lines=9> */
[----:B-1----:R-:W3:Y:S01]  /*0460*/  LDG.E R0, [R2.64+0x4] ;  /* 0x0000041202007981 */ /* 0x002ee2000c1e1900 */
[----:B--2---:R-:W1:Y:S08]  /*0470*/  R2UR UR5, R4 ;  /* 0x00000000040573c2 */ /* 0x004e7000000e0000 */
[----:B---3--:R-:W1:Y:S02]  /*0480*/  R2UR UR4, R0 ;  /* 0x00000000000473c2 */ /* 0x008e6400000e0000 */
[----:B-1----:R-:W-:Y:S01]  /*0490*/  UIADD3 UR5, -UR5, UR4, URZ ;  /* 0x0000000405057290 */ /* 0x002fe2000fffe13f */
[----:B------:R-:W-:Y:S05]  /*04a0*/  BRA `(.L_x_571) ;  /* 0x0000001000007947 */ /* 0x000fea0003800000 */
.L_x_572:
[----:B------:R-:W-:Y:S02]  /*04b0*/  ULDC UR5, c[0x0][0x3d4] ;  /* 0x0000f50000057ab9 */ /* 0x000fe40000000800 */
.L_x_571:
[----:B------:R-:W-:Y:S02]  /*04c0*/  UIADD3 UR5, UR5, 0x7f, URZ ;  /* 0x0000007f05057890 */ /* 0x000fe4000fffe03f */
[----:B------:R-:W-:-:S02]  /*04d0*/  ULOP3.LUT UR14, URZ, UR9, URZ, 0x33, !UPT ;  /* 0x000000093f0e7292 */ /* 0x000fc4000f8e333f */
[----:B------:R-:W-:-:S04]  /*04e0*/  USHF.R.S32.HI UR4, URZ, 0x1f, UR5 ;  /* 0x0000001f3f047899 */ /* 0x000fc80008011405 */
[----:B------:R-:W-:-:S04]  /*04f0*/  ULEA.HI UR4, UR4, UR5, URZ, 0x7 ;  /* 0x0000000504047291 */ /* 0x000fc8000f8f383f */
[----:B------:R-:W-:-:S04]  /*0500*/  USHF.R.S32.HI UR4, URZ, 0x7, UR4 ;  /* 0x000000073f047899 */ /* 0x000fc80008011404 */
[----:B------:R-:W-:Y:S02]  /*0510*/  UISETP.GT.AND UP0, UPT, UR4, UR9, UPT ;  /* 0x000000090400728c */ /* 0x000fe4000bf04270 */
[----:B------:R-:W-:Y:S02]  /*0520*/  UIADD3 UR14, UR4, UR14, URZ ;  /* 0x0000000e040e7290 */ /* 0x000fe4000fffe03f */
[----:B------:R-:W-:Y:S01]  /*0530*/  USEL UR13, UR13, 0xffffffff, UP0 ;  /* 0xffffffff0d0d7887 */ /* 0x000fe20008000000 */
[----:B------:R-:W-:Y:S05]  /*0540*/  BRA `(.L_x_573) ;  /* 0x000004b000007947 */ /* 0x000fea0003800000 */
.L_x_567:
[----:B------:R-:W-:Y:S02]  /*0550*/  ULDC.64 UR6, c[0x0][0x3b8] ;  /* 0x0000ee0000067ab9 */ /* 0x000fe40000000a00 */
[----:B------:R-:W-:Y:S02]  /*0560*/  UISETP.NE.AND UP0, UPT, UR6, 0x1, UPT ;  /* 0x000000010600788c */ /* 0x000fe4000bf05270 */
[----:B------:R-:W-:Y:S02]  /*0570*/  UIMAD.WIDE.U32 UR10, UR4, UR7, URZ ;  /* 0x00000007040a72a5 */ /* 0x000fe4000f8e003f */
[----:B------:R-:W-:-:S02]  /*0580*/  ULDC UR5, c[0x0][0x3c0] ;  /* 0x0000f00000057ab9 */ /* 0x000fc40000000800 */
        /* <DEDUP_REMOVED lines=17> */
.L_x_574:
[----:B------:R-:W-:Y:S02]  /*06a0*/  ULDC UR7, c[0x0][0x3ac] ;  /* 0x0000eb0000077ab9 */ /* 0x000fe40000000800 */
[----:B------:R-:W-:Y:S02]  /*06b0*/  UISETP.NE.AND UP0, UPT, UR7, 0x1, UPT ;  /* 0x000000010700788c */ /* 0x000fe4000bf05270 */
[----:B------:R-:W-:Y:S02]  /*06c0*/  ULDC.64 UR4, c[0x0][0x3b0] ;  /* 0x0000ec0000047ab9 */ /* 0x000fe40000000a00 */
[----:B------:R-:W-:Y:S02]  /*06d0*/  UIMAD.WIDE.U32 UR10, UR6, UR4, URZ ;  /* 0x00000004060a72a5 */ /* 0x000fe4000f8e003f */
[----:B------:R-:W-:-:S05]  /*06e0*/  UMOV UR9, UR6 ;  /* 0x0000000600097c82 */ /* 0x000fca0008000000 */
[----:B------:R-:W-:-:S04]  /*06f0*/  @UP0 USHF.R.U32.HI UR9, URZ, UR5, UR11 ;  /* 0x000000053f090299 */ /* 0x000fc8000801160b */
[----:B------:R-:W-:-:S04]  /*0700*/  UIMAD UR7, UR9, UR7, URZ ;  /* 0x00000007090772a4 */ /* 0x000fc8000f8e023f */
.L_x_575:
        /* <DEDUP_REMOVED lines=24> */
.L_x_576:
        /* <DEDUP_REMOVED lines=14> */
.L_x_578:
[----:B------:R-:W-:Y:S02]  /*0970*/  ULDC UR5, c[0x0][0x3d4] ;  /* 0x0000f50000057ab9 */ /* 0x000fe40000000800 */
.L_x_577:
[----:B------:R-:W-:Y:S02]  /*0980*/  UIADD3 UR5, UR5, 0x7f, URZ ;  /* 0x0000007f05057890 */ /* 0x000fe4000fffe03f */
[----:B------:R-:W-:-:S02]  /*0990*/  ULOP3.LUT UR14, URZ, UR9, URZ, 0x33, !UPT ;  /* 0x000000093f0e7292 */ /* 0x000fc4000f8e333f */
[----:B------:R-:W-:-:S04]  /*09a0*/  USHF.R.S32.HI UR4, URZ, 0x1f, UR5 ;  /* 0x0000001f3f047899 */ /* 0x000fc80008011405 */
[----:B------:R-:W-:-:S04]  /*09b0*/  ULEA.HI UR4, UR4, UR5, URZ, 0x7 ;  /* 0x0000000504047291 */ /* 0x000fc8000f8f383f */
[----:B------:R-:W-:-:S04]  /*09c0*/  USHF.R.S32.HI UR4, URZ, 0x7, UR4 ;  /* 0x000000073f047899 */ /* 0x000fc80008011404 */
[----:B------:R-:W-:Y:S02]  /*09d0*/  UISETP.GT.AND UP0, UPT, UR4, UR9, UPT ;  /* 0x000000090400728c */ /* 0x000fe4000bf04270 */
[----:B------:R-:W-:Y:S02]  /*09e0*/  UIADD3 UR14, UR4, UR14, URZ ;  /* 0x0000000e040e7290 */ /* 0x000fe4000fffe03f */
[----:B------:R-:W-:-:S06]  /*09f0*/  USEL UR13, UR13, 0xffffffff, UP0 ;  /* 0xffffffff0d0d7887 */ /* 0x000fcc0008000000 */
.L_x_573:
        /* <DEDUP_REMOVED lines=23> */
[----:B-1----:R1:W3:Y:S01]  /*0b70*/  @P0 LDG.E R0, [R2.64] ;  /* 0x0000001202000981 */ /* 0x0022e2000c1e1900 */
[----:B------:R-:W-:Y:S01]  /*0b80*/  IMAD.MOV.U32 R11, RZ, RZ, RZ ;  /* 0x000000ffff0b7224 */ /* 0x000fe200078e00ff */
[----:B------:R-:W-:-:S03]  /*0b90*/  UISETP.NE.AND.EX UP1, UPT, URZ, UR5, UPT, UP1 ;  /* 0x000000053f00728c */ /* 0x000fc6000bf25310 */
[----:B------:R-:W-:Y:S01]  /*0ba0*/  ULDC.64 UR4, c[0x0][0x2d0] ;  /* 0x0000b40000047ab9 */ /* 0x000fe20000000a00 */
[----:B------:R4:W5:Y:S01]  /*0bb0*/  @P2 LDG.E R15, [R6.64] ;  /* 0x00000012060f2981 */ /* 0x000962000c1e1900 */
[----:B------:R-:W-:Y:S01]  /*0bc0*/  UIMAD.WIDE UR4, UR13, UR7, UR4 ;  /* 0x000000070d0472a5 */ /* 0x000fe2000f8e0204 */
[----:B------:R-:W-:-:S05]  /*0bd0*/  PLOP3.LUT P1, PT, PT, PT, UP1, 0x80, 0x0 ;  /* 0x000000000000781c */ /* 0x000fca0003f2f018 */
[----:B-1----:R-:W-:Y:S01]  /*0be0*/  MOV R2, UR4 ;  /* 0x0000000400027c02 */ /* 0x002fe20008000f00 */
[----:B------:R-:W-:-:S07]  /*0bf0*/  IMAD.U32 R3, RZ, RZ, UR5 ;  /* 0x00000005ff037e24 */ /* 0x000fce000f8e00ff */
[----:B------:R4:W5:Y:S01]  /*0c00*/  @P1 LDG.E R11, [R2.64] ;  /* 0x00000012020b1981 */ /* 0x000962000c1e1900 */
[----:B------:R-:W-:Y:S02]  /*0c10*/  ULDC UR12, c[0x0][0x168] ;  /* 0x00005a00000c7ab9 */ /* 0x000fe40000000800 */
[----:B------:R-:W-:Y:S02]  /*0c20*/  UMOV UR6, URZ ;  /* 0x0000003f00067c82 */ /* 0x000fe40008000000 */
[----:B------:R-:W-:Y:S01]  /*0c30*/  ULDC UR11, c[0x0][0x198] ;  /* 0x00006600000b7ab9 */ /* 0x000fe20000000800 */
[----:B--2---:R-:W1:Y:S02]  /*0c40*/  @P2 R2UR UR5, R4 ;  /* 0x00000000040523c2 */ /* 0x004e6400000e0000 */
[----:B-1----:R-:W-:-:S04]  /*0c50*/  @UP2 ULEA UR5, UR13, UR5, 0x6 ;  /* 0x000000050d052291 */ /* 0x002fc8000f8e303f */
[----:B------:R-:W-:-:S04]  /*0c60*/  @UP2 USHF.R.S32.HI UR4, URZ, 0x1f, UR5 ;  /* 0x0000001f3f042899 */ /* 0x000fc80008011405 */
[----:B------:R-:W-:Y:S01]  /*0c70*/  @UP2 ULEA.HI UR4, UR4, UR5, URZ, 0x6 ;  /* 0x0000000504042291 */ /* 0x000fe2000f8f303f */
[----:B---3--:R4:W1:Y:S03]  /*0c80*/  @P0 R2UR UR12, R0 ;  /* 0x00000000000c03c2 */ /* 0x00886600000e0000 */
[----:B------:R-:W-:Y:S01]  /*0c90*/  @UP2 ULOP3.LUT UR6, UR4, 0xffffffc0, URZ, 0xc0, !UPT ;  /* 0xffffffc004062892 */ /* 0x000fe2000f8ec03f */
[----:B-1--4-:R-:W-:Y:S06]  /*0ca0*/  @P0 BRA `(.L_x_579) ;  /* 0x0000006000000947 */ /* 0x012fec0003800000 */
[----:B------:R-:W-:Y:S05]  /*0cb0*/  @!P2 BRA `(.L_x_579) ;  /* 0x000000500000a947 */ /* 0x000fea0003800000 */
[----:B------:R-:W2:Y:S04]  /*0cc0*/  LDG.E R4, [R6.64] ;  /* 0x0000001206047981 */ /* 0x000ea8000c1e1900 */
[----:B------:R-:W3:Y:S01]  /*0cd0*/  LDG.E R0, [R6.64+0x4] ;  /* 0x0000041206007981 */ /* 0x000ee2000c1e1900 */
[----:B--2---:R-:W1:Y:S08]  /*0ce0*/  R2UR UR12, R4 ;  /* 0x00000000040c73c2 */ /* 0x004e7000000e0000 */
[----:B---3--:R-:W1:Y:S02]  /*0cf0*/  R2UR UR4, R0 ;  /* 0x00000000000473c2 */ /* 0x008e6400000e0000 */
[----:B-1----:R-:W-:-:S06]  /*0d00*/  UIADD3 UR12, -UR12, UR4, URZ ;  /* 0x000000040c0c7290 */ /* 0x002fcc000fffe13f */
.L_x_579:
        /* <DEDUP_REMOVED lines=10> */
.L_x_580:
[----:B------:R-:W-:Y:S05]  /*0db0*/  @!P1 BRA `(.L_x_581) ;  /* 0x0000005000009947 */ /* 0x000fea0003800000 */
[----:B------:R1:W2:Y:S04]  /*0dc0*/  LDG.E R0, [R2.64] ;  /* 0x0000001202007981 */ /* 0x0002a8000c1e1900 */
[----:B-1----:R-:W3:Y:S01]  /*0dd0*/  LDG.E R2, [R2.64+0x4] ;  /* 0x0000041202027981 */ /* 0x002ee2000c1e1900 */
[----:B--2---:R-:W1:Y:S08]  /*0de0*/  R2UR UR11, R0 ;  /* 0x00000000000b73c2 */ /* 0x004e7000000e0000 */
[----:B---3--:R-:W1:Y:S02]  /*0df0*/  R2UR UR4, R2 ;  /* 0x00000000020473c2 */ /* 0x008e6400000e0000 */
[----:B-1----:R-:W-:-:S06]  /*0e00*/  UIADD3 UR11, -UR11, UR4, URZ ;  /* 0x000000040b0b7290 */ /* 0x002fcc000fffe13f */
.L_x_581:
        /* <DEDUP_REMOVED lines=13> */
[----:B------:R-:W-:Y:S01]  /*0ee0*/  IMAD.MOV.U32 R120, RZ, RZ, RZ ;  /* 0x000000ffff787224 */ /* 0x000fe200078e00ff */
[----:B------:R-:W-:Y:S01]  /*0ef0*/  MOV R10, RZ ;  /* 0x000000ff000a7202 */ /* 0x000fe20000000f00 */
[----:B------:R-:W-:Y:S01]  /*0f00*/  IMAD.MOV.U32 R118, RZ, RZ, RZ ;  /* 0x000000ffff767224 */ /* 0x000fe200078e00ff */
[----:B------:R-:W-:Y:S01]  /*0f10*/  ULEA.HI UR10, UR10, UR4, URZ, 0x6 ;  /* 0x000000040a0a7291 */ /* 0x000fe2000f8f303f */
[----:B------:R-:W-:Y:S01]  /*0f20*/  IMAD.MOV.U32 R116, RZ, RZ, RZ ;  /* 0x000000ffff747224 */ /* 0x000fe200078e00ff */
[----:B------:R-:W-:Y:S01]  /*0f30*/  USHF.R.S32.HI UR4, URZ, 0x1f, UR5 ;  /* 0x0000001f3f047899 */ /* 0x000fe20008011405 */
[----:B------:R-:W-:Y:S01]  /*0f40*/  CS2R R110, SRZ ;  /* 0x00000000006e7805 */ /* 0x000fe2000001ff00 */
[----:B------:R-:W-:Y:S01]  /*0f50*/  USHF.R.S32.HI UR10, URZ, 0x6, UR10 ;  /* 0x000000063f0a7899 */ /* 0x000fe2000801140a */
[----:B------:R-:W-:Y:S01]  /*0f60*/  CS2R R12, SRZ ;  /* 0x00000000000c7805 */ /* 0x000fe2000001ff00 */
[----:B------:R-:W-:Y:S01]  /*0f70*/  ULEA.HI UR4, UR4, UR5, URZ, 0x6 ;  /* 0x0000000504047291 */ /* 0x000fe2000f8f303f */
[----:B------:R-:W-:Y:S01]  /*0f80*/  MOV R108, RZ ;  /* 0x000000ff006c7202 */ /* 0x000fe20000000f00 */
[----:B------:R-:W-:Y:S01]  /*0f90*/  UISETP.LT.AND UP0, UPT, URZ, UR10, UPT ;  /* 0x0000000a3f00728c */ /* 0x000fe2000bf01270 */
[----:B------:R-:W-:Y:S01]  /*0fa0*/  IMAD.MOV.U32 R114, RZ, RZ, RZ ;  /* 0x000000ffff727224 */ /* 0x000fe200078e00ff */
[----:B------:R-:W-:Y:S01]  /*0fb0*/  USHF.R.S32.HI UR9, URZ, 0x6, UR4 ;  /* 0x000000063f097899 */ /* 0x000fe20008011404 */
[----:B------:R-:W-:Y:S01]  /*0fc0*/  MOV R14, RZ ;  /* 0x000000ff000e7202 */ /* 0x000fe20000000f00 */
[----:B------:R-:W-:Y:S01]  /*0fd0*/  USEL UR10, URZ, UR10, !UP0 ;  /* 0x0000000a3f0a7287 */ /* 0x000fe2000c000000 */
[----:B------:R-:W-:Y:S01]  /*0fe0*/  IMAD.MOV.U32 R112, RZ, RZ, RZ ;  /* 0x000000ffff707224 */ /* 0x000fe200078e00ff */
[----:B------:R-:W-:Y:S01]  /*0ff0*/  CS2R R106, SRZ ;  /* 0x00000000006a7805 */ /* 0x000fe2000001ff00 */
[----:B------:R-:W-:Y:S01]  /*1000*/  CS2R R16, SRZ ;  /* 0x0000000000107805 */ /* 0x000fe2000001ff00 */
[----:B------:R-:W-:Y:S01]  /*1010*/  UISETP.GT.AND UP0, UPT, UR9, UR10, UPT ;  /* 0x0000000a0900728c */ /* 0x000fe2000bf04270 */
[----:B------:R-:W-:Y:S01]  /*1020*/  MOV R104, RZ ;  /* 0x000000ff00687202 */ /* 0x000fe20000000f00 */
[----:B------:R-:W-:Y:S01]  /*1030*/  IMAD.MOV.U32 R102, RZ, RZ, RZ ;  /* 0x000000ffff667224 */ /* 0x000fe200078e00ff */
[----:B------:R-:W-:Y:S01]  /*1040*/  CS2R R18, SRZ ;  /* 0x0000000000127805 */ /* 0x000fe2000001ff00 */
[----:B------:R-:W-:Y:S01]  /*1050*/  MOV R100, RZ ;  /* 0x000000ff00647202 */ /* 0x000fe20000000f00 */
[----:B------:R-:W-:Y:S01]  /*1060*/  IMAD.MOV.U32 R94, RZ, RZ, RZ ;  /* 0x000000ffff5e7224 */ /* 0x000fe200078e00ff */
[----:B------:R-:W-:Y:S01]  /*1070*/  PLOP3.LUT P0, PT, PT, PT, UP0, 0x80, 0x0 ;  /* 0x000000000000781c */ /* 0x000fe20003f0f008 */
        /* <DEDUP_REMOVED lines=36> */
[----:B------:R-:W2:Y:S01]  /*12c0*/  LDL R33, [R1+0xc] ;  /* 0x00000c0001217983 */ /* 0x000ea20000100800 */
[----:B------:R-:W-:Y:S01]  /*12d0*/  IMAD.MOV.U32 R0, RZ, RZ, c[0x0][0x248] ;  /* 0x00009200ff007624 */ /* 0x000fe200078e00ff */
[--C-:B------:R-:W-:Y:S01]  /*12e0*/  SHF.R.S32.HI R31, RZ, 0x1f, R35.reuse ;  /* 0x0000001fff1f7819 */ /* 0x100fe20000011423 */
[----:B------:R-:W-:Y:S01]  /*12f0*/  USHF.R.S32.HI UR15, URZ, 0x1f, UR13 ;  /* 0x0000001f3f0f7899 */ /* 0x000fe2000801140d */
[----:B------:R-:W-:Y:S01]  /*1300*/  SHF.R.S32.HI R19, RZ, 0x1f, R35 ;  /* 0x0000001fff137819 */ /* 0x000fe20000011423 */
[----:B------:R-:W-:Y:S01]  /*1310*/  USEL UR16, UR13, URZ, !UP1 ;  /* 0x0000003f0d107287 */ /* 0x000fe2000c800000 */
[----:B------:R-:W-:Y:S01]  /*1320*/  ISETP.NE.AND P0, PT, R0, 0x1, PT ;  /* 0x000000010000780c */ /* 0x000fe20003f05270 */
[----:B------:R-:W-:Y:S01]  /*1330*/  USEL UR7, UR15, URZ, !UP1 ;  /* 0x0000003f0f077287 */ /* 0x000fe2000c800000 */
[CC--:B------:R-:W-:Y:S01]  /*1340*/  LEA.HI R17, R31.reuse, R35.reuse, RZ, 0x2 ;  /* 0x000000231f117211 */ /* 0x0c0fe200078f10ff */
[----:B------:R-:W-:Y:S01]  /*1350*/  ULDC.64 UR4, c[0x0][0x1e8] ;  /* 0x00007a0000047ab9 */ /* 0x000fe20000000a00 */
[-C--:B------:R-:W-:Y:S01]  /*1360*/  LEA.HI R34, R31, R35.reuse, RZ, 0x3 ;  /* 0x000000231f227211 */ /* 0x080fe200078f18ff */
[----:B------:R-:W-:Y:S01]  /*1370*/  UIMAD UR4, UR7, UR4, URZ ;  /* 0x00000004070472a4 */ /* 0x000fe2000f8e023f */
[----:B------:R-:W-:Y:S01]  /*1380*/  LOP3.LUT R3, R17, 0xfffffffc, RZ, 0xc0, !PT ;  /* 0xfffffffc11037812 */ /* 0x000fe200078ec0ff */
[----:B------:R-:W-:Y:S01]  /*1390*/  UIADD3 UR8, -UR8, UR11, URZ ;  /* 0x0000000b08087290 */ /* 0x000fe2000fffe13f */
[----:B------:R-:W-:Y:S01]  /*13a0*/  SHF.R.S32.HI R250, RZ, 0x2, R17 ;  /* 0x00000002fffa7819 */ /* 0x000fe20000011411 */
[----:B------:R-:W-:Y:S01]  /*13b0*/  UIMAD UR17, UR16, UR5, UR4 ;  /* 0x00000005101172a4 */ /* 0x000fe2000f8e0204 */
[-C--:B------:R-:W-:Y:S01]  /*13c0*/  LEA.HI R29, R31, R35.reuse, RZ, 0x5 ;  /* 0x000000231f1d7211 */ /* 0x080fe200078f28ff */
[----:B------:R-:W-:Y:S01]  /*13d0*/  IMAD.IADD R18, R35, 0x1, -R3 ;  /* 0x0000000123127824 */ /* 0x000fe200078e0a03 */
[----:B------:R-:W-:Y:S01]  /*13e0*/  SHF.R.S32.HI R23, RZ, 0x1f, R250 ;  /* 0x0000001fff177819 */ /* 0x000fe200000114fa */
[----:B------:R-:W-:Y:S01]  /*13f0*/  ULDC.64 UR4, c[0x0][0x1b8] ;  /* 0x00006e0000047ab9 */ /* 0x000fe20000000a00 */
[----:B------:R-:W-:Y:S01]  /*1400*/  SHF.R.S32.HI R28, RZ, 0x5, R29 ;  /* 0x00000005ff1c7819 */ /* 0x000fe2000001141d */
[----:B------:R-:W-:Y:S01]  /*1410*/  IMAD.SHL.U32 R8, R18, 0x8, RZ ;  /* 0x0000000812087824 */ /* 0x000fe200078e00ff */
[----:B------:R-:W-:Y:S01]  /*1420*/  UIMAD UR4, UR7, UR4, URZ ;  /* 0x00000004070472a4 */ /* 0x000fe2000f8e023f */
[----:B------:R-:W-:Y:S01]  /*1430*/  LEA.HI R25, R31, R35, RZ, 0x4 ;  /* 0x000000231f197211 */ /* 0x000fe200078f20ff */
[----:B------:R-:W-:Y:S01]  /*1440*/  USEL UR15, UR15, URZ, !UP2 ;  /* 0x0000003f0f0f7287 */ /* 0x000fe2000d000000 */
[----:B------:R-:W-:Y:S01]  /*1450*/  IMAD.MOV.U32 R222, RZ, RZ, 0x20 ;  /* 0x00000020ffde7424 */ /* 0x000fe200078e00ff */
[----:B------:R-:W-:Y:S01]  /*1460*/  SHF.R.S32.HI R9, RZ, 0x1f, R8 ;  /* 0x0000001fff097819 */ /* 0x000fe20000011408 */
[----:B------:R-:W-:Y:S01]  /*1470*/  UIMAD UR4, UR16, UR5, UR4 ;  /* 0x00000005100472a4 */ /* 0x000fe2000f8e0204 */
[C---:B------:R-:W-:Y:S01]  /*1480*/  IADD3 R22, R8.reuse, 0x20, RZ ;  /* 0x0000002008167810 */ /* 0x040fe20007ffe0ff */
[----:B------:R-:W-:Y:S01]  /*1490*/  USHF.R.S32.HI UR21, URZ, 0x1f, UR10 ;  /* 0x0000001f3f157899 */ /* 0x000fe2000801140a */
[C---:B------:R-:W-:Y:S01]  /*14a0*/  IADD3 R36, R8.reuse, 0x40, RZ ;  /* 0x0000004008247810 */ /* 0x040fe20007ffe0ff */
[----:B------:R-:W-:Y:S01]  /*14b0*/  IMAD.MOV.U32 R225, RZ, RZ, 0x10 ;  /* 0x00000010ffe17424 */ /* 0x000fe200078e00ff */
[----:B------:R-:W-:Y:S01]  /*14c0*/  ISETP.GE.AND P3, PT, R8, c[0x0][0x1cc], PT ;  /* 0x0000730008007a0c */ /* 0x000fe20003f66270 */
[----:B------:R-:W-:Y:S01]  /*14d0*/  CS2R R130, SRZ ;  /* 0x0000000000827805 */ /* 0x000fe2000001ff00 */
[----:B------:R-:W-:Y:S01]  /*14e0*/  ISETP.GE.AND P2, PT, R22, c[0x0][0x1cc], PT ;  /* 0x0000730016007a0c */ /* 0x000fe20003f46270 */
[----:B------:R-:W-:Y:S01]  /*14f0*/  STL [R1+0x8], R36 ;  /* 0x0000082401007387 */ /* 0x000fe20000100800 */
[----:B------:R-:W-:Y:S01]  /*1500*/  SHF.R.S32.HI R16, RZ, 0x4, R25 ;  /* 0x00000004ff107819 */ /* 0x000fe20000011419 */
        /* <DEDUP_REMOVED lines=44> */
[----:B--2---:R-:W-:Y:S01]  /*17d0*/  @P0 IMAD.HI.U32 R2, R33, c[0x0][0x24c], RZ ;  /* 0x0000930021020a27 */ /* 0x004fe200078e00ff */
[----:B------:R-:W-:-:S03]  /*17e0*/  SHF.R.S32.HI R24, RZ, 0x1f, R33 ;  /* 0x0000001fff187819 */ /* 0x000fc60000011421 */
[----:B------:R-:W-:Y:S01]  /*17f0*/  IMAD.MOV.U32 R0, RZ, RZ, R33 ;  /* 0x000000ffff007224 */ /* 0x000fe200078e0021 */
[----:B------:R-:W-:Y:S02]  /*1800*/  @P0 SHF.R.U32.HI R0, RZ, c[0x0][0x250], R2 ;  /* 0x00009400ff000a19 */ /* 0x000fe40000011602 */
[----:B-----5:R-:W-:Y:S02]  /*1810*/  IADD3 R10, P0, R250, R11, RZ ;  /* 0x0000000bfa0a7210 */ /* 0x020fe40007f1e0ff */
[----:B------:R-:W-:Y:S01]  /*1820*/  SHF.R.S32.HI R2, RZ, 0x1f, R0 ;  /* 0x0000001fff027819 */ /* 0x000fe20000011400 */
[----:B------:R-:W-:Y:S01]  /*1830*/  IMAD.WIDE.U32 R4, R0, c[0x0][0x1e0], R8 ;  /* 0x0000780000047a25 */ /* 0x000fe200078e0008 */
[----:B------:R-:W-:Y:S02]  /*1840*/  LEA.HI.X.SX32 R11, R11, R23, 0x1, P0 ;  /* 0x000000170b0b7211 */ /* 0x000fe400000f0eff */
[----:B------:R-:W-:Y:S01]  /*1850*/  IADD3 R20, P0, R250, R15, RZ ;  /* 0x0000000ffa147210 */ /* 0x000fe20007f1e0ff */
[----:B------:R-:W-:-:S02]  /*1860*/  IMAD R3, R2, c[0x0][0x1e0], RZ ;  /* 0x0000780002037a24 */ /* 0x000fc400078e02ff */
[----:B------:R-:W-:Y:S01]  /*1870*/  IMAD R2, R2, c[0x0][0x1b0], RZ ;  /* 0x00006c0002027a24 */ /* 0x000fe200078e02ff */
[----:B------:R-:W-:Y:S01]  /*1880*/  LEA.HI.X.SX32 R23, R15, R23, 0x1, P0 ;  /* 0x000000170f177211 */ /* 0x000fe200000f0eff */
[C---:B------:R-:W-:Y:S01]  /*1890*/  IMAD R6, R0.reuse, c[0x0][0x1e4], R3 ;  /* 0x0000790000067a24 */ /* 0x040fe200078e0203 */
[----:B------:R-:W-:Y:S01]  /*18a0*/  LEA.HI R15, R25, R16, RZ, 0x1 ;  /* 0x00000010190f7211 */ /* 0x000fe200078f08ff */
[C---:B------:R-:W-:Y:S02]  /*18b0*/  IMAD R7, R0.reuse, c[0x0][0x1b4], R2 ;  /* 0x00006d0000077a24 */ /* 0x040fe400078e0202 */
[----:B------:R-:W-:Y:S01]  /*18c0*/  IMAD.WIDE.U32 R2, R0, c[0x0][0x1b0], R8 ;  /* 0x00006c0000027a25 */ /* 0x000fe200078e0008 */
[----:B------:R-:W-:-:S03]  /*18d0*/  LOP3.LUT R15, R15, 0xfffffffe, RZ, 0xc0, !PT ;  /* 0xfffffffe0f0f7812 */ /* 0x000fc600078ec0ff */
[----:B------:R-:W-:Y:S02]  /*18e0*/  IMAD.IADD R5, R5, 0x1, R6 ;  /* 0x0000000105057824 */ /* 0x000fe400078e0206 */
[----:B------:R-:W-:Y:S01]  /*18f0*/  IMAD.U32 R0, RZ, RZ, UR16 ;  /* 0x00000010ff007e24 */ /* 0x000fe2000f8e00ff */
[----:B------:R-:W-:Y:S01]  /*1900*/  USEL UR16, UR13, URZ, !UP2 ;  /* 0x0000003f0d107287 */ /* 0x000fe2000d000000 */
[----:B------:R-:W-:Y:S02]  /*1910*/  IMAD.IADD R3, R3, 0x1, R7 ;  /* 0x0000000103037824 */ /* 0x000fe400078e0207 */
[----:B------:R-:W-:-:S04]  /*1920*/  IMAD.WIDE.U32 R6, R0, c[0x0][0x1e8], R4 ;  /* 0x00007a0000067a25 */ /* 0x000fc800078e0004 */
[----:B------:R-:W-:Y:S01]  /*1930*/  IMAD.WIDE.U32 R4, R0, c[0x0][0x1b8], R2 ;  /* 0x00006e0000047a25 */ /* 0x000fe200078e0002 */
[----:B------:R-:W-:Y:S01]  /*1940*/  IADD3 R7, R7, UR17, RZ ;  /* 0x0000001107077c10 */ /* 0x000fe2000fffe0ff */
[----:B------:R-:W-:Y:S02]  /*1950*/  USHF.L.U32 UR17, UR10, 0x6, URZ ;  /* 0x000000060a117899 */ /* 0x000fe4000800063f */
[----:B------:R-:W-:Y:S01]  /*1960*/  IMAD.U32 R2, RZ, RZ, UR14 ;  /* 0x0000000eff027e24 */ /* 0x000fe2000f8e00ff */
[----:B------:R-:W-:Y:S01]  /*1970*/  IADD3 R5, R5, UR4, RZ ;  /* 0x0000000405057c10 */ /* 0x000fe2000fffe0ff */
[----:B------:R-:W-:Y:S01]  /*1980*/  IMAD.SHL.U32 R0, R34, 0x8, RZ ;  /* 0x0000000822007824 */ /* 0x000fe200078e00ff */
[----:B------:R-:W-:Y:S01]  /*1990*/  UIMAD UR4, UR6, 0x60, URZ ;  /* 0x00000060060478a4 */ /* 0x000fe2000f8e023f */
[----:B------:R-:W-:Y:S01]  /*19a0*/  IMAD.WIDE R2, R2, 0x80, R10 ;  /* 0x0000008002027825 */ /* 0x000fe200078e020a */
[----:B------:R-:W-:Y:S02]  /*19b0*/  UIADD3 UR20, -UR17, UR12, URZ ;  /* 0x0000000c11147290 */ /* 0x000fe4000fffe13f */
[----:B------:R-:W-:Y:S01]  /*19c0*/  LOP3.LUT R0, R0, 0xc0, RZ, 0xc0, !PT ;  /* 0x000000c000007812 */ /* 0x000fe200078ec0ff */
[----:B------:R-:W-:-:S02]  /*19d0*/  IMAD R10, R3, c[0x0][0x1d8], RZ ;  /* 0x00007600030a7a24 */ /* 0x000fc400078e02ff */
[----:B------:R-:W-:Y:S01]  /*19e0*/  IMAD R3, R3, c[0x0][0x1a8], RZ ;  /* 0x00006a0003037a24 */ /* 0x000fe200078e02ff */
[----:B------:R-:W-:Y:S01]  /*19f0*/  SHF.R.U32.HI R14, RZ, 0x3, R0 ;  /* 0x00000003ff0e7819 */ /* 0x000fe20000011600 */
[----:B------:R-:W-:Y:S01]  /*1a00*/  IMAD R12, R2, c[0x0][0x1dc], R10 ;  /* 0x00007700020c7a24 */ /* 0x000fe200078e020a */
[----:B------:R-:W-:Y:S01]  /*1a10*/  LOP3.LUT R13, R0, 0x18, R8, 0xf8, !PT ;  /* 0x00000018000d7812 */ /* 0x000fe200078ef808 */
[----:B------:R-:W-:-:S03]  /*1a20*/  IMAD.WIDE.U32 R10, R2, c[0x0][0x1d8], R6 ;  /* 0x00007600020a7a25 */ /* 0x000fc600078e0006 */
[----:B------:R-:W-:Y:S01]  /*1a30*/  LOP3.LUT R14, R13, R14, RZ, 0x3c, !PT ;  /* 0x0000000e0d0e7212 */ /* 0x000fe200078e3cff */
[C---:B------:R-:W-:Y:S02]  /*1a40*/  IMAD R0, R2.reuse, c[0x0][0x1ac], R3 ;  /* 0x00006b0002007a24 */ /* 0x040fe400078e0203 */
[----:B------:R-:W-:Y:S01]  /*1a50*/  IMAD.WIDE.U32 R6, R2, c[0x0][0x1a8], R4 ;  /* 0x00006a0002067a25 */ /* 0x000fe200078e0004 */
[----:B------:R-:W-:Y:S02]  /*1a60*/  LEA.HI R5, R17, R250, RZ, 0x1 ;  /* 0x000000fa11057211 */ /* 0x000fe400078f08ff */
[----:B------:R-:W-:Y:S01]  /*1a70*/  LEA R4, P1, R10, c[0x0][0x1c0], 0x1 ;  /* 0x000070000a047a11 */ /* 0x000fe200078208ff */
[----:B------:R-:W-:Y:S01]  /*1a80*/  IMAD.IADD R3, R11, 0x1, R12 ;  /* 0x000000010b037824 */ /* 0x000fe200078e020c */
[----:B------:R-:W-:Y:S01]  /*1a90*/  LEA R2, P0, R6, c[0x0][0x190], 0x1 ;  /* 0x0000640006027a11 */ /* 0x000fe200078008ff */
[----:B------:R-:W-:Y:S01]  /*1aa0*/  IMAD.IADD R0, R7, 0x1, R0 ;  /* 0x0000000107007824 */ /* 0x000fe200078e0200 */
[----:B------:R-:W-:Y:S01]  /*1ab0*/  LOP3.LUT R7, R5, 0x7fffffe, RZ, 0xc0, !PT ;  /* 0x07fffffe05077812 */ /* 0x000fe200078ec0ff */
[----:B------:R-:W-:Y:S01]  /*1ac0*/  IMAD.MOV.U32 R13, RZ, RZ, c[0x0][0x1dc] ;  /* 0x00007700ff0d7624 */ /* 0x000fe200078e00ff */
[----:B------:R-:W-:Y:S01]  /*1ad0*/  LEA.HI.X R5, R10, c[0x0][0x1c4], R3, 0x1, P1 ;  /* 0x000071000a057a11 */ /* 0x000fe200008f0c03 */
[----:B------:R-:W-:Y:S01]  /*1ae0*/  IMAD.MOV.U32 R11, RZ, RZ, c[0x0][0x1a8] ;  /* 0x00006a00ff0b7624 */ /* 0x000fe200078e00ff */
[----:B------:R-:W-:Y:S01]  /*1af0*/  LEA.HI.X R3, R6, c[0x0][0x194], R0, 0x1, P0 ;  /* 0x0000650006037a11 */ /* 0x000fe200000f0c00 */
[----:B------:R-:W-:-:S02]  /*1b00*/  IMAD.IADD R0, R250, 0x1, -R7 ;  /* 0x00000001fa007824 */ /* 0x000fc400078e0a07 */
[----:B------:R-:W-:Y:S01]  /*1b10*/  IMAD.MOV.U32 R7, RZ, RZ, c[0x0][0x1d8] ;  /* 0x00007600ff077624 */ /* 0x000fe200078e00ff */
[----:B------:R-:W-:Y:S01]  /*1b20*/  LEA R10, P0, R11, R2, 0x7 ;  /* 0x000000020b0a7211 */ /* 0x000fe200078038ff */
[----:B------:R-:W-:Y:S02]  /*1b30*/  IMAD R0, R28, 0x8, R0 ;  /* 0x000000081c007824 */ /* 0x000fe400078e0200 */
[----:B------:R-:W-:Y:S01]  /*1b40*/  IMAD.MOV.U32 R12, RZ, RZ, c[0x0][0x1ac] ;  /* 0x00006b00ff0c7624 */ /* 0x000fe200078e00ff */
[C---:B------:R-:W-:Y:S01]  /*1b50*/  LEA R6, P1, R7.reuse, R4, 0x7 ;  /* 0x0000000407067211 */ /* 0x040fe200078238ff */
[----:B------:R-:W-:Y:S01]  /*1b60*/  IMAD.U32 R14, R0, 0x20, R14 ;  /* 0x00000020000e7824 */ /* 0x000fe200078e000e */
[----:B------:R-:W-:Y:S01]  /*1b70*/  IADD3 R0, -R250, UR8, RZ ;  /* 0x00000008fa007c10 */ /* 0x000fe2000fffe1ff */
[----:B------:R-:W-:Y:S01]  /*1b80*/  IMAD.IADD R26, R16, 0x1, -R15 ;  /* 0x00000001101a7824 */ /* 0x000fe200078e0a0f */
[----:B------:R-:W-:Y:S01]  /*1b90*/  LEA.HI.X R7, R7, R5, R13, 0x7, P1 ;  /* 0x0000000507077211 */ /* 0x000fe200008f3c0d */
[----:B------:R-:W-:Y:S01]  /*1ba0*/  IMAD.SHL.U32 R251, R14, 0x2, RZ ;  /* 0x000000020efb7824 */ /* 0x000fe200078e00ff */
[----:B------:R-:W-:Y:S01]  /*1bb0*/  ISETP.GE.AND P1, PT, R36, c[0x0][0x1cc], PT ;  /* 0x0000730024007a0c */ /* 0x000fe20003f26270 */
[----:B------:R-:W-:Y:S01]  /*1bc0*/  IMAD.U32 R13, RZ, RZ, UR4 ;  /* 0x00000004ff0d7e24 */ /* 0x000fe2000f8e00ff */
[----:B------:R-:W-:-:S02]  /*1bd0*/  ISETP.LT.OR P6, PT, R0, 0x1, P3 ;  /* 0x000000010000780c */ /* 0x000fc40001fc1670 */
[C---:B------:R-:W-:Y:S02]  /*1be0*/  ISETP.LT.OR P5, PT, R0.reuse, 0x1, P2 ;  /* 0x000000010000780c */ /* 0x040fe400017a1670 */
[C---:B------:R-:W-:Y:S02]  /*1bf0*/  ISETP.LT.OR P4, PT, R0.reuse, 0x1, P1 ;  /* 0x000000010000780c */ /* 0x040fe40000f81670 */
[C---:B------:R-:W-:Y:S02]  /*1c00*/  ISETP.LT.OR P3, PT, R0.reuse, 0x41, P3 ;  /* 0x000000410000780c */ /* 0x040fe40001f61670 */
[----:B------:R-:W-:Y:S02]  /*1c10*/  SHF.R.S32.HI R14, RZ, 0x1f, R17 ;  /* 0x0000001fff0e7819 */ /* 0x000fe40000011411 */
[C---:B------:R-:W-:Y:S02]  /*1c20*/  ISETP.LT.OR P2, PT, R0.reuse, 0x41, P2 ;  /* 0x000000410000780c */ /* 0x040fe40001741670 */
[----:B------:R-:W-:Y:S01]  /*1c30*/  ISETP.LT.OR P1, PT, R0, 0x41, P1 ;  /* 0x000000410000780c */ /* 0x000fe20000f21670 */
[----:B------:R-:W-:Y:S01]  /*1c40*/  @!PT LDS RZ, [RZ] ;  /* 0x00000000fffff984 */ /* 0x000fe20000000800 */
[----:B------:R-:W-:Y:S01]  /*1c50*/  @!PT LDS RZ, [RZ] ;  /* 0x00000000fffff984 */ /* 0x000fe20000000800 */
[----:B------:R-:W-:Y:S01]  /*1c60*/  @!PT LDS RZ, [RZ] ;  /* 0x00000000fffff984 */ /* 0x000fe20000000800 */
[----:B------:R1:W-:Y:S01]  /*1c70*/  LDGSTS.E.BYPASS.LTC128B.128 [R251+0x6080], [R4.64], !P6 ;  /* 0x0608000004fb7fae */ /* 0x0003e2000f101d52 */
[----:B------:R-:W-:-:S02]  /*1c80*/  LEA.HI.X R11, R11, R3, R12, 0x7, P0 ;  /* 0x000000030b0b7211 */ /* 0x000fc400000f3c0c */
[----:B------:R-:W-:Y:S01]  /*1c90*/  IADD3 R12, P0, R35, UR4, RZ ;  /* 0x00000004230c7c10 */ /* 0x000fe2000ff1e0ff */
[----:B------:R1:W-:Y:S01]  /*1ca0*/  LDGSTS.E.BYPASS.LTC128B.128 [R251+0x8080], [R4.64+0x40], !P5 ;  /* 0x0808004004fb7fae */ /* 0x0003e2000e901d52 */
[----:B------:R-:W-:Y:S01]  /*1cb0*/  ISETP.GE.AND P6, PT, R22, c[0x0][0x19c], PT ;  /* 0x0000670016007a0c */ /* 0x000fe20003fc6270 */
[----:B------:R-:W-:Y:S01]  /*1cc0*/  USHF.R.S32.HI UR4, URZ, 0x1f, UR6 ;  /* 0x0000001f3f047899 */ /* 0x000fe20008011406 */
[----:B------:R-:W-:Y:S01]  /*1cd0*/  LEA.HI.X.SX32 R13, R13, R19, 0x1, P0 ;  /* 0x000000130d0d7211 */ /* 0x000fe200000f0eff */
[----:B------:R1:W-:Y:S01]  /*1ce0*/  LDGSTS.E.BYPASS.LTC128B.128 [R251+0xa080], [R4.64+0x80], !P4 ;  /* 0x0a08008004fb7fae */ /* 0x0003e2000e101d52 */
[----:B------:R-:W-:Y:S02]  /*1cf0*/  ISETP.GE.AND P0, PT, R8, c[0x0][0x19c], PT ;  /* 0x0000670008007a0c */ /* 0x000fe40003f06270 */
[----:B------:R-:W-:Y:S01]  /*1d00*/  ISETP.GE.AND P4, PT, R36, c[0x0][0x19c], PT ;  /* 0x0000670024007a0c */ /* 0x000fe20003f86270 */
[----:B------:R2:W-:Y:S01]  /*1d10*/  LDGSTS.E.BYPASS.LTC128B.128 [R251+0x7080], [R6.64], !P3 ;  /* 0x0708000006fb7fae */ /* 0x0005e2000d901d52 */
[----:B------:R-:W-:-:S02]  /*1d20*/  ISETP.LT.OR P3, PT, R0, 0x1, P6 ;  /* 0x000000010000780c */ /* 0x000fc40003761670 */
[C---:B------:R-:W-:Y:S01]  /*1d30*/  ISETP.LT.OR P6, PT, R0.reuse, 0x41, P6 ;  /* 0x000000410000780c */ /* 0x040fe200037c1670 */
[----:B------:R2:W-:Y:S01]  /*1d40*/  LDGSTS.E.BYPASS.LTC128B.128 [R251+0x9080], [R6.64+0x40], !P2 ;  /* 0x0908004006fb7fae */ /* 0x0005e2000d101d52 */
[C---:B------:R-:W-:Y:S02]  /*1d50*/  ISETP.LT.OR P2, PT, R0.reuse, 0x1, P0 ;  /* 0x000000010000780c */ /* 0x040fe40000741670 */
[C---:B------:R-:W-:Y:S01]  /*1d60*/  ISETP.LT.OR P0, PT, R0.reuse, 0x41, P0 ;  /* 0x000000410000780c */ /* 0x040fe20000701670 */
[----:B------:R2:W-:Y:S01]  /*1d70*/  LDGSTS.E.BYPASS.LTC128B.128 [R251+0xb080], [R6.64+0x80], !P1 ;  /* 0x0b08008006fb7fae */ /* 0x0005e2000c901d52 */
[C---:B------:R-:W-:Y:S02]  /*1d80*/  ISETP.LT.OR P1, PT, R0.reuse, 0x1, P4 ;  /* 0x000000010000780c */ /* 0x040fe40002721670 */
[----:B------:R-:W-:Y:S01]  /*1d90*/  ISETP.LT.OR P4, PT, R0, 0x41, P4 ;  /* 0x000000410000780c */ /* 0x000fe20002781670 */
[----:B------:R-:W0:Y:S01]  /*1da0*/  LDGDEPBAR ;  /* 0x00000000000079af */ /* 0x000e220000000000 */
[----:B------:R-:W-:Y:S01]  /*1db0*/  IMAD R0, R24, c[0x0][0x288], RZ ;  /* 0x0000a20018007a24 */ /* 0x000fe200078e02ff */
[----:B------:R-:W-:-:S03]  /*1dc0*/  ISETP.GE.AND P5, PT, R8, c[0x0][0x1fc], PT ;  /* 0x00007f0008007a0c */ /* 0x000fc60003fa6270 */
[----:B------:R-:W-:Y:S01]  /*1dd0*/  IMAD R15, R33, c[0x0][0x28c], R0 ;  /* 0x0000a300210f7a24 */ /* 0x000fe200078e0200 */
[----:B------:R3:W-:Y:S04]  /*1de0*/  LDGSTS.E.BYPASS.LTC128B.128 [R251+0x80], [R2.64], !P2 ;  /* 0x0008000002fb7fae */ /* 0x0007e8000d101d52 */
[----:B------:R3:W-:Y:S01]  /*1df0*/  LDGSTS.E.BYPASS.LTC128B.128 [R251+0x2080], [R2.64+0x40], !P3 ;  /* 0x0208004002fb7fae */ /* 0x0007e2000d901d52 */
[----:B-1----:R-:W-:Y:S02]  /*1e00*/  LEA.HI R4, R31, R35, RZ, 0x6 ;  /* 0x000000231f047211 */ /* 0x002fe400078f30ff */
[----:B------:R-:W-:Y:S01]  /*1e10*/  LEA.HI R5, R14, R250, RZ, 0x3 ;  /* 0x000000fa0e057211 */ /* 0x000fe200078f18ff */
[----:B------:R3:W-:Y:S01]  /*1e20*/  LDGSTS.E.BYPASS.LTC128B.128 [R251+0x4080], [R2.64+0x80], !P1 ;  /* 0x0408008002fb7fae */ /* 0x0007e2000c901d52 */
[----:B------:R-:W-:-:S02]  /*1e30*/  SHF.R.S32.HI R14, RZ, 0x6, R4 ;  /* 0x00000006ff0e7819 */ /* 0x000fc40000011404 */
[----:B------:R-:W-:Y:S01]  /*1e40*/  LOP3.LUT R5, R5, 0xfffffff8, RZ, 0xc0, !PT ;  /* 0xfffffff805057812 */ /* 0x000fe200078ec0ff */
[----:B------:R1:W-:Y:S01]  /*1e50*/  LDGSTS.E.BYPASS.LTC128B.128 [R251+0x1080], [R10.64], !P0 ;  /* 0x010800000afb7fae */ /* 0x0003e2000c101d52 */
[----:B------:R-:W-:Y:S01]  /*1e60*/  ISETP.GE.AND P3, PT, R8, c[0x0][0x16c], PT ;  /* 0x00005b0008007a0c */ /* 0x000fe20003f66270 */
[----:B------:R-:W-:Y:S02]  /*1e70*/  IMAD.SHL.U32 R4, R14, 0x8, RZ ;  /* 0x000000080e047824 */ /* 0x000fe400078e00ff */
[----:B------:R-:W-:Y:S01]  /*1e80*/  IMAD.IADD R5, R250, 0x1, -R5 ;  /* 0x00000001fa057824 */ /* 0x000fe200078e0a05 */
[----:B--2---:R-:W-:Y:S01]  /*1e90*/  LEA.HI R6, R29, R28, RZ, 0x1 ;  /* 0x0000001c1d067211 */ /* 0x004fe200078f08ff */
[----:B------:R1:W-:Y:S01]  /*1ea0*/  LDGSTS.E.BYPASS.LTC128B.128 [R251+0x3080], [R10.64+0x40], !P6 ;  /* 0x030800400afb7fae */ /* 0x0003e2000f101d52 */
[----:B------:R-:W-:Y:S01]  /*1eb0*/  LOP3.LUT R212, R4, 0x18, RZ, 0xc0, !PT ;  /* 0x0000001804d47812 */ /* 0x000fe200078ec0ff */
[C---:B------:R-:W-:Y:S01]  /*1ec0*/  IMAD.SHL.U32 R4, R5.reuse, 0x40, RZ ;  /* 0x0000004005047824 */ /* 0x040fe200078e00ff */
[----:B------:R-:W-:Y:S01]  /*1ed0*/  LOP3.LUT R6, R6, 0xfffffffe, RZ, 0xc0, !PT ;  /* 0xfffffffe06067812 */ /* 0x000fe200078ec0ff */
[----:B------:R1:W-:Y:S01]  /*1ee0*/  LDGSTS.E.BYPASS.LTC128B.128 [R251+0x5080], [R10.64+0x80], !P4 ;  /* 0x050800800afb7fae */ /* 0x0003e2000e101d52 */
[----:B------:R-:W-:-:S02]  /*1ef0*/  LOP3.LUT P2, RZ, R5, 0x4, RZ, 0xc0, !PT ;  /* 0x0000000405ff7812 */ /* 0x000fc4000784c0ff */
[----:B------:R-:W-:Y:S01]  /*1f00*/  LOP3.LUT R4, R4, 0x1c0, RZ, 0xc0, !PT ;  /* 0x000001c004047812 */ /* 0x000fe200078ec0ff */
[----:B------:R-:W-:Y:S01]  /*1f10*/  IMAD.IADD R27, R28, 0x1, -R6 ;  /* 0x000000011c1b7824 */ /* 0x000fe200078e0a06 */
[----:B------:R-:W-:Y:S01]  /*1f20*/  ISETP.GE.AND P4, PT, R22, c[0x0][0x16c], PT ;  /* 0x00005b0016007a0c */ /* 0x000fe20003f86270 */
[----:B------:R-:W0:Y:S01]  /*1f30*/  LDGDEPBAR ;  /* 0x00000000000079af */ /* 0x000e220000000000 */
[----:B------:R-:W-:Y:S01]  /*1f40*/  SHF.R.U32.HI R6, RZ, 0x3, R4 ;  /* 0x00000003ff067819 */ /* 0x000fe20000011604 */
[----:B------:R-:W-:-:S03]  /*1f50*/  IMAD.SHL.U32 R21, R27, 0x400, RZ ;  /* 0x000004001b157824 */ /* 0x000fc600078e00ff */
[----:B------:R-:W-:Y:S01]  /*1f60*/  LOP3.LUT R4, R6, R4, R212, 0x1e, !PT ;  /* 0x0000000406047212 */ /* 0x000fe200078e1ed4 */
[----:B------:R-:W-:Y:S02]  /*1f70*/  IMAD.SHL.U32 R6, R35, 0x4, RZ ;  /* 0x0000000423067824 */ /* 0x000fe400078e00ff */
[----:B------:R-:W-:-:S03]  /*1f80*/  IMAD R5, R18, 0x2, R21 ;  /* 0x0000000212057824 */ /* 0x000fc600078e0215 */
[----:B---3--:R-:W-:Y:S01]  /*1f90*/  IADD3 R2, P1, R6, UR6, RZ ;  /* 0x0000000606027c10 */ /* 0x008fe2000ff3e0ff */
[----:B------:R-:W-:Y:S01]  /*1fa0*/  IMAD.IADD R227, R5, 0x1, R4 ;  /* 0x0000000105e37824 */ /* 0x000fe200078e0204 */
[----:B------:R-:W-:Y:S01]  /*1fb0*/  ULDC.64 UR6, c[0x0][0x218] ;  /* 0x0000860000067ab9 */ /* 0x000fe20000000a00 */
[----:B------:R-:W-:Y:S01]  /*1fc0*/  IMAD R4, R24, c[0x0][0x270], RZ ;  /* 0x00009c0018047a24 */ /* 0x000fe200078e02ff */
[----:B------:R-:W-:Y:S01]  /*1fd0*/  LEA.HI.X.SX32 R3, R6, UR4, 0x1, P1 ;  /* 0x0000000406037c11 */ /* 0x000fe200088f0eff */
[----:B------:R-:W-:Y:S01]  /*1fe0*/  IMAD R5, R24, c[0x0][0x238], RZ ;  /* 0x00008e0018057a24 */ /* 0x000fe200078e02ff */
[----:B------:R-:W-:Y:S01]  /*1ff0*/  ISETP.LT.AND P1, PT, R250, UR20, PT ;  /* 0x00000014fa007c0c */ /* 0x000fe2000bf21270 */
[C---:B------:R-:W-:Y:S01]  /*2000*/  IMAD R16, R33.reuse, c[0x0][0x274], R4 ;  /* 0x00009d0021107a24 */ /* 0x040fe200078e0204 */
[----:B------:R-:W-:Y:S01]  /*2010*/  ULDC.64 UR4, c[0x0][0x188] ;  /* 0x0000620000047ab9 */ /* 0x000fe20000000a00 */
[C-C-:B------:R-:W-:Y:S01]  /*2020*/  IMAD.WIDE.U32 R6, R33.reuse, c[0x0][0x270], R2.reuse ;  /* 0x00009c0021067a25 */ /* 0x140fe200078e0002 */
[----:B------:R-:W-:Y:S01]  /*2030*/  ISETP.GE.OR P6, PT, R22, c[0x0][0x1fc], !P1 ;  /* 0x00007f0016007a0c */ /* 0x000fe20004fc6670 */
[----:B------:R-:W-:Y:S01]  /*2040*/  UIMAD UR4, UR15, UR4, URZ ;  /* 0x000000040f0472a4 */ /* 0x000fe2000f8e023f */
[----:B------:R-:W-:Y:S01]  /*2050*/  ISETP.GE.OR P0, PT, R8, c[0x0][0x1fc], !P1 ;  /* 0x00007f0008007a0c */ /* 0x000fe20004f06670 */
[----:B------:R-:W-:Y:S01]  /*2060*/  IMAD.WIDE.U32 R2, R33, c[0x0][0x288], R2 ;  /* 0x0000a20021027a25 */ /* 0x000fe200078e0002 */
[----:B------:R-:W-:Y:S01]  /*2070*/  UIMAD UR6, UR15, UR6, URZ ;  /* 0x000000060f0672a4 */ /* 0x000fe2000f8e023f */
[----:B------:R-:W-:-:S04]  /*2080*/  DEPBAR.LE SB0, 0x1 ;  /* 0x000080400000791a */ /* 0x000fc80000000000 */
[C---:B------:R-:W-:Y:S01]  /*2090*/  IMAD R0, R33.reuse, c[0x0][0x23c], R5 ;  /* 0x00008f0021007a24 */ /* 0x040fe200078e0205 */
[----:B------:R-:W-:Y:S01]  /*20a0*/  UIMAD UR22, UR16, UR5, UR4 ;  /* 0x00000005101672a4 */ /* 0x000fe2000f8e0204 */
[----:B------:R-:W-:Y:S01]  /*20b0*/  IMAD.WIDE.U32 R4, R33, c[0x0][0x238], R12 ;  /* 0x00008e0021047a25 */ /* 0x000fe200078e000c */
[----:B------:R-:W-:Y:S01]  /*20c0*/  UIMAD UR23, UR16, UR7, UR6 ;  /* 0x00000007101772a4 */ /* 0x000fe2000f8e0206 */
[----:B------:R-:W-:Y:S01]  /*20d0*/  ISETP.GE.OR P1, PT, R36, c[0x0][0x1fc], !P1 ;  /* 0x00007f0024007a0c */ /* 0x000fe20004f26670 */
[----:B------:R-:W-:Y:S01]  /*20e0*/  ULDC.64 UR4, c[0x0][0x178] ;  /* 0x00005e0000047ab9 */ /* 0x000fe20000000a00 */
[----:B------:R-:W-:Y:S01]  /*20f0*/  IMAD.SHL.U32 R227, R227, 0x2, RZ ;  /* 0x00000002e3e37824 */ /* 0x000fe200078e00ff */
[----:B------:R-:W-:Y:S01]  /*2100*/  UIMAD.WIDE.U32 UR24, UR10, UR4, URZ ;  /* 0x000000040a1872a5 */ /* 0x000fe2000f8e003f */
[----:B------:R-:W-:Y:S01]  /*2110*/  IMAD.MOV.U32 R12, RZ, RZ, R2 ;  /* 0x000000ffff0c7224 */ /* 0x000fe200078e0002 */
[----:B------:R-:W-:Y:S01]  /*2120*/  LOP3.LUT R2, R34, 0xfffffff8, RZ, 0xc0, !PT ;  /* 0xfffffff822027812 */ /* 0x000fe200078ec0ff */
[----:B------:R-:W-:Y:S01]  /*2130*/  IMAD.IADD R19, R5, 0x1, R0 ;  /* 0x0000000105137824 */ /* 0x000fe200078e0200 */
[----:B------:R-:W-:Y:S01]  /*2140*/  IADD3 R0, R227, 0xf480, RZ ;  /* 0x0000f480e3007810 */ /* 0x000fe20007ffe0ff */
[----:B------:R-:W-:Y:S01]  /*2150*/  IMAD.IADD R13, R3, 0x1, R15 ;  /* 0x00000001030d7824 */ /* 0x000fe200078e020f */
[----:B------:R-:W-:Y:S01]  /*2160*/  IADD3 R228, R227, 0xf4c0, RZ ;  /* 0x0000f4c0e3e47810 */ /* 0x000fe20007ffe0ff */
[----:B------:R-:W-:Y:S01]  /*2170*/  IMAD.IADD R17, R7, 0x1, R16 ;  /* 0x0000000107117824 */ /* 0x000fe200078e0210 */
[----:B------:R-:W-:Y:S01]  /*2180*/  @P2 IADD3 R228, R0, -0x40, RZ ;  /* 0xffffffc000e42810 */ /* 0x000fe20007ffe0ff */
[----:B------:R-:W-:Y:S01]  /*2190*/  IMAD.IADD R15, R35, 0x1, -R2 ;  /* 0x00000001230f7824 */ /* 0x000fe200078e0a02 */
[----:B------:R-:W-:Y:S01]  /*21a0*/  LOP3.LUT R0, R25, 0xfffffff0, RZ, 0xc0, !PT ;  /* 0xfffffff019007812 */ /* 0x000fe200078ec0ff */
[----:B------:R-:W-:Y:S01]  /*21b0*/  IMAD.MOV.U32 R16, RZ, RZ, R6 ;  /* 0x000000ffff107224 */ /* 0x000fe200078e0006 */
[----:B------:R-:W-:Y:S01]  /*21c0*/  SHF.R.S32.HI R6, RZ, 0x1f, R14 ;  /* 0x0000001fff067819 */ /* 0x000fe2000001140e */
[C---:B------:R-:W-:Y:S01]  /*21d0*/  IMAD R3, R23.reuse, c[0x0][0x178], RZ ;  /* 0x00005e0017037a24 */ /* 0x040fe200078e02ff */
[----:B------:R-:W-:Y:S01]  /*21e0*/  ISETP.GE.AND P2, PT, R22, c[0x0][0x1fc], PT ;  /* 0x00007f0016007a0c */ /* 0x000fe20003f46270 */
[----:B------:R-:W-:Y:S01]  /*21f0*/  IMAD R2, R23, c[0x0][0x208], RZ ;  /* 0x0000820017027a24 */ /* 0x000fe200078e02ff */
[----:B------:R-:W-:Y:S01]  /*2200*/  LEA.HI R22, R15, R15, RZ, 0x1 ;  /* 0x0000000f0f167211 */ /* 0x000fe200078f08ff */
[----:B------:R-:W-:Y:S01]  /*2210*/  IMAD.IADD R0, R35, 0x1, -R0 ;  /* 0x0000000123007824 */ /* 0x000fe200078e0a00 */
[----:B------:R-:W-:Y:S01]  /*2220*/  LEA.HI R6, R6, R14, RZ, 0x2 ;  /* 0x0000000e06067211 */ /* 0x000fe200078f10ff */
[----:B------:R-:W-:Y:S01]  /*2230*/  IMAD.MOV.U32 R18, RZ, RZ, R4 ;  /* 0x000000ffff127224 */ /* 0x000fe200078e0004 */
[----:B------:R-:W-:Y:S01]  /*2240*/  LOP3.LUT R7, R22, 0x7fffffe, RZ, 0xc0, !PT ;  /* 0x07fffffe16077812 */ /* 0x000fe200078ec0ff */
[----:B-1----:R-:W-:Y:S01]  /*2250*/  IMAD R10, R20, c[0x0][0x17c], R3 ;  /* 0x00005f00140a7a24 */ /* 0x002fe200078e0203 */
[----:B------:R-:W-:Y:S01]  /*2260*/  LOP3.LUT R6, R6, 0x1ffffffc, RZ, 0xc0, !PT ;  /* 0x1ffffffc06067812 */ /* 0x000fe200078ec0ff */
[C---:B------:R-:W-:Y:S01]  /*2270*/  IMAD R11, R20.reuse, c[0x0][0x20c], R2 ;  /* 0x00008300140b7a24 */ /* 0x040fe200078e0202 */
[----:B------:R-:W-:Y:S01]  /*2280*/  UIMAD UR4, UR21, UR4, URZ ;  /* 0x00000004150472a4 */ /* 0x000fe2000f8e023f */
[----:B------:R-:W-:Y:S01]  /*2290*/  IMAD.WIDE.U32 R4, R20, c[0x0][0x178], R8 ;  /* 0x00005e0014047a25 */ /* 0x000fe200078e0008 */
[----:B------:R-:W-:-:S02]  /*22a0*/  ULDC.64 UR6, c[0x0][0x208] ;  /* 0x0000820000067ab9 */ /* 0x000fc40000000a00 */
[----:B------:R-:W-:Y:S01]  /*22b0*/  UIMAD UR4, UR10, UR5, UR4 ;  /* 0x000000050a0472a4 */ /* 0x000fe2000f8e0204 */
[----:B------:R-:W-:Y:S01]  /*22c0*/  IMAD.WIDE.U32 R2, R20, c[0x0][0x208], R8 ;  /* 0x0000820014027a25 */ /* 0x000fe200078e0008 */
[----:B------:R-:W-:Y:S02]  /*22d0*/  SHF.R.S32.HI R8, RZ, 0x1f, R0 ;  /* 0x0000001fff087819 */ /* 0x000fe40000011400 */
[-C--:B------:R-:W-:Y:S01]  /*22e0*/  LEA.HI R20, R0, R0.reuse, RZ, 0x1 ;  /* 0x0000000000147211 */ /* 0x080fe200078f08ff */
[----:B------:R-:W-:Y:S01]  /*22f0*/  IMAD.IADD R9, R15, 0x1, -R7 ;  /* 0x000000010f097824 */ /* 0x000fe200078e0a07 */
[----:B------:R-:W-:Y:S01]  /*2300*/  UIADD3 UR4, UR25, UR4, URZ ;  /* 0x0000000419047290 */ /* 0x000fe2000fffe03f */
[----:B------:R-:W-:Y:S01]  /*2310*/  IMAD.IADD R30, R14, 0x1, -R6 ;  /* 0x000000010e1e7824 */ /* 0x000fe200078e0a06 */
[----:B------:R-:W-:Y:S01]  /*2320*/  LEA.HI R6, R8, R0, RZ, 0x3 ;  /* 0x0000000008067211 */ /* 0x000fe200078f18ff */
[----:B------:R-:W-:Y:S01]  /*2330*/  IMAD R7, R26, 0x4, R14 ;  /* 0x000000041a077824 */ /* 0x000fe200078e020e */
[----:B------:R-:W-:Y:S01]  /*2340*/  LOP3.LUT R8, R20, 0x7fffffe, RZ, 0xc0, !PT ;  /* 0x07fffffe14087812 */ /* 0x000fe200078ec0ff */
[----:B------:R-:W-:Y:S01]  /*2350*/  IMAD.IADD R5, R5, 0x1, R10 ;  /* 0x0000000105057824 */ /* 0x000fe200078e020a */
[----:B------:R-:W-:Y:S01]  /*2360*/  SEL R14, RZ, 0x2, P4 ;  /* 0x00000002ff0e7807 */ /* 0x000fe20002000000 */
[----:B------:R-:W-:Y:S01]  /*2370*/  IMAD R25, R7, 0x8, R9 ;  /* 0x0000000807197824 */ /* 0x000fe200078e0209 */
[----:B------:R-:W-:Y:S01]  /*2380*/  LOP3.LUT R9, R6, 0xfffffff8, RZ, 0xc0, !PT ;  /* 0xfffffff806097812 */ /* 0x000fe200078ec0ff */
[----:B------:R-:W-:Y:S01]  /*2390*/  IMAD.IADD R7, R0, 0x1, -R8 ;  /* 0x0000000100077824 */ /* 0x000fe200078e0a08 */
[----:B------:R-:W-:Y:S01]  /*23a0*/  SHF.R.S32.HI R6, RZ, 0x3, R6 ;  /* 0x00000003ff067819 */ /* 0x000fe20000011406 */
[----:B------:R-:W-:-:S04]  /*23b0*/  IMAD.WIDE.U32 R4, R33, c[0x0][0x180], R4 ;  /* 0x0000600021047a25 */ /* 0x000fc800078e0004 */
[----:B------:R-:W-:Y:S01]  /*23c0*/  IMAD.IADD R23, R0, 0x1, -R9 ;  /* 0x0000000100177824 */ /* 0x000fe200078e0a09 */
[----:B------:R-:W-:Y:S01]  /*23d0*/  LOP3.LUT R0, R29, 0xffffffe0, RZ, 0xc0, !PT ;  /* 0xffffffe01d007812 */ /* 0x000fe200078ec0ff */
[C---:B------:R-:W-:Y:S01]  /*23e0*/  IMAD R32, R6.reuse, 0x8, R7 ;  /* 0x0000000806207824 */ /* 0x040fe200078e0207 */
[----:B------:R-:W-:Y:S01]  /*23f0*/  SEL R29, RZ, 0xffffffff, P4 ;  /* 0xffffffffff1d7807 */ /* 0x000fe20002000000 */
[----:B------:R-:W-:Y:S02]  /*2400*/  IMAD R218, R6, 0x200, R21 ;  /* 0x0000020006da7824 */ /* 0x000fe400078e0215 */
[----:B------:R-:W-:Y:S02]  /*2410*/  IMAD.IADD R0, R35, 0x1, -R0 ;  /* 0x0000000123007824 */ /* 0x000fe400078e0a00 */
[C---:B------:R-:W-:Y:S02]  /*2420*/  IMAD R6, R24.reuse, c[0x0][0x180], RZ ;  /* 0x0000600018067a24 */ /* 0x040fe400078e02ff */
[----:B------:R-:W-:Y:S01]  /*2430*/  IMAD R8, R24, c[0x0][0x210], RZ ;  /* 0x0000840018087a24 */ /* 0x000fe200078e02ff */
[----:B------:R-:W-:Y:S01]  /*2440*/  SHF.R.S32.HI R7, RZ, 0x1f, R0 ;  /* 0x0000001fff077819 */ /* 0x000fe20000011400 */
[----:B------:R-:W-:-:S03]  /*2450*/  IMAD.IADD R3, R3, 0x1, R11 ;  /* 0x0000000103037824 */ /* 0x000fc600078e020b */
[----:B------:R-:W-:Y:S01]  /*2460*/  LEA.HI R249, R7, R0, RZ, 0x2 ;  /* 0x0000000007f97211 */ /* 0x000fe200078f10ff */
[C---:B------:R-:W-:Y:S02]  /*2470*/  IMAD R7, R33.reuse, c[0x0][0x184], R6 ;  /* 0x0000610021077a24 */ /* 0x040fe400078e0206 */
[----:B------:R-:W-:Y:S01]  /*2480*/  IMAD R6, R33, c[0x0][0x214], R8 ;  /* 0x0000850021067a24 */ /* 0x000fe200078e0208 */
[----:B------:R-:W-:Y:S01]  /*2490*/  LOP3.LUT R8, R249, 0x7ffffffc, RZ, 0xc0, !PT ;  /* 0x7ffffffcf9087812 */ /* 0x000fe200078ec0ff */
[----:B------:R-:W-:Y:S01]  /*24a0*/  IMAD.IADD R5, R5, 0x1, R7 ;  /* 0x0000000105057824 */ /* 0x000fe200078e0207 */
[----:B------:R-:W-:Y:S01]  /*24b0*/  SHF.R.S32.HI R249, RZ, 0x2, R249 ;  /* 0x00000002fff97819 */ /* 0x000fe200000114f9 */
[----:B------:R-:W-:Y:S02]  /*24c0*/  IMAD.U32 R7, RZ, RZ, UR16 ;  /* 0x00000010ff077e24 */ /* 0x000fe4000f8e00ff */
[----:B------:R-:W-:Y:S01]  /*24d0*/  IMAD.WIDE.U32 R2, R33, c[0x0][0x210], R2 ;  /* 0x0000840021027a25 */ /* 0x000fe200078e0002 */
[----:B------:R-:W-:Y:S01]  /*24e0*/  SEL R33, RZ, 0x1, P3 ;  /* 0x00000001ff217807 */ /* 0x000fe20001800000 */
[----:B------:R-:W-:Y:S01]  /*24f0*/  BAR.SYNC.DEFER_BLOCKING 0x0 ;  /* 0x0000000000007b1d */ /* 0x000fe20000010000 */
[----:B------:R-:W-:Y:S01]  /*2500*/  ISETP.GE.AND P3, PT, R36, c[0x0][0x16c], PT ;  /* 0x00005b0024007a0c */ /* 0x000fe20003f66270 */
[----:B------:R-:W-:-:S03]  /*2510*/  IMAD.WIDE.U32 R40, R7, c[0x0][0x188], R4 ;  /* 0x0000620007287a25 */ /* 0x000fc600078e0004 */
[----:B------:R-:W-:Y:S01]  /*2520*/  SEL R9, RZ, 0x4, P3 ;  /* 0x00000004ff097807 */ /* 0x000fe20001800000 */
[----:B------:R-:W-:Y:S01]  /*2530*/  IMAD.U32 R4, RZ, RZ, UR24 ;  /* 0x00000018ff047e24 */ /* 0x000fe2000f8e00ff */
[----:B------:R-:W-:Y:S01]  /*2540*/  IADD3 R10, R41, UR22, RZ ;  /* 0x00000016290a7c10 */ /* 0x000fe2000fffe0ff */
[----:B------:R-:W-:Y:S01]  /*2550*/  IMAD.IADD R24, R0, 0x1, -R8 ;  /* 0x0000000100187824 */ /* 0x000fe200078e0a08 */
[----:B------:R1:W-:Y:S01]  /*2560*/  STL.64 [R1+0x30], R40 ;  /* 0x0000302801007387 */ /* 0x0003e20000100a00 */
[----:B------:R-:W-:Y:S01]  /*2570*/  IMAD.U32 R5, RZ, RZ, UR25 ;  /* 0x00000019ff057e24 */ /* 0x000fe2000f8e00ff */
[C---:B------:R-:W-:Y:S01]  /*2580*/  LEA R5, P3, R4.reuse, R40, 0x6 ;  /* 0x0000002804057211 */ /* 0x040fe200078630ff */
[----:B------:R-:W-:Y:S01]  /*2590*/  IMAD.U32 R0, RZ, RZ, UR4 ;  /* 0x00000004ff007e24 */ /* 0x000fe2000f8e00ff */
[----:B------:R2:W-:Y:S01]  /*25a0*/  STL [R1+0x4c], R10 ;  /* 0x00004c0a01007387 */ /* 0x0005e20000100800 */
[----:B------:R-:W-:Y:S01]  /*25b0*/  IMAD.IADD R3, R3, 0x1, R6 ;  /* 0x0000000103037824 */ /* 0x000fe200078e0206 */
[----:B------:R-:W-:Y:S01]  /*25c0*/  UMOV UR22, 0x6 ;  /* 0x0000000600167882 */ /* 0x000fe20000000000 */
[----:B------:R-:W-:Y:S01]  /*25d0*/  IMAD.WIDE.U32 R16, R7, c[0x0][0x278], R16 ;  /* 0x00009e0007107a25 */ /* 0x000fe200078e0010 */
[----:B------:R-:W-:Y:S01]  /*25e0*/  LEA.HI.X R0, R4, R10, R0, 0x6, P3 ;  /* 0x0000000a04007211 */ /* 0x000fe200018f3400 */
[----:B------:R-:W-:-:S02]  /*25f0*/  USHF.L.U32 UR24, UR6, 0x6, URZ ;  /* 0x0000000606187899 */ /* 0x000fc4000800063f */
[----:B------:R-:W-:Y:S01]  /*2600*/  IMAD.SHL.U32 R4, R15, 0x40, RZ ;  /* 0x000000400f047824 */ /* 0x000fe200078e00ff */
[----:B------:R-:W-:Y:S01]  /*2610*/  USHF.L.U64.HI UR7, UR6, UR22, UR7 ;  /* 0x0000001606077299 */ /* 0x000fe20008010207 */
[----:B------:R-:W-:Y:S01]  /*2620*/  IMAD.WIDE.U32 R18, R7, c[0x0][0x240], R18 ;  /* 0x0000900007127a25 */ /* 0x000fe200078e0012 */
[----:B------:R-:W-:Y:S02]  /*2630*/  ULDC.64 UR4, c[0x0][0x278] ;  /* 0x00009e0000047ab9 */ /* 0x000fe40000000a00 */
[----:B------:R-:W-:Y:S01]  /*2640*/  LOP3.LUT R15, R4, 0x1c0, RZ, 0xc0, !PT ;  /* 0x000001c0040f7812 */ /* 0x000fe200078ec0ff */
[----:B------:R-:W-:Y:S01]  /*2650*/  UIMAD UR7, UR7, UR10, URZ ;  /* 0x0000000a070772a4 */ /* 0x000fe2000f8e023f */
[----:B------:R-:W-:Y:S01]  /*2660*/  IMAD R24, R30, 0x4, R24 ;  /* 0x000000041e187824 */ /* 0x000fe200078e0218 */
[----:B------:R-:W-:Y:S01]  /*2670*/  UIMAD UR4, UR15, UR4, URZ ;  /* 0x000000040f0472a4 */ /* 0x000fe2000f8e023f */
[----:B------:R-:W-:Y:S01]  /*2680*/  IMAD R249, R27, 0x10, R249 ;  /* 0x000000101bf97824 */ /* 0x000fe200078e02f9 */
[----:B------:R-:W-:-:S02]  /*2690*/  UIMAD UR7, UR21, UR24, UR7 ;  /* 0x00000018150772a4 */ /* 0x000fc4000f8e0207 */
[----:B------:R-:W-:Y:S02]  /*26a0*/  UIMAD UR4, UR16, UR5, UR4 ;  /* 0x00000005100472a4 */ /* 0x000fe4000f8e0204 */
[----:B------:R-:W-:Y:S01]  /*26b0*/  USHF.R.S32.HI UR6, URZ, 0x1f, UR17 ;  /* 0x0000001f3f067899 */ /* 0x000fe20008011411 */
[----:B-1----:R-:W-:Y:S01]  /*26c0*/  IMAD.WIDE.U32 R40, R7, c[0x0][0x218], R2 ;  /* 0x0000860007287a25 */ /* 0x002fe200078e0002 */
[----:B--2---:R-:W-:-:S03]  /*26d0*/  LEA R10, P3, R5, c[0x0][0x160], 0x1 ;  /* 0x00005800050a7a11 */ /* 0x004fc600078608ff */
[----:B------:R-:W-:Y:S01]  /*26e0*/  IMAD.U32 R2, RZ, RZ, UR24 ;  /* 0x00000018ff027e24 */ /* 0x000fe2000f8e00ff */
[----:B------:R-:W-:Y:S01]  /*26f0*/  IADD3 R39, R41, UR23, RZ ;  /* 0x0000001729277c10 */ /* 0x000fe2000fffe0ff */
[----:B------:R-:W-:Y:S01]  /*2700*/  IMAD.MOV.U32 R38, RZ, RZ, R40 ;  /* 0x000000ffff267224 */ /* 0x000fe200078e0028 */
[----:B------:R-:W-:Y:S01]  /*2710*/  LEA.HI.X R11, R5, c[0x0][0x164], R0, 0x1, P3 ;  /* 0x00005900050b7a11 */ /* 0x000fe200018f0c00 */
[----:B------:R-:W-:Y:S01]  /*2720*/  IMAD.SHL.U32 R5, R28, 0x10, RZ ;  /* 0x000000101c057824 */ /* 0x000fe200078e00ff */
[----:B------:R-:W-:Y:S01]  /*2730*/  SHF.R.S32.HI R0, RZ, 0x1, R22 ;  /* 0x00000001ff007819 */ /* 0x000fe20000011416 */
[----:B------:R-:W-:Y:S01]  /*2740*/  IMAD.WIDE.U32 R2, R2, UR10, R38 ;  /* 0x0000000a02027c25 */ /* 0x000fe2000f8e0026 */
[----:B------:R1:W-:Y:S01]  /*2750*/  STL.64 [R1+0x28], R40 ;  /* 0x0000282801007387 */ /* 0x0003e20000100a00 */
[----:B------:R-:W-:Y:S02]  /*2760*/  ISETP.GT.AND P3, PT, R35, 0xf, PT ;  /* 0x0000000f2300780c */ /* 0x000fe40003f64270 */
[C---:B------:R-:W-:Y:S01]  /*2770*/  IMAD.SHL.U32 R4, R0.reuse, 0x40, RZ ;  /* 0x0000004000047824 */ /* 0x040fe200078e00ff */
[----:B------:R-:W-:Y:S01]  /*2780*/  LOP3.LUT P4, RZ, R0, 0x2, RZ, 0xc0, !PT ;  /* 0x0000000200ff7812 */ /* 0x000fe2000788c0ff */
[----:B------:R2:W-:Y:S01]  /*2790*/  STL.64 [R1+0x10], R38 ;  /* 0x0000102601007387 */ /* 0x0005e20000100a00 */
[----:B------:R-:W-:-:S02]  /*27a0*/  LOP3.LUT R0, R15, 0x30, R5, 0xf8, !PT ;  /* 0x000000300f007812 */ /* 0x000fc400078ef805 */
[----:B------:R-:W-:Y:S01]  /*27b0*/  LOP3.LUT R4, R4, 0xc0, RZ, 0xc0, !PT ;  /* 0x000000c004047812 */ /* 0x000fe200078ec0ff */
[----:B------:R-:W-:Y:S01]  /*27c0*/  STL.64 [R1+0x20], R16 ;  /* 0x0000201001007387 */ /* 0x000fe20000100a00 */
[--C-:B------:R-:W-:Y:S02]  /*27d0*/  LOP3.LUT R21, R0, 0x8, R34.reuse, 0xf8, !PT ;  /* 0x0000000800157812 */ /* 0x100fe400078ef822 */
[----:B------:R-:W-:Y:S02]  /*27e0*/  LOP3.LUT R6, R4, 0x8, R34, 0xf8, !PT ;  /* 0x0000000804067812 */ /* 0x000fe400078ef822 */
[----:B------:R-:W-:Y:S02]  /*27f0*/  SHF.R.U32.HI R4, RZ, 0x3, R4 ;  /* 0x00000003ff047819 */ /* 0x000fe40000011604 */
[----:B------:R-:W-:Y:S02]  /*2800*/  SEL R0, R222, 0xffffffe0, !P4 ;  /* 0xffffffe0de007807 */ /* 0x000fe40006000000 */
[----:B------:R-:W-:-:S02]  /*2810*/  IADD3 R5, R3, UR7, RZ ;  /* 0x0000000703057c10 */ /* 0x000fc4000fffe0ff */
[----:B------:R-:W-:Y:S02]  /*2820*/  LEA R8, P4, R2, c[0x0][0x1f0], 0x1 ;  /* 0x00007c0002087a11 */ /* 0x000fe400078808ff */
[----:B------:R-:W-:Y:S02]  /*2830*/  LOP3.LUT R3, R6, R4, RZ, 0x3c, !PT ;  /* 0x0000000406037212 */ /* 0x000fe400078e3cff */
[----:B------:R-:W-:Y:S01]  /*2840*/  IADD3 R37, R17, UR4, RZ ;  /* 0x0000000411257c10 */ /* 0x000fe2000fffe0ff */
[----:B------:R-:W-:Y:S01]  /*2850*/  ULDC.64 UR4, c[0x0][0x290] ;  /* 0x0000a40000047ab9 */ /* 0x000fe20000000a00 */
[----:B------:R-:W-:Y:S01]  /*2860*/  SHF.R.S32.HI R4, RZ, 0x1f, R20 ;  /* 0x0000001fff047819 */ /* 0x000fe20000011414 */
[----:B------:R-:W-:Y:S01]  /*2870*/  UIMAD UR4, UR15, UR4, URZ ;  /* 0x000000040f0472a4 */ /* 0x000fe2000f8e023f */
[----:B------:R-:W-:Y:S01]  /*2880*/  SHF.R.U32.HI R15, RZ, 0x3, R15 ;  /* 0x00000003ff0f7819 */ /* 0x000fe2000001160f */
[----:B-1----:R-:W-:Y:S02]  /*2890*/  CS2R R40, SRZ ;  /* 0x0000000000287805 */ /* 0x002fe4000001ff00 */
[----:B------:R-:W-:Y:S01]  /*28a0*/  UIMAD UR4, UR16, UR5, UR4 ;  /* 0x00000005100472a4 */ /* 0x000fe2000f8e0204 */
[----:B--2---:R-:W-:Y:S01]  /*28b0*/  IMAD.WIDE.U32 R38, R7, c[0x0][0x290], R12 ;  /* 0x0000a40007267a25 */ /* 0x004fe200078e000c */
[----:B------:R-:W-:-:S02]  /*28c0*/  IADD3 R7, R9, R14, R33 ;  /* 0x0000000e09077210 */ /* 0x000fc40007ffe021 */
[----:B------:R-:W-:Y:S01]  /*28d0*/  LEA.HI.X R9, R2, c[0x0][0x1f4], R5, 0x1, P4 ;  /* 0x00007d0002097a11 */ /* 0x000fe200020f0c05 */
[----:B------:R-:W-:Y:S01]  /*28e0*/  IMAD.U32 R2, R25, 0x20, R3 ;  /* 0x0000002019027824 */ /* 0x000fe200078e0003 */
[----:B------:R-:W-:Y:S01]  /*28f0*/  @!P3 IADD3 R5, P4, R16, UR17, RZ ;  /* 0x000000111005bc10 */ /* 0x000fe2000ff9e0ff */
[----:B------:R-:W-:Y:S01]  /*2900*/  STL.64 [R1+0x18], R38 ;  /* 0x0000182601007387 */ /* 0x000fe20000100a00 */
[----:B------:R-:W-:Y:S01]  /*2910*/  SHF.R.S32.HI R3, RZ, 0x1, R20 ;  /* 0x00000001ff037819 */ /* 0x000fe20000011414 */
[----:B------:R-:W-:Y:S01]  /*2920*/  IMAD.SHL.U32 R214, R2, 0x2, RZ ;  /* 0x0000000202d67824 */ /* 0x000fe200078e00ff */
[----:B------:R-:W-:Y:S01]  /*2930*/  @!P3 IADD3.X R6, R37, UR6, RZ, P4, !PT ;  /* 0x000000062506bc10 */ /* 0x000fe2000a7fe4ff */
[----:B------:R-:W-:Y:S01]  /*2940*/  STL.64 [R1+0x40], R18 ;  /* 0x0000401201007387 */ /* 0x000fe20000100a00 */
[----:B------:R-:W-:Y:S01]  /*2950*/  LOP3.LUT P4, RZ, R7, 0x1, RZ, 0xc0, !PT ;  /* 0x0000000107ff7812 */ /* 0x000fe2000788c0ff */
[----:B------:R-:W-:Y:S01]  /*2960*/  IMAD.IADD R215, R214, 0x1, R0 ;  /* 0x00000001d6d77824 */ /* 0x000fe200078e0200 */
[----:B------:R-:W-:Y:S01]  /*2970*/  LEA.HI R4, R4, R3, RZ, 0x2 ;  /* 0x0000000304047211 */ /* 0x000fe200078f10ff */
[----:B------:R-:W1:Y:S01]  /*2980*/  LDSM.16.M88.4 R164, [R214+0x6080] ;  /* 0x00608000d6a4783b */ /* 0x000e620000000200 */
[----:B------:R-:W-:Y:S01]  /*2990*/  ISETP.GE.OR P4, PT, R250, UR20, !P4 ;  /* 0x00000014fa007c0c */ /* 0x000fe2000e786670 */
[----:B------:R-:W-:Y:S01]  /*29a0*/  IMAD.SHL.U32 R0, R26, 0x10, RZ ;  /* 0x000000101a007824 */ /* 0x000fe200078e00ff */
[----:B------:R-:W-:Y:S01]  /*29b0*/  SEL R14, RZ, 0x1, P5 ;  /* 0x00000001ff0e7807 */ /* 0x000fe20002800000 */
[----:B------:R-:W2:Y:S01]  /*29c0*/  LDSM.16.M88.4 R168, [R214+0x7080] ;  /* 0x00708000d6a8783b */ /* 0x000ea20000000200 */
[----:B------:R-:W-:-:S02]  /*29d0*/  LEA.HI R12, R31, R35, RZ, 0x7 ;  /* 0x000000231f0c7211 */ /* 0x000fc400078f38ff */
[----:B------:R-:W-:Y:S01]  /*29e0*/  LOP3.LUT P5, RZ, R7, 0x2, RZ, 0xc0, !PT ;  /* 0x0000000207ff7812 */ /* 0x000fe200078ac0ff */
[----:B------:R-:W3:Y:S01]  /*29f0*/  LDSM.16.M88.4 R172, [R215+0x6080] ;  /* 0x00608000d7ac783b */ /* 0x000ee20000000200 */
[----:B------:R-:W-:Y:S02]  /*2a00*/  LOP3.LUT R4, R4, 0xfffffffc, RZ, 0xc0, !PT ;  /* 0xfffffffc04047812 */ /* 0x000fe400078ec0ff */
[----:B------:R-:W-:Y:S01]  /*2a10*/  SHF.R.U32.HI R2, RZ, 0x4, R12 ;  /* 0x00000004ff027819 */ /* 0x000fe2000001160c */
[----:B------:R-:W4:Y:S01]  /*2a20*/  LDSM.16.M88.4 R176, [R215+0x7080] ;  /* 0x00708000d7b0783b */ /* 0x000f220000000200 */
[----:B------:R-:W-:Y:S01]  /*2a30*/  LOP3.LUT R0, R0, 0x10, RZ, 0xc0, !PT ;  /* 0x0000001000007812 */ /* 0x000fe200078ec0ff */
[----:B------:R-:W-:Y:S01]  /*2a40*/  IMAD.IADD R4, R3, 0x1, -R4 ;  /* 0x0000000103047824 */ /* 0x000fe200078e0a04 */
[----:B------:R-:W-:Y:S01]  /*2a50*/  ISETP.GE.OR P5, PT, R250, UR20, !P5 ;  /* 0x00000014fa007c0c */ /* 0x000fe2000efa6670 */
[----:B------:R-:W1:Y:S01]  /*2a60*/  LDSM.16.M88.4 R180, [R214+0x8080] ;  /* 0x00808000d6b4783b */ /* 0x000e620000000200 */
[----:B------:R-:W-:Y:S01]  /*2a70*/  IMAD.SHL.U32 R3, R29, 0x2, RZ ;  /* 0x000000021d037824 */ /* 0x000fe200078e00ff */
[----:B------:R-:W-:-:S02]  /*2a80*/  LOP3.LUT R13, R0, 0x8, R2, 0xf8, !PT ;  /* 0x00000008000d7812 */ /* 0x000fc400078ef802 */
[----:B------:R-:W1:Y:S01]  /*2a90*/  LDSM.16.M88.4 R184, [R214+0x9080] ;  /* 0x00908000d6b8783b */ /* 0x000e620000000200 */
[----:B------:R-:W-:Y:S01]  /*2aa0*/  IADD3 R12, R39, UR4, RZ ;  /* 0x00000004270c7c10 */ /* 0x000fe2000fffe0ff */
[----:B------:R-:W-:Y:S01]  /*2ab0*/  ULDC.64 UR4, c[0x0][0x240] ;  /* 0x0000900000047ab9 */ /* 0x000fe20000000a00 */
[----:B------:R-:W-:Y:S01]  /*2ac0*/  LOP3.LUT R15, R21, R15, RZ, 0x3c, !PT ;  /* 0x0000000f150f7212 */ /* 0x000fe200078e3cff */
[----:B------:R-:W1:Y:S01]  /*2ad0*/  LDSM.16.M88.4 R188, [R215+0x8080] ;  /* 0x00808000d7bc783b */ /* 0x000e620000000200 */
[----:B------:R-:W-:-:S03]  /*2ae0*/  UIMAD UR4, UR15, UR4, URZ ;  /* 0x000000040f0472a4 */ /* 0x000fc6000f8e023f */
[----:B------:R-:W1:Y:S01]  /*2af0*/  LDSM.16.M88.4 R192, [R215+0x9080] ;  /* 0x00908000d7c0783b */ /* 0x000e620000000200 */
[----:B------:R-:W-:Y:S01]  /*2b00*/  UIMAD UR5, UR16, UR5, UR4 ;  /* 0x00000005100572a4 */ /* 0x000fe2000f8e0204 */
[----:B------:R-:W-:Y:S02]  /*2b10*/  IMAD R213, R26, 0x200, R15 ;  /* 0x000002001ad57824 */ /* 0x000fe400078e020f */
[----:B------:R-:W1:Y:S01]  /*2b20*/  LDSM.16.M88.4 R196, [R214+0xa080] ;  /* 0x00a08000d6c4783b */ /* 0x000e620000000200 */
[----:B------:R-:W-:Y:S01]  /*2b30*/  UMOV UR4, URZ ;  /* 0x0000003f00047c82 */ /* 0x000fe20008000000 */
[----:B------:R-:W-:Y:S02]  /*2b40*/  IMAD.SHL.U32 R213, R213, 0x2, RZ ;  /* 0x00000002d5d57824 */ /* 0x000fe400078e00ff */
[----:B------:R-:W1:Y:S04]  /*2b50*/  LDSM.16.M88.4 R200, [R214+0xb080] ;  /* 0x00b08000d6c8783b */ /* 0x000e680000000200 */
[----:B------:R-:W1:Y:S04]  /*2b60*/  LDSM.16.M88.4 R204, [R215+0xa080] ;  /* 0x00a08000d7cc783b */ /* 0x000e680000000200 */
[----:B------:R-:W1:Y:S04]  /*2b70*/  LDSM.16.M88.4 R208, [R215+0xb080] ;  /* 0x00b08000d7d0783b */ /* 0x000e680000000200 */
[----:B------:R-:W-:Y:S06]  /*2b80*/  BAR.SYNC.DEFER_BLOCKING 0x0 ;  /* 0x0000000000007b1d */ /* 0x000fec0000010000 */
[----:B------:R1:W-:Y:S04]  /*2b90*/  STL [R1+0x48], R37 ;  /* 0x0000482501007387 */ /* 0x0003e80000100800 */
        /* <DEDUP_REMOVED lines=8> */
[----:B------:R-:W-:Y:S01]  /*2c20*/  @!P3 LEA R2, P2, R5, c[0x0][0x258], 0x2 ;  /* 0x000096000502ba11 */ /* 0x000fe200078410ff */
[----:B------:R-:W-:Y:S01]  /*2c30*/  IMAD.SHL.U32 R0, R7, 0x2, RZ ;  /* 0x0000000207007824 */ /* 0x000fe200078e00ff */
[----:B------:R-:W-:Y:S02]  /*2c40*/  LOP3.LUT R7, R3, 0x2, R33, 0xe2, !PT ;  /* 0x0000000203077812 */ /* 0x000fe400078ee221 */
[----:B------:R-:W-:Y:S01]  /*2c50*/  @!P3 LEA.HI.X R3, R5, c[0x0][0x25c], R6, 0x2, P2 ;  /* 0x000097000503ba11 */ /* 0x000fe200010f1406 */
[----:B------:R-:W-:Y:S01]  /*2c60*/  @!P3 IMAD.SHL.U32 R5, R35, 0x10, RZ ;  /* 0x000000102305b824 */ /* 0x000fe200078e00ff */
[----:B------:R-:W-:Y:S01]  /*2c70*/  LOP3.LUT R14, R0, 0x2, R14, 0xe2, !PT ;  /* 0x00000002000e7812 */ /* 0x000fe200078ee20e */
[----:B------:R-:W-:Y:S01]  /*2c80*/  IMAD.SHL.U32 R0, R26, 0x8, RZ ;  /* 0x000000081a007824 */ /* 0x000fe200078e00ff */
[----:B------:R-:W-:Y:S01]  /*2c90*/  ISETP.GE.AND P2, PT, R36, c[0x0][0x1fc], PT ;  /* 0x00007f0024007a0c */ /* 0x000fe20003f46270 */
[----:B------:R2:W-:Y:S01]  /*2ca0*/  STL [R1+0x4], R7 ;  /* 0x0000040701007387 */ /* 0x0005e20000100800 */
[----:B------:R-:W-:Y:S01]  /*2cb0*/  LOP3.LUT P5, RZ, R23, 0x4, RZ, 0xc0, !PT ;  /* 0x0000000417ff7812 */ /* 0x000fe200078ac0ff */
[----:B-1----:R-:W-:-:S02]  /*2cc0*/  CS2R R36, SRZ ;  /* 0x0000000000247805 */ /* 0x002fc4000001ff00 */
[----:B------:R1:W-:Y:S01]  /*2cd0*/  LDGSTS.E.BYPASS.LTC128B.128 [R251+0x8080], [R10.64+0x80], !P4 ;  /* 0x080800800afb7fae */ /* 0x0003e2000e101d52 */
[----:B------:R-:W-:Y:S02]  /*2ce0*/  LOP3.LUT P4, RZ, R23, 0x2, RZ, 0xc0, !PT ;  /* 0x0000000217ff7812 */ /* 0x000fe4000788c0ff */
[----:B------:R-:W-:Y:S01]  /*2cf0*/  SEL R222, R222, 0xffffffe0, !P5 ;  /* 0xffffffe0dede7807 */ /* 0x000fe20006800000 */
[----:B------:R1:W-:Y:S01]  /*2d00*/  @!P3 LDGSTS.E.BYPASS.LTC128B.128 [R5+0xf080], [R2.64] ;  /* 0x0f0800000205bfae */ /* 0x0003e2000b901d52 */
[----:B------:R-:W-:-:S03]  /*2d10*/  SEL R223, R225, 0xfffffff0, !P4 ;  /* 0xfffffff0e1df7807 */ /* 0x000fc60006000000 */
[----:B------:R-:W0:Y:S04]  /*2d20*/  LDGDEPBAR ;  /* 0x00000000000079af */ /* 0x000e280000000000 */
[----:B------:R3:W-:Y:S01]  /*2d30*/  LDGSTS.E.BYPASS.LTC128B.128 [R251+0xc080], [R8.64], !P0 ;  /* 0x0c08000008fb7fae */ /* 0x0007e2000c101d52 */
[----:B------:R-:W-:-:S03]  /*2d40*/  LOP3.LUT P0, RZ, R4, 0x2, RZ, 0xc0, !PT ;  /* 0x0000000204ff7812 */ /* 0x000fc6000780c0ff */
[----:B------:R3:W-:Y:S01]  /*2d50*/  STL [R1+0x3c], R12 ;  /* 0x00003c0c01007387 */ /* 0x0007e20000100800 */
[----:B------:R-:W-:-:S03]  /*2d60*/  SEL R225, R225, 0xfffffff0, !P0 ;  /* 0xfffffff0e1e17807 */ /* 0x000fc60004000000 */
[----:B------:R3:W-:Y:S01]  /*2d70*/  LDGSTS.E.BYPASS.LTC128B.128 [R251+0xd080], [R8.64+0x40], !P6 ;  /* 0x0d08004008fb7fae */ /* 0x0007e2000f101d52 */
[----:B--2---:R-:W-:-:S03]  /*2d80*/  SEL R7, RZ, 0x4, P2 ;  /* 0x00000004ff077807 */ /* 0x004fc60001000000 */
[----:B------:R2:W-:Y:S01]  /*2d90*/  LDGSTS.E.BYPASS.LTC128B.128 [R251+0xe080], [R8.64+0x80], !P1 ;  /* 0x0e08008008fb7fae */ /* 0x0005e2000c901d52 */
[----:B-1----:R-:W-:Y:S01]  /*2da0*/  LOP3.LUT R3, R0, 0x8, RZ, 0xc0, !PT ;  /* 0x0000000800037812 */ /* 0x002fe200078ec0ff */
[----:B------:R-:W-:Y:S01]  /*2db0*/  IMAD.SHL.U32 R2, R23, 0x40, RZ ;  /* 0x0000004017027824 */ /* 0x000fe200078e00ff */
[----:B------:R-:W-:Y:S01]  /*2dc0*/  IADD3 R0, P2, R38, UR17, RZ ;  /* 0x0000001126007c10 */ /* 0x000fe2000ff5e0ff */
[----:B------:R-:W-:Y:S01]  /*2dd0*/  IMAD.SHL.U32 R5, R4, 0x40, RZ ;  /* 0x0000004004057824 */ /* 0x000fe200078e00ff */
[----:B------:R-:W-:Y:S01]  /*2de0*/  LOP3.LUT R4, R14, R7, RZ, 0xfc, !PT ;  /* 0x000000070e047212 */ /* 0x000fe200078efcff */
[----:B------:R-:W-:Y:S01]  /*2df0*/  CS2R R38, SRZ ;  /* 0x0000000000267805 */ /* 0x000fe2000001ff00 */
[----:B------:R-:W-:Y:S02]  /*2e00*/  IADD3.X R6, R12, UR6, RZ, P2, !PT ;  /* 0x000000060c067c10 */ /* 0x000fe400097fe4ff */
[----:B------:R-:W-:Y:S01]  /*2e10*/  LEA R10, P2, R0, c[0x0][0x280], 0x2 ;  /* 0x0000a000000a7a11 */ /* 0x000fe200078410ff */
[----:B------:R1:W-:Y:S01]  /*2e20*/  STL [R1], R4 ;  /* 0x0000000401007387 */ /* 0x0003e20000100800 */
[----:B------:R-:W-:-:S02]  /*2e30*/  LOP3.LUT R2, R2, 0x1c0, RZ, 0xc0, !PT ;  /* 0x000001c002027812 */ /* 0x000fc400078ec0ff */
[----:B------:R-:W-:Y:S01]  /*2e40*/  LEA.HI.X R11, R0, c[0x0][0x284], R6, 0x2, P2 ;  /* 0x0000a100000b7a11 */ /* 0x000fe200010f1406 */
[----:B------:R-:W-:Y:S01]  /*2e50*/  IMAD.SHL.U32 R0, R32, 0x20, RZ ;  /* 0x0000002020007824 */ /* 0x000fe200078e00ff */
[----:B------:R-:W-:Y:S02]  /*2e60*/  LOP3.LUT R5, R5, 0xc0, RZ, 0xc0, !PT ;  /* 0x000000c005057812 */ /* 0x000fe400078ec0ff */
[----:B------:R-:W-:Y:S02]  /*2e70*/  ISETP.GE.AND P2, PT, R35, 0x10, PT ;  /* 0x000000102300780c */ /* 0x000fe40003f46270 */
[----:B---3--:R-:W-:Y:S02]  /*2e80*/  SHF.R.U32.HI R12, RZ, 0x3, R2 ;  /* 0x00000003ff0c7819 */ /* 0x008fe40000011602 */
[----:B------:R-:W-:Y:S02]  /*2e90*/  SHF.R.U32.HI R6, RZ, 0x3, R5 ;  /* 0x00000003ff067819 */ /* 0x000fe40000011605 */
[----:B------:R-:W-:-:S02]  /*2ea0*/  LOP3.LUT R12, R12, R2, R3, 0x1e, !PT ;  /* 0x000000020c0c7212 */ /* 0x000fc400078e1e03 */
[C---:B------:R-:W-:Y:S02]  /*2eb0*/  LOP3.LUT R3, R6.reuse, R5, R3, 0x1e, !PT ;  /* 0x0000000506037212 */ /* 0x040fe400078e1e03 */
[----:B------:R-:W-:Y:S01]  /*2ec0*/  LOP3.LUT R2, R6, R13, R5, 0x1e, !PT ;  /* 0x0000000d06027212 */ /* 0x000fe200078e1e05 */
[----:B------:R-:W-:Y:S01]  /*2ed0*/  IMAD.IADD R218, R218, 0x1, R12 ;  /* 0x00000001dada7824 */ /* 0x000fe200078e020c */
[----:B------:R-:W-:-:S03]  /*2ee0*/  LOP3.LUT R212, R6, R5, R212, 0x1e, !PT ;  /* 0x0000000506d47212 */ /* 0x000fc600078e1ed4 */
[C---:B------:R-:W-:Y:S01]  /*2ef0*/  IMAD.IADD R224, R0.reuse, 0x1, R2 ;  /* 0x0000000100e07824 */ /* 0x040fe200078e0202 */
[----:B------:R-:W-:Y:S01]  /*2f00*/  IADD3 R2, R19, UR5, RZ ;  /* 0x0000000513027c10 */ /* 0x000fe2000fffe0ff */
[----:B------:R-:W-:Y:S01]  /*2f10*/  IMAD.IADD R212, R0, 0x1, R212 ;  /* 0x0000000100d47824 */ /* 0x000fe200078e02d4 */
[----:B------:R-:W-:Y:S01]  /*2f20*/  LEA R218, R218, 0x13480, 0x1 ;  /* 0x00013480dada7811 */ /* 0x000fe200078e08ff */
[----:B-1----:R-:W-:Y:S01]  /*2f30*/  IMAD R4, R27, 0x200, R0 ;  /* 0x000002001b047824 */ /* 0x002fe200078e0200 */
[----:B------:R-:W-:Y:S01]  /*2f40*/  UMOV UR5, 0x1 ;  /* 0x0000000100057882 */ /* 0x000fe20000000000 */
[----:B------:R-:W-:Y:S01]  /*2f50*/  IMAD.SHL.U32 R0, R24, 0x2, RZ ;  /* 0x0000000218007824 */ /* 0x000fe200078e00ff */
[----:B------:R2:W-:Y:S01]  /*2f60*/  STL [R1+0x50], R2 ;  /* 0x0000500201007387 */ /* 0x0005e20000100800 */
[----:B------:R-:W-:Y:S01]  /*2f70*/  IMAD.IADD R221, R4, 0x1, R3 ;  /* 0x0000000104dd7824 */ /* 0x000fe200078e0203 */
[----:B------:R-:W-:Y:S01]  /*2f80*/  LEA R212, R212, 0x80, 0x1 ;  /* 0x00000080d4d47811 */ /* 0x000fe200078e08ff */
[----:B------:R-:W-:Y:S01]  /*2f90*/  @!P2 IMAD.SHL.U32 R3, R35, 0x10, RZ ;  /* 0x000000102303a824 */ /* 0x000fe200078e00ff */
[----:B------:R2:W-:Y:S01]  /*2fa0*/  STL [R1+0x38], R0 ;  /* 0x0000380001007387 */ /* 0x0005e20000100800 */
[----:B------:R-:W-:Y:S01]  /*2fb0*/  IMAD.SHL.U32 R216, R221, 0x2, RZ ;  /* 0x00000002ddd87824 */ /* 0x000fe200078e00ff */
[----:B------:R-:W-:Y:S01]  /*2fc0*/  IADD3 R252, -R0, UR8, RZ ;  /* 0x0000000800fc7c10 */ /* 0x000fe2000fffe1ff */
        /* <DEDUP_REMOVED lines=9> */
[----:B----4-:R-:W-:-:S03]  /*3060*/  IMAD.IADD R226, R221, 0x1, R225 ;  /* 0x00000001dde27824 */ /* 0x010fc600078e02e1 */
.L_x_585:
[----:B------:R-:W-:Y:S04]  /*3070*/  DEPBAR.LE SB0, 0x1 ;  /* 0x000080400000791a */ /* 0x000fe80000000000 */
[----:B------:R-:W-:Y:S01]  /*3080*/  BAR.SYNC.DEFER_BLOCKING 0x0 ;  /* 0x0000000000007b1d */ /* 0x000fe20000010000 */
[----:B--2---:R-:W-:Y:S01]  /*3090*/  MOV R0, UR4 ;  /* 0x0000000400007c02 */ /* 0x004fe20008000f00 */
[----:B------:R-:W-:Y:S01]  /*30a0*/  IMAD.U32 R2, RZ, RZ, UR4 ;  /* 0x00000004ff027e24 */ /* 0x000fe2000f8e00ff */
[----:B------:R-:W-:Y:S01]  /*30b0*/  MOV R3, UR4 ;  /* 0x0000000400037c02 */ /* 0x000fe20008000f00 */
[----:B------:R-:W-:Y:S02]  /*30c0*/  UIADD3 UR16, UR10, 0x1, URZ ;  /* 0x000000010a107890 */ /* 0x000fe4000fffe03f */
[----:B------:R-:W-:Y:S02]  /*30d0*/  IMAD R0, R0, 0x1800, R221 ;  /* 0x0000180000007824 */ /* 0x000fe400078e02dd */
[----:B------:R-:W-:Y:S01]  /*30e0*/  IMAD R2, R2, 0x1800, R225 ;  /* 0x0000180002027824 */ /* 0x000fe200078e02e1 */
[----:B------:R-:W-:Y:S01]  /*30f0*/  UISETP.GE.AND UP0, UPT, UR16, UR9, UPT ;  /* 0x000000091000728c */ /* 0x000fe2000bf06270 */
[----:B------:R-:W-:Y:S01]  /*3100*/  IMAD R3, R3, 0x1800, R226 ;  /* 0x0000180003037824 */ /* 0x000fe200078e02e2 */
[----:B------:R-:W-:Y:S02]  /*3110*/  SHF.L.U32 R0, R0, 0x1, RZ ;  /* 0x0000000100007819 */ /* 0x000fe400000006ff */
[----:B------:R-:W-:Y:S01]  /*3120*/  IADD3 R2, R221, R2, RZ ;  /* 0x00000002dd027210 */ /* 0x000fe20007ffe0ff */
[----:B------:R-:W-:Y:S01]  /*3130*/  IMAD.SHL.U32 R3, R3, 0x2, RZ ;  /* 0x0000000203037824 */ /* 0x000fe200078e00ff */
        /* <DEDUP_REMOVED lines=13> */
[----:B------:R-:W1:Y:S05]  /*3210*/  LDSM.16.M88.4 R152, [R0+0x7080] ;  /* 0x007080000098783b */ /* 0x000e6a0000000200 */
[----:B------:R-:W-:Y:S01]  /*3220*/  LDSM.16.M88.4 R160, [R215+0x5080] ;  /* 0x00508000d7a0783b */ /* 0x000fe20000000200 */
[C---:B--2---:R-:W-:Y:S08]  /*3230*/  HMMA.16816.F32 R8, R28.reuse, R16, RZ ;  /* 0x000000101c08723c */ /* 0x044ff000000018ff */
[-C--:B------:R-:W-:Y:S08]  /*3240*/  HMMA.16816.F32 R12, R28, R18.reuse, RZ ;  /* 0x000000121c0c723c */ /* 0x080ff000000018ff */
[C---:B------:R-:W-:Y:S08]  /*3250*/  HMMA.16816.F32 R16, R32.reuse, R18, RZ ;  /* 0x000000122010723c */ /* 0x040ff000000018ff */
[-C--:B---3--:R-:W-:Y:S08]  /*3260*/  HMMA.16816.F32 R20, R32, R132.reuse, RZ ;  /* 0x000000842014723c */ /* 0x088ff000000018ff */
[C---:B------:R-:W-:Y:S08]  /*3270*/  HMMA.16816.F32 R24, R28.reuse, R132, RZ ;  /* 0x000000841c18723c */ /* 0x040ff000000018ff */
[-C--:B------:R-:W-:Y:S08]  /*3280*/  HMMA.16816.F32 R28, R28, R134.reuse, RZ ;  /* 0x000000861c1c723c */ /* 0x080ff000000018ff */
[----:B------:R-:W-:Y:S01]  /*3290*/  HMMA.16816.F32 R32, R32, R134, RZ ;  /* 0x000000862020723c */ /* 0x000fe200000018ff */
[----:B------:R-:W2:Y:S07]  /*32a0*/  LDSM.16.M88.4 R132, [R0+0x7880] ;  /* 0x007880000084783b */ /* 0x000eae0000000200 */
[-C--:B----4-:R-:W-:Y:S08]  /*32b0*/  HMMA.16816.F32 R4, R136, R140.reuse, R4 ;  /* 0x0000008c8804723c */ /* 0x090ff00000001804 */
[C---:B-----5:R-:W-:Y:S08]  /*32c0*/  HMMA.16816.F32 R8, R144.reuse, R140, R8 ;  /* 0x0000008c9008723c */ /* 0x060ff00000001808 */
[-C--:B------:R-:W-:Y:S08]  /*32d0*/  HMMA.16816.F32 R12, R144, R142.reuse, R12 ;  /* 0x0000008e900c723c */ /* 0x080ff0000000180c */
[C---:B------:R-:W-:Y:S01]  /*32e0*/  HMMA.16816.F32 R16, R136.reuse, R142, R16 ;  /* 0x0000008e8810723c */ /* 0x040fe20000001810 */
[----:B------:R-:W3:Y:S07]  /*32f0*/  LDSM.16.M88.4 R140, [R214+0x3080] ;  /* 0x00308000d68c783b */ /* 0x000eee0000000200 */
[-C--:B------:R-:W-:Y:S08]  /*3300*/  HMMA.16816.F32 R20, R136, R148.reuse, R20 ;  /* 0x000000948814723c */ /* 0x080ff00000001814 */
[C---:B------:R-:W-:Y:S08]  /*3310*/  HMMA.16816.F32 R24, R144.reuse, R148, R24 ;  /* 0x000000949018723c */ /* 0x040ff00000001818 */
[-C--:B------:R-:W-:Y:S01]  /*3320*/  HMMA.16816.F32 R28, R144, R150.reuse, R28 ;  /* 0x00000096901c723c */ /* 0x080fe2000000181c */
[----:B------:R-:W-:Y:S07]  /*3330*/  LDSM.16.M88.4 R144, [R215+0x2080] ;  /* 0x00208000d790783b */ /* 0x000fee0000000200 */
[----:B------:R-:W-:Y:S01]  /*3340*/  HMMA.16816.F32 R32, R136, R150, R32 ;  /* 0x000000968820723c */ /* 0x000fe20000001820 */
[----:B------:R-:W4:Y:S05]  /*3350*/  LDSM.16.M88.4 R136, [R3+0x7080] ;  /* 0x007080000388783b */ /* 0x000f2a0000000200 */
[----:B------:R-:W5:Y:S02]  /*3360*/  LDSM.16.M88.4 R148, [R2+0x7880] ;  /* 0x007880000294783b */ /* 0x000f640000000200 */
        /* <DEDUP_REMOVED lines=8> */
[----:B------:R-:W-:Y:S07]  /*33f0*/  LDSM.16.M88.4 R132, [R0+0x8080] ;  /* 0x008080000084783b */ /* 0x000fee0000000200 */
[----:B------:R-:W-:Y:S01]  /*3400*/  HMMA.16816.F32 R32, R152, R142, R32 ;  /* 0x0000008e9820723c */ /* 0x000fe20000001820 */
[----:B------:R-:W2:Y:S05]  /*3410*/  LDSM.16.M88.4 R140, [R214+0x4080] ;  /* 0x00408000d68c783b */ /* 0x000eaa0000000200 */
[----:B------:R-:W3:Y:S02]  /*3420*/  LDSM.16.M88.4 R152, [R0+0x8880] ;  /* 0x008880000098783b */ /* 0x000ee40000000200 */
[-C--:B----4-:R-:W-:Y:S08]  /*3430*/  HMMA.16816.F32 R4, R136, R144.reuse, R4 ;  /* 0x000000908804723c */ /* 0x090ff00000001804 */
[C---:B-----5:R-:W-:Y:S08]  /*3440*/  HMMA.16816.F32 R8, R148.reuse, R144, R8 ;  /* 0x000000909408723c */ /* 0x060ff00000001808 */
[-C--:B------:R-:W-:Y:S08]  /*3450*/  HMMA.16816.F32 R12, R148, R146.reuse, R12 ;  /* 0x00000092940c723c */ /* 0x080ff0000000180c */
[C---:B------:R-:W-:Y:S01]  /*3460*/  HMMA.16816.F32 R16, R136.reuse, R146, R16 ;  /* 0x000000928810723c */ /* 0x040fe20000001810 */
[----:B------:R-:W4:Y:S07]  /*3470*/  LDSM.16.M88.4 R144, [R214+0x5080] ;  /* 0x00508000d690783b */ /* 0x000f2e0000000200 */
[-C--:B-1----:R-:W-:Y:S08]  /*3480*/  HMMA.16816.F32 R20, R136, R156.reuse, R20 ;  /* 0x0000009c8814723c */ /* 0x082ff00000001814 */
[C---:B------:R-:W-:Y:S08]  /*3490*/  HMMA.16816.F32 R24, R148.reuse, R156, R24 ;  /* 0x0000009c9418723c */ /* 0x040ff00000001818 */
[-C--:B------:R-:W-:Y:S01]  /*34a0*/  HMMA.16816.F32 R28, R148, R158.reuse, R28 ;  /* 0x0000009e941c723c */ /* 0x080fe2000000181c */
[----:B------:R-:W-:Y:S07]  /*34b0*/  LDSM.16.M88.4 R148, [R215+0x4080] ;  /* 0x00408000d794783b */ /* 0x000fee0000000200 */
[----:B------:R-:W-:Y:S01]  /*34c0*/  HMMA.16816.F32 R32, R136, R158, R32 ;  /* 0x0000009e8820723c */ /* 0x000fe20000001820 */
[----:B------:R-:W1:Y:S05]  /*34d0*/  LDSM.16.M88.4 R136, [R3+0x8080] ;  /* 0x008080000388783b */ /* 0x000e6a0000000200 */
[----:B------:R-:W5:Y:S02]  /*34e0*/  LDSM.16.M88.4 R156, [R2+0x8880] ;  /* 0x00888000029c783b */ /* 0x000f640000000200 */
[-C--:B--2---:R-:W-:Y:S08]  /*34f0*/  HMMA.16816.F32 R4, R132, R140.reuse, R4 ;  /* 0x0000008c8404723c */ /* 0x084ff00000001804 */
[C---:B---3--:R-:W-:Y:S08]  /*3500*/  HMMA.16816.F32 R8, R152.reuse, R140, R8 ;  /* 0x0000008c9808723c */ /* 0x048ff00000001808 */
[-C--:B------:R-:W-:Y:S08]  /*3510*/  HMMA.16816.F32 R12, R152, R142.reuse, R12 ;  /* 0x0000008e980c723c */ /* 0x080ff0000000180c */
[C---:B------:R-:W-:Y:S08]  /*3520*/  HMMA.16816.F32 R16, R132.reuse, R142, R16 ;  /* 0x0000008e8410723c */ /* 0x040ff00000001810 */
[-C--:B----4-:R-:W-:Y:S08]  /*3530*/  HMMA.16816.F32 R20, R132, R144.reuse, R20 ;  /* 0x000000908414723c */ /* 0x090ff00000001814 */
[C---:B------:R-:W-:Y:S08]  /*3540*/  HMMA.16816.F32 R24, R152.reuse, R144, R24 ;  /* 0x000000909818723c */ /* 0x040ff00000001818 */
[-C--:B------:R-:W-:Y:S07]  /*3550*/  HMMA.16816.F32 R28, R152, R146.reuse, R28 ;  /* 0x00000092981c723c */ /* 0x080fee000000181c */
[----:B------:R-:W-:Y:S01]  /*3560*/  MOV R154, UR4 ;  /* 0x00000004009a7c02 */ /* 0x000fe20008000f00 */
[----:B------:R-:W-:Y:S04]  /*3570*/  HMMA.16816.F32 R32, R132, R146, R32 ;  /* 0x000000928420723c */ /* 0x000fe80000001820 */
[----:B------:R-:W-:Y:S04]  /*3580*/  LEA R154, R154, R249, 0x6 ;  /* 0x000000f99a9a7211 */ /* 0x000fe800078e30ff */
[-C--:B-1----:R-:W-:Y:S01]  /*3590*/  HMMA.16816.F32 R4, R136, R148.reuse, R4 ;  /* 0x000000948804723c */ /* 0x082fe20000001804 */
[----:B------:R1:W2:Y:S05]  /*35a0*/  LDS R3, [R154.X4+0xf080] ;  /* 0x00f080009a037984 */ /* 0x0002aa0000004800 */
[----:B------:R1:W3:Y:S02]  /*35b0*/  LDS R152, [R154.X4+0xf0a0] ;  /* 0x00f0a0009a987984 */ /* 0x0002e40000004800 */
[C---:B-----5:R-:W-:Y:S03]  /*35c0*/  HMMA.16816.F32 R8, R156.reuse, R148, R8 ;  /* 0x000000949c08723c */ /* 0x060fe60000001808 */
[----:B------:R1:W4:Y:S05]  /*35d0*/  LDS R153, [R154.X4+0xf100] ;  /* 0x00f100009a997984 */ /* 0x00032a0000004800 */
[-C--:B------:R-:W-:Y:S01]  /*35e0*/  HMMA.16816.F32 R12, R156, R150.reuse, R12 ;  /* 0x000000969c0c723c */ /* 0x080fe2000000180c */
[----:B------:R-:W1:Y:S01]  /*35f0*/  LDS R154, [R154.X4+0xf120] ;  /* 0x00f120009a9a7984 */ /* 0x000e620000004800 */
[----:B------:R-:W-:Y:S04]  /*3600*/  DEPBAR.LE SB0, 0x0 ;  /* 0x000080000000791a */ /* 0x000fe80000000000 */
[----:B------:R-:W-:Y:S02]  /*3610*/  BAR.SYNC.DEFER_BLOCKING 0x0 ;  /* 0x0000000000007b1d */ /* 0x000fe40000010000 */
[C---:B------:R-:W-:Y:S08]  /*3620*/  HMMA.16816.F32 R16, R136.reuse, R150, R16 ;  /* 0x000000968810723c */ /* 0x040ff00000001810 */
[-C--:B------:R-:W-:Y:S08]  /*3630*/  HMMA.16816.F32 R20, R136, R160.reuse, R20 ;  /* 0x000000a08814723c */ /* 0x080ff00000001814 */
[C---:B------:R-:W-:Y:S01]  /*3640*/  HMMA.16816.F32 R24, R156.reuse, R160, R24 ;  /* 0x000000a09c18723c */ /* 0x040fe20000001818 */
[----:B------:R1:W1:Y:S07]  /*3650*/  LDSM.16.M88.4 R132, [R216+0xc080] ;  /* 0x00c08000d884783b */ /* 0x00026e0000000200 */
[-C--:B------:R-:W-:Y:S01]  /*3660*/  HMMA.16816.F32 R28, R156, R162.reuse, R28 ;  /* 0x000000a29c1c723c */ /* 0x080fe2000000181c */
[----:B------:R1:W1:Y:S05]  /*3670*/  LDSM.16.M88.4 R140, [R216+0xc880] ;  /* 0x00c88000d88c783b */ /* 0x00026a0000000200 */
[----:B------:R1:W1:Y:S02]  /*3680*/  LDSM.16.M88.4 R144, [R217] ;  /* 0x00000000d990783b */ /* 0x0002640000000200 */
[----:B------:R-:W-:Y:S03]  /*3690*/  HMMA.16816.F32 R32, R136, R162, R32 ;  /* 0x000000a28820723c */ /* 0x000fe60000001820 */
[----:B------:R1:W1:Y:S05]  /*36a0*/  LDSM.16.M88.4 R148, [R217+0x800] ;  /* 0x00080000d994783b */ /* 0x00026a0000000200 */
[----:B------:R-:W-:-:S05]  /*36b0*/  @P0 BRA `(.L_x_583) ;  /* 0x000002f000000947 */ /* 0x000fca0003800000 */
[----:B--234-:R-:W2:Y:S01]  /*36c0*/  LDL R234, [R1+0x4] ;  /* 0x0000040001ea7983 */ /* 0x01cea20000100800 */
[----:B------:R-:W-:Y:S01]  /*36d0*/  ULDC.64 UR6, c[0x0][0x178] ;  /* 0x00005e0000067ab9 */ /* 0x000fe20000000a00 */
[----:B------:R-:W-:Y:S01]  /*36e0*/  IMAD.U32 R156, RZ, RZ, UR5 ;  /* 0x00000005ff9c7e24 */ /* 0x000fe2000f8e00ff */
[----:B------:R-:W-:Y:S01]  /*36f0*/  USHF.R.S32.HI UR15, URZ, 0x1f, UR16 ;  /* 0x0000001f3f0f7899 */ /* 0x000fe20008011410 */
[----:B------:R-:W3:Y:S01]  /*3700*/  LDL.64 R236, [R1+0x30] ;  /* 0x0000300001ec7983 */ /* 0x000ee20000100a00 */
[----:B------:R-:W-:Y:S01]  /*3710*/  UIMAD.WIDE.U32 UR20, UR16, UR6, URZ ;  /* 0x00000006101472a5 */ /* 0x000fe2000f8e003f */
[----:B------:R-:W-:Y:S01]  /*3720*/  IMAD.U32 R155, RZ, RZ, UR5 ;  /* 0x00000005ff9b7e24 */ /* 0x000fe2000f8e00ff */
[----:B------:R-:W-:Y:S01]  /*3730*/  UIMAD UR15, UR15, UR6, URZ ;  /* 0x000000060f0f72a4 */ /* 0x000fe2000f8e023f */
[----:B------:R-:W4:Y:S01]  /*3740*/  LDL R235, [R1+0x4c] ;  /* 0x00004c0001eb7983 */ /* 0x000f220000100800 */
[----:B------:R-:W-:Y:S02]  /*3750*/  IMAD.U32 R2, RZ, RZ, UR10 ;  /* 0x0000000aff027e24 */ /* 0x000fe4000f8e00ff */
[----:B------:R-:W-:Y:S01]  /*3760*/  UIMAD UR15, UR16, UR7, UR15 ;  /* 0x00000007100f72a4 */ /* 0x000fe2000f8e020f */
[----:B------:R-:W5:Y:S01]  /*3770*/  LDL R230, [R1+0x8] ;  /* 0x0000080001e67983 */ /* 0x000f620000100800 */
[----:B------:R-:W-:Y:S01]  /*3780*/  UIMAD UR16, UR16, -0x40, UR12 ;  /* 0xffffffc0101078a4 */ /* 0x000fe2000f8e020c */
[----:B------:R-:W-:Y:S01]  /*3790*/  @!P3 LEA R2, R2, 0x40, 0x6 ;  /* 0x000000400202b811 */ /* 0x000fe200078e30ff */
[----:B------:R-:W-:Y:S01]  /*37a0*/  UIADD3 UR15, UR21, UR15, URZ ;  /* 0x0000000f150f7290 */ /* 0x000fe2000fffe03f */
[----:B------:R-:W5:Y:S01]  /*37b0*/  LDL.64 R232, [R1+0x20] ;  /* 0x0000200001e87983 */ /* 0x000f620000100a00 */
[----:B------:R-:W-:Y:S02]  /*37c0*/  IMAD.U32 R137, RZ, RZ, UR20 ;  /* 0x00000014ff897e24 */ /* 0x000fe4000f8e00ff */
[----:B------:R-:W-:Y:S01]  /*37d0*/  ISETP.LT.AND P4, PT, R250, UR16, PT ;  /* 0x00000010fa007c0c */ /* 0x000fe2000bf81270 */
[----:B------:R-:W5:Y:S01]  /*37e0*/  LDL R229, [R1+0x48] ;  /* 0x0000480001e57983 */ /* 0x000f620000100800 */
[----:B------:R-:W-:Y:S02]  /*37f0*/  IMAD.U32 R157, RZ, RZ, UR20 ;  /* 0x00000014ff9d7e24 */ /* 0x000fe4000f8e00ff */
[----:B------:R-:W-:Y:S01]  /*3800*/  IMAD.U32 R0, RZ, RZ, UR15 ;  /* 0x0000000fff007e24 */ /* 0x000fe2000f8e00ff */
[----:B------:R-:W1:Y:S01]  /*3810*/  S2R R231, SR_TID.X ;  /* 0x0000000000e77919 */ /* 0x000e620000002100 */
[C---:B--2---:R-:W-:Y:S01]  /*3820*/  LOP3.LUT P6, RZ, R234.reuse, 0x1, RZ, 0xc0, !PT ;  /* 0x00000001eaff7812 */ /* 0x044fe200078cc0ff */
[----:B-1----:R-:W-:Y:S01]  /*3830*/  IMAD.SHL.U32 R158, R231, 0x4, RZ ;  /* 0x00000004e79e7824 */ /* 0x002fe200078e00ff */
[----:B------:R-:W-:Y:S02]  /*3840*/  LOP3.LUT P5, RZ, R234, 0x2, RZ, 0xc0, !PT ;  /* 0x00000002eaff7812 */ /* 0x000fe400078ac0ff */
[----:B---3--:R-:W-:Y:S01]  /*3850*/  LEA R137, P1, R137, R236, 0x6 ;  /* 0x000000ec89897211 */ /* 0x008fe200078230ff */
[----:B------:R-:W-:Y:S01]  /*3860*/  @!P3 IMAD R155, R155, 0x40, R158 ;  /* 0x000000409b9bb824 */ /* 0x000fe200078e029e */
[C---:B------:R-:W-:Y:S02]  /*3870*/  ISETP.GE.OR P6, PT, R250.reuse, UR16, !P6 ;  /* 0x00000010fa007c0c */ /* 0x040fe4000f7c6670 */
[----:B----4-:R-:W-:Y:S02]  /*3880*/  LEA.HI.X R157, R157, R235, R0, 0x6, P1 ;  /* 0x000000eb9d9d7211 */ /* 0x010fe400008f3400 */
[----:B------:R-:W-:Y:S02]  /*3890*/  IADD3 R0, R251, 0x6080, RZ ;  /* 0x00006080fb007810 */ /* 0x000fe40007ffe0ff */
[----:B------:R-:W-:Y:S02]  /*38a0*/  ISETP.GE.OR P5, PT, R250, UR16, !P5 ;  /* 0x00000010fa007c0c */ /* 0x000fe4000efa6670 */
[C---:B------:R-:W-:Y:S01]  /*38b0*/  LEA R136, P2, R137.reuse, c[0x0][0x160], 0x1 ;  /* 0x0000580089887a11 */ /* 0x040fe200078408ff */
[----:B------:R-:W-:Y:S01]  /*38c0*/  IMAD R0, R156, 0x3000, R0 ;  /* 0x000030009c007824 */ /* 0x000fe200078e0200 */
[----:B-----5:R-:W-:Y:S02]  /*38d0*/  ISETP.GE.OR P4, PT, R230, c[0x0][0x16c], !P4 ;  /* 0x00005b00e6007a0c */ /* 0x020fe40006786670 */
[----:B------:R-:W-:Y:S02]  /*38e0*/  LEA.HI.X R137, R137, c[0x0][0x164], R157, 0x1, P2 ;  /* 0x0000590089897a11 */ /* 0x000fe400010f0c9d */
[C---:B------:R-:W-:Y:S03]  /*38f0*/  @!P3 IADD3 R139, P1, R2.reuse, R232, RZ ;  /* 0x000000e8028bb210 */ /* 0x040fe60007f3e0ff */
        /* <DEDUP_REMOVED lines=8> */
[----:B------:R1:W-:Y:S01]  /*3980*/  LDGSTS.E.BYPASS.LTC128B.128 [R0+0x2000], [R136.64+0x80], !P4 ;  /* 0x0200008088007fae */ /* 0x0003e2000e101d52 */
[----:B------:R-:W-:Y:S05]  /*3990*/  @!P3 IMAD.SHL.U32 R2, R155, 0x4, RZ ;  /* 0x000000049b02b824 */ /* 0x000fea00078e00ff */
[----:B------:R1:W-:Y:S02]  /*39a0*/  @!P3 LDGSTS.E.BYPASS.LTC128B.128 [R2+0xf080], [R138.64] ;  /* 0x0f0800008a02bfae */ /* 0x0003e4000b901d52 */
.L_x_583:
[----:B-1234-:R-:W2:Y:S01]  /*39b0*/  LDL R2, [R1+0x38] ;  /* 0x0000380001027983 */ /* 0x01eea20000100800 */
[----:B------:R-:W-:Y:S01]  /*39c0*/  ULEA UR7, UR10, 0x1, 0x6 ;  /* 0x000000010a077891 */ /* 0x000fe2000f8e303f */
[----:B------:R-:W-:Y:S01]  /*39d0*/  IMAD.U32 R0, RZ, RZ, UR12 ;  /* 0x0000000cff007e24 */ /* 0x000fe2000f8e00ff */
[----:B------:R-:W-:Y:S01]  /*39e0*/  USHF.L.U32 UR6, UR14, 0x7, URZ ;  /* 0x000000070e067899 */ /* 0x000fe2000800063f */
[----:B------:R-:W0:Y:S01]  /*39f0*/  LDGDEPBAR ;  /* 0x00000000000079af */ /* 0x000e220000000000 */
[----:B------:R-:W-:Y:S02]  /*3a00*/  UIADD3 UR10, UR10, 0x1, URZ ;  /* 0x000000010a0a7890 */ /* 0x000fe4000fffe03f */
[----:B------:R-:W-:Y:S06]  /*3a10*/  UIADD3 UR6, UR11, UR7, -UR6 ;  /* 0x000000070b067290 */ /* 0x000fec000fffe806 */
[----:B------:R-:W-:Y:S05]  /*3a20*/  IADD3 R0, R249, UR6, -R0 ;  /* 0x00000006f9007c10 */ /* 0x000fea000fffe800 */
[----:B--2---:R-:W-:Y:S05]  /*3a30*/  IMAD.IADD R136, R0, 0x1, -R2 ;  /* 0x0000000100887824 */ /* 0x004fea00078e0a02 */
[----:B------:R-:W-:Y:S02]  /*3a40*/  IADD3 R0, R136, 0x8, RZ ;  /* 0x0000000888007810 */ /* 0x000fe40007ffe0ff */
[C---:B------:R-:W-:Y:S02]  /*3a50*/  IMNMX R2, R252.reuse, R136, PT ;  /* 0x00000088fc027217 */ /* 0x040fe40003800200 */
[----:B------:R-:W-:Y:S02]  /*3a60*/  IMNMX R0, R252, R0, PT ;  /* 0x00000000fc007217 */ /* 0x000fe40003800200 */
[----:B------:R-:W-:Y:S02]  /*3a70*/  ISETP.GT.AND P5, PT, R2, RZ, PT ;  /* 0x000000ff0200720c */ /* 0x000fe40003fa4270 */
[----:B------:R-:W-:Y:S02]  /*3a80*/  ISETP.GT.AND P1, PT, R0, 0x1, PT ;  /* 0x000000010000780c */ /* 0x000fe40003f24270 */
[----:B------:R-:W-:Y:S02]  /*3a90*/  FSEL R157, R4, -INF , P5 ;  /* 0xff800000049d7808 */ /* 0x000fe40002800000 */
[----:B------:R-:W-:Y:S02]  /*3aa0*/  FSEL R160, R7, -INF , P1 ;  /* 0xff80000007a07808 */ /* 0x000fe40000800000 */
[C---:B------:R-:W-:Y:S01]  /*3ab0*/  ISETP.GT.AND P1, PT, R2.reuse, 0x20, PT ;  /* 0x000000200200780c */ /* 0x040fe20003f24270 */
[--C-:B------:R-:W-:Y:S01]  /*3ac0*/  FFMA.FTZ R157, R157, c[0x0][0x29c], -R3.reuse ;  /* 0x0000a7009d9d7a23 */ /* 0x100fe20000010803 */
[----:B------:R-:W-:Y:S01]  /*3ad0*/  ISETP.GT.AND P6, PT, R2, 0x21, PT ;  /* 0x000000210200780c */ /* 0x000fe20003fc4270 */
[--C-:B------:R-:W-:Y:S01]  /*3ae0*/  FFMA.FTZ R230, R160, c[0x0][0x29c], -R152.reuse ;  /* 0x0000a700a0e67a23 */ /* 0x100fe20000010898 */
[----:B------:R-:W-:Y:S02]  /*3af0*/  FSEL R139, R16, -INF , P1 ;  /* 0xff800000108b7808 */ /* 0x000fe40000800000 */
[----:B------:R-:W-:Y:S02]  /*3b00*/  ISETP.GT.AND P4, PT, R2, 0x1, PT ;  /* 0x000000010200780c */ /* 0x000fe40003f84270 */
[C---:B------:R-:W-:Y:S01]  /*3b10*/  ISETP.GT.AND P2, PT, R0.reuse, RZ, PT ;  /* 0x000000ff0000720c */ /* 0x040fe20003f44270 */
[--C-:B------:R-:W-:Y:S01]  /*3b20*/  FFMA.FTZ R162, R139, c[0x0][0x29c], -R3.reuse ;  /* 0x0000a7008ba27a23 */ /* 0x100fe20000010803 */
[C---:B------:R-:W-:Y:S02]  /*3b30*/  ISETP.GT.AND P5, PT, R0.reuse, 0x20, PT ;  /* 0x000000200000780c */ /* 0x040fe40003fa4270 */
[----:B------:R-:W-:Y:S02]  /*3b40*/  ISETP.GT.AND P1, PT, R0, 0x21, PT ;  /* 0x000000210000780c */ /* 0x000fe40003f24270 */
[----:B------:R-:W-:Y:S02]  /*3b50*/  FSEL R138, R17, -INF , P6 ;  /* 0xff800000118a7808 */ /* 0x000fe40003000000 */
[----:B------:R-:W-:Y:S02]  /*3b60*/  FSEL R156, R5, -INF , P4 ;  /* 0xff800000059c7808 */ /* 0x000fe40002000000 */
[----:B------:R-:W-:Y:S01]  /*3b70*/  FSEL R161, R6, -INF , P2 ;  /* 0xff80000006a17808 */ /* 0x000fe20001000000 */
[--C-:B------:R-:W-:Y:S01]  /*3b80*/  FFMA.FTZ R239, R138, c[0x0][0x29c], -R3.reuse ;  /* 0x0000a7008aef7a23 */ /* 0x100fe20000010803 */
[----:B------:R-:W-:Y:S02]  /*3b90*/  IADD3 R4, R136, 0x20, RZ ;  /* 0x0000002088047810 */ /* 0x000fe40007ffe0ff */
[C---:B------:R-:W-:Y:S01]  /*3ba0*/  ISETP.GT.AND P4, PT, R2.reuse, 0x40, PT ;  /* 0x000000400200780c */ /* 0x040fe20003f84270 */
[--C-:B------:R-:W-:Y:S01]  /*3bb0*/  FFMA.FTZ R231, R161, c[0x0][0x29c], -R152.reuse ;  /* 0x0000a700a1e77a23 */ /* 0x100fe20000010898 */
        /* <DEDUP_REMOVED lines=10> */
[----:B------:R-:W-:Y:S02]  /*3c60*/  FSEL R16, R21, -INF , P2 ;  /* 0xff80000015107808 */ /* 0x000fe40001000000 */
[----:B------:R-:W-:Y:S01]  /*3c70*/  IMNMX R2, R252, R2, PT ;  /* 0x00000002fc027217 */ /* 0x000fe20003800200 */
[--C-:B------:R-:W-:Y:S01]  /*3c80*/  FFMA.FTZ R242, R18, c[0x0][0x29c], -R3.reuse ;  /* 0x0000a70012f27a23 */ /* 0x100fe20000010803 */
[----:B------:R-:W-:Y:S01]  /*3c90*/  ISETP.GT.AND P4, PT, R0, 0x41, PT ;  /* 0x000000410000780c */ /* 0x000fe20003f84270 */
[--C-:B------:R-:W-:Y:S01]  /*3ca0*/  FFMA.FTZ R241, R16, c[0x0][0x29c], -R3.reuse ;  /* 0x0000a70010f17a23 */ /* 0x100fe20000010803 */
[----:B------:R-:W-:Y:S02]  /*3cb0*/  ISETP.GT.AND P2, PT, R0, 0x60, PT ;  /* 0x000000600000780c */ /* 0x000fe40003f44270 */
[----:B------:R-:W-:Y:S02]  /*3cc0*/  FSEL R155, R22, -INF , P1 ;  /* 0xff800000169b7808 */ /* 0x000fe40000800000 */
[----:B------:R-:W-:Y:S02]  /*3cd0*/  ISETP.GT.AND P1, PT, R0, 0x61, PT ;  /* 0x000000610000780c */ /* 0x000fe40003f24270 */
[----:B------:R-:W-:Y:S01]  /*3ce0*/  IMNMX R0, R252, R4, PT ;  /* 0x00000004fc007217 */ /* 0x000fe20003800200 */
[--C-:B------:R-:W-:Y:S01]  /*3cf0*/  FFMA.FTZ R161, R155, c[0x0][0x29c], -R152.reuse ;  /* 0x0000a7009ba17a23 */ /* 0x100fe20000010898 */
[-C--:B------:R-:W-:Y:S03]  /*3d00*/  HMMA.16816.F32 R4, R132, R164.reuse, RZ ;  /* 0x000000a48404723c */ /* 0x080fe600000018ff */
[----:B------:R-:W-:Y:S02]  /*3d10*/  FSEL R19, R23, -INF , P4 ;  /* 0xff80000017137808 */ /* 0x000fe40002000000 */
[----:B------:R-:W-:Y:S02]  /*3d20*/  FSEL R33, R33, -INF , P5 ;  /* 0xff80000021217808 */ /* 0x000fe40002800000 */
[----:B------:R-:W-:Y:S01]  /*3d30*/  FSEL R17, R34, -INF , P2 ;  /* 0xff80000022117808 */ /* 0x000fe20001000000 */
[--C-:B------:R-:W-:Y:S01]  /*3d40*/  FFMA.FTZ R160, R19, c[0x0][0x29c], -R152.reuse ;  /* 0x0000a70013a07a23 */ /* 0x100fe20000010898 */
[----:B------:R-:W-:Y:S02]  /*3d50*/  FSEL R35, R35, -INF , P1 ;  /* 0xff80000023237808 */ /* 0x000fe40000800000 */
[C---:B------:R-:W-:Y:S01]  /*3d60*/  ISETP.GT.AND P5, PT, R0.reuse, RZ, PT ;  /* 0x000000ff0000720c */ /* 0x040fe20003fa4270 */
[--C-:B------:R-:W-:Y:S01]  /*3d70*/  FFMA.FTZ R159, R17, c[0x0][0x29c], -R152.reuse ;  /* 0x0000a700119f7a23 */ /* 0x100fe20000010898 */
[----:B------:R-:W-:Y:S01]  /*3d80*/  ISETP.GT.AND P4, PT, R0, 0x1, PT ;  /* 0x000000010000780c */ /* 0x000fe20003f84270 */
[----:B------:R-:W-:Y:S01]  /*3d90*/  FFMA.FTZ R238, R33, c[0x0][0x29c], -R3 ;  /* 0x0000a70021ee7a23 */ /* 0x000fe20000010803 */
[C---:B------:R-:W-:Y:S01]  /*3da0*/  ISETP.GT.AND P2, PT, R2.reuse, RZ, PT ;  /* 0x000000ff0200720c */ /* 0x040fe20003f44270 */
[----:B------:R-:W-:Y:S01]  /*3db0*/  FFMA.FTZ R152, R35, c[0x0][0x29c], -R152 ;  /* 0x0000a70023987a23 */ /* 0x000fe20000010898 */
[----:B------:R-:W-:Y:S02]  /*3dc0*/  ISETP.GT.AND P1, PT, R2, 0x1, PT ;  /* 0x000000010200780c */ /* 0x000fe40003f24270 */
[----:B------:R-:W-:Y:S02]  /*3dd0*/  FSEL R137, R10, -INF , P2 ;  /* 0xff8000000a897808 */ /* 0x000fe40001000000 */
[----:B------:R-:W-:Y:S01]  /*3de0*/  FSEL R136, R11, -INF , P1 ;  /* 0xff8000000b887808 */ /* 0x000fe20000800000 */
[----:B------:R-:W-:Y:S01]  /*3df0*/  MUFU.EX2 R152, R152 ;  /* 0x0000009800987308 */ /* 0x000fe20000000800 */
[----:B------:R-:W-:Y:S01]  /*3e00*/  FSEL R23, R8, -INF , P5 ;  /* 0xff80000008177808 */ /* 0x000fe20002800000 */
[--C-:B------:R-:W-:Y:S01]  /*3e10*/  FFMA.FTZ R232, R137, c[0x0][0x29c], -R154.reuse ;  /* 0x0000a70089e87a23 */ /* 0x100fe2000001089a */
[----:B------:R-:W-:Y:S01]  /*3e20*/  FSEL R22, R9, -INF , P4 ;  /* 0xff80000009167808 */ /* 0x000fe20002000000 */
[--C-:B------:R-:W-:Y:S01]  /*3e30*/  FFMA.FTZ R243, R136, c[0x0][0x29c], -R154.reuse ;  /* 0x0000a70088f37a23 */ /* 0x100fe2000001089a */
[C---:B------:R-:W-:Y:S01]  /*3e40*/  HMMA.16816.F32 R8, R140.reuse, R164, RZ ;  /* 0x000000a48c08723c */ /* 0x040fe200000018ff */
[----:B------:R-:W-:Y:S01]  /*3e50*/  LDSM.16.M88.4 R136, [R216+0xd880] ;  /* 0x00d88000d888783b */ /* 0x000fe20000000200 */
[----:B------:R-:W-:Y:S01]  /*3e60*/  FSEL R32, R32, -INF , P6 ;  /* 0xff80000020207808 */ /* 0x000fe20003000000 */
[--C-:B------:R-:W-:Y:S01]  /*3e70*/  FFMA.FTZ R155, R23, c[0x0][0x29c], -R153.reuse ;  /* 0x0000a700179b7a23 */ /* 0x100fe20000010899 */
[----:B------:R-:W-:Y:S01]  /*3e80*/  ISETP.GT.AND P2, PT, R0, 0x20, PT ;  /* 0x000000200000780c */ /* 0x000fe20003f44270 */
[----:B------:R-:W-:Y:S01]  /*3e90*/  FFMA.FTZ R158, R22, c[0x0][0x29c], -R153 ;  /* 0x0000a700169e7a23 */ /* 0x000fe20000010899 */
[----:B------:R-:W-:Y:S01]  /*3ea0*/  ISETP.GT.AND P6, PT, R0, 0x21, PT ;  /* 0x000000210000780c */ /* 0x000fe20003fc4270 */
[----:B------:R-:W-:Y:S01]  /*3eb0*/  FFMA.FTZ R240, R32, c[0x0][0x29c], -R3 ;  /* 0x0000a70020f07a23 */ /* 0x000fe20000010803 */
[C---:B------:R-:W-:Y:S02]  /*3ec0*/  ISETP.GT.AND P5, PT, R2.reuse, 0x20, PT ;  /* 0x000000200200780c */ /* 0x040fe40003fa4270 */
[----:B------:R-:W-:Y:S01]  /*3ed0*/  ISETP.GT.AND P1, PT, R2, 0x21, PT ;  /* 0x000000210200780c */ /* 0x000fe20003f24270 */
[----:B------:R-:W-:Y:S01]  /*3ee0*/  MUFU.EX2 R158, R158 ;  /* 0x0000009e009e7308 */ /* 0x000fe20000000800 */
[----:B------:R-:W-:Y:S02]  /*3ef0*/  ISETP.GT.AND P4, PT, R0, 0x40, PT ;  /* 0x000000400000780c */ /* 0x000fe40003f84270 */
[----:B------:R-:W-:Y:S02]  /*3f00*/  FSEL R21, R12, -INF , P2 ;  /* 0xff8000000c157808 */ /* 0x000fe40001000000 */
[C---:B------:R-:W-:Y:S02]  /*3f10*/  ISETP.GT.AND P2, PT, R0.reuse, 0x41, PT ;  /* 0x000000410000780c */ /* 0x040fe40003f44270 */
[----:B------:R-:W-:Y:S01]  /*3f20*/  FSEL R20, R13, -INF , P6 ;  /* 0xff8000000d147808 */ /* 0x000fe20003000000 */
[--C-:B------:R-:W-:Y:S01]  /*3f30*/  FFMA.FTZ R233, R21, c[0x0][0x29c], -R153.reuse ;  /* 0x0000a70015e97a23 */ /* 0x100fe20000010899 */
[----:B------:R-:W-:Y:S02]  /*3f40*/  ISETP.GT.AND P6, PT, R0, 0x60, PT ;  /* 0x000000600000780c */ /* 0x000fe40003fc4270 */
[----:B------:R-:W-:Y:S01]  /*3f50*/  FSEL R34, R14, -INF , P5 ;  /* 0xff8000000e227808 */ /* 0x000fe20002800000 */
[--C-:B------:R-:W-:Y:S01]  /*3f60*/  FFMA.FTZ R237, R20, c[0x0][0x29c], -R153.reuse ;  /* 0x0000a70014ed7a23 */ /* 0x100fe20000010899 */
[----:B------:R-:W-:Y:S02]  /*3f70*/  ISETP.GT.AND P5, PT, R0, 0x61, PT ;  /* 0x000000610000780c */ /* 0x000fe40003fa4270 */
[----:B------:R-:W-:Y:S01]  /*3f80*/  FSEL R0, R15, -INF , P1 ;  /* 0xff8000000f007808 */ /* 0x000fe20000800000 */
[--C-:B------:R-:W-:Y:S01]  /*3f90*/  FFMA.FTZ R244, R34, c[0x0][0x29c], -R154.reuse ;  /* 0x0000a70022f47a23 */ /* 0x100fe2000001089a */
[-C--:B------:R-:W-:Y:S01]  /*3fa0*/  HMMA.16816.F32 R12, R140, R166.reuse, RZ ;  /* 0x000000a68c0c723c */ /* 0x080fe200000018ff */
[----:B------:R-:W-:Y:S02]  /*3fb0*/  ISETP.GT.AND P1, PT, R2, 0x40, PT ;  /* 0x000000400200780c */ /* 0x000fe40003f24270 */
[--C-:B------:R-:W-:Y:S01]  /*3fc0*/  FFMA.FTZ R245, R0, c[0x0][0x29c], -R154.reuse ;  /* 0x0000a70000f57a23 */ /* 0x100fe2000001089a */
[----:B------:R-:W-:Y:S01]  /*3fd0*/  FSEL R24, R24, -INF , P4 ;  /* 0xff80000018187808 */ /* 0x000fe20002000000 */
[----:B------:R-:W-:Y:S01]  /*3fe0*/  LDS R0, [R249.X4+0xf2a0] ;  /* 0x00f2a000f9007984 */ /* 0x000fe20000004800 */
[----:B------:R-:W-:Y:S02]  /*3ff0*/  ISETP.GT.AND P4, PT, R2, 0x41, PT ;  /* 0x000000410200780c */ /* 0x000fe40003f84270 */
[C---:B------:R-:W-:Y:S04]  /*4000*/  HMMA.16816.F32 R16, R132.reuse, R166, RZ ;  /* 0x000000a68410723c */ /* 0x040fe800000018ff */
[--C-:B------:R-:W-:Y:S01]  /*4010*/  FFMA.FTZ R236, R24, c[0x0][0x29c], -R153.reuse ;  /* 0x0000a70018ec7a23 */ /* 0x100fe20000010899 */
[----:B------:R-:W-:Y:S02]  /*4020*/  FSEL R25, R25, -INF , P2 ;  /* 0xff80000019197808 */ /* 0x000fe40001000000 */
[----:B------:R-:W-:Y:S01]  /*4030*/  ISETP.GT.AND P2, PT, R2, 0x60, PT ;  /* 0x000000600200780c */ /* 0x000fe20003f44270 */
[-C--:B------:R-:W-:Y:S01]  /*4040*/  HMMA.16816.F32 R20, R132, R168.reuse, RZ ;  /* 0x000000a88414723c */ /* 0x080fe200000018ff */
[----:B------:R-:W-:Y:S02]  /*4050*/  FSEL R26, R26, -INF , P1 ;  /* 0xff8000001a1a7808 */ /* 0x000fe40000800000 */
[----:B------:R-:W-:Y:S01]  /*4060*/  ISETP.GT.AND P1, PT, R2, 0x61, PT ;  /* 0x000000610200780c */ /* 0x000fe20003f24270 */
[----:B------:R-:W-:Y:S01]  /*4070*/  FFMA.FTZ R235, R25, c[0x0][0x29c], -R153 ;  /* 0x0000a70019eb7a23 */ /* 0x000fe20000010899 */
[----:B------:R-:W-:Y:S01]  /*4080*/  FSEL R27, R27, -INF , P4 ;  /* 0xff8000001b1b7808 */ /* 0x000fe20002000000 */
[--C-:B------:R-:W-:Y:S01]  /*4090*/  FFMA.FTZ R246, R26, c[0x0][0x29c], -R154.reuse ;  /* 0x0000a7001af67a23 */ /* 0x100fe2000001089a */
[----:B------:R-:W-:Y:S01]  /*40a0*/  FSEL R28, R28, -INF , P6 ;  /* 0xff8000001c1c7808 */ /* 0x000fe20003000000 */
[----:B------:R-:W-:Y:S01]  /*40b0*/  FFMA.FTZ R2, R156, c[0x0][0x29c], -R3 ;  /* 0x0000a7009c027a23 */ /* 0x000fe20000010803 */
[----:B------:R-:W-:Y:S01]  /*40c0*/  FSEL R29, R29, -INF , P5 ;  /* 0xff8000001d1d7808 */ /* 0x000fe20002800000 */
[----:B------:R-:W-:Y:S01]  /*40d0*/  LDS R3, [R249.X4+0xf280] ;  /* 0x00f28000f9037984 */ /* 0x000fe20000004800 */
[----:B------:R-:W-:Y:S01]  /*40e0*/  MUFU.EX2 R156, R157 ;  /* 0x0000009d009c7308 */ /* 0x000fe20000000800 */
[--C-:B------:R-:W-:Y:S01]  /*40f0*/  FFMA.FTZ R247, R27, c[0x0][0x29c], -R154.reuse ;  /* 0x0000a7001bf77a23 */ /* 0x100fe2000001089a */
[----:B------:R-:W-:Y:S01]  /*4100*/  FSEL R30, R30, -INF , P2 ;  /* 0xff8000001e1e7808 */ /* 0x000fe20001000000 */
[C---:B------:R-:W-:Y:S02]  /*4110*/  HMMA.16816.F32 R24, R140.reuse, R168, RZ ;  /* 0x000000a88c18723c */ /* 0x040fe400000018ff */
[----:B------:R-:W-:Y:S01]  /*4120*/  FSEL R31, R31, -INF , P1 ;  /* 0xff8000001f1f7808 */ /* 0x000fe20000800000 */
[--C-:B------:R-:W-:Y:S02]  /*4130*/  FFMA.FTZ R234, R28, c[0x0][0x29c], -R153.reuse ;  /* 0x0000a7001cea7a23 */ /* 0x100fe40000010899 */
[----:B------:R-:W-:Y:S02]  /*4140*/  FFMA.FTZ R153, R29, c[0x0][0x29c], -R153 ;  /* 0x0000a7001d997a23 */ /* 0x000fe40000010899 */
[--C-:B------:R-:W-:Y:S01]  /*4150*/  FFMA.FTZ R248, R30, c[0x0][0x29c], -R154.reuse ;  /* 0x0000a7001ef87a23 */ /* 0x100fe2000001089a */
[----:B------:R-:W1:Y:S01]  /*4160*/  MUFU.EX2 R2, R2 ;  /* 0x0000000200027308 */ /* 0x000e620000000800 */
[----:B------:R-:W-:Y:S02]  /*4170*/  FFMA.FTZ R154, R31, c[0x0][0x29c], -R154 ;  /* 0x0000a7001f9a7a23 */ /* 0x000fe4000001089a */
[-C--:B------:R-:W-:Y:S07]  /*4180*/  HMMA.16816.F32 R28, R140, R170.reuse, RZ ;  /* 0x000000aa8c1c723c */ /* 0x080fee00000018ff */
[----:B------:R-:W2:Y:S01]  /*4190*/  MUFU.EX2 R142, R230 ;  /* 0x000000e6008e7308 */ /* 0x000ea20000000800 */
[----:B------:R-:W-:Y:S01]  /*41a0*/  HMMA.16816.F32 R32, R132, R170, RZ ;  /* 0x000000aa8420723c */ /* 0x000fe200000018ff */
[----:B------:R-:W3:Y:S07]  /*41b0*/  LDSM.16.M88.4 R132, [R216+0xd080] ;  /* 0x00d08000d884783b */ /* 0x000eee0000000200 */
[-C--:B------:R-:W-:Y:S01]  /*41c0*/  HMMA.16816.F32 R4, R144, R172.reuse, R4 ;  /* 0x000000ac9004723c */ /* 0x080fe20000001804 */
[----:B------:R-:W-:Y:S07]  /*41d0*/  MUFU.EX2 R143, R229 ;  /* 0x000000e5008f7308 */ /* 0x000fee0000000800 */
[C---:B------:R-:W-:Y:S03]  /*41e0*/  HMMA.16816.F32 R8, R148.reuse, R172, R8 ;  /* 0x000000ac9408723c */ /* 0x040fe60000001808 */
[----:B------:R-:W-:Y:S05]  /*41f0*/  MUFU.EX2 R141, R239 ;  /* 0x000000ef008d7308 */ /* 0x000fea0000000800 */
[-C--:B------:R-:W-:Y:S05]  /*4200*/  HMMA.16816.F32 R12, R148, R174.reuse, R12 ;  /* 0x000000ae940c723c */ /* 0x080fea000000180c */
        /* <DEDUP_REMOVED lines=8> */
[----:B------:R-:W-:Y:S05]  /*4290*/  HMMA.16816.F32 R32, R144, R178, R32 ;  /* 0x000000b29020723c */ /* 0x000fea0000001820 */
[----:B------:R-:W-:Y:S03]  /*42a0*/  MUFU.EX2 R147, R159 ;  /* 0x0000009f00937308 */ /* 0x000fe60000000800 */
[-C--:B---3--:R-:W-:Y:S07]  /*42b0*/  HMMA.16816.F32 R4, R132, R180.reuse, R4 ;  /* 0x000000b48404723c */ /* 0x088fee0000001804 */
[----:B------:R-:W-:Y:S01]  /*42c0*/  MUFU.EX2 R145, R163 ;  /* 0x000000a300917308 */ /* 0x000fe20000000800 */
[C---:B------:R-:W-:Y:S08]  /*42d0*/  HMMA.16816.F32 R8, R136.reuse, R180, R8 ;  /* 0x000000b48808723c */ /* 0x040ff00000001808 */
[-C--:B------:R-:W-:Y:S01]  /*42e0*/  HMMA.16816.F32 R12, R136, R182.reuse, R12 ;  /* 0x000000b6880c723c */ /* 0x080fe2000000180c */
[----:B------:R-:W-:Y:S07]  /*42f0*/  MUFU.EX2 R144, R161 ;  /* 0x000000a100907308 */ /* 0x000fee0000000800 */
[C---:B------:R-:W-:Y:S03]  /*4300*/  HMMA.16816.F32 R16, R132.reuse, R182, R16 ;  /* 0x000000b68410723c */ /* 0x040fe60000001810 */
[----:B------:R-:W-:Y:S05]  /*4310*/  MUFU.EX2 R150, R235 ;  /* 0x000000eb00967308 */ /* 0x000fea0000000800 */
[-C--:B------:R-:W-:Y:S05]  /*4320*/  HMMA.16816.F32 R20, R132, R184.reuse, R20 ;  /* 0x000000b88414723c */ /* 0x080fea0000001814 */
[----:B------:R-:W-:Y:S03]  /*4330*/  MUFU.EX2 R149, R234 ;  /* 0x000000ea00957308 */ /* 0x000fe60000000800 */
[C---:B------:R-:W-:Y:S07]  /*4340*/  HMMA.16816.F32 R24, R136.reuse, R184, R24 ;  /* 0x000000b88818723c */ /* 0x040fee0000001818 */
[----:B------:R-:W3:Y:S01]  /*4350*/  MUFU.EX2 R151, R162 ;  /* 0x000000a200977308 */ /* 0x000ee20000000800 */
[-C--:B------:R-:W-:Y:S01]  /*4360*/  HMMA.16816.F32 R28, R136, R186.reuse, R28 ;  /* 0x000000ba881c723c */ /* 0x080fe2000000181c */
[----:B------:R-:W-:Y:S07]  /*4370*/  LDSM.16.M88.4 R136, [R217+0x1800] ;  /* 0x00180000d988783b */ /* 0x000fee0000000200 */
[----:B------:R-:W-:Y:S01]  /*4380*/  HMMA.16816.F32 R32, R132, R186, R32 ;  /* 0x000000ba8420723c */ /* 0x000fe20000001820 */
[----:B------:R-:W4:Y:S01]  /*4390*/  LDSM.16.M88.4 R132, [R217+0x1000] ;  /* 0x00100000d984783b */ /* 0x000f220000000200 */
[----:B------:R-:W-:Y:S10]  /*43a0*/  MUFU.EX2 R146, R160 ;  /* 0x000000a000927308 */ /* 0x000ff40000000800 */
[----:B------:R-:W-:Y:S10]  /*43b0*/  MUFU.EX2 R160, R232 ;  /* 0x000000e800a07308 */ /* 0x000ff40000000800 */
[----:B------:R-:W-:Y:S10]  /*43c0*/  MUFU.EX2 R159, R243 ;  /* 0x000000f3009f7308 */ /* 0x000ff40000000800 */
[----:B------:R-:W-:Y:S01]  /*43d0*/  MUFU.EX2 R154, R154 ;  /* 0x0000009a009a7308 */ /* 0x000fe20000000800 */
        /* <DEDUP_REMOVED lines=23> */
[C---:B------:R-:W-:Y:S04]  /*4550*/  HMMA.16816.F32 R16, R132.reuse, R206, R16 ;  /* 0x000000ce8410723c */ /* 0x040fe80000001810 */
[--C-:B------:R-:W-:Y:S02]  /*4560*/  FADD.FTZ R4, R4, -R3.reuse ;  /* 0x8000000304047221 */ /* 0x100fe40000010000 */
[--C-:B------:R-:W-:Y:S02]  /*4570*/  FADD.FTZ R5, R5, -R3.reuse ;  /* 0x8000000305057221 */ /* 0x100fe40000010000 */
[-C--:B------:R-:W-:Y:S04]  /*4580*/  HMMA.16816.F32 R20, R132, R208.reuse, R20 ;  /* 0x000000d08414723c */ /* 0x080fe80000001814 */
[----:B-1----:R-:W-:Y:S02]  /*4590*/  FMUL.FTZ R5, R2, R5 ;  /* 0x0000000502057220 */ /* 0x002fe40000410000 */
[----:B------:R-:W-:Y:S01]  /*45a0*/  FMUL.FTZ R4, R156, R4 ;  /* 0x000000049c047220 */ /* 0x000fe20000410000 */
[----:B------:R-:W-:Y:S01]  /*45b0*/  F2FP.PACK_AB R156, R2, R156 ;  /* 0x0000009c029c723e */ /* 0x000fe200000000ff */
[C---:B------:R-:W-:Y:S01]  /*45c0*/  HMMA.16816.F32 R24, R136.reuse, R208, R24 ;  /* 0x000000d08818723c */ /* 0x040fe20000001818 */
[----:B------:R-:W1:Y:S03]  /*45d0*/  LDS R2, [R249.X4+0xf300] ;  /* 0x00f30000f9027984 */ /* 0x000e660000004800 */
[--C-:B------:R-:W-:Y:S02]  /*45e0*/  FADD.FTZ R6, R6, -R0.reuse ;  /* 0x8000000006067221 */ /* 0x100fe40000010000 */
[--C-:B------:R-:W-:Y:S02]  /*45f0*/  FADD.FTZ R7, R7, -R0.reuse ;  /* 0x8000000007077221 */ /* 0x100fe40000010000 */
[-C--:B------:R-:W-:Y:S01]  /*4600*/  HMMA.16816.F32 R28, R136, R210.reuse, R28 ;  /* 0x000000d2881c723c */ /* 0x080fe2000000181c */
[----:B------:R-:W-:Y:S03]  /*4610*/  MUFU.EX2 R137, R238 ;  /* 0x000000ee00897308 */ /* 0x000fe60000000800 */
[----:B--2---:R-:W-:Y:S02]  /*4620*/  FMUL.FTZ R7, R142, R7 ;  /* 0x000000078e077220 */ /* 0x004fe40000410000 */
[--C-:B------:R-:W-:Y:S02]  /*4630*/  FADD.FTZ R16, R16, -R3.reuse ;  /* 0x8000000310107221 */ /* 0x100fe40000010000 */
[----:B------:R-:W-:Y:S03]  /*4640*/  HMMA.16816.F32 R32, R132, R210, R32 ;  /* 0x000000d28420723c */ /* 0x000fe60000001820 */
[----:B------:R-:W2:Y:S01]  /*4650*/  MUFU.EX2 R139, R241 ;  /* 0x000000f1008b7308 */ /* 0x000ea20000000800 */
[--C-:B------:R-:W-:Y:S02]  /*4660*/  FADD.FTZ R17, R17, -R3.reuse ;  /* 0x8000000311117221 */ /* 0x100fe40000010000 */
[----:B---3--:R-:W-:Y:S02]  /*4670*/  FMUL.FTZ R16, R151, R16 ;  /* 0x0000001097107220 */ /* 0x008fe40000410000 */
[C---:B------:R-:W-:Y:S01]  /*4680*/  FMUL.FTZ R17, R141.reuse, R17 ;  /* 0x000000118d117220 */ /* 0x040fe20000410000 */
[----:B------:R-:W-:Y:S03]  /*4690*/  F2FP.PACK_AB R141, R141, R151 ;  /* 0x000000978d8d723e */ /* 0x000fe600000000ff */
[--C-:B------:R-:W-:Y:S01]  /*46a0*/  FADD.FTZ R20, R20, -R3.reuse ;  /* 0x8000000314147221 */ /* 0x100fe20000010000 */
[----:B------:R-:W3:Y:S01]  /*46b0*/  MUFU.EX2 R138, R240 ;  /* 0x000000f0008a7308 */ /* 0x000ee20000000800 */
[--C-:B------:R-:W-:Y:S01]  /*46c0*/  FADD.FTZ R21, R21, -R3.reuse ;  /* 0x8000000315157221 */ /* 0x100fe20000010000 */
[----:B------:R-:W-:Y:S01]  /*46d0*/  F2FP.PACK_AB R151, R17, R16 ;  /* 0x000000101197723e */ /* 0x000fe200000000ff */
[----:B------:R-:W-:Y:S01]  /*46e0*/  FMUL.FTZ R20, R140, R20 ;  /* 0x000000148c147220 */ /* 0x000fe20000410000 */
[----:B------:R-:W-:Y:S01]  /*46f0*/  F2FP.PACK_AB R17, R152, R147 ;  /* 0x000000939811723e */ /* 0x000fe200000000ff */
[--C-:B------:R-:W-:Y:S02]  /*4700*/  FADD.FTZ R18, R18, -R0.reuse ;  /* 0x8000000012127221 */ /* 0x100fe40000010000 */
[--C-:B------:R-:W-:Y:S02]  /*4710*/  FADD.FTZ R19, R19, -R0.reuse ;  /* 0x8000000013137221 */ /* 0x100fe40000010000 */
[--C-:B------:R-:W-:Y:S01]  /*4720*/  FADD.FTZ R23, R23, -R0.reuse ;  /* 0x8000000017177221 */ /* 0x100fe20000010000 */
[----:B------:R-:W4:Y:S01]  /*4730*/  MUFU.EX2 R136, R231 ;  /* 0x000000e700887308 */ /* 0x000f220000000800 */
[--C-:B------:R-:W-:Y:S02]  /*4740*/  FADD.FTZ R32, R32, -R3.reuse ;  /* 0x8000000320207221 */ /* 0x100fe40000010000 */
[--C-:B------:R-:W-:Y:S02]  /*4750*/  FADD.FTZ R34, R34, -R0.reuse ;  /* 0x8000000022227221 */ /* 0x100fe40000010000 */
[--C-:B------:R-:W-:Y:S02]  /*4760*/  FADD.FTZ R35, R35, -R0.reuse ;  /* 0x8000000023237221 */ /* 0x100fe40000010000 */
[C---:B--2---:R-:W-:Y:S01]  /*4770*/  FMUL.FTZ R21, R139.reuse, R21 ;  /* 0x000000158b157220 */ /* 0x044fe20000410000 */
[----:B------:R-:W-:Y:S01]  /*4780*/  F2FP.PACK_AB R139, R139, R140 ;  /* 0x0000008c8b8b723e */ /* 0x000fe200000000ff */
[----:B------:R-:W-:Y:S01]  /*4790*/  FADD.FTZ R33, R33, -R3 ;  /* 0x8000000321217221 */ /* 0x000fe20000010000 */
[----:B------:R-:W-:Y:S01]  /*47a0*/  F2FP.PACK_AB R140, R5, R4 ;  /* 0x00000004058c723e */ /* 0x000fe200000000ff */
[----:B------:R-:W-:Y:S01]  /*47b0*/  FADD.FTZ R4, R22, -R0 ;  /* 0x8000000016047221 */ /* 0x000fe20000010000 */
[----:B------:R-:W2:Y:S01]  /*47c0*/  MUFU.EX2 R135, R237 ;  /* 0x000000ed00877308 */ /* 0x000ea20000000800 */
[----:B------:R-:W-:Y:S01]  /*47d0*/  FMUL.FTZ R0, R147, R34 ;  /* 0x0000002293007220 */ /* 0x000fe20000410000 */
[----:B------:R-:W-:Y:S01]  /*47e0*/  F2FP.PACK_AB R155, R21, R20 ;  /* 0x00000014159b723e */ /* 0x000fe200000000ff */
[----:B---3--:R-:W-:Y:S01]  /*47f0*/  FMUL.FTZ R16, R138, R32 ;  /* 0x000000208a107220 */ /* 0x008fe20000410000 */
[----:B------:R-:W-:Y:S01]  /*4800*/  F2FP.PACK_AB R22, R145, R143 ;  /* 0x0000008f9116723e */ /* 0x000fe200000000ff */
[----:B------:R-:W-:Y:S01]  /*4810*/  FMUL.FTZ R32, R152, R35 ;  /* 0x0000002398207220 */ /* 0x000fe20000410000 */
[----:B------:R-:W-:Y:S01]  /*4820*/  F2FP.PACK_AB R138, R137, R138 ;  /* 0x0000008a898a723e */ /* 0x000fe200000000ff */
[----:B------:R-:W-:Y:S01]  /*4830*/  FMUL.FTZ R21, R145, R19 ;  /* 0x0000001391157220 */ /* 0x000fe20000410000 */
[----:B------:R-:W-:Y:S01]  /*4840*/  F2FP.PACK_AB R19, R146, R144 ;  /* 0x000000909213723e */ /* 0x000fe200000000ff */
[----:B------:R-:W-:Y:S01]  /*4850*/  FMUL.FTZ R4, R144, R4 ;  /* 0x0000000490047220 */ /* 0x000fe20000410000 */
[----:B------:R-:W-:Y:S01]  /*4860*/  F2FP.PACK_AB R32, R32, R0 ;  /* 0x000000002020723e */ /* 0x000fe200000000ff */
[----:B------:R-:W-:Y:S01]  /*4870*/  MUFU.EX2 R132, R245 ;  /* 0x000000f500847308 */ /* 0x000fe20000000800 */
[----:B----4-:R-:W-:Y:S01]  /*4880*/  F2FP.PACK_AB R3, R142, R136 ;  /* 0x000000888e03723e */ /* 0x010fe200000000ff */
[----:B------:R-:W3:Y:S01]  /*4890*/  LDS R0, [R249.X4+0xf320] ;  /* 0x00f32000f9007984 */ /* 0x000ee20000004800 */
[----:B------:R-:W-:Y:S02]  /*48a0*/  FMUL.FTZ R146, R146, R23 ;  /* 0x0000001792927220 */ /* 0x000fe40000410000 */
[----:B------:R-:W-:Y:S01]  /*48b0*/  FMUL.FTZ R6, R136, R6 ;  /* 0x0000000688067220 */ /* 0x000fe20000410000 */
[----:B------:R4:W-:Y:S01]  /*48c0*/  STS [R227+0xf880], R3 ;  /* 0x00f88003e3007388 */ /* 0x0009e20000000800 */
[--C-:B-1----:R-:W-:Y:S01]  /*48d0*/  FADD.FTZ R9, R9, -R2.reuse ;  /* 0x8000000209097221 */ /* 0x102fe20000010000 */
[----:B------:R-:W-:Y:S01]  /*48e0*/  F2FP.PACK_AB R34, R146, R4 ;  /* 0x000000049222723e */ /* 0x000fe200000000ff */
[--C-:B------:R-:W-:Y:S01]  /*48f0*/  FADD.FTZ R4, R12, -R2.reuse ;  /* 0x800000020c047221 */ /* 0x100fe20000010000 */
[----:B------:R-:W1:Y:S01]  /*4900*/  MUFU.EX2 R134, R244 ;  /* 0x000000f400867308 */ /* 0x000e620000000800 */
[----:B------:R-:W-:Y:S01]  /*4910*/  STS [R227+0xf480], R156 ;  /* 0x00f4809ce3007388 */ /* 0x000fe20000000800 */
[----:B------:R-:W-:Y:S01]  /*4920*/  F2FP.PACK_AB R12, R158, R157 ;  /* 0x0000009d9e0c723e */ /* 0x000fe200000000ff */
[--C-:B------:R-:W-:Y:S02]  /*4930*/  FADD.FTZ R13, R13, -R2.reuse ;  /* 0x800000020d0d7221 */ /* 0x100fe40000010000 */
[----:B------:R-:W-:Y:S01]  /*4940*/  STS [R228], R141 ;  /* 0x0000008de4007388 */ /* 0x000fe20000000800 */
[----:B------:R-:W-:Y:S01]  /*4950*/  FMUL.FTZ R5, R143, R18 ;  /* 0x000000128f057220 */ /* 0x000fe20000410000 */
[----:B------:R-:W-:Y:S01]  /*4960*/  F2FP.PACK_AB R18, R7, R6 ;  /* 0x000000060712723e */ /* 0x000fe200000000ff */
[--C-:B------:R-:W-:Y:S01]  /*4970*/  FADD.FTZ R25, R25, -R2.reuse ;  /* 0x8000000219197221 */ /* 0x100fe20000010000 */
[----:B------:R-:W-:Y:S01]  /*4980*/  STS [R228+0x400], R22 ;  /* 0x00040016e4007388 */ /* 0x000fe20000000800 */
[----:B------:R-:W5:Y:S01]  /*4990*/  MUFU.EX2 R133, R233 ;  /* 0x000000e900857308 */ /* 0x000f620000000800 */
[--C-:B------:R-:W-:Y:S01]  /*49a0*/  FADD.FTZ R8, R8, -R2.reuse ;  /* 0x8000000208087221 */ /* 0x100fe20000010000 */
[----:B------:R-:W-:Y:S01]  /*49b0*/  F2FP.PACK_AB R21, R21, R5 ;  /* 0x000000051515723e */ /* 0x000fe200000000ff */
[----:B------:R-:W-:Y:S01]  /*49c0*/  FMUL.FTZ R6, R158, R9 ;  /* 0x000000099e067220 */ /* 0x000fe20000410000 */
[----:B------:R-:W-:Y:S01]  /*49d0*/  STS [R227+0x10480], R12 ;  /* 0x0104800ce3007388 */ /* 0x000fe20000000800 */
[----:B--2---:R-:W-:Y:S01]  /*49e0*/  FMUL.FTZ R9, R135, R13 ;  /* 0x0000000d87097220 */ /* 0x004fe20000410000 */
[----:B------:R-:W-:Y:S01]  /*49f0*/  F2FP.PACK_AB R5, R153, R149 ;  /* 0x000000959905723e */ /* 0x000fe200000000ff */
[--C-:B------:R-:W-:Y:S02]  /*4a00*/  FADD.FTZ R13, R29, -R2.reuse ;  /* 0x800000021d0d7221 */ /* 0x100fe40000010000 */
[--C-:B------:R-:W-:Y:S01]  /*4a10*/  FADD.FTZ R24, R24, -R2.reuse ;  /* 0x8000000218187221 */ /* 0x100fe20000010000 */
[----:B------:R-:W-:Y:S01]  /*4a20*/  MUFU.EX2 R20, R247 ;  /* 0x000000f700147308 */ /* 0x000fe20000000800 */
[----:B----4-:R-:W-:Y:S01]  /*4a30*/  F2FP.PACK_AB R3, R159, R160 ;  /* 0x000000a09f03723e */ /* 0x010fe200000000ff */
[----:B------:R-:W-:Y:S01]  /*4a40*/  FADD.FTZ R28, R28, -R2 ;  /* 0x800000021c1c7221 */ /* 0x000fe20000010000 */
[----:B-1----:R-:W-:Y:S01]  /*4a50*/  F2FP.PACK_AB R2, R132, R134 ;  /* 0x000000868402723e */ /* 0x002fe200000000ff */
[----:B------:R-:W-:Y:S02]  /*4a60*/  FMUL.FTZ R33, R137, R33 ;  /* 0x0000002189217220 */ /* 0x000fe40000410000 */
[----:B------:R1:W-:Y:S01]  /*4a70*/  STS [R227+0x10880], R3 ;  /* 0x01088003e3007388 */ /* 0x0003e20000000800 */
[----:B------:R-:W-:Y:S02]  /*4a80*/  FMUL.FTZ R136, R157, R8 ;  /* 0x000000089d887220 */ /* 0x000fe40000410000 */
[----:B------:R-:W-:Y:S01]  /*4a90*/  FMUL.FTZ R24, R148, R24 ;  /* 0x0000001894187220 */ /* 0x000fe20000410000 */
[----:B------:R2:W-:Y:S01]  /*4aa0*/  STS [R228+0x1400], R2 ;  /* 0x00140002e4007388 */ /* 0x0005e20000000800 */
[----:B------:R-:W2:Y:S01]  /*4ab0*/  MUFU.EX2 R23, R246 ;  /* 0x000000f600177308 */ /* 0x000ea20000000800 */
[----:B------:R-:W-:Y:S01]  /*4ac0*/  F2FP.PACK_AB R33, R33, R16 ;  /* 0x000000102121723e */ /* 0x000fe200000000ff */
[--C-:B---3--:R-:W-:Y:S01]  /*4ad0*/  FADD.FTZ R10, R10, -R0.reuse ;  /* 0x800000000a0a7221 */ /* 0x108fe20000010000 */
[----:B-----5:R-:W-:Y:S01]  /*4ae0*/  F2FP.PACK_AB R7, R135, R133 ;  /* 0x000000858707723e */ /* 0x020fe200000000ff */
[----:B------:R-:W-:Y:S01]  /*4af0*/  FMUL.FTZ R35, R133, R4 ;  /* 0x0000000485237220 */ /* 0x000fe20000410000 */
[----:B------:R-:W-:Y:S01]  /*4b00*/  F2FP.PACK_AB R4, R150, R148 ;  /* 0x000000949604723e */ /* 0x000fe200000000ff */
[--C-:B------:R-:W-:Y:S01]  /*4b10*/  FADD.FTZ R11, R11, -R0.reuse ;  /* 0x800000000b0b7221 */ /* 0x100fe20000010000 */
[----:B------:R-:W-:Y:S01]  /*4b20*/  F2FP.PACK_AB R6, R6, R136 ;  /* 0x000000880606723e */ /* 0x000fe200000000ff */
[----:B------:R-:W-:Y:S01]  /*4b30*/  STS [R228+0x1000], R7 ;  /* 0x00100007e4007388 */ /* 0x000fe20000000800 */
[----:B------:R-:W-:Y:S01]  /*4b40*/  FMUL.FTZ R10, R160, R10 ;  /* 0x0000000aa00a7220 */ /* 0x000fe20000410000 */
[----:B------:R-:W3:Y:S01]  /*4b50*/  MUFU.EX2 R16, R248 ;  /* 0x000000f800107308 */ /* 0x000ee20000000800 */
[----:B------:R-:W-:Y:S01]  /*4b60*/  FMUL.FTZ R11, R159, R11 ;  /* 0x0000000b9f0b7220 */ /* 0x000fe20000410000 */
[----:B------:R-:W-:Y:S01]  /*4b70*/  STS [R227+0x11480], R139 ;  /* 0x0114808be3007388 */ /* 0x000fe20000000800 */
[--C-:B------:R-:W-:Y:S01]  /*4b80*/  FADD.FTZ R14, R14, -R0.reuse ;  /* 0x800000000e0e7221 */ /* 0x100fe20000010000 */
[----:B------:R-:W-:Y:S01]  /*4b90*/  F2FP.PACK_AB R9, R9, R35 ;  /* 0x000000230909723e */ /* 0x000fe200000000ff */
[--C-:B------:R-:W-:Y:S01]  /*4ba0*/  FADD.FTZ R26, R26, -R0.reuse ;  /* 0x800000001a1a7221 */ /* 0x100fe20000010000 */
[----:B------:R-:W-:Y:S01]  /*4bb0*/  STS [R227+0x11880], R19 ;  /* 0x01188013e3007388 */ /* 0x000fe20000000800 */
[----:B------:R-:W-:Y:S02]  /*4bc0*/  FMUL.FTZ R134, R134, R14 ;  /* 0x0000000e86867220 */ /* 0x000fe40000410000 */
[----:B------:R-:W-:Y:S01]  /*4bd0*/  FMUL.FTZ R8, R150, R25 ;  /* 0x0000001996087220 */ /* 0x000fe20000410000 */
[----:B------:R-:W-:Y:S01]  /*4be0*/  STS [R228+0x2000], R138 ;  /* 0x0020008ae4007388 */ /* 0x000fe20000000800 */
[--C-:B-1----:R-:W-:Y:S02]  /*4bf0*/  FADD.FTZ R3, R27, -R0.reuse ;  /* 0x800000001b037221 */ /* 0x102fe40000010000 */
[--C-:B------:R-:W-:Y:S01]  /*4c00*/  FADD.FTZ R30, R30, -R0.reuse ;  /* 0x800000001e1e7221 */ /* 0x100fe20000010000 */
[----:B--2---:R-:W-:Y:S01]  /*4c10*/  F2FP.PACK_AB R2, R20, R23 ;  /* 0x000000171402723e */ /* 0x004fe200000000ff */
[----:B------:R-:W-:Y:S01]  /*4c20*/  STS [R228+0x2400], R17 ;  /* 0x00240011e4007388 */ /* 0x000fe20000000800 */
[--C-:B------:R-:W-:Y:S01]  /*4c30*/  FADD.FTZ R31, R31, -R0.reuse ;  /* 0x800000001f1f7221 */ /* 0x100fe20000010000 */
[----:B------:R-:W-:Y:S01]  /*4c40*/  F2FP.PACK_AB R8, R8, R24 ;  /* 0x000000180808723e */ /* 0x000fe200000000ff */
[----:B------:R-:W-:Y:S01]  /*4c50*/  FMUL.FTZ R23, R23, R26 ;  /* 0x0000001a17177220 */ /* 0x000fe20000410000 */
[----:B------:R3:W-:Y:S01]  /*4c60*/  STS [R227+0x12880], R2 ;  /* 0x01288002e3007388 */ /* 0x0007e20000000800 */
[----:B------:R-:W-:Y:S02]  /*4c70*/  FMUL.FTZ R3, R20, R3 ;  /* 0x0000000314037220 */ /* 0x000fe40000410000 */
[----:B------:R-:W-:Y:S01]  /*4c80*/  FMUL.FTZ R28, R149, R28 ;  /* 0x0000001c951c7220 */ /* 0x000fe20000410000 */
[----:B------:R1:W-:Y:S01]  /*4c90*/  STS [R227+0x12480], R4 ;  /* 0x01248004e3007388 */ /* 0x0003e20000000800 */
[----:B------:R-:W-:Y:S01]  /*4ca0*/  FMUL.FTZ R13, R153, R13 ;  /* 0x0000000d990d7220 */ /* 0x000fe20000410000 */
[----:B------:R-:W-:Y:S02]  /*4cb0*/  F2FP.PACK_AB R3, R3, R23 ;  /* 0x000000170303723e */ /* 0x000fe400000000ff */
[----:B------:R-:W-:Y:S02]  /*4cc0*/  STS [R228+0x3000], R5 ;  /* 0x00300005e4007388 */ /* 0x000fe40000000800 */
[----:B------:R-:W-:Y:S02]  /*4cd0*/  F2FP.PACK_AB R13, R13, R28 ;  /* 0x0000001c0d0d723e */ /* 0x000fe400000000ff */
[----:B---3--:R-:W-:Y:S01]  /*4ce0*/  F2FP.PACK_AB R2, R154, R16 ;  /* 0x000000109a02723e */ /* 0x008fe200000000ff */
[----:B------:R-:W-:Y:S02]  /*4cf0*/  FMUL.FTZ R16, R16, R30 ;  /* 0x0000001e10107220 */ /* 0x000fe40000410000 */
[----:B------:R-:W-:Y:S02]  /*4d00*/  FMUL.FTZ R154, R154, R31 ;  /* 0x0000001f9a9a7220 */ /* 0x000fe40000410000 */
[----:B------:R2:W-:Y:S01]  /*4d10*/  STS [R228+0x3400], R2 ;  /* 0x00340002e4007388 */ /* 0x0005e20000000800 */
[----:B-1----:R-:W-:Y:S02]  /*4d20*/  FADD.FTZ R4, R15, -R0 ;  /* 0x800000000f047221 */ /* 0x002fe40000010000 */
[----:B------:R-:W-:Y:S01]  /*4d30*/  IMAD.SHL.U32 R0, R224, 0x2, RZ ;  /* 0x00000002e0007824 */ /* 0x000fe200078e00ff */
[----:B------:R-:W-:Y:S01]  /*4d40*/  BAR.SYNC.DEFER_BLOCKING 0x0 ;  /* 0x0000000000007b1d */ /* 0x000fe20000010000 */
[----:B------:R-:W-:Y:S05]  /*4d50*/  FMUL.FTZ R4, R132, R4 ;  /* 0x0000000484047220 */ /* 0x000fea0000410000 */
[----:B------:R-:W-:Y:S02]  /*4d60*/  F2FP.PACK_AB R4, R4, R134 ;  /* 0x000000860404723e */ /* 0x000fe400000000ff */
[----:B--2---:R-:W-:Y:S01]  /*4d70*/  F2FP.PACK_AB R2, R11, R10 ;  /* 0x0000000a0b02723e */ /* 0x004fe200000000ff */
        /* <DEDUP_REMOVED lines=100> */
[----:B------:R-:W3:Y:S01]  /*53c0*/  LDL R162, [R1+0x3c] ;  /* 0x00003c0001a27983 */ /* 0x000ee20000100800 */
[----:B------:R-:W-:Y:S03]  /*53d0*/  USHF.R.S32.HI UR15, URZ, 0x1f, UR10 ;  /* 0x0000001f3f0f7899 */ /* 0x000fe6000801140a */
[----:B------:R-:W4:Y:S01]  /*53e0*/  LDL R239, [R1] ;  /* 0x0000000001ef7983 */ /* 0x000f220000100800 */
[----:B------:R-:W-:Y:S01]  /*53f0*/  IMAD.U32 R4, RZ, RZ, UR16 ;  /* 0x00000010ff047e24 */ /* 0x000fe2000f8e00ff */
[----:B------:R-:W-:Y:S01]  /*5400*/  UIMAD UR15, UR15, UR6, URZ ;  /* 0x000000060f0f72a4 */ /* 0x000fe2000f8e023f */
[----:B------:R-:W-:Y:S01]  /*5410*/  IMAD.U32 R0, RZ, RZ, UR16 ;  /* 0x00000010ff007e24 */ /* 0x000fe2000f8e00ff */
[----:B------:R-:W5:Y:S01]  /*5420*/  LDL.64 R236, [R1+0x28] ;  /* 0x0000280001ec7983 */ /* 0x000f620000100a00 */
[----:B------:R-:W-:Y:S02]  /*5430*/  USHF.L.U32 UR6, UR10, 0x6, URZ ;  /* 0x000000060a067899 */ /* 0x000fe4000800063f */
[----:B------:R-:W-:Y:S01]  /*5440*/  UIMAD UR15, UR10, UR7, UR15 ;  /* 0x000000070a0f72a4 */ /* 0x000fe2000f8e020f */
[----:B------:R-:W5:Y:S01]  /*5450*/  LDL.64 R240, [R1+0x10] ;  /* 0x0000100001f07983 */ /* 0x000f620000100a00 */
[----:B------:R-:W-:Y:S02]  /*5460*/  UIADD3 UR7, -UR6, UR12, URZ ;  /* 0x0000000c06077290 */ /* 0x000fe4000fffe13f */
[----:B------:R-:W-:Y:S01]  /*5470*/  IMAD.U32 R7, RZ, RZ, UR6 ;  /* 0x00000006ff077e24 */ /* 0x000fe2000f8e00ff */
[----:B------:R-:W-:Y:S06]  /*5480*/  UIADD3 UR15, UR17, UR15, URZ ;  /* 0x0000000f110f7290 */ /* 0x000fec000fffe03f */
[----:B------:R-:W-:Y:S01]  /*5490*/  IMAD.U32 R8, RZ, RZ, UR15 ;  /* 0x0000000fff087e24 */ /* 0x000fe2000f8e00ff */
[----:B--2---:R-:W-:Y:S04]  /*54a0*/  IADD3 R5, P0, R230, UR6, RZ ;  /* 0x00000006e6057c10 */ /* 0x004fe8000ff1e0ff */
[----:B---3--:R-:W-:Y:S02]  /*54b0*/  LEA.HI.X.SX32 R7, R7, R162, 0x1, P0 ;  /* 0x000000a207077211 */ /* 0x008fe400000f0eff */
[----:B------:R-:W-:Y:S01]  /*54c0*/  LEA R6, P0, R5, c[0x0][0x280], 0x2 ;  /* 0x0000a00005067a11 */ /* 0x000fe200078010ff */
[----:B------:R-:W1:Y:S01]  /*54d0*/  S2R R162, SR_TID.X ;  /* 0x0000000000a27919 */ /* 0x000e620000002100 */
[C---:B----4-:R-:W-:Y:S02]  /*54e0*/  LOP3.LUT P5, RZ, R239.reuse, 0x1, RZ, 0xc0, !PT ;  /* 0x00000001efff7812 */ /* 0x050fe400078ac0ff */
[C---:B------:R-:W-:Y:S02]  /*54f0*/  LOP3.LUT P4, RZ, R239.reuse, 0x2, RZ, 0xc0, !PT ;  /* 0x00000002efff7812 */ /* 0x040fe4000788c0ff */
[----:B-----5:R-:W-:Y:S02]  /*5500*/  LEA R0, P1, R0, R236, 0x6 ;  /* 0x000000ec00007211 */ /* 0x020fe400078230ff */
[C---:B------:R-:W-:Y:S02]  /*5510*/  ISETP.GE.OR P5, PT, R250.reuse, UR7, !P5 ;  /* 0x00000007fa007c0c */ /* 0x040fe4000efa6670 */
[----:B------:R-:W-:Y:S02]  /*5520*/  ISETP.GE.OR P4, PT, R250, UR7, !P4 ;  /* 0x00000007fa007c0c */ /* 0x000fe4000e786670 */
[----:B------:R-:W-:Y:S02]  /*5530*/  LEA.HI.X R8, R4, R241, R8, 0x6, P1 ;  /* 0x000000f104087211 */ /* 0x000fe400008f3408 */
[----:B------:R-:W-:Y:S02]  /*5540*/  LEA R4, P1, R0, c[0x0][0x1f0], 0x1 ;  /* 0x00007c0000047a11 */ /* 0x000fe400078208ff */
[----:B------:R-:W-:Y:S02]  /*5550*/  LOP3.LUT P2, RZ, R239, 0x4, RZ, 0xc0, !PT ;  /* 0x00000004efff7812 */ /* 0x000fe4000784c0ff */
[----:B------:R-:W-:Y:S02]  /*5560*/  LEA.HI.X R7, R5, c[0x0][0x284], R7, 0x2, P0 ;  /* 0x0000a10005077a11 */ /* 0x000fe400000f1407 */
[----:B------:R-:W-:Y:S02]  /*5570*/  ISETP.GE.OR P2, PT, R250, UR7, !P2 ;  /* 0x00000007fa007c0c */ /* 0x000fe4000d746670 */
[----:B------:R-:W-:Y:S01]  /*5580*/  LEA.HI.X R5, R0, c[0x0][0x1f4], R8, 0x1, P1 ;  /* 0x00007d0000057a11 */ /* 0x000fe200008f0c08 */
[----:B-1----:R-:W-:Y:S04]  /*5590*/  @!P3 IMAD.SHL.U32 R0, R162, 0x10, RZ ;  /* 0x00000010a200b824 */ /* 0x002fe800078e00ff */
[----:B------:R-:W-:Y:S01]  /*55a0*/  @!PT LDS RZ, [RZ] ;  /* 0x00000000fffff984 */ /* 0x000fe20000000800 */
[----:B------:R-:W-:Y:S01]  /*55b0*/  @!PT LDS RZ, [RZ] ;  /* 0x00000000fffff984 */ /* 0x000fe20000000800 */
[----:B------:R-:W-:Y:S01]  /*55c0*/  @!PT LDS RZ, [RZ] ;  /* 0x00000000fffff984 */ /* 0x000fe20000000800 */
[----:B------:R1:W-:Y:S04]  /*55d0*/  LDGSTS.E.BYPASS.LTC128B.128 [R251+0xc080], [R4.64], !P5 ;  /* 0x0c08000004fb7fae */ /* 0x0003e8000e901d52 */
[----:B------:R1:W-:Y:S04]  /*55e0*/  LDGSTS.E.BYPASS.LTC128B.128 [R251+0xd080], [R4.64+0x40], !P4 ;  /* 0x0d08004004fb7fae */ /* 0x0003e8000e101d52 */
[----:B------:R1:W-:Y:S04]  /*55f0*/  LDGSTS.E.BYPASS.LTC128B.128 [R251+0xe080], [R4.64+0x80], !P2 ;  /* 0x0e08008004fb7fae */ /* 0x0003e8000d101d52 */
[----:B------:R1:W-:Y:S02]  /*5600*/  @!P3 LDGSTS.E.BYPASS.LTC128B.128 [R0+0xf280], [R6.64] ;  /* 0x0f2800000600bfae */ /* 0x0003e4000b901d52 */
.L_x_584:
        /* <DEDUP_REMOVED lines=80> */
[-C--:B------:R-:W-:Y:S04]  /*5b10*/  HMMA.16816.F32 R12, R148, R152.reuse, R12 ;  /* 0x00000098940c723c */ /* 0x080fe8000000180c */
        /* <DEDUP_REMOVED lines=159> */
.L_x_582:
[----:B------:R-:W-:Y:S01]  /*6510*/  USHF.L.U32 UR6, UR14, 0x7, URZ ;  /* 0x000000070e067899 */ /* 0x000fe2000800063f */
[----:B------:R-:W-:Y:S05]  /*6520*/  @P1 BRA `(.L_x_586) ;  /* 0x0000128000001947 */ /* 0x000fea0003800000 */
[----:B------:R-:W1:Y:S01]  /*6530*/  S2R R32, SR_TID.X ;  /* 0x0000000000207919 */ /* 0x000e620000002100 */
[----:B------:R-:W-:Y:S01]  /*6540*/  F2FP.PACK_AB R36, R37, R36 ;  /* 0x000000242524723e */ /* 0x000fe200000000ff */
[----:B------:R-:W-:Y:S01]  /*6550*/  ULDC.64 UR4, c[0x0][0x358] ;  /* 0x0000d60000047ab9 */ /* 0x000fe20000000a00 */
[----:B------:R-:W-:Y:S01]  /*6560*/  F2FP.PACK_AB R38, R39, R38 ;  /* 0x000000262726723e */ /* 0x000fe200000000ff */
[----:B------:R-:W-:Y:S01]  /*6570*/  UISETP.NE.U32.AND UP1, UPT, URZ, UR4, UPT ;  /* 0x000000043f00728c */ /* 0x000fe2000bf25070 */
[----:B------:R-:W-:Y:S01]  /*6580*/  F2FP.PACK_AB R48, R49, R48 ;  /* 0x000000303130723e */ /* 0x000fe200000000ff */
[----:B------:R-:W-:Y:S01]  /*6590*/  UMOV UR7, 0x4 ;  /* 0x0000000400077882 */ /* 0x000fe20000000000 */
[----:B------:R-:W-:Y:S01]  /*65a0*/  F2FP.PACK_AB R50, R51, R50 ;  /* 0x000000323332723e */ /* 0x000fe200000000ff */
[----:B------:R-:W-:Y:S01]  /*65b0*/  UISETP.NE.AND.EX UP1, UPT, URZ, UR5, UPT, UP1 ;  /* 0x000000053f00728c */ /* 0x000fe2000bf25310 */
[----:B------:R-:W-:-:S02]  /*65c0*/  F2FP.PACK_AB R40, R41, R40 ;  /* 0x000000282928723e */ /* 0x000fc400000000ff */
[----:B------:R-:W-:Y:S01]  /*65d0*/  F2FP.PACK_AB R42, R43, R42 ;  /* 0x0000002a2b2a723e */ /* 0x000fe200000000ff */
[----:B------:R-:W-:Y:S01]  /*65e0*/  ULDC.64 UR4, c[0x0][0x358] ;  /* 0x0000d60000047ab9 */ /* 0x000fe20000000a00 */
[----:B------:R-:W-:Y:S01]  /*65f0*/  F2FP.PACK_AB R44, R45, R44 ;  /* 0x0000002c2d2c723e */ /* 0x000fe200000000ff */
[----:B------:R-:W-:Y:S01]  /*6600*/  UIMAD.WIDE UR4, UR13, UR7, UR4 ;  /* 0x000000070d0472a5 */ /* 0x000fe2000f8e0204 */
[----:B------:R-:W-:Y:S02]  /*6610*/  F2FP.PACK_AB R46, R47, R46 ;  /* 0x0000002e2f2e723e */ /* 0x000fe400000000ff */
[----:B------:R-:W-:Y:S02]  /*6620*/  F2FP.PACK_AB R52, R53, R52 ;  /* 0x000000343534723e */ /* 0x000fe400000000ff */
[----:B------:R-:W-:Y:S02]  /*6630*/  F2FP.PACK_AB R54, R55, R54 ;  /* 0x000000363736723e */ /* 0x000fe400000000ff */
[----:B------:R-:W-:-:S02]  /*6640*/  F2FP.PACK_AB R64, R65, R64 ;  /* 0x000000404140723e */ /* 0x000fc400000000ff */
[----:B------:R-:W-:Y:S02]  /*6650*/  F2FP.PACK_AB R66, R67, R66 ;  /* 0x000000424342723e */ /* 0x000fe400000000ff */
[----:B-1----:R-:W-:Y:S02]  /*6660*/  SHF.R.S32.HI R30, RZ, 0x1f, R32 ;  /* 0x0000001fff1e7819 */ /* 0x002fe40000011420 */
[----:B------:R-:W-:Y:S02]  /*6670*/  F2FP.PACK_AB R56, R57, R56 ;  /* 0x000000383938723e */ /* 0x000fe400000000ff */
[CC--:B------:R-:W-:Y:S02]  /*6680*/  LEA.HI R3, R30.reuse, R32.reuse, RZ, 0x2 ;  /* 0x000000201e037211 */ /* 0x0c0fe400078f10ff */
[----:B------:R-:W-:Y:S02]  /*6690*/  LEA.HI R2, R30, R32, RZ, 0x5 ;  /* 0x000000201e027211 */ /* 0x000fe400078f28ff */
[----:B------:R-:W-:-:S02]  /*66a0*/  SHF.R.S32.HI R28, RZ, 0x2, R3 ;  /* 0x00000002ff1c7819 */ /* 0x000fc40000011403 */
[----:B------:R-:W-:Y:S02]  /*66b0*/  SHF.R.S32.HI R0, RZ, 0x1f, R3 ;  /* 0x0000001fff007819 */ /* 0x000fe40000011403 */
[----:B------:R-:W-:Y:S02]  /*66c0*/  SHF.R.S32.HI R24, RZ, 0x5, R2 ;  /* 0x00000005ff187819 */ /* 0x000fe40000011402 */
        /* <DEDUP_REMOVED lines=72> */
[----:B------:R-:W-:Y:S01]  /*6b50*/  PLOP3.LUT P1, PT, PT, PT, UP1, 0x80, 0x0 ;  /* 0x000000000000781c */ /* 0x000fe20003f2f018 */
        /* <DEDUP_REMOVED lines=36> */
[----:B------:R3:W-:Y:S04]  /*6da0*/  STS [R0+0x5280], R7 ;  /* 0x0052800700007388 */ /* 0x0007e80000000800 */
[----:B------:R-:W-:Y:S04]  /*6db0*/  STS [R2+0x5080], R4 ;  /* 0x0050800402007388 */ /* 0x000fe80000000800 */
[----:B------:R4:W-:Y:S01]  /*6dc0*/  STS [R2+0x5280], R3 ;  /* 0x0052800302007388 */ /* 0x0009e20000000800 */
[----:B-1----:R-:W-:-:S02]  /*6dd0*/  IMAD.U32 R9, RZ, RZ, UR5 ;  /* 0x00000005ff097e24 */ /* 0x002fc4000f8e00ff */
[----:B--2---:R-:W-:Y:S01]  /*6de0*/  IMAD.U32 R8, RZ, RZ, UR4 ;  /* 0x00000004ff087e24 */ /* 0x004fe2000f8e00ff */
[----:B------:R-:W-:Y:S06]  /*6df0*/  BAR.SYNC.DEFER_BLOCKING 0x1, 0x100 ;  /* 0x0044000000007b1d */ /* 0x000fec0000010000 */
[----:B------:R-:W-:Y:S02]  /*6e00*/  ULDC.64 UR4, c[0x0][0x360] ;  /* 0x0000d80000047ab9 */ /* 0x000fe40000000a00 */
[----:B------:R-:W-:Y:S01]  /*6e10*/  UISETP.NE.U32.AND UP0, UPT, URZ, UR4, UPT ;  /* 0x000000043f00728c */ /* 0x000fe2000bf05070 */
[----:B---3--:R-:W2:Y:S03]  /*6e20*/  @P1 LDG.E R0, [R8.64] ;  /* 0x0000001208001981 */ /* 0x008ea6000c1e1900 */
[----:B------:R-:W-:Y:S01]  /*6e30*/  UISETP.NE.AND.EX UP0, UPT, URZ, UR5, UPT, UP0 ;  /* 0x000000053f00728c */ /* 0x000fe2000bf05300 */
[----:B------:R-:W-:-:S02]  /*6e40*/  IMAD.MOV.U32 R5, RZ, RZ, c[0x0][0x2f0] ;  /* 0x0000bc00ff057624 */ /* 0x000fc400078e00ff */
[----:B------:R-:W-:-:S03]  /*6e50*/  ULDC.64 UR4, c[0x0][0x360] ;  /* 0x0000d80000047ab9 */ /* 0x000fc60000000a00 */
[----:B------:R-:W-:-:S05]  /*6e60*/  PLOP3.LUT P0, PT, PT, PT, UP0, 0x80, 0x0 ;  /* 0x000000000000781c */ /* 0x000fca0003f0f008 */
[----:B------:R-:W-:-:S06]  /*6e70*/  @UP0 UIMAD.WIDE UR4, UR13, UR7, UR4 ;  /* 0x000000070d0402a5 */ /* 0x000fcc000f8e0204 */
[----:B----4-:R-:W-:Y:S02]  /*6e80*/  IMAD.U32 R2, RZ, RZ, UR4 ;  /* 0x00000004ff027e24 */ /* 0x010fe4000f8e00ff */
        /* <DEDUP_REMOVED lines=10> */
[----:B------:R-:W2:Y:S04]  /*6f30*/  LDG.E R0, [R8.64] ;  /* 0x0000001208007981 */ /* 0x000ea8000c1e1900 */
[----:B------:R-:W2:Y:S02]  /*6f40*/  LDG.E R2, [R8.64+0x4] ;  /* 0x0000041208027981 */ /* 0x000ea4000c1e1900 */
[----:B--2--5:R-:W-:Y:S02]  /*6f50*/  IADD3 R5, -R0, R2, RZ ;  /* 0x0000000200057210 */ /* 0x024fe40007ffe1ff */
.L_x_587:
[----:B-1----:R-:W2:Y:S01]  /*6f60*/  LDL R31, [R1+0xc] ;  /* 0x00000c00011f7983 */ /* 0x002ea20000100800 */
[----:B------:R-:W-:Y:S01]  /*6f70*/  LEA.HI R0, R30, R32, RZ, 0x3 ;  /* 0x000000201e007211 */ /* 0x000fe200078f18ff */
[----:B------:R-:W-:Y:S01]  /*6f80*/  IMAD.SHL.U32 R12, R29, 0x8, RZ ;  /* 0x000000081d0c7824 */ /* 0x000fe200078e00ff */
[----:B------:R-:W-:Y:S01]  /*6f90*/  LEA.HI R2, R28, R28, RZ, 0x1 ;  /* 0x0000001c1c027211 */ /* 0x000fe200078f08ff */
[----:B------:R-:W-:Y:S01]  /*6fa0*/  USHF.R.S32.HI UR7, URZ, 0x1f, UR13 ;  /* 0x0000001f3f077899 */ /* 0x000fe2000801140d */
[----:B-----5:R-:W-:Y:S01]  /*6fb0*/  IADD3 R5, R5, -UR6, RZ ;  /* 0x8000000605057c10 */ /* 0x020fe2000fffe0ff */
[----:B------:R-:W-:Y:S01]  /*6fc0*/  IMAD.SHL.U32 R0, R0, 0x8, RZ ;  /* 0x0000000800007824 */ /* 0x000fe200078e00ff */
[----:B------:R-:W-:Y:S01]  /*6fd0*/  LOP3.LUT R2, R2, 0x3fffffe, RZ, 0xc0, !PT ;  /* 0x03fffffe02027812 */ /* 0x000fe200078ec0ff */
[----:B------:R-:W-:Y:S01]  /*6fe0*/  USEL UR13, UR13, URZ, !UP1 ;  /* 0x0000003f0d0d7287 */ /* 0x000fe2000c800000 */
[----:B------:R-:W-:Y:S01]  /*6ff0*/  SHF.R.S32.HI R13, RZ, 0x1f, R12 ;  /* 0x0000001fff0d7819 */ /* 0x000fe2000001140c */
[----:B------:R-:W-:Y:S01]  /*7000*/  USEL UR7, UR7, URZ, !UP1 ;  /* 0x0000003f07077287 */ /* 0x000fe2000c800000 */
[----:B------:R-:W-:Y:S01]  /*7010*/  LOP3.LUT R0, R0, 0xc0, RZ, 0xc0, !PT ;  /* 0x000000c000007812 */ /* 0x000fe200078ec0ff */
[----:B------:R-:W-:Y:S01]  /*7020*/  IMAD.IADD R2, R28, 0x1, -R2 ;  /* 0x000000011c027824 */ /* 0x000fe200078e0a02 */
[----:B------:R-:W-:Y:S01]  /*7030*/  IMNMX R14, R5, 0x80, PT ;  /* 0x00000080050e7817 */ /* 0x000fe20003800200 */
[----:B------:R-:W-:Y:S01]  /*7040*/  ULDC.64 UR4, c[0x0][0x340] ;  /* 0x0000d00000047ab9 */ /* 0x000fe20000000a00 */
[----:B------:R-:W-:Y:S01]  /*7050*/  LOP3.LUT R3, R0, 0x18, R12, 0xf8, !PT ;  /* 0x0000001800037812 */ /* 0x000fe200078ef80c */
[----:B------:R-:W-:Y:S01]  /*7060*/  IMAD R2, R24, 0x8, R2 ;  /* 0x0000000818027824 */ /* 0x000fe200078e0202 */
[----:B------:R-:W-:Y:S01]  /*7070*/  SHF.R.U32.HI R0, RZ, 0x3, R0 ;  /* 0x00000003ff007819 */ /* 0x000fe20000011600 */
[----:B------:R-:W-:Y:S01]  /*7080*/  UIMAD UR4, UR7, UR4, URZ ;  /* 0x00000004070472a4 */ /* 0x000fe2000f8e023f */
[----:B------:R-:W-:Y:S01]  /*7090*/  ISETP.GE.AND P4, PT, R28, R14, PT ;  /* 0x0000000e1c00720c */ /* 0x000fe20003f86270 */
[----:B------:R-:W-:Y:S01]  /*70a0*/  IMAD.U32 R30, RZ, RZ, UR13 ;  /* 0x0000000dff1e7e24 */ /* 0x000fe2000f8e00ff */
[----:B------:R-:W-:Y:S01]  /*70b0*/  LOP3.LUT R0, R3, R0, RZ, 0x3c, !PT ;  /* 0x0000000003007212 */ /* 0x000fe200078e3cff */
[----:B------:R-:W-:Y:S01]  /*70c0*/  UIMAD UR4, UR13, UR5, UR4 ;  /* 0x000000050d0472a4 */ /* 0x000fe2000f8e0204 */
[----:B------:R-:W-:Y:S01]  /*70d0*/  IMAD.U32 R6, RZ, RZ, UR14 ;  /* 0x0000000eff067e24 */ /* 0x000fe2000f8e00ff */
[----:B------:R-:W-:Y:S01]  /*70e0*/  BSSY B0, `(.L_x_588) ;  /* 0x0000029000007945 */ /* 0x000fe20003800000 */
[----:B------:R-:W-:Y:S01]  /*70f0*/  IADD3 R15, R12, 0x20, RZ ;  /* 0x000000200c0f7810 */ /* 0x000fe20007ffe0ff */
[----:B------:R-:W-:-:S04]  /*7100*/  IMAD.U32 R0, R2, 0x20, R0 ;  /* 0x0000002002007824 */ /* 0x000fc800078e0000 */
[----:B------:R-:W-:-:S05]  /*7110*/  IMAD.SHL.U32 R0, R0, 0x2, RZ ;  /* 0x0000000200007824 */ /* 0x000fca00078e00ff */
[----:B------:R1:W3:Y:S04]  /*7120*/  LDS.128 R40, [R0+0x7080] ;  /* 0x0070800000287984 */ /* 0x0002e80000000c00 */
[----:B------:R1:W4:Y:S04]  /*7130*/  LDS.128 R36, [R0+0x9080] ;  /* 0x0090800000247984 */ /* 0x0003280000000c00 */
[----:B------:R1:W1:Y:S04]  /*7140*/  LDS.128 R32, [R0+0xb080] ;  /* 0x00b0800000207984 */ /* 0x0002680000000c00 */
[----:B------:R1:W1:Y:S04]  /*7150*/  LDS.128 R52, [R0+0x80] ;  /* 0x0000800000347984 */ /* 0x0002680000000c00 */
[----:B------:R1:W1:Y:S04]  /*7160*/  LDS.128 R48, [R0+0x2080] ;  /* 0x0020800000307984 */ /* 0x0002680000000c00 */
[----:B------:R1:W1:Y:S04]  /*7170*/  LDS.128 R44, [R0+0x4080] ;  /* 0x00408000002c7984 */ /* 0x0002680000000c00 */
[----:B------:R1:W1:Y:S04]  /*7180*/  LDS.128 R60, [R0+0x1080] ;  /* 0x00108000003c7984 */ /* 0x0002680000000c00 */
[----:B------:R1:W1:Y:S04]  /*7190*/  LDS.128 R56, [R0+0x3080] ;  /* 0x0030800000387984 */ /* 0x0002680000000c00 */
[----:B------:R1:W1:Y:S01]  /*71a0*/  LDS.128 R64, [R0+0x5080] ;  /* 0x0050800000407984 */ /* 0x0002620000000c00 */
[----:B--2---:R-:W-:-:S05]  /*71b0*/  SHF.R.S32.HI R29, RZ, 0x1f, R31 ;  /* 0x0000001fff1d7819 */ /* 0x004fca000001141f */
[----:B------:R-:W-:-:S04]  /*71c0*/  IMAD R2, R29, c[0x0][0x338], RZ ;  /* 0x0000ce001d027a24 */ /* 0x000fc800078e02ff */
[C---:B------:R-:W-:Y:S02]  /*71d0*/  IMAD R4, R31.reuse, c[0x0][0x33c], R2 ;  /* 0x0000cf001f047a24 */ /* 0x040fe400078e0202 */
[----:B------:R-:W-:-:S04]  /*71e0*/  IMAD.WIDE.U32 R2, R31, c[0x0][0x338], R12 ;  /* 0x0000ce001f027a25 */ /* 0x000fc800078e000c */
[----:B------:R-:W-:Y:S01]  /*71f0*/  IMAD.IADD R3, R3, 0x1, R4 ;  /* 0x0000000103037824 */ /* 0x000fe200078e0204 */
[----:B------:R-:W-:-:S03]  /*7200*/  IADD3 R4, P0, R28, UR8, RZ ;  /* 0x000000081c047c10 */ /* 0x000fc6000ff1e0ff */
[----:B------:R-:W-:Y:S01]  /*7210*/  IMAD.WIDE.U32 R10, R30, c[0x0][0x340], R2 ;  /* 0x0000d0001e0a7a25 */ /* 0x000fe200078e0002 */
[----:B------:R-:W-:-:S04]  /*7220*/  LEA.HI.X.SX32 R5, R28, UR9, 0x1, P0 ;  /* 0x000000091c057c11 */ /* 0x000fc800080f0eff */
[----:B------:R-:W-:Y:S01]  /*7230*/  IADD3 R7, R11, UR4, RZ ;  /* 0x000000040b077c10 */ /* 0x000fe2000fffe0ff */
[----:B------:R-:W-:Y:S01]  /*7240*/  IMAD.WIDE R8, R6, 0x80, R4 ;  /* 0x0000008006087825 */ /* 0x000fe200078e0204 */
[----:B------:R-:W-:Y:S05]  /*7250*/  @P4 BRA `(.L_x_589) ;  /* 0x0000011000004947 */ /* 0x000fea0003800000 */
[C---:B-1-34-:R-:W-:Y:S01]  /*7260*/  ISETP.GE.AND P3, PT, R12.reuse, c[0x0][0x324], PT ;  /* 0x0000c9000c007a0c */ /* 0x05afe20003f66270 */
[----:B------:R-:W1:Y:S01]  /*7270*/  LDS.128 R24, [R0+0x8080] ;  /* 0x0080800000187984 */ /* 0x000e620000000c00 */
[----:B------:R-:W-:Y:S01]  /*7280*/  IMAD.MOV.U32 R6, RZ, RZ, R10 ;  /* 0x000000ffff067224 */ /* 0x000fe200078e000a */
[----:B------:R-:W-:Y:S02]  /*7290*/  IADD3 R2, R12, 0x40, RZ ;  /* 0x000000400c027810 */ /* 0x000fe40007ffe0ff */
[----:B------:R-:W-:Y:S01]  /*72a0*/  LDS.128 R16, [R0+0xa080] ;  /* 0x00a0800000107984 */ /* 0x000fe20000000c00 */
[----:B------:R-:W-:Y:S01]  /*72b0*/  IMAD.WIDE.U32 R4, R8, c[0x0][0x330], R6 ;  /* 0x0000cc0008047a25 */ /* 0x000fe200078e0006 */
[----:B------:R-:W-:Y:S02]  /*72c0*/  ISETP.GE.AND P2, PT, R15, c[0x0][0x324], PT ;  /* 0x0000c9000f007a0c */ /* 0x000fe40003f46270 */
[----:B------:R-:W-:-:S02]  /*72d0*/  ISETP.GE.AND P1, PT, R2, c[0x0][0x324], PT ;  /* 0x0000c90002007a0c */ /* 0x000fc40003f26270 */
[----:B------:R-:W-:Y:S02]  /*72e0*/  LEA R2, P0, R4, c[0x0][0x318], 0x1 ;  /* 0x0000c60004027a11 */ /* 0x000fe400078008ff */
[----:B------:R2:W3:Y:S02]  /*72f0*/  @!P3 LDS.128 R20, [R0+0x6080] ;  /* 0x006080000014b984 */ /* 0x0004e40000000c00 */
[----:B--2---:R-:W-:-:S04]  /*7300*/  IMAD R0, R9, c[0x0][0x330], RZ ;  /* 0x0000cc0009007a24 */ /* 0x004fc800078e02ff */
[----:B------:R-:W-:-:S04]  /*7310*/  IMAD R0, R8, c[0x0][0x334], R0 ;  /* 0x0000cd0008007a24 */ /* 0x000fc800078e0200 */
[----:B------:R-:W-:-:S05]  /*7320*/  IMAD.IADD R0, R5, 0x1, R0 ;  /* 0x0000000105007824 */ /* 0x000fca00078e0200 */
[----:B------:R-:W-:-:S05]  /*7330*/  LEA.HI.X R3, R4, c[0x0][0x31c], R0, 0x1, P0 ;  /* 0x0000c70004037a11 */ /* 0x000fca00000f0c00 */
[----:B-1----:R1:W-:Y:S04]  /*7340*/  @!P2 STG.E.128 [R2.64+0x40], R24 ;  /* 0x000040180200a986 */ /* 0x0023e8000c101d12 */
[----:B---3--:R1:W-:Y:S04]  /*7350*/  @!P3 STG.E.128 [R2.64], R20 ;  /* 0x000000140200b986 */ /* 0x0083e8000c101d12 */
[----:B------:R1:W-:Y:S02]  /*7360*/  @!P1 STG.E.128 [R2.64+0x80], R16 ;  /* 0x0000801002009986 */ /* 0x0003e4000c101d12 */
.L_x_589:
[----:B-1-34-:R-:W-:Y:S05]  /*7370*/  BSYNC B0 ;  /* 0x0000000000007941 */ /* 0x01afea0003800000 */
.L_x_588:
[----:B------:R-:W-:Y:S01]  /*7380*/  IADD3 R28, R28, 0x40, RZ ;  /* 0x000000401c1c7810 */ /* 0x000fe20007ffe0ff */
[----:B------:R-:W-:Y:S03]  /*7390*/  BSSY B0, `(.L_x_590) ;  /* 0x0000014000007945 */ /* 0x000fe60003800000 */
[----:B------:R-:W-:-:S13]  /*73a0*/  ISETP.GE.AND P3, PT, R28, R14, PT ;  /* 0x0000000e1c00720c */ /* 0x000fda0003f66270 */
        /* <DEDUP_REMOVED lines=15> */
[----:B------:R1:W-:Y:S04]  /*74a0*/  @!P2 STG.E.128 [R2.64], R40 ;  /* 0x000000280200a986 */ /* 0x0003e8000c101d12 */
[----:B------:R1:W-:Y:S04]  /*74b0*/  @!P1 STG.E.128 [R2.64+0x40], R36 ;  /* 0x0000402402009986 */ /* 0x0003e8000c101d12 */
[----:B------:R1:W-:Y:S02]  /*74c0*/  @!P0 STG.E.128 [R2.64+0x80], R32 ;  /* 0x0000802002008986 */ /* 0x0003e4000c101d12 */
.L_x_591:
[----:B------:R-:W-:Y:S05]  /*74d0*/  BSYNC B0 ;  /* 0x0000000000007941 */ /* 0x000fea0003800000 */
.L_x_590:
[----:B------:R-:W-:Y:S01]  /*74e0*/  IMAD R0, R29, c[0x0][0x308], RZ ;  /* 0x0000c2001d007a24 */ /* 0x000fe200078e02ff */
[----:B------:R-:W-:Y:S01]  /*74f0*/  ULDC.64 UR4, c[0x0][0x310] ;  /* 0x0000c40000047ab9 */ /* 0x000fe20000000a00 */
[C---:B-1----:R-:W-:Y:S01]  /*7500*/  IMAD.WIDE.U32 R2, R31.reuse, c[0x0][0x308], R12 ;  /* 0x0000c2001f027a25 */ /* 0x042fe200078e000c */
[----:B------:R-:W-:Y:S01]  /*7510*/  UIMAD UR4, UR7, UR4, URZ ;  /* 0x00000004070472a4 */ /* 0x000fe2000f8e023f */
[----:B------:R-:W-:Y:S02]  /*7520*/  BSSY B0, `(.L_x_592) ;  /* 0x0000015000007945 */ /* 0x000fe40003800000 */
[----:B------:R-:W-:Y:S01]  /*7530*/  IMAD R0, R31, c[0x0][0x30c], R0 ;  /* 0x0000c3001f007a24 */ /* 0x000fe200078e0200 */
[----:B------:R-:W-:-:S04]  /*7540*/  UIMAD UR4, UR13, UR5, UR4 ;  /* 0x000000050d0472a4 */ /* 0x000fc8000f8e0204 */
[----:B------:R-:W-:-:S05]  /*7550*/  IADD3 R3, R3, R0, RZ ;  /* 0x0000000003037210 */ /* 0x000fca0007ffe0ff */
        /* <DEDUP_REMOVED lines=17> */
.L_x_593:
[----:B------:R-:W-:Y:S05]  /*7670*/  BSYNC B0 ;  /* 0x0000000000007941 */ /* 0x000fea0003800000 */
.L_x_592:
        /* <DEDUP_REMOVED lines=19> */
.L_x_586:
        /* <DEDUP_REMOVED lines=10> */
[----:B------:R-:W2:Y:S01]  /*7850*/  @P1 LDG.E R0, [R4.64] ;  /* 0x0000001204001981 */ /* 0x000ea2000c1e1900 */
        /* <DEDUP_REMOVED lines=20> */
.L_x_594:
[----:B-1----:R-:W2:Y:S01]  /*79a0*/  LDL R0, [R1+0xc] ;  /* 0x00000c0001007983 */ /* 0x002ea20000100800 */
[----:B------:R-:W-:Y:S01]  /*79b0*/  USHF.R.S32.HI UR7, URZ, 0x1f, UR13 ;  /* 0x0000001f3f077899 */ /* 0x000fe2000801140d */
[----:B-----5:R-:W-:Y:S01]  /*79c0*/  IADD3 R14, R6, -UR6, RZ ;  /* 0x80000006060e7c10 */ /* 0x020fe2000fffe0ff */
[----:B------:R-:W-:Y:S01]  /*79d0*/  USEL UR13, UR13, URZ, !UP1 ;  /* 0x0000003f0d0d7287 */ /* 0x000fe2000c800000 */
[----:B------:R-:W1:Y:S01]  /*79e0*/  S2R R2, SR_TID.X ;  /* 0x0000000000027919 */ /* 0x000e620000002100 */
[----:B------:R-:W-:Y:S01]  /*79f0*/  USEL UR7, UR7, URZ, !UP1 ;  /* 0x0000003f07077287 */ /* 0x000fe2000c800000 */
[----:B------:R-:W-:Y:S01]  /*7a00*/  IMAD.U32 R6, RZ, RZ, UR14 ;  /* 0x0000000eff067e24 */ /* 0x000fe2000f8e00ff */
[----:B------:R-:W-:Y:S01]  /*7a10*/  ULDC.64 UR4, c[0x0][0x310] ;  /* 0x0000c40000047ab9 */ /* 0x000fe20000000a00 */
[----:B------:R-:W-:Y:S01]  /*7a20*/  BSSY B0, `(.L_x_595) ;  /* 0x0000027000007945 */ /* 0x000fe20003800000 */
[----:B------:R-:W-:Y:S01]  /*7a30*/  UIMAD UR4, UR7, UR4, URZ ;  /* 0x00000004070472a4 */ /* 0x000fe2000f8e023f */
[----:B------:R-:W-:-:S03]  /*7a40*/  IMAD.U32 R17, RZ, RZ, UR13 ;  /* 0x0000000dff117e24 */ /* 0x000fc6000f8e00ff */
[----:B------:R-:W-:Y:S01]  /*7a50*/  UIMAD UR4, UR13, UR5, UR4 ;  /* 0x000000050d0472a4 */ /* 0x000fe2000f8e0204 */
[----:B-1----:R-:W-:-:S04]  /*7a60*/  SHF.R.S32.HI R4, RZ, 0x1f, R2 ;  /* 0x0000001fff047819 */ /* 0x002fc80000011402 */
[----:B------:R-:W-:Y:S01]  /*7a70*/  LEA.HI R4, R4, R2, RZ, 0x2 ;  /* 0x0000000204047211 */ /* 0x000fe200078f10ff */
[----:B--2---:R-:W-:-:S03]  /*7a80*/  IMAD.MOV.U32 R19, RZ, RZ, R0 ;  /* 0x000000ffff137224 */ /* 0x004fc600078e0000 */
[----:B------:R-:W-:Y:S02]  /*7a90*/  LOP3.LUT R0, R4, 0x1ffffffc, RZ, 0xc0, !PT ;  /* 0x1ffffffc04007812 */ /* 0x000fe400078ec0ff */
[----:B------:R-:W-:-:S03]  /*7aa0*/  SHF.R.S32.HI R18, RZ, 0x1f, R19 ;  /* 0x0000001fff127819 */ /* 0x000fc60000011413 */
[----:B------:R-:W-:-:S04]  /*7ab0*/  IMAD.IADD R0, R2, 0x1, -R0 ;  /* 0x0000000102007824 */ /* 0x000fc800078e0a00 */
[----:B------:R-:W-:Y:S02]  /*7ac0*/  IMAD.SHL.U32 R12, R0, 0x8, RZ ;  /* 0x00000008000c7824 */ /* 0x000fe400078e00ff */
[----:B------:R-:W-:-:S03]  /*7ad0*/  IMAD R0, R18, c[0x0][0x308], RZ ;  /* 0x0000c20012007a24 */ /* 0x000fc600078e02ff */
[----:B------:R-:W-:Y:S01]  /*7ae0*/  SHF.R.S32.HI R13, RZ, 0x1f, R12 ;  /* 0x0000001fff0d7819 */ /* 0x000fe2000001140c */
[C---:B------:R-:W-:Y:S01]  /*7af0*/  IMAD R0, R19.reuse, c[0x0][0x30c], R0 ;  /* 0x0000c30013007a24 */ /* 0x040fe200078e0200 */
[C---:B------:R-:W-:Y:S02]  /*7b00*/  IADD3 R15, R12.reuse, 0x20, RZ ;  /* 0x000000200c0f7810 */ /* 0x040fe40007ffe0ff */
[----:B------:R-:W-:Y:S01]  /*7b10*/  IADD3 R16, R12, 0x40, RZ ;  /* 0x000000400c107810 */ /* 0x000fe20007ffe0ff */
[----:B------:R-:W-:-:S04]  /*7b20*/  IMAD.WIDE.U32 R2, R19, c[0x0][0x308], R12 ;  /* 0x0000c20013027a25 */ /* 0x000fc800078e000c */
[----:B------:R-:W-:Y:S01]  /*7b30*/  IMAD.IADD R3, R3, 0x1, R0 ;  /* 0x0000000103037824 */ /* 0x000fe200078e0200 */
[----:B------:R-:W-:-:S03]  /*7b40*/  SHF.R.S32.HI R0, RZ, 0x2, R4 ;  /* 0x00000002ff007819 */ /* 0x000fc60000011404 */
[----:B------:R-:W-:Y:S01]  /*7b50*/  IMAD.WIDE.U32 R10, R17, c[0x0][0x310], R2 ;  /* 0x0000c400110a7a25 */ /* 0x000fe200078e0002 */
[C---:B------:R-:W-:Y:S02]  /*7b60*/  ISETP.GE.AND P4, PT, R0.reuse, R14, PT ;  /* 0x0000000e0000720c */ /* 0x040fe40003f86270 */
[C---:B------:R-:W-:Y:S02]  /*7b70*/  IADD3 R4, P0, R0.reuse, UR8, RZ ;  /* 0x0000000800047c10 */ /* 0x040fe4000ff1e0ff */
[----:B------:R-:W-:Y:S02]  /*7b80*/  IADD3 R3, R11, UR4, RZ ;  /* 0x000000040b037c10 */ /* 0x000fe4000fffe0ff */
[----:B------:R-:W-:-:S05]  /*7b90*/  LEA.HI.X.SX32 R5, R0, UR9, 0x1, P0 ;  /* 0x0000000900057c11 */ /* 0x000fca00080f0eff */
[----:B------:R-:W-:Y:S02]  /*7ba0*/  IMAD.WIDE R6, R6, 0x80, R4 ;  /* 0x0000008006067825 */ /* 0x000fe400078e0204 */
        /* <DEDUP_REMOVED lines=14> */
.L_x_596:
[----:B------:R-:W-:Y:S05]  /*7c90*/  BSYNC B0 ;  /* 0x0000000000007941 */ /* 0x000fea0003800000 */
.L_x_595:
        /* <DEDUP_REMOVED lines=19> */
.L_x_598:
[----:B------:R-:W-:Y:S05]  /*7dd0*/  BSYNC B0 ;  /* 0x0000000000007941 */ /* 0x000fea0003800000 */
.L_x_597:
        /* <DEDUP_REMOVED lines=24> */
.L_x_600:
[----:B------:R-:W-:Y:S05]  /*7f60*/  BSYNC B0 ;  /* 0x0000000000007941 */ /* 0x000fea0003800000 */
.L_x_599:
        /* <DEDUP_REMOVED lines=18> */
.L_x_601:
        /* <DEDUP_REMOVED lines=15> */
.L_x_1407:


//--------------------- .text._ZN7cutlass13device_kernelIN5flash19enable_sm80_to_sm89INS1_16FlashAttnBwdSm80INS1_25CollectiveMainloopBwdSm80ILi2ELi1EN4cute5tupleIJNS5_1CILi64EEENS7_ILi128EEENS7_ILi96EEEEEENS_6half_tEfNS_4arch4Sm80ELb1ELb0ELb0ELb1ELb0ELb0ELb0ELb0ELi2ELi2ELi4ELi2ELb1EEENS1_24CollectiveEpilogueBwdGQAISB_fSE_Li256ELb1ELb0EEENS1_25SingleTileBwdLPTSchedulerILb1ELi128ELb0EEEEEEEEEvNT_6ParamsE --------------------------
	.section	.text._ZN7cutlass13device_kernelIN5flash19enable_sm80_to_sm89INS1_16FlashAttnBwdSm80INS1_25CollectiveMainloopBwdSm80ILi2ELi1EN4cute5tupleIJNS5_1CILi64EEENS7_ILi128EEENS7_ILi96EEEEEENS_6half_tEfNS_4arch4Sm80ELb1ELb0ELb0ELb1ELb0ELb0ELb0ELb0ELi2ELi2ELi4ELi2ELb1EEENS1_24CollectiveEpilogueBwdGQAISB_fSE_Li256ELb1ELb0EEENS1_25SingleTileBwdLPTSchedulerILb1ELi128ELb0EEEEEEEEEvNT_6ParamsE,"ax",@progbits
	.sectioninfo	@"SHI_REGISTERS=255"
	.align	128
.text._ZN7cutlass13device_kernelIN5flash19enable_sm80_to_sm89INS1_16FlashAttnBwdSm80INS1_25CollectiveMainloopBwdSm80ILi2ELi1EN4cute5tupleIJNS5_1CILi64EEENS7_ILi128EEENS7_ILi96EEEEEENS_6half_tEfNS_4arch4Sm80ELb1ELb0ELb0ELb1ELb0ELb0ELb0ELb0ELi2ELi2ELi4ELi2ELb1EEENS1_24CollectiveEpilogueBwdGQAISB_fSE_Li256ELb1ELb0EEENS1_25SingleTileBwdLPTSchedulerILb1ELi128ELb0EEEEEEEEEvNT_6ParamsE:
        .type           _ZN7cutlass13device_kernelIN5flash19enable_sm80_to_sm89INS1_16FlashAttnBwdSm80INS1_25CollectiveMainloopBwdSm80ILi2ELi1EN4cute5tupleIJNS5_1CILi64EEENS7_ILi128EEENS7_ILi96EEEEEENS_6half_tEfNS_4arch4Sm80ELb1ELb0ELb0ELb1ELb0ELb0ELb0ELb0ELi2ELi2ELi4ELi2ELb1EEENS1_24CollectiveEpilogueBwdGQAISB_fSE_Li256ELb1ELb0EEENS1_25SingleTileBwdLPTSchedulerILb1ELi128ELb0EEEEEEEEEvNT_6ParamsE,@function
        .size           _ZN7cutlass13device_kernelIN5flash19enable_sm80_to_sm89INS1_16FlashAttnBwdSm80INS1_25CollectiveMainloopBwdSm80ILi2ELi1EN4cute5tupleIJNS5_1CILi64EEENS7_ILi128EEENS7_ILi96EEEEEENS_6half_tEfNS_4arch4Sm80ELb1ELb0ELb0ELb1ELb0ELb0ELb0ELb0ELi2ELi2ELi4ELi2ELb1EEENS1_24CollectiveEpilogueBwdGQAISB_fSE_Li256ELb1ELb0EEENS1_25SingleTileBwdLPTSchedulerILb1ELi128ELb0EEEEEEEEEvNT_6ParamsE,(.L_x_1408 - _ZN7cutlass13device_kernelIN5flash19enable_sm80_to_sm89INS1_16FlashAttnBwdSm80INS1_25CollectiveMainloopBwdSm80ILi2ELi1EN4cute5tupleIJNS5_1CILi64EEENS7_ILi128EEENS7_ILi96EEEEEENS_6half_tEfNS_4arch4Sm80ELb1ELb0ELb0ELb1ELb0ELb0ELb0ELb0ELi2ELi2ELi4ELi2ELb1EEENS1_24CollectiveEpilogueBwdGQAISB_fSE_Li256ELb1ELb0EEENS1_25SingleTileBwdLPTSchedulerILb1ELi128ELb0EEEEEEEEEvNT_6ParamsE)
        .other          _ZN7cutlass13device_kernelIN5flash19enable_sm80_to_sm89INS1_16FlashAttnBwdSm80INS1_25CollectiveMainloopBwdSm80ILi2ELi1EN4cute5tupleIJNS5_1CILi64EEENS7_ILi128EEENS7_ILi96EEEEEENS_6half_tEfNS_4arch4Sm80ELb1ELb0ELb0ELb1ELb0ELb0ELb0ELb0ELi2ELi2ELi4ELi2ELb1EEENS1_24CollectiveEpilogueBwdGQAISB_fSE_Li256ELb1ELb0EEENS1_25SingleTileBwdLPTSchedulerILb1ELi128ELb0EEEEEEEEEvNT_6ParamsE,@"STO_CUDA_ENTRY STV_DEFAULT"
_ZN7cutlass13device_kernelIN5flash19enable_sm80_to_sm89INS1_16FlashAttnBwdSm80INS1_25CollectiveMainloopBwdSm80ILi2ELi1EN4cute5tupleIJNS5_1CILi64EEENS7_ILi128EEENS7_ILi96EEEEEENS_6half_tEfNS_4arch4Sm80ELb1ELb0ELb0ELb1ELb0ELb0ELb0ELb0ELi2ELi2ELi4ELi2ELb1EEENS1_24CollectiveEpilogueBwdGQAISB_fSE_Li256ELb1ELb0EEENS1_25SingleTileBwdLPTSchedulerILb1ELi128ELb0EEEEEEEEEvNT_6ParamsE:
        /* <DEDUP_REMOVED lines=31> */
.L_x_603:
        /* <DEDUP_REMOVED lines=8> */
.L_x_604:
        /* <DEDUP_REMOVED lines=8> */
[----:B------:R-:W-:Y:S02]  /*02f0*/  UMOV UR7, UR5 ;  /* 0x0000000500077c82 */ /* 0x000fe40008000000 */
        /* <DEDUP_REMOVED lines=12> */
.L_x_605:
        /* <DEDUP_REMOVED lines=14> */
.L_x_607:
[----:B------:R-:W-:Y:S02]  /*04a0*/  ULDC UR5, c[0x0][0x3dc] ;  /* 0x0000f70000057ab9 */ /* 0x000fe40000000800 */
.L_x_606:
[----:B------:R-:W-:-:S04]  /*04b0*/  UIADD3 UR5, UR5, 0x7f, URZ ;  /* 0x0000007f05057890 */ /* 0x000fc8000fffe03f */
[----:B------:R-:W-:-:S04]  /*04c0*/  USHF.R.S32.HI UR4, URZ, 0x1f, UR5 ;  /* 0x0000001f3f047899 */ /* 0x000fc80008011405 */
[----:B------:R-:W-:-:S04]  /*04d0*/  ULEA.HI UR4, UR4, UR5, URZ, 0x7 ;  /* 0x0000000504047291 */ /* 0x000fc8000f8f383f */
[----:B------:R-:W-:-:S04]  /*04e0*/  USHF.R.S32.HI UR4, URZ, 0x7, UR4 ;  /* 0x000000073f047899 */ /* 0x000fc80008011404 */
[----:B------:R-:W-:-:S04]  /*04f0*/  UISETP.GE.AND UP0, UPT, UR14, UR4, UPT ;  /* 0x000000040e00728c */ /* 0x000fc8000bf06270 */
[----:B------:R-:W-:-:S06]  /*0500*/  USEL UR7, UR7, 0xffffffff, !UP0 ;  /* 0xffffffff07077887 */ /* 0x000fcc000c000000 */
[----:B------:R-:W-:-:S05]  /*0510*/  MOV R0, UR7 ;  /* 0x0000000700007c02 */ /* 0x000fca0008000f00 */
[----:B------:R1:W-:Y:S01]  /*0520*/  STL [R1+0x50], R0 ;  /* 0x0000500001007387 */ /* 0x0003e20000100800 */
[----:B------:R-:W-:Y:S05]  /*0530*/  BRA `(.L_x_608) ;  /* 0x000004a000007947 */ /* 0x000fea0003800000 */
.L_x_602:
        /* <DEDUP_REMOVED lines=22> */
.L_x_609:
        /* <DEDUP_REMOVED lines=8> */
.L_x_610:
        /* <DEDUP_REMOVED lines=21> */
.L_x_611:
        /* <DEDUP_REMOVED lines=14> */
.L_x_613:
[----:B------:R-:W-:Y:S02]  /*0950*/  ULDC UR5, c[0x0][0x3dc] ;  /* 0x0000f70000057ab9 */ /* 0x000fe40000000800 */
.L_x_612:
[----:B------:R-:W-:-:S04]  /*0960*/  UIADD3 UR5, UR5, 0x7f, URZ ;  /* 0x0000007f05057890 */ /* 0x000fc8000fffe03f */
[----:B------:R-:W-:-:S04]  /*0970*/  USHF.R.S32.HI UR4, URZ, 0x1f, UR5 ;  /* 0x0000001f3f047899 */ /* 0x000fc80008011405 */
[----:B------:R-:W-:-:S04]  /*0980*/  ULEA.HI UR4, UR4, UR5, URZ, 0x7 ;  /* 0x0000000504047291 */ /* 0x000fc8000f8f383f */
[----:B------:R-:W-:-:S04]  /*0990*/  USHF.R.S32.HI UR4, URZ, 0x7, UR4 ;  /* 0x000000073f047899 */ /* 0x000fc80008011404 */
[----:B------:R-:W-:-:S04]  /*09a0*/  UISETP.GE.AND UP0, UPT, UR14, UR4, UPT ;  /* 0x000000040e00728c */ /* 0x000fc8000bf06270 */
[----:B------:R-:W-:-:S06]  /*09b0*/  USEL UR7, UR7, 0xffffffff, !UP0 ;  /* 0xffffffff07077887 */ /* 0x000fcc000c000000 */
[----:B------:R-:W-:-:S05]  /*09c0*/  MOV R0, UR7 ;  /* 0x0000000700007c02 */ /* 0x000fca0008000f00 */
[----:B------:R1:W-:Y:S02]  /*09d0*/  STL [R1+0x50], R0 ;  /* 0x0000500001007387 */ /* 0x0003e40000100800 */
.L_x_608:
[----:B------:R-:W2:Y:S02]  /*09e0*/  LDL R23, [R1+0x50] ;  /* 0x0000500001177983 */ /* 0x000ea40000100800 */
[----:B--2---:R-:W-:-:S13]  /*09f0*/  ISETP.GE.AND P0, PT, R23, RZ, PT ;  /* 0x000000ff1700720c */ /* 0x004fda0003f06270 */
[----:B------:R-:W-:Y:S05]  /*0a00*/  @!P0 EXIT ;  /* 0x000000000000894d */ /* 0x000fea0003800000 */
[----:B------:R-:W-:Y:S01]  /*0a10*/  ISETP.NE.U32.AND P1, PT, RZ, c[0x0][0x2d8], PT ;  /* 0x0000b600ff007a0c */ /* 0x000fe20003f25070 */
[----:B------:R-:W-:Y:S01]  /*0a20*/  IMAD.MOV.U32 R9, RZ, RZ, 0x4 ;  /* 0x00000004ff097424 */ /* 0x000fe200078e00ff */
[----:B------:R-:W-:Y:S02]  /*0a30*/  ISETP.NE.U32.AND P0, PT, RZ, c[0x0][0x2c8], PT ;  /* 0x0000b200ff007a0c */ /* 0x000fe40003f05070 */
[----:B------:R-:W-:Y:S01]  /*0a40*/  ISETP.NE.AND.EX P1, PT, RZ, c[0x0][0x2dc], PT, P1 ;  /* 0x0000b700ff007a0c */ /* 0x000fe20003f25310 */
[----:B------:R-:W-:Y:S01]  /*0a50*/  IMAD.WIDE R4, R23, R9, c[0x0][0x2c8] ;  /* 0x0000b20017047625 */ /* 0x000fe200078e0209 */
[----:B------:R-:W-:Y:S02]  /*0a60*/  ISETP.NE.AND.EX P0, PT, RZ, c[0x0][0x2cc], PT, P0 ;  /* 0x0000b300ff007a0c */ /* 0x000fe40003f05300 */
[----:B------:R-:W-:-:S04]  /*0a70*/  ISETP.NE.U32.AND P2, PT, RZ, c[0x0][0x2d0], PT ;  /* 0x0000b400ff007a0c */ /* 0x000fc80003f45070 */
[----:B------:R-:W-:-:S05]  /*0a80*/  ISETP.NE.AND.EX P2, PT, RZ, c[0x0][0x2d4], PT, P2 ;  /* 0x0000b500ff007a0c */ /* 0x000fca0003f45320 */
[CC--:B------:R-:W-:Y:S02]  /*0a90*/  @P1 IMAD.WIDE R2, R23.reuse, R9.reuse, c[0x0][0x2d8] ;  /* 0x0000b60017021625 */ /* 0x0c0fe400078e0209 */
[----:B-1----:R-:W2:Y:S04]  /*0aa0*/  @P0 LDG.E R0, [R4.64] ;  /* 0x0000001004000981 */ /* 0x002ea8000c1e1900 */
[----:B------:R1:W3:Y:S04]  /*0ab0*/  @P1 LDG.E R8, [R2.64] ;  /* 0x0000001002081981 */ /* 0x0002e8000c1e1900 */
[----:B------:R-:W4:Y:S01]  /*0ac0*/  @P0 LDG.E R7, [R4.64] ;  /* 0x0000001004070981 */ /* 0x000f22000c1e1900 */
[----:B-1----:R-:W-:-:S05]  /*0ad0*/  IMAD.WIDE R2, R23, R9, c[0x0][0x2d0] ;  /* 0x0000b40017027625 */ /* 0x002fca00078e0209 */
[----:B------:R-:W5:Y:S01]  /*0ae0*/  @P2 LDG.E R6, [R2.64] ;  /* 0x0000001002062981 */ /* 0x000f62000c1e1900 */
[----:B------:R-:W-:Y:S01]  /*0af0*/  ULDC UR12, c[0x0][0x168] ;  /* 0x00005a00000c7ab9 */ /* 0x000fe20000000800 */
[----:B------:R-:W-:Y:S01]  /*0b00*/  CS2R R16, SRZ ;  /* 0x0000000000107805 */ /* 0x000fe2000001ff00 */
[----:B------:R-:W-:Y:S01]  /*0b10*/  ULDC UR11, c[0x0][0x198] ;  /* 0x00006600000b7ab9 */ /* 0x000fe20000000800 */
[----:B------:R-:W-:Y:S01]  /*0b20*/  CS2R R10, SRZ ;  /* 0x00000000000a7805 */ /* 0x000fe2000001ff00 */
[----:B------:R-:W-:Y:S02]  /*0b30*/  IMAD.MOV.U32 R18, RZ, RZ, RZ ;  /* 0x000000ffff127224 */ /* 0x000fe400078e00ff */
[----:B--2---:R-:W-:Y:S01]  /*0b40*/  @P0 IMAD R0, R23, 0x40, R0 ;  /* 0x0000004017000824 */ /* 0x004fe200078e0200 */
[----:B---3--:R1:W2:Y:S01]  /*0b50*/  @P1 R2UR UR12, R8 ;  /* 0x00000000080c13c2 */ /* 0x0082a200000e0000 */
[--C-:B----4-:R-:W-:Y:S01]  /*0b60*/  @P0 SHF.R.S32.HI R17, RZ, 0x1f, R7.reuse ;  /* 0x0000001fff110819 */ /* 0x110fe20000011407 */
[----:B------:R-:W-:-:S02]  /*0b70*/  @P0 IMAD.MOV.U32 R16, RZ, RZ, R7 ;  /* 0x000000ffff100224 */ /* 0x000fc400078e0007 */
[----:B-1----:R-:W-:-:S04]  /*0b80*/  @P0 SHF.R.S32.HI R8, RZ, 0x1f, R0 ;  /* 0x0000001fff080819 */ /* 0x002fc80000011400 */
[----:B------:R-:W-:Y:S02]  /*0b90*/  @P0 LEA.HI R0, R8, R0, RZ, 0x6 ;  /* 0x0000000008000211 */ /* 0x000fe400078f30ff */
[--C-:B-----5:R-:W-:Y:S01]  /*0ba0*/  @P2 SHF.R.S32.HI R11, RZ, 0x1f, R6.reuse ;  /* 0x0000001fff0b2819 */ /* 0x120fe20000011406 */
[----:B------:R-:W-:Y:S01]  /*0bb0*/  @P2 IMAD.MOV.U32 R10, RZ, RZ, R6 ;  /* 0x000000ffff0a2224 */ /* 0x000fe200078e0006 */
[----:B------:R-:W-:Y:S01]  /*0bc0*/  @P0 LOP3.LUT R18, R0, 0xffffffc0, RZ, 0xc0, !PT ;  /* 0xffffffc000120812 */ /* 0x000fe200078ec0ff */
[----:B--2---:R-:W-:Y:S05]  /*0bd0*/  @P1 BRA `(.L_x_614) ;  /* 0x0000006000001947 */ /* 0x004fea0003800000 */
[----:B------:R-:W-:Y:S05]  /*0be0*/  @!P0 BRA `(.L_x_614) ;  /* 0x0000005000008947 */ /* 0x000fea0003800000 */
[----:B------:R1:W2:Y:S04]  /*0bf0*/  LDG.E R0, [R4.64] ;  /* 0x0000001004007981 */ /* 0x0002a8000c1e1900 */
[----:B-1----:R-:W3:Y:S01]  /*0c00*/  LDG.E R4, [R4.64+0x4] ;  /* 0x0000041004047981 */ /* 0x002ee2000c1e1900 */
[----:B--2---:R-:W1:Y:S08]  /*0c10*/  R2UR UR12, R0 ;  /* 0x00000000000c73c2 */ /* 0x004e7000000e0000 */
[----:B---3--:R-:W1:Y:S02]  /*0c20*/  R2UR UR4, R4 ;  /* 0x00000000040473c2 */ /* 0x008e6400000e0000 */
[----:B-1----:R-:W-:-:S06]  /*0c30*/  UIADD3 UR12, -UR12, UR4, URZ ;  /* 0x000000040c0c7290 */ /* 0x002fcc000fffe13f */
.L_x_614:
[----:B------:R-:W-:-:S04]  /*0c40*/  ISETP.NE.U32.AND P1, PT, RZ, c[0x0][0x2e0], PT ;  /* 0x0000b800ff007a0c */ /* 0x000fc80003f25070 */
[----:B------:R-:W-:-:S13]  /*0c50*/  ISETP.NE.AND.EX P1, PT, RZ, c[0x0][0x2e4], PT, P1 ;  /* 0x0000b900ff007a0c */ /* 0x000fda0003f25310 */
[----:B------:R-:W-:Y:S05]  /*0c60*/  @!P1 BRA `(.L_x_615) ;  /* 0x0000004000009947 */ /* 0x000fea0003800000 */
[----:B------:R-:W-:-:S05]  /*0c70*/  IMAD.WIDE R2, R23, R9, c[0x0][0x2e0] ;  /* 0x0000b80017027625 */ /* 0x000fca00078e0209 */
[----:B------:R-:W2:Y:S02]  /*0c80*/  LDG.E R0, [R2.64] ;  /* 0x0000001002007981 */ /* 0x000ea4000c1e1900 */
[----:B--2---:R1:W2:Y:S02]  /*0c90*/  R2UR UR11, R0 ;  /* 0x00000000000b73c2 */ /* 0x0042a400000e0000 */
[----:B-12---:R-:W-:Y:S05]  /*0ca0*/  BRA `(.L_x_616) ;  /* 0x0000006000007947 */ /* 0x006fea0003800000 */
.L_x_615:
[----:B------:R-:W-:Y:S05]  /*0cb0*/  @!P2 BRA `(.L_x_616) ;  /* 0x000000500000a947 */ /* 0x000fea0003800000 */
[----:B------:R1:W2:Y:S04]  /*0cc0*/  LDG.E R0, [R2.64] ;  /* 0x0000001002007981 */ /* 0x0002a8000c1e1900 */
[----:B-1----:R-:W3:Y:S01]  /*0cd0*/  LDG.E R2, [R2.64+0x4] ;  /* 0x0000041002027981 */ /* 0x002ee2000c1e1900 */
[----:B--2---:R-:W1:Y:S08]  /*0ce0*/  R2UR UR11, R0 ;  /* 0x00000000000b73c2 */ /* 0x004e7000000e0000 */
[----:B---3--:R-:W1:Y:S02]  /*0cf0*/  R2UR UR4, R2 ;  /* 0x00000000020473c2 */ /* 0x008e6400000e0000 */
[----:B-1----:R-:W-:-:S06]  /*0d00*/  UIADD3 UR11, -UR11, UR4, URZ ;  /* 0x000000040b0b7290 */ /* 0x002fcc000fffe13f */
.L_x_616:
        /* <DEDUP_REMOVED lines=68> */
[----:B------:R-:W-:Y:S01]  /*1150*/  SHF.R.S32.HI R20, RZ, 0x1f, R23 ;  /* 0x0000001fff147819 */ /* 0x000fe20000011417 */
[----:B------:R-:W-:Y:S01]  /*1160*/  UIMAD.WIDE.U32 UR6, UR13, UR5, URZ ;  /* 0x000000050d0672a5 */ /* 0x000fe2000f8e003f */
[-C--:B------:R-:W-:Y:S01]  /*1170*/  LEA.HI R21, R36, R132.reuse, RZ, 0x2 ;  /* 0x0000008424157211 */ /* 0x080fe200078f10ff */
[----:B------:R-:W-:Y:S01]  /*1180*/  ULDC UR4, c[0x0][0x250] ;  /* 0x0000940000047ab9 */ /* 0x000fe20000000800 */
[----:B------:R-:W-:Y:S01]  /*1190*/  SEL R12, R20, RZ, !P2 ;  /* 0x000000ff140c7207 */ /* 0x000fe20005000000 */
[----:B------:R-:W-:Y:S01]  /*11a0*/  UMOV UR18, UR13 ;  /* 0x0000000d00127c82 */ /* 0x000fe20008000000 */
[----:B------:R-:W-:Y:S01]  /*11b0*/  LOP3.LUT R0, R21, 0xfffffffc, RZ, 0xc0, !PT ;  /* 0xfffffffc15007812 */ /* 0x000fe200078ec0ff */
[----:B------:R-:W-:Y:S01]  /*11c0*/  IMAD.U32 R14, RZ, RZ, UR14 ;  /* 0x0000000eff0e7e24 */ /* 0x000fe2000f8e00ff */
[----:B------:R-:W-:Y:S01]  /*11d0*/  SHF.R.S32.HI R250, RZ, 0x2, R21 ;  /* 0x00000002fffa7819 */ /* 0x000fe20000011415 */
[----:B------:R-:W-:Y:S01]  /*11e0*/  UIADD3 UR8, -UR8, UR11, URZ ;  /* 0x0000000b08087290 */ /* 0x000fe2000fffe13f */
[----:B------:R-:W-:Y:S01]  /*11f0*/  LEA.HI R39, R36, R132, RZ, 0x3 ;  /* 0x0000008424277211 */ /* 0x000fe200078f18ff */
[----:B------:R-:W-:Y:S01]  /*1200*/  @UP0 UMOV UR5, UR7 ;  /* 0x0000000700050c82 */ /* 0x000fe20008000000 */
[----:B------:R-:W-:Y:S01]  /*1210*/  IMAD.IADD R27, R132, 0x1, -R0 ;  /* 0x00000001841b7824 */ /* 0x000fe200078e0a00 */
[----:B------:R-:W-:Y:S01]  /*1220*/  @UP0 USHF.R.U32.HI UR18, URZ, UR4, UR5 ;  /* 0x000000043f120299 */ /* 0x000fe20008011605 */
[----:B------:R-:W-:Y:S01]  /*1230*/  SHF.R.S32.HI R24, RZ, 0x1f, R250 ;  /* 0x0000001fff187819 */ /* 0x000fe200000114fa */
[----:B------:R-:W-:Y:S01]  /*1240*/  ULDC.64 UR6, c[0x0][0x1e0] ;  /* 0x0000780000067ab9 */ /* 0x000fe20000000a00 */
[----:B------:R-:W-:Y:S01]  /*1250*/  IMAD.SHL.U32 R8, R27, 0x8, RZ ;  /* 0x000000081b087824 */ /* 0x000fe200078e00ff */
[----:B------:R-:W-:Y:S01]  /*1260*/  USHF.R.S32.HI UR15, URZ, 0x1f, UR18 ;  /* 0x0000001f3f0f7899 */ /* 0x000fe20008011412 */
[----:B------:R-:W-:Y:S01]  /*1270*/  IADD3 R10, P1, R250, R10, RZ ;  /* 0x0000000afa0a7210 */ /* 0x000fe20007f3e0ff */
[----:B------:R-:W-:Y:S01]  /*1280*/  ULDC.64 UR4, c[0x0][0x1b0] ;  /* 0x00006c0000047ab9 */ /* 0x000fe20000000a00 */
[----:B------:R-:W-:Y:S01]  /*1290*/  IMAD.U32 R6, RZ, RZ, UR18 ;  /* 0x00000012ff067e24 */ /* 0x000fe2000f8e00ff */
[----:B------:R-:W-:Y:S01]  /*12a0*/  UIMAD UR6, UR15, UR6, URZ ;  /* 0x000000060f0672a4 */ /* 0x000fe2000f8e023f */
[--C-:B------:R-:W-:Y:S01]  /*12b0*/  SHF.R.S32.HI R9, RZ, 0x1f, R8.reuse ;  /* 0x0000001fff097819 */ /* 0x100fe20000011408 */
[----:B------:R-:W-:Y:S01]  /*12c0*/  UIMAD UR4, UR15, UR4, URZ ;  /* 0x000000040f0472a4 */ /* 0x000fe2000f8e023f */
[----:B------:R-:W-:Y:S01]  /*12d0*/  SEL R0, R23, RZ, !P2 ;  /* 0x000000ff17007207 */ /* 0x000fe20005000000 */
[----:B------:R-:W-:Y:S01]  /*12e0*/  UIMAD UR6, UR18, UR7, UR6 ;  /* 0x00000007120672a4 */ /* 0x000fe2000f8e0206 */
[----:B------:R-:W-:Y:S01]  /*12f0*/  IMAD.X R11, R24, 0x1, R11, P1 ;  /* 0x00000001180b7824 */ /* 0x000fe200008e060b */
[----:B------:R-:W-:Y:S01]  /*1300*/  UIMAD UR4, UR18, UR5, UR4 ;  /* 0x00000005120472a4 */ /* 0x000fe2000f8e0204 */
[--C-:B------:R-:W-:Y:S01]  /*1310*/  IMAD.WIDE.U32 R2, R6, c[0x0][0x1e0], R8.reuse ;  /* 0x0000780006027a25 */ /* 0x100fe200078e0008 */
[----:B------:R-:W-:Y:S01]  /*1320*/  IADD3 R22, P1, R250, R16, RZ ;  /* 0x00000010fa167210 */ /* 0x000fe20007f3e0ff */
[----:B------:R-:W-:Y:S01]  /*1330*/  USHF.R.S32.HI UR19, URZ, 0x1f, UR13 ;  /* 0x0000001f3f137899 */ /* 0x000fe2000801140d */
[-C--:B------:R-:W-:Y:S01]  /*1340*/  LEA.HI R31, R36, R132.reuse, RZ, 0x5 ;  /* 0x00000084241f7211 */ /* 0x080fe200078f28ff */
[----:B------:R-:W-:Y:S01]  /*1350*/  IMAD.WIDE.U32 R6, R6, c[0x0][0x1b0], R8 ;  /* 0x00006c0006067a25 */ /* 0x000fe200078e0008 */
[----:B------:R-:W-:Y:S01]  /*1360*/  IADD3 R5, R3, UR6, RZ ;  /* 0x0000000603057c10 */ /* 0x000fe2000fffe0ff */
[----:B------:R-:W-:Y:S01]  /*1370*/  ULDC.64 UR6, c[0x0][0x180] ;  /* 0x0000600000067ab9 */ /* 0x000fe20000000a00 */
[----:B------:R-:W-:Y:S01]  /*1380*/  SHF.R.S32.HI R32, RZ, 0x5, R31 ;  /* 0x00000005ff207819 */ /* 0x000fe2000001141f */
[----:B------:R-:W-:Y:S01]  /*1390*/  IMAD.MOV.U32 R4, RZ, RZ, R2 ;  /* 0x000000ffff047224 */ /* 0x000fe200078e0002 */
[----:B------:R-:W-:Y:S01]  /*13a0*/  IADD3 R3, R7, UR4, RZ ;  /* 0x0000000407037c10 */ /* 0x000fe2000fffe0ff */
[----:B------:R-:W-:Y:S01]  /*13b0*/  IMAD R7, R12, c[0x0][0x1e8], RZ ;  /* 0x00007a000c077a24 */ /* 0x000fe200078e02ff */
[C---:B------:R-:W-:Y:S01]  /*13c0*/  IADD3 R25, R8.reuse, 0x20, RZ ;  /* 0x0000002008197810 */ /* 0x040fe20007ffe0ff */
[----:B------:R-:W-:Y:S01]  /*13d0*/  IMAD.MOV.U32 R2, RZ, RZ, R6 ;  /* 0x000000ffff027224 */ /* 0x000fe200078e0006 */
[----:B------:R-:W-:Y:S01]  /*13e0*/  IADD3 R40, R8, 0x40, RZ ;  /* 0x0000004008287810 */ /* 0x000fe20007ffe0ff */
[----:B------:R-:W-:Y:S01]  /*13f0*/  IMAD R13, R0, c[0x0][0x1ec], R7 ;  /* 0x00007b00000d7a24 */ /* 0x000fe200078e0207 */
[----:B------:R-:W-:Y:S01]  /*1400*/  ISETP.GE.AND P4, PT, R8, c[0x0][0x1cc], PT ;  /* 0x0000730008007a0c */ /* 0x000fe20003f86270 */
[----:B------:R-:W-:Y:S01]  /*1410*/  IMAD R12, R12, c[0x0][0x1b8], RZ ;  /* 0x00006e000c0c7a24 */ /* 0x000fe200078e02ff */
[----:B------:R-:W-:Y:S01]  /*1420*/  LEA.HI R29, R36, R132, RZ, 0x4 ;  /* 0x00000084241d7211 */ /* 0x000fe200078f20ff */
[C---:B------:R-:W-:Y:S01]  /*1430*/  IMAD.WIDE.U32 R6, R0.reuse, c[0x0][0x1e8], R4 ;  /* 0x00007a0000067a25 */ /* 0x040fe200078e0004 */
[----:B------:R-:W-:Y:S01]  /*1440*/  ULDC.64 UR4, c[0x0][0x270] ;  /* 0x00009c0000047ab9 */ /* 0x000fe20000000a00 */
[----:B------:R-:W-:Y:S01]  /*1450*/  SEL R26, R23, RZ, !P0 ;  /* 0x000000ff171a7207 */ /* 0x000fe20004000000 */
[----:B------:R-:W-:Y:S01]  /*1460*/  UIMAD UR4, UR19, UR4, URZ ;  /* 0x00000004130472a4 */ /* 0x000fe2000f8e023f */
[----:B------:R-:W-:Y:S01]  /*1470*/  IMAD.WIDE.U32 R4, R0, c[0x0][0x1b8], R2 ;  /* 0x00006e0000047a25 */ /* 0x000fe200078e0002 */
[----:B------:R-:W-:Y:S01]  /*1480*/  UIMAD UR20, UR19, UR6, URZ ;  /* 0x00000006131472a4 */ /* 0x000fe2000f8e023f */
[----:B------:R-:W-:Y:S01]  /*1490*/  STL [R1+0x8], R40 ;  /* 0x0000082801007387 */ /* 0x000fe20000100800 */
[----:B------:R-:W-:Y:S01]  /*14a0*/  UIMAD UR5, UR13, UR5, UR4 ;  /* 0x000000050d0572a4 */ /* 0x000fe2000f8e0204 */
[----:B------:R-:W-:Y:S01]  /*14b0*/  IMAD.WIDE R2, R14, 0x80, R10 ;  /* 0x000000800e027825 */ /* 0x000fe200078e020a */
[----:B------:R-:W-:Y:S01]  /*14c0*/  USHF.L.U32 UR15, UR10, 0x6, URZ ;  /* 0x000000060a0f7899 */ /* 0x000fe2000800063f */
[----:B------:R-:W-:Y:S01]  /*14d0*/  CS2R R130, SRZ ;  /* 0x0000000000827805 */ /* 0x000fe2000001ff00 */
[----:B------:R-:W-:Y:S01]  /*14e0*/  CS2R R128, SRZ ;  /* 0x0000000000807805 */ /* 0x000fe2000001ff00 */
[----:B------:R-:W-:Y:S01]  /*14f0*/  IMAD R12, R0, c[0x0][0x1bc], R12 ;  /* 0x00006f00000c7a24 */ /* 0x000fe200078e020c */
[----:B------:R-:W-:Y:S01]  /*1500*/  UIADD3 UR18, -UR15, UR12, URZ ;  /* 0x0000000c0f127290 */ /* 0x000fe2000fffe13f */
[----:B------:R-:W-:Y:S01]  /*1510*/  IMAD.SHL.U32 R0, R39, 0x8, RZ ;  /* 0x0000000827007824 */ /* 0x000fe200078e00ff */
[----:B------:R-:W-:Y:S01]  /*1520*/  CS2R R126, SRZ ;  /* 0x00000000007e7805 */ /* 0x000fe2000001ff00 */
[----:B------:R-:W-:Y:S01]  /*1530*/  IMAD R10, R3, c[0x0][0x1d8], RZ ;  /* 0x00007600030a7a24 */ /* 0x000fe200078e02ff */
[----:B------:R-:W-:Y:S01]  /*1540*/  CS2R R124, SRZ ;  /* 0x00000000007c7805 */ /* 0x000fe2000001ff00 */
[----:B------:R-:W-:Y:S01]  /*1550*/  IMAD.IADD R7, R7, 0x1, R13 ;  /* 0x0000000107077824 */ /* 0x000fe200078e020d */
[----:B------:R-:W-:Y:S01]  /*1560*/  LOP3.LUT R0, R0, 0xc0, RZ, 0xc0, !PT ;  /* 0x000000c000007812 */ /* 0x000fe200078ec0ff */
[----:B------:R-:W-:Y:S01]  /*1570*/  IMAD.IADD R5, R5, 0x1, R12 ;  /* 0x0000000105057824 */ /* 0x000fe200078e020c */
[----:B------:R-:W-:Y:S01]  /*1580*/  CS2R R122, SRZ ;  /* 0x00000000007a7805 */ /* 0x000fe2000001ff00 */
[C---:B------:R-:W-:Y:S01]  /*1590*/  IMAD R13, R2.reuse, c[0x0][0x1dc], R10 ;  /* 0x00007700020d7a24 */ /* 0x040fe200078e020a */
[----:B------:R-:W-:Y:S01]  /*15a0*/  SHF.R.U32.HI R12, RZ, 0x3, R0 ;  /* 0x00000003ff0c7819 */ /* 0x000fe20000011600 */
[C---:B------:R-:W-:Y:S01]  /*15b0*/  IMAD.WIDE.U32 R10, R2.reuse, c[0x0][0x1d8], R6 ;  /* 0x00007600020a7a25 */ /* 0x040fe200078e0006 */
[----:B------:R-:W-:Y:S01]  /*15c0*/  CS2R R120, SRZ ;  /* 0x0000000000787805 */ /* 0x000fe2000001ff00 */
[----:B------:R-:W-:Y:S01]  /*15d0*/  CS2R R118, SRZ ;  /* 0x0000000000767805 */ /* 0x000fe2000001ff00 */
[----:B------:R-:W-:Y:S01]  /*15e0*/  CS2R R116, SRZ ;  /* 0x0000000000747805 */ /* 0x000fe2000001ff00 */
[----:B------:R-:W-:Y:S01]  /*15f0*/  IMAD.WIDE.U32 R6, R2, c[0x0][0x1a8], R4 ;  /* 0x00006a0002067a25 */ /* 0x000fe200078e0004 */
[----:B------:R-:W-:Y:S01]  /*1600*/  LOP3.LUT R5, R0, 0x18, R8, 0xf8, !PT ;  /* 0x0000001800057812 */ /* 0x000fe200078ef808 */
[----:B------:R-:W-:Y:S01]  /*1610*/  CS2R R114, SRZ ;  /* 0x0000000000727805 */ /* 0x000fe2000001ff00 */
[----:B------:R-:W-:Y:S01]  /*1620*/  LEA R4, P2, R10, c[0x0][0x1c0], 0x1 ;  /* 0x000070000a047a11 */ /* 0x000fe200078408ff */
[----:B------:R-:W-:Y:S01]  /*1630*/  IMAD.IADD R0, R11, 0x1, R13 ;  /* 0x000000010b007824 */ /* 0x000fe200078e020d */
[----:B------:R-:W-:Y:S01]  /*1640*/  LOP3.LUT R12, R5, R12, RZ, 0x3c, !PT ;  /* 0x0000000c050c7212 */ /* 0x000fe200078e3cff */
[----:B------:R-:W-:Y:S01]  /*1650*/  IMAD R3, R3, c[0x0][0x1a8], RZ ;  /* 0x00006a0003037a24 */ /* 0x000fe200078e02ff */
[----:B------:R-:W-:Y:S01]  /*1660*/  CS2R R112, SRZ ;  /* 0x0000000000707805 */ /* 0x000fe2000001ff00 */
[----:B------:R-:W-:Y:S01]  /*1670*/  IMAD.X R24, R24, 0x1, R17, P1 ;  /* 0x0000000118187824 */ /* 0x000fe200008e0611 */
[----:B------:R-:W-:Y:S01]  /*1680*/  LEA.HI.X R5, R10, c[0x0][0x1c4], R0, 0x1, P2 ;  /* 0x000071000a057a11 */ /* 0x000fe200010f0c00 */
[----:B------:R-:W-:Y:S01]  /*1690*/  IMAD R3, R2, c[0x0][0x1ac], R3 ;  /* 0x00006b0002037a24 */ /* 0x000fe200078e0203 */
[----:B------:R-:W-:Y:S01]  /*16a0*/  LEA.HI R0, R21, R250, RZ, 0x1 ;  /* 0x000000fa15007211 */ /* 0x000fe200078f08ff */
[----:B------:R-:W-:Y:S01]  /*16b0*/  IMAD.MOV.U32 R13, RZ, RZ, c[0x0][0x1d8] ;  /* 0x00007600ff0d7624 */ /* 0x000fe200078e00ff */
[----:B------:R-:W-:Y:S01]  /*16c0*/  LEA R2, P1, R6, c[0x0][0x190], 0x1 ;  /* 0x0000640006027a11 */ /* 0x000fe200078208ff */
[----:B------:R-:W-:Y:S01]  /*16d0*/  IMAD.IADD R3, R7, 0x1, R3 ;  /* 0x0000000107037824 */ /* 0x000fe200078e0203 */
[----:B------:R-:W-:Y:S01]  /*16e0*/  LOP3.LUT R0, R0, 0x7fffffe, RZ, 0xc0, !PT ;  /* 0x07fffffe00007812 */ /* 0x000fe200078ec0ff */
[----:B------:R-:W-:Y:S01]  /*16f0*/  IMAD.MOV.U32 R11, RZ, RZ, c[0x0][0x1a8] ;  /* 0x00006a00ff0b7624 */ /* 0x000fe200078e00ff */
[----:B------:R-:W-:Y:S01]  /*1700*/  CS2R R110, SRZ ;  /* 0x00000000006e7805 */ /* 0x000fe2000001ff00 */
[----:B------:R-:W-:Y:S01]  /*1710*/  IMAD.MOV.U32 R16, RZ, RZ, c[0x0][0x1dc] ;  /* 0x00007700ff107624 */ /* 0x000fe200078e00ff */
[----:B------:R-:W-:Y:S01]  /*1720*/  LEA.HI.X R3, R6, c[0x0][0x194], R3, 0x1, P1 ;  /* 0x0000650006037a11 */ /* 0x000fe200008f0c03 */
[C---:B------:R-:W-:Y:S01]  /*1730*/  IMAD.IADD R6, R250.reuse, 0x1, -R0 ;  /* 0x00000001fa067824 */ /* 0x040fe200078e0a00 */
[----:B------:R-:W-:Y:S01]  /*1740*/  LEA R14, P2, R11, R2, 0x7 ;  /* 0x000000020b0e7211 */ /* 0x000fe200078438ff */
[----:B------:R-:W-:Y:S01]  /*1750*/  IMAD.MOV.U32 R15, RZ, RZ, c[0x0][0x1ac] ;  /* 0x00006b00ff0f7624 */ /* 0x000fe200078e00ff */
[----:B------:R-:W-:Y:S01]  /*1760*/  IADD3 R0, -R250, UR8, RZ ;  /* 0x00000008fa007c10 */ /* 0x000fe2000fffe1ff */
[----:B------:R-:W-:Y:S01]  /*1770*/  IMAD R7, R32, 0x8, R6 ;  /* 0x0000000820077824 */ /* 0x000fe200078e0206 */
[----:B------:R-:W-:Y:S01]  /*1780*/  LEA R6, P3, R13, R4, 0x7 ;  /* 0x000000040d067211 */ /* 0x000fe200078638ff */
[----:B------:R-:W-:Y:S01]  /*1790*/  IMAD.MOV.U32 R222, RZ, RZ, 0x20 ;  /* 0x00000020ffde7424 */ /* 0x000fe200078e00ff */
[----:B------:R-:W-:Y:S01]  /*17a0*/  LEA.HI.X R15, R11, R3, R15, 0x7, P2 ;  /* 0x000000030b0f7211 */ /* 0x000fe200010f3c0f */
[----:B------:R-:W-:Y:S01]  /*17b0*/  IMAD.U32 R10, R7, 0x20, R12 ;  /* 0x00000020070a7824 */ /* 0x000fe200078e000c */
[----:B------:R-:W-:Y:S01]  /*17c0*/  LEA.HI.X R7, R13, R5, R16, 0x7, P3 ;  /* 0x000000050d077211 */ /* 0x000fe200018f3c10 */
[----:B------:R-:W-:Y:S01]  /*17d0*/  IMAD.SHL.U32 R12, R132, 0x4, RZ ;  /* 0x00000004840c7824 */ /* 0x000fe200078e00ff */
[----:B------:R-:W-:Y:S01]  /*17e0*/  ISETP.GE.AND P3, PT, R25, c[0x0][0x1cc], PT ;  /* 0x0000730019007a0c */ /* 0x000fe20003f66270 */
[----:B------:R-:W-:Y:S01]  /*17f0*/  IMAD.SHL.U32 R251, R10, 0x2, RZ ;  /* 0x000000020afb7824 */ /* 0x000fe200078e00ff */
[----:B------:R-:W-:Y:S01]  /*1800*/  ISETP.GE.AND P2, PT, R40, c[0x0][0x1cc], PT ;  /* 0x0000730028007a0c */ /* 0x000fe20003f46270 */
[----:B------:R-:W-:Y:S01]  /*1810*/  IMAD R13, R18, 0x60, RZ ;  /* 0x00000060120d7824 */ /* 0x000fe200078e02ff */
[C---:B------:R-:W-:Y:S01]  /*1820*/  ISETP.LT.OR P1, PT, R0.reuse, 0x1, P4 ;  /* 0x000000010000780c */ /* 0x040fe20002721670 */
[----:B------:R-:W-:Y:S01]  /*1830*/  IMAD.MOV.U32 R225, RZ, RZ, 0x10 ;  /* 0x00000010ffe17424 */ /* 0x000fe200078e00ff */
[C---:B------:R-:W-:Y:S01]  /*1840*/  ISETP.LT.OR P6, PT, R0.reuse, 0x1, P3 ;  /* 0x000000010000780c */ /* 0x040fe20001fc1670 */
[----:B------:R-:W-:Y:S01]  /*1850*/  CS2R R108, SRZ ;  /* 0x00000000006c7805 */ /* 0x000fe2000001ff00 */
[C---:B------:R-:W-:Y:S01]  /*1860*/  ISETP.LT.OR P5, PT, R0.reuse, 0x1, P2 ;  /* 0x000000010000780c */ /* 0x040fe200017a1670 */
[----:B------:R-:W-:Y:S01]  /*1870*/  CS2R R106, SRZ ;  /* 0x00000000006a7805 */ /* 0x000fe2000001ff00 */
[C---:B------:R-:W-:Y:S01]  /*1880*/  ISETP.LT.OR P4, PT, R0.reuse, 0x41, P4 ;  /* 0x000000410000780c */ /* 0x040fe20002781670 */
[----:B------:R-:W-:Y:S01]  /*1890*/  CS2R R104, SRZ ;  /* 0x0000000000687805 */ /* 0x000fe2000001ff00 */
[C---:B------:R-:W-:Y:S01]  /*18a0*/  ISETP.LT.OR P3, PT, R0.reuse, 0x41, P3 ;  /* 0x000000410000780c */ /* 0x040fe20001f61670 */
[----:B------:R-:W-:Y:S01]  /*18b0*/  CS2R R102, SRZ ;  /* 0x0000000000667805 */ /* 0x000fe2000001ff00 */
[----:B------:R-:W-:Y:S01]  /*18c0*/  ISETP.LT.OR P2, PT, R0, 0x41, P2 ;  /* 0x000000410000780c */ /* 0x000fe20001741670 */
[----:B------:R-:W-:Y:S01]  /*18d0*/  CS2R R100, SRZ ;  /* 0x0000000000647805 */ /* 0x000fe2000001ff00 */
[----:B------:R-:W-:Y:S01]  /*18e0*/  SHF.R.S32.HI R11, RZ, 0x1f, R18 ;  /* 0x0000001fff0b7819 */ /* 0x000fe20000011412 */
[----:B------:R-:W-:Y:S01]  /*18f0*/  @!PT LDS RZ, [RZ] ;  /* 0x00000000fffff984 */ /* 0x000fe20000000800 */
[----:B------:R-:W-:Y:S01]  /*1900*/  @!PT LDS RZ, [RZ] ;  /* 0x00000000fffff984 */ /* 0x000fe20000000800 */
[----:B------:R-:W-:Y:S01]  /*1910*/  @!PT LDS RZ, [RZ] ;  /* 0x00000000fffff984 */ /* 0x000fe20000000800 */
[----:B------:R1:W-:Y:S01]  /*1920*/  LDGSTS.E.BYPASS.LTC128B.128 [R251+0x6080], [R4.64], !P1 ;  /* 0x0608000004fb7fae */ /* 0x0003e2000c901d50 */
[C---:B------:R-:W-:Y:S01]  /*1930*/  IADD3 R10, P1, R12.reuse, R18, RZ ;  /* 0x000000120c0a7210 */ /* 0x040fe20007f3e0ff */
[----:B------:R-:W-:Y:S01]  /*1940*/  CS2R R98, SRZ ;  /* 0x0000000000627805 */ /* 0x000fe2000001ff00 */
[----:B------:R-:W-:Y:S01]  /*1950*/  SHF.R.S32.HI R16, RZ, 0x1f, R132 ;  /* 0x0000001fff107819 */ /* 0x000fe20000011484 */
[----:B------:R1:W-:Y:S01]  /*1960*/  LDGSTS.E.BYPASS.LTC128B.128 [R251+0x8080], [R4.64+0x40], !P6 ;  /* 0x0808004004fb7fae */ /* 0x0003e2000f101d50 */
[----:B------:R-:W-:Y:S01]  /*1970*/  LEA.HI.X.SX32 R11, R12, R11, 0x1, P1 ;  /* 0x0000000b0c0b7211 */ /* 0x000fe200008f0eff */
[----:B------:R-:W-:Y:S01]  /*1980*/  CS2R R96, SRZ ;  /* 0x0000000000607805 */ /* 0x000fe2000001ff00 */
[----:B------:R-:W-:Y:S01]  /*1990*/  IADD3 R12, P1, R13, R132, RZ ;  /* 0x000000840d0c7210 */ /* 0x000fe20007f3e0ff */
[----:B------:R1:W-:Y:S01]  /*19a0*/  LDGSTS.E.BYPASS.LTC128B.128 [R251+0xa080], [R4.64+0x80], !P5 ;  /* 0x0a08008004fb7fae */ /* 0x0003e2000e901d50 */
[----:B------:R-:W-:Y:S01]  /*19b0*/  ISETP.GE.AND P5, PT, R25, c[0x0][0x19c], PT ;  /* 0x0000670019007a0c */ /* 0x000fe20003fa6270 */
[----:B------:R-:W-:Y:S01]  /*19c0*/  CS2R R94, SRZ ;  /* 0x00000000005e7805 */ /* 0x000fe2000001ff00 */
[----:B------:R-:W-:Y:S01]  /*19d0*/  LEA.HI.X.SX32 R13, R13, R16, 0x1, P1 ;  /* 0x000000100d0d7211 */ /* 0x000fe200008f0eff */
[----:B------:R2:W-:Y:S01]  /*19e0*/  LDGSTS.E.BYPASS.LTC128B.128 [R251+0x7080], [R6.64], !P4 ;  /* 0x0708000006fb7fae */ /* 0x0005e2000e101d50 */
[----:B------:R-:W-:Y:S01]  /*19f0*/  ISETP.LT.OR P4, PT, R0, 0x1, P5 ;  /* 0x000000010000780c */ /* 0x000fe20002f81670 */
[----:B------:R-:W-:Y:S01]  /*1a00*/  CS2R R92, SRZ ;  /* 0x00000000005c7805 */ /* 0x000fe2000001ff00 */
[----:B------:R-:W-:Y:S01]  /*1a10*/  SHF.R.S32.HI R18, RZ, 0x4, R29 ;  /* 0x00000004ff127819 */ /* 0x000fe2000001141d */
[----:B------:R2:W-:Y:S01]  /*1a20*/  LDGSTS.E.BYPASS.LTC128B.128 [R251+0x9080], [R6.64+0x40], !P3 ;  /* 0x0908004006fb7fae */ /* 0x0005e2000d901d50 */
[----:B------:R-:W-:Y:S01]  /*1a30*/  ISETP.GE.AND P3, PT, R40, c[0x0][0x19c], PT ;  /* 0x0000670028007a0c */ /* 0x000fe20003f66270 */
[----:B------:R-:W-:Y:S01]  /*1a40*/  CS2R R90, SRZ ;  /* 0x00000000005a7805 */ /* 0x000fe2000001ff00 */
[----:B------:R-:W-:Y:S01]  /*1a50*/  LEA.HI R19, R29, R18, RZ, 0x1 ;  /* 0x000000121d137211 */ /* 0x000fe200078f08ff */
[----:B------:R2:W-:Y:S01]  /*1a60*/  LDGSTS.E.BYPASS.LTC128B.128 [R251+0xb080], [R6.64+0x80], !P2 ;  /* 0x0b08008006fb7fae */ /* 0x0005e2000d101d50 */
[----:B------:R-:W-:Y:S01]  /*1a70*/  ISETP.GE.AND P2, PT, R8, c[0x0][0x19c], PT ;  /* 0x0000670008007a0c */ /* 0x000fe20003f46270 */
[----:B------:R-:W-:Y:S01]  /*1a80*/  CS2R R88, SRZ ;  /* 0x0000000000587805 */ /* 0x000fe2000001ff00 */
[C---:B------:R-:W-:Y:S01]  /*1a90*/  ISETP.LT.OR P1, PT, R0.reuse, 0x1, P3 ;  /* 0x000000010000780c */ /* 0x040fe20001f21670 */
[----:B------:R-:W0:Y:S01]  /*1aa0*/  LDGDEPBAR ;  /* 0x00000000000079af */ /* 0x000e220000000000 */
        /* <DEDUP_REMOVED lines=8> */
[----:B------:R-:W-:Y:S01]  /*1b30*/  CS2R R78, SRZ ;  /* 0x00000000004e7805 */ /* 0x000fe2000001ff00 */
[----:B------:R-:W-:Y:S01]  /*1b40*/  CS2R R76, SRZ ;  /* 0x00000000004c7805 */ /* 0x000fe2000001ff00 */
[----:B-1----:R-:W-:Y:S01]  /*1b50*/  IMAD.U32 R4, RZ, RZ, UR13 ;  /* 0x0000000dff047e24 */ /* 0x002fe2000f8e00ff */
[----:B------:R-:W-:Y:S01]  /*1b60*/  CS2R R74, SRZ ;  /* 0x00000000004a7805 */ /* 0x000fe2000001ff00 */
[----:B------:R-:W-:Y:S01]  /*1b70*/  CS2R R72, SRZ ;  /* 0x0000000000487805 */ /* 0x000fe2000001ff00 */
[----:B------:R1:W-:Y:S01]  /*1b80*/  LDGSTS.E.BYPASS.LTC128B.128 [R251+0x80], [R2.64], !P6 ;  /* 0x0008000002fb7fae */ /* 0x0003e2000f101d50 */
[----:B------:R-:W-:Y:S01]  /*1b90*/  IMAD.WIDE.U32 R4, R4, c[0x0][0x270], R10 ;  /* 0x00009c0004047a25 */ /* 0x000fe200078e000a */
[----:B------:R-:W-:Y:S01]  /*1ba0*/  ISETP.GE.AND P6, PT, R8, c[0x0][0x1fc], PT ;  /* 0x00007f0008007a0c */ /* 0x000fe20003fc6270 */
[----:B------:R-:W-:Y:S01]  /*1bb0*/  CS2R R70, SRZ ;  /* 0x0000000000467805 */ /* 0x000fe2000001ff00 */
[----:B------:R1:W-:Y:S01]  /*1bc0*/  LDGSTS.E.BYPASS.LTC128B.128 [R251+0x2080], [R2.64+0x40], !P4 ;  /* 0x0208004002fb7fae */ /* 0x0003e2000e101d50 */
[----:B------:R-:W-:Y:S01]  /*1bd0*/  CS2R R68, SRZ ;  /* 0x0000000000447805 */ /* 0x000fe2000001ff00 */
[----:B------:R-:W-:Y:S01]  /*1be0*/  CS2R R66, SRZ ;  /* 0x0000000000427805 */ /* 0x000fe2000001ff00 */
[----:B------:R-:W-:Y:S01]  /*1bf0*/  CS2R R64, SRZ ;  /* 0x0000000000407805 */ /* 0x000fe2000001ff00 */
[----:B------:R1:W-:Y:S01]  /*1c00*/  LDGSTS.E.BYPASS.LTC128B.128 [R251+0x4080], [R2.64+0x80], !P1 ;  /* 0x0408008002fb7fae */ /* 0x0003e2000c901d50 */
[----:B--2---:R-:W-:Y:S01]  /*1c10*/  IMAD.U32 R7, RZ, RZ, UR13 ;  /* 0x0000000dff077e24 */ /* 0x004fe2000f8e00ff */
[----:B------:R-:W-:Y:S01]  /*1c20*/  ISETP.LT.AND P1, PT, R250, UR18, PT ;  /* 0x00000012fa007c0c */ /* 0x000fe2000bf21270 */
[----:B------:R-:W-:Y:S01]  /*1c30*/  IMAD.U32 R6, RZ, RZ, UR13 ;  /* 0x0000000dff067e24 */ /* 0x000fe2000f8e00ff */
[----:B------:R2:W-:Y:S01]  /*1c40*/  LDGSTS.E.BYPASS.LTC128B.128 [R251+0x1080], [R14.64], !P2 ;  /* 0x010800000efb7fae */ /* 0x0005e2000d101d50 */
[----:B------:R-:W-:Y:S01]  /*1c50*/  IMAD.WIDE.U32 R12, R7, c[0x0][0x238], R12 ;  /* 0x00008e00070c7a25 */ /* 0x000fe200078e000c */
[----:B------:R-:W-:Y:S01]  /*1c60*/  ISETP.GE.OR P4, PT, R8, c[0x0][0x1fc], !P1 ;  /* 0x00007f0008007a0c */ /* 0x000fe20004f86670 */
[----:B------:R-:W-:Y:S01]  /*1c70*/  CS2R R62, SRZ ;  /* 0x00000000003e7805 */ /* 0x000fe2000001ff00 */
[----:B------:R2:W-:Y:S01]  /*1c80*/  LDGSTS.E.BYPASS.LTC128B.128 [R251+0x3080], [R14.64+0x40], !P5 ;  /* 0x030800400efb7fae */ /* 0x0005e2000e901d50 */
[----:B------:R-:W-:Y:S01]  /*1c90*/  IMAD.WIDE.U32 R16, R6, c[0x0][0x288], R10 ;  /* 0x0000a20006107a25 */ /* 0x000fe200078e000a */
[----:B------:R-:W-:Y:S01]  /*1ca0*/  LOP3.LUT R6, R19, 0xfffffffe, RZ, 0xc0, !PT ;  /* 0xfffffffe13067812 */ /* 0x000fe200078ec0ff */
[----:B------:R-:W-:Y:S01]  /*1cb0*/  CS2R R60, SRZ ;  /* 0x00000000003c7805 */ /* 0x000fe2000001ff00 */
[----:B------:R-:W-:Y:S01]  /*1cc0*/  LEA.HI R10, R36, R132, RZ, 0x6 ;  /* 0x00000084240a7211 */ /* 0x000fe200078f30ff */
[----:B------:R2:W-:Y:S01]  /*1cd0*/  LDGSTS.E.BYPASS.LTC128B.128 [R251+0x5080], [R14.64+0x80], !P3 ;  /* 0x050800800efb7fae */ /* 0x0005e2000d901d50 */
[C---:B------:R-:W-:Y:S01]  /*1ce0*/  ISETP.GE.AND P5, PT, R25.reuse, c[0x0][0x1fc], PT ;  /* 0x00007f0019007a0c */ /* 0x040fe20003fa6270 */
[----:B------:R-:W-:Y:S01]  /*1cf0*/  IMAD.IADD R28, R18, 0x1, -R6 ;  /* 0x00000001121c7824 */ /* 0x000fe200078e0a06 */
[----:B------:R-:W-:Y:S01]  /*1d00*/  SEL R18, R20, RZ, !P0 ;  /* 0x000000ff14127207 */ /* 0x000fe20004000000 */
[----:B------:R-:W-:Y:S01]  /*1d10*/  IMAD.MOV.U32 R20, RZ, RZ, R4 ;  /* 0x000000ffff147224 */ /* 0x000fe200078e0004 */
[----:B------:R-:W-:Y:S01]  /*1d20*/  SHF.R.S32.HI R10, RZ, 0x6, R10 ;  /* 0x00000006ff0a7819 */ /* 0x000fe2000001140a */
[----:B------:R-:W0:Y:S01]  /*1d30*/  LDGDEPBAR ;  /* 0x00000000000079af */ /* 0x000e220000000000 */
[----:B------:R-:W-:Y:S01]  /*1d40*/  ISETP.GE.AND P0, PT, R8, c[0x0][0x16c], PT ;  /* 0x00005b0008007a0c */ /* 0x000fe20003f06270 */
[----:B------:R-:W-:Y:S01]  /*1d50*/  IMAD R0, R18, c[0x0][0x188], RZ ;  /* 0x0000620012007a24 */ /* 0x000fe200078e02ff */
[----:B------:R-:W-:Y:S01]  /*1d60*/  ISETP.GE.OR P3, PT, R25, c[0x0][0x1fc], !P1 ;  /* 0x00007f0019007a0c */ /* 0x000fe20004f66670 */
[----:B------:R-:W-:Y:S01]  /*1d70*/  CS2R R58, SRZ ;  /* 0x00000000003a7805 */ /* 0x000fe2000001ff00 */
[----:B------:R-:W-:Y:S01]  /*1d80*/  SEL R38, RZ, 0x1, P0 ;  /* 0x00000001ff267807 */ /* 0x000fe20000000000 */
[----:B------:R-:W-:Y:S01]  /*1d90*/  CS2R R56, SRZ ;  /* 0x0000000000387805 */ /* 0x000fe2000001ff00 */
[----:B------:R-:W-:Y:S01]  /*1da0*/  ISETP.GE.AND P0, PT, R40, c[0x0][0x16c], PT ;  /* 0x00005b0028007a0c */ /* 0x000fe20003f06270 */
[----:B-1----:R-:W-:Y:S01]  /*1db0*/  IMAD R2, R24, c[0x0][0x178], RZ ;  /* 0x00005e0018027a24 */ /* 0x002fe200078e02ff */
[----:B------:R-:W-:Y:S01]  /*1dc0*/  SHF.R.S32.HI R3, RZ, 0x1f, R21 ;  /* 0x0000001fff037819 */ /* 0x000fe20000011415 */
[----:B------:R-:W-:Y:S01]  /*1dd0*/  CS2R R54, SRZ ;  /* 0x0000000000367805 */ /* 0x000fe2000001ff00 */
[----:B------:R-:W-:Y:S01]  /*1de0*/  IADD3 R21, R5, UR5, RZ ;  /* 0x0000000505157c10 */ /* 0x000fe2000fffe0ff */
[C---:B------:R-:W-:Y:S01]  /*1df0*/  IMAD R6, R22.reuse, c[0x0][0x17c], R2 ;  /* 0x00005f0016067a24 */ /* 0x040fe200078e0202 */
[----:B------:R-:W-:Y:S01]  /*1e00*/  LEA.HI R7, R3, R250, RZ, 0x3 ;  /* 0x000000fa03077211 */ /* 0x000fe200078f18ff */
[----:B------:R-:W-:Y:S01]  /*1e10*/  IMAD.WIDE.U32 R2, R22, c[0x0][0x178], R8 ;  /* 0x00005e0016027a25 */ /* 0x000fe200078e0008 */
[----:B------:R-:W-:Y:S01]  /*1e20*/  ULDC.64 UR4, c[0x0][0x288] ;  /* 0x0000a20000047ab9 */ /* 0x000fe20000000a00 */
[----:B------:R-:W-:Y:S01]  /*1e30*/  ISETP.GE.OR P1, PT, R40, c[0x0][0x1fc], !P1 ;  /* 0x00007f0028007a0c */ /* 0x000fe20004f26670 */
[----:B------:R-:W-:Y:S01]  /*1e40*/  UIMAD UR6, UR19, UR4, URZ ;  /* 0x00000004130672a4 */ /* 0x000fe2000f8e023f */
[----:B------:R-:W-:Y:S01]  /*1e50*/  LOP3.LUT R5, R7, 0xfffffff8, RZ, 0xc0, !PT ;  /* 0xfffffff807057812 */ /* 0x000fe200078ec0ff */
[----:B------:R-:W-:Y:S01]  /*1e60*/  IMAD.SHL.U32 R7, R10, 0x8, RZ ;  /* 0x000000080a077824 */ /* 0x000fe200078e00ff */
[----:B------:R-:W-:Y:S01]  /*1e70*/  UIMAD UR4, UR13, UR7, UR20 ;  /* 0x000000070d0472a4 */ /* 0x000fe2000f8e0214 */
[----:B------:R-:W-:Y:S01]  /*1e80*/  IMAD.IADD R3, R3, 0x1, R6 ;  /* 0x0000000103037824 */ /* 0x000fe200078e0206 */
[----:B------:R-:W-:Y:S01]  /*1e90*/  UIMAD UR7, UR13, UR5, UR6 ;  /* 0x000000050d0772a4 */ /* 0x000fe2000f8e0206 */
[----:B------:R-:W-:Y:S01]  /*1ea0*/  IMAD.IADD R4, R250, 0x1, -R5 ;  /* 0x00000001fa047824 */ /* 0x000fe200078e0a05 */
[----:B------:R-:W-:Y:S01]  /*1eb0*/  LEA.HI R5, R31, R32, RZ, 0x1 ;  /* 0x000000201f057211 */ /* 0x000fe200078f08ff */
[----:B------:R-:W-:Y:S01]  /*1ec0*/  IMAD.U32 R6, RZ, RZ, UR13 ;  /* 0x0000000dff067e24 */ /* 0x000fe2000f8e00ff */
[----:B------:R-:W-:Y:S01]  /*1ed0*/  LOP3.LUT R212, R7, 0x18, RZ, 0xc0, !PT ;  /* 0x0000001807d47812 */ /* 0x000fe200078ec0ff */
[----:B------:R-:W-:Y:S01]  /*1ee0*/  USHF.R.S32.HI UR6, URZ, 0x1f, UR10 ;  /* 0x0000001f3f067899 */ /* 0x000fe2000801140a */
[C---:B------:R-:W-:Y:S01]  /*1ef0*/  LOP3.LUT P2, RZ, R4.reuse, 0x4, RZ, 0xc0, !PT ;  /* 0x0000000404ff7812 */ /* 0x040fe2000784c0ff */
[----:B------:R-:W-:Y:S01]  /*1f00*/  IMAD.SHL.U32 R4, R4, 0x40, RZ ;  /* 0x0000004004047824 */ /* 0x000fe200078e00ff */
[----:B------:R-:W-:Y:S01]  /*1f10*/  LOP3.LUT R5, R5, 0xfffffffe, RZ, 0xc0, !PT ;  /* 0xfffffffe05057812 */ /* 0x000fe200078ec0ff */
[----:B------:R-:W-:Y:S01]  /*1f20*/  IMAD.WIDE.U32 R2, R6, c[0x0][0x180], R2 ;  /* 0x0000600006027a25 */ /* 0x000fe200078e0002 */
[----:B--2---:R-:W-:Y:S01]  /*1f30*/  IADD3 R15, R17, UR7, RZ ;  /* 0x00000007110f7c10 */ /* 0x004fe2000fffe0ff */
[----:B------:R-:W-:Y:S01]  /*1f40*/  UMOV UR7, 0x6 ;  /* 0x0000000600077882 */ /* 0x000fe20000000000 */
[----:B------:R-:W-:Y:S01]  /*1f50*/  LOP3.LUT R4, R4, 0x1c0, RZ, 0xc0, !PT ;  /* 0x000001c004047812 */ /* 0x000fe200078ec0ff */
[----:B------:R-:W-:Y:S01]  /*1f60*/  IMAD.IADD R30, R32, 0x1, -R5 ;  /* 0x00000001201e7824 */ /* 0x000fe200078e0a05 */
[----:B------:R-:W-:Y:S01]  /*1f70*/  IADD3 R3, R3, UR4, RZ ;  /* 0x0000000403037c10 */ /* 0x000fe2000fffe0ff */
[----:B------:R-:W-:Y:S01]  /*1f80*/  ULDC.64 UR4, c[0x0][0x178] ;  /* 0x00005e0000047ab9 */ /* 0x000fe20000000a00 */
[----:B------:R-:W-:Y:S01]  /*1f90*/  SHF.R.U32.HI R5, RZ, 0x3, R4 ;  /* 0x00000003ff057819 */ /* 0x000fe20000011604 */
[----:B------:R-:W-:Y:S01]  /*1fa0*/  IMAD.SHL.U32 R23, R30, 0x400, RZ ;  /* 0x000004001e177824 */ /* 0x000fe200078e00ff */
[----:B------:R-:W-:Y:S01]  /*1fb0*/  UIMAD UR20, UR6, UR4, URZ ;  /* 0x00000004061472a4 */ /* 0x000fe2000f8e023f */
[----:B------:R-:W-:Y:S01]  /*1fc0*/  IMAD.WIDE.U32 R34, R26, c[0x0][0x188], R2 ;  /* 0x000062001a227a25 */ /* 0x000fe200078e0002 */
[----:B------:R-:W-:Y:S01]  /*1fd0*/  LOP3.LUT R4, R5, R4, R212, 0x1e, !PT ;  /* 0x0000000405047212 */ /* 0x000fe200078e1ed4 */
[----:B------:R-:W-:Y:S01]  /*1fe0*/  UIMAD.WIDE.U32 UR22, UR10, UR4, URZ ;  /* 0x000000040a1672a5 */ /* 0x000fe2000f8e003f */
[----:B------:R-:W-:-:S04]  /*1ff0*/  DEPBAR.LE SB0, 0x1 ;  /* 0x000080400000791a */ /* 0x000fc80000000000 */
[----:B------:R-:W-:Y:S01]  /*2000*/  IMAD R5, R27, 0x2, R23 ;  /* 0x000000021b057824 */ /* 0x000fe200078e0217 */
[----:B------:R-:W-:Y:S01]  /*2010*/  UIMAD UR20, UR10, UR5, UR20 ;  /* 0x000000050a1472a4 */ /* 0x000fe2000f8e0214 */
[----:B------:R-:W-:Y:S01]  /*2020*/  IMAD.U32 R2, RZ, RZ, UR22 ;  /* 0x00000016ff027e24 */ /* 0x000fe2000f8e00ff */
[----:B------:R-:W-:Y:S01]  /*2030*/  STL.64 [R1+0x30], R34 ;  /* 0x0000302201007387 */ /* 0x000fe20000100a00 */
[----:B------:R-:W-:Y:S01]  /*2040*/  IMAD.IADD R4, R5, 0x1, R4 ;  /* 0x0000000105047824 */ /* 0x000fe200078e0204 */
[----:B------:R-:W-:Y:S01]  /*2050*/  UIADD3 UR20, UR23, UR20, URZ ;  /* 0x0000001417147290 */ /* 0x000fe2000fffe03f */
[----:B------:R-:W-:Y:S01]  /*2060*/  IMAD.U32 R3, RZ, RZ, UR23 ;  /* 0x00000017ff037e24 */ /* 0x000fe2000f8e00ff */
[----:B------:R-:W-:Y:S01]  /*2070*/  ULDC.64 UR4, c[0x0][0x238] ;  /* 0x00008e0000047ab9 */ /* 0x000fe20000000a00 */
[----:B------:R-:W-:Y:S01]  /*2080*/  IMAD.SHL.U32 R227, R4, 0x2, RZ ;  /* 0x0000000204e37824 */ /* 0x000fe200078e00ff */
[----:B------:R-:W-:Y:S01]  /*2090*/  UIMAD UR4, UR19, UR4, URZ ;  /* 0x00000004130472a4 */ /* 0x000fe2000f8e023f */
[----:B------:R-:W-:Y:S01]  /*20a0*/  IMAD.MOV.U32 R14, RZ, RZ, R16 ;  /* 0x000000ffff0e7224 */ /* 0x000fe200078e0010 */
[----:B------:R-:W-:Y:S01]  /*20b0*/  CS2R R52, SRZ ;  /* 0x0000000000347805 */ /* 0x000fe2000001ff00 */
[----:B------:R-:W-:Y:S01]  /*20c0*/  IMAD.U32 R3, RZ, RZ, UR20 ;  /* 0x00000014ff037e24 */ /* 0x000fe2000f8e00ff */
[C---:B------:R-:W-:Y:S01]  /*20d0*/  IADD3 R4, R227.reuse, 0xf480, RZ ;  /* 0x0000f480e3047810 */ /* 0x040fe20007ffe0ff */
[----:B------:R-:W-:Y:S01]  /*20e0*/  UIMAD UR4, UR13, UR5, UR4 ;  /* 0x000000050d0472a4 */ /* 0x000fe2000f8e0204 */
[----:B------:R-:W-:Y:S01]  /*20f0*/  IADD3 R228, R227, 0xf4c0, RZ ;  /* 0x0000f4c0e3e47810 */ /* 0x000fe20007ffe0ff */
[----:B------:R-:W-:Y:S01]  /*2100*/  IMAD.WIDE.U32 R20, R26, c[0x0][0x278], R20 ;  /* 0x00009e001a147a25 */ /* 0x000fe200078e0014 */
[----:B------:R-:W-:Y:S01]  /*2110*/  @P2 IADD3 R228, R4, -0x40, RZ ;  /* 0xffffffc004e42810 */ /* 0x000fe20007ffe0ff */
[----:B------:R-:W-:Y:S01]  /*2120*/  CS2R R50, SRZ ;  /* 0x0000000000327805 */ /* 0x000fe2000001ff00 */
[----:B------:R-:W-:Y:S01]  /*2130*/  BAR.SYNC.DEFER_BLOCKING 0x0 ;  /* 0x0000000000007b1d */ /* 0x000fe20000010000 */
[----:B------:R-:W-:Y:S01]  /*2140*/  IMAD R4, R26, c[0x0][0x18c], R0 ;  /* 0x000063001a047a24 */ /* 0x000fe200078e0200 */
[----:B------:R-:W-:Y:S01]  /*2150*/  LEA R19, P2, R2, R34, 0x6 ;  /* 0x0000002202137211 */ /* 0x000fe200078430ff */
[----:B------:R-:W-:Y:S01]  /*2160*/  IMAD R0, R24, c[0x0][0x208], RZ ;  /* 0x0000820018007a24 */ /* 0x000fe200078e02ff */
[----:B------:R-:W-:Y:S01]  /*2170*/  IADD3 R13, R13, UR4, RZ ;  /* 0x000000040d0d7c10 */ /* 0x000fe2000fffe0ff */
[----:B------:R-:W-:Y:S01]  /*2180*/  IMAD.IADD R11, R35, 0x1, R4 ;  /* 0x00000001230b7824 */ /* 0x000fe200078e0204 */
[----:B------:R-:W-:Y:S01]  /*2190*/  ULDC.64 UR4, c[0x0][0x210] ;  /* 0x0000840000047ab9 */ /* 0x000fe20000000a00 */
[C---:B------:R-:W-:Y:S01]  /*21a0*/  IMAD R0, R22.reuse, c[0x0][0x20c], R0 ;  /* 0x0000830016007a24 */ /* 0x040fe200078e0200 */
[----:B------:R-:W-:Y:S01]  /*21b0*/  UIMAD UR4, UR19, UR4, URZ ;  /* 0x00000004130472a4 */ /* 0x000fe2000f8e023f */
[----:B------:R-:W-:Y:S01]  /*21c0*/  IMAD.WIDE.U32 R4, R22, c[0x0][0x208], R8 ;  /* 0x0000820016047a25 */ /* 0x000fe200078e0008 */
[----:B------:R-:W-:Y:S01]  /*21d0*/  LEA.HI.X R24, R2, R11, R3, 0x6, P2 ;  /* 0x0000000b02187211 */ /* 0x000fe200010f3403 */
[----:B------:R1:W-:Y:S01]  /*21e0*/  STL [R1+0x4c], R11 ;  /* 0x00004c0b01007387 */ /* 0x0003e20000100800 */
[----:B------:R-:W-:Y:S01]  /*21f0*/  LOP3.LUT R9, R39, 0xfffffff8, RZ, 0xc0, !PT ;  /* 0xfffffff827097812 */ /* 0x000fe200078ec0ff */
[----:B------:R-:W-:Y:S01]  /*2200*/  IMAD.IADD R3, R5, 0x1, R0 ;  /* 0x0000000105037824 */ /* 0x000fe200078e0200 */
[----:B------:R-:W-:Y:S01]  /*2210*/  UIMAD UR4, UR13, UR5, UR4 ;  /* 0x000000050d0472a4 */ /* 0x000fe2000f8e0204 */
[----:B------:R-:W-:Y:S01]  /*2220*/  IMAD.U32 R0, RZ, RZ, UR13 ;  /* 0x0000000dff007e24 */ /* 0x000fe2000f8e00ff */
[----:B------:R-:W-:Y:S01]  /*2230*/  ISETP.GE.AND P2, PT, R25, c[0x0][0x16c], PT ;  /* 0x00005b0019007a0c */ /* 0x000fe20003f46270 */
[----:B------:R-:W-:Y:S01]  /*2240*/  IMAD.MOV.U32 R2, RZ, RZ, R4 ;  /* 0x000000ffff027224 */ /* 0x000fe200078e0004 */
[----:B------:R-:W-:Y:S01]  /*2250*/  CS2R R48, SRZ ;  /* 0x0000000000307805 */ /* 0x000fe2000001ff00 */
[----:B------:R-:W-:Y:S01]  /*2260*/  IMAD.IADD R9, R132, 0x1, -R9 ;  /* 0x0000000184097824 */ /* 0x000fe200078e0a09 */
[----:B------:R-:W-:Y:S01]  /*2270*/  SEL R37, RZ, 0xffffffff, P2 ;  /* 0xffffffffff257807 */ /* 0x000fe20001000000 */
[----:B------:R-:W-:Y:S01]  /*2280*/  IMAD.WIDE.U32 R4, R0, c[0x0][0x210], R2 ;  /* 0x0000840000047a25 */ /* 0x000fe200078e0002 */
[----:B------:R-:W-:Y:S01]  /*2290*/  LOP3.LUT R0, R29, 0xfffffff0, RZ, 0xc0, !PT ;  /* 0xfffffff01d007812 */ /* 0x000fe200078ec0ff */
[----:B------:R-:W-:Y:S01]  /*22a0*/  CS2R R46, SRZ ;  /* 0x00000000002e7805 */ /* 0x000fe2000001ff00 */
[----:B------:R-:W-:Y:S01]  /*22b0*/  SHF.R.S32.HI R2, RZ, 0x1f, R10 ;  /* 0x0000001fff027819 */ /* 0x000fe2000001140a */
[----:B------:R-:W-:Y:S01]  /*22c0*/  IMAD.WIDE.U32 R14, R26, c[0x0][0x290], R14 ;  /* 0x0000a4001a0e7a25 */ /* 0x000fe200078e000e */
[----:B------:R-:W-:-:S02]  /*22d0*/  LEA.HI R16, R9, R9, RZ, 0x1 ;  /* 0x0000000909107211 */ /* 0x000fc400078f08ff */
[----:B------:R-:W-:Y:S01]  /*22e0*/  LEA.HI R2, R2, R10, RZ, 0x2 ;  /* 0x0000000a02027211 */ /* 0x000fe200078f10ff */
[----:B------:R-:W-:Y:S01]  /*22f0*/  IMAD.IADD R0, R132, 0x1, -R0 ;  /* 0x0000000184007824 */ /* 0x000fe200078e0a00 */
[----:B------:R-:W-:Y:S01]  /*2300*/  LOP3.LUT R6, R16, 0x7fffffe, RZ, 0xc0, !PT ;  /* 0x07fffffe10067812 */ /* 0x000fe200078ec0ff */
[----:B------:R-:W-:Y:S01]  /*2310*/  IMAD.WIDE.U32 R12, R26, c[0x0][0x240], R12 ;  /* 0x000090001a0c7a25 */ /* 0x000fe200078e000c */
[----:B------:R-:W-:Y:S02]  /*2320*/  LOP3.LUT R3, R2, 0x1ffffffc, RZ, 0xc0, !PT ;  /* 0x1ffffffc02037812 */ /* 0x000fe400078ec0ff */
[----:B------:R-:W-:Y:S02]  /*2330*/  SHF.R.S32.HI R7, RZ, 0x1f, R0 ;  /* 0x0000001fff077819 */ /* 0x000fe40000011400 */
[-C--:B-1----:R-:W-:Y:S01]  /*2340*/  LEA.HI R11, R0, R0.reuse, RZ, 0x1 ;  /* 0x00000000000b7211 */ /* 0x082fe200078f08ff */
[----:B------:R-:W-:Y:S01]  /*2350*/  IMAD.IADD R33, R10, 0x1, -R3 ;  /* 0x000000010a217824 */ /* 0x000fe200078e0a03 */
[----:B------:R-:W-:Y:S01]  /*2360*/  LEA.HI R2, R7, R0, RZ, 0x3 ;  /* 0x0000000007027211 */ /* 0x000fe200078f18ff */
[----:B------:R-:W-:Y:S01]  /*2370*/  IMAD.IADD R7, R9, 0x1, -R6 ;  /* 0x0000000109077824 */ /* 0x000fe200078e0a06 */
[----:B------:R-:W-:Y:S01]  /*2380*/  LOP3.LUT R6, R11, 0x7fffffe, RZ, 0xc0, !PT ;  /* 0x07fffffe0b067812 */ /* 0x000fe200078ec0ff */
[----:B------:R-:W-:Y:S01]  /*2390*/  IMAD R3, R28, 0x4, R10 ;  /* 0x000000041c037824 */ /* 0x000fe200078e020a */
[----:B------:R-:W-:-:S02]  /*23a0*/  LOP3.LUT R8, R2, 0xfffffff8, RZ, 0xc0, !PT ;  /* 0xfffffff802087812 */ /* 0x000fc400078ec0ff */
[----:B------:R-:W-:Y:S01]  /*23b0*/  SHF.R.S32.HI R2, RZ, 0x3, R2 ;  /* 0x00000003ff027819 */ /* 0x000fe20000011402 */
[C---:B------:R-:W-:Y:S01]  /*23c0*/  IMAD.IADD R6, R0.reuse, 0x1, -R6 ;  /* 0x0000000100067824 */ /* 0x040fe200078e0a06 */
[----:B------:R-:W-:Y:S01]  /*23d0*/  SEL R29, RZ, 0x2, P2 ;  /* 0x00000002ff1d7807 */ /* 0x000fe20001000000 */
[----:B------:R-:W-:Y:S01]  /*23e0*/  IMAD R27, R3, 0x8, R7 ;  /* 0x00000008031b7824 */ /* 0x000fe200078e0207 */
[----:B------:R-:W-:Y:S01]  /*23f0*/  IADD3 R3, R5, UR4, RZ ;  /* 0x0000000405037c10 */ /* 0x000fe2000fffe0ff */
[----:B------:R-:W-:Y:S01]  /*2400*/  IMAD.IADD R17, R0, 0x1, -R8 ;  /* 0x0000000100117824 */ /* 0x000fe200078e0a08 */
[----:B------:R-:W-:Y:S01]  /*2410*/  LOP3.LUT R5, R31, 0xffffffe0, RZ, 0xc0, !PT ;  /* 0xffffffe01f057812 */ /* 0x000fe200078ec0ff */
[C---:B------:R-:W-:Y:S01]  /*2420*/  IMAD R34, R2.reuse, 0x8, R6 ;  /* 0x0000000802227824 */ /* 0x040fe200078e0206 */
[----:B------:R-:W-:Y:S01]  /*2430*/  ULDC.64 UR4, c[0x0][0x208] ;  /* 0x0000820000047ab9 */ /* 0x000fe20000000a00 */
[----:B------:R-:W-:Y:S01]  /*2440*/  IMAD R35, R2, 0x200, R23 ;  /* 0x0000020002237824 */ /* 0x000fe200078e0217 */
[----:B------:R-:W-:Y:S01]  /*2450*/  USHF.L.U32 UR19, UR4, 0x6, URZ ;  /* 0x0000000604137899 */ /* 0x000fe2000800063f */
[----:B------:R-:W-:Y:S01]  /*2460*/  IMAD R0, R18, c[0x0][0x218], RZ ;  /* 0x0000860012007a24 */ /* 0x000fe200078e02ff */
[----:B------:R-:W-:Y:S01]  /*2470*/  USHF.L.U64.HI UR4, UR4, UR7, UR5 ;  /* 0x0000000704047299 */ /* 0x000fe20008010205 */
[----:B------:R-:W-:Y:S01]  /*2480*/  IMAD.MOV.U32 R2, RZ, RZ, R4 ;  /* 0x000000ffff027224 */ /* 0x000fe200078e0004 */
[----:B------:R-:W-:Y:S01]  /*2490*/  ISETP.GT.AND P2, PT, R132, 0xf, PT ;  /* 0x0000000f8400780c */ /* 0x000fe20003f44270 */
[C---:B------:R-:W-:Y:S01]  /*24a0*/  IMAD R4, R26.reuse, c[0x0][0x21c], R0 ;  /* 0x000087001a047a24 */ /* 0x040fe200078e0200 */
[----:B------:R-:W-:Y:S01]  /*24b0*/  UIMAD UR4, UR4, UR10, URZ ;  /* 0x0000000a040472a4 */ /* 0x000fe2000f8e023f */
[----:B------:R-:W-:Y:S01]  /*24c0*/  IMAD.WIDE.U32 R44, R26, c[0x0][0x218], R2 ;  /* 0x000086001a2c7a25 */ /* 0x000fe200078e0002 */
[----:B------:R-:W-:Y:S01]  /*24d0*/  SEL R10, RZ, 0x4, P0 ;  /* 0x00000004ff0a7807 */ /* 0x000fe20000000000 */
[----:B------:R-:W-:Y:S01]  /*24e0*/  UMOV UR5, 0x1 ;  /* 0x0000000100057882 */ /* 0x000fe20000000000 */
[----:B------:R-:W-:Y:S01]  /*24f0*/  LEA R22, P0, R19, c[0x0][0x160], 0x1 ;  /* 0x0000580013167a11 */ /* 0x000fe200078008ff */
[----:B------:R-:W-:Y:S01]  /*2500*/  IMAD.IADD R0, R132, 0x1, -R5 ;  /* 0x0000000184007824 */ /* 0x000fe200078e0a05 */
[----:B------:R-:W-:Y:S01]  /*2510*/  UIMAD UR4, UR6, UR19, UR4 ;  /* 0x00000013060472a4 */ /* 0x000fe2000f8e0204 */
[----:B------:R-:W-:Y:S01]  /*2520*/  IMAD.IADD R43, R45, 0x1, R4 ;  /* 0x000000012d2b7824 */ /* 0x000fe200078e0204 */
[----:B------:R-:W-:Y:S01]  /*2530*/  LEA.HI.X R23, R19, c[0x0][0x164], R24, 0x1, P0 ;  /* 0x0000590013177a11 */ /* 0x000fe200000f0c18 */
[----:B------:R-:W-:Y:S01]  /*2540*/  IMAD.U32 R2, RZ, RZ, UR19 ;  /* 0x00000013ff027e24 */ /* 0x000fe2000f8e00ff */
[----:B------:R-:W-:Y:S01]  /*2550*/  SHF.R.S32.HI R4, RZ, 0x1f, R0 ;  /* 0x0000001fff047819 */ /* 0x000fe20000011400 */
[----:B------:R-:W-:Y:S01]  /*2560*/  IMAD.MOV.U32 R42, RZ, RZ, R44 ;  /* 0x000000ffff2a7224 */ /* 0x000fe200078e002c */
[----:B------:R1:W-:Y:S01]  /*2570*/  STL.64 [R1+0x28], R44 ;  /* 0x0000282c01007387 */ /* 0x0003e20000100a00 */
[----:B------:R-:W-:-:S02]  /*2580*/  SHF.R.S32.HI R7, RZ, 0x1, R11 ;  /* 0x00000001ff077819 */ /* 0x000fc4000001140b */
[----:B------:R-:W-:Y:S01]  /*2590*/  LEA.HI R249, R4, R0, RZ, 0x2 ;  /* 0x0000000004f97211 */ /* 0x000fe200078f10ff */
[----:B------:R-:W-:Y:S01]  /*25a0*/  IMAD.WIDE.U32 R2, R2, UR10, R42 ;  /* 0x0000000a02027c25 */ /* 0x000fe2000f8e002a */
[----:B------:R2:W-:Y:S02]  /*25b0*/  STL.64 [R1+0x10], R42 ;  /* 0x0000102a01007387 */ /* 0x0005e40000100a00 */
[----:B------:R-:W-:Y:S01]  /*25c0*/  LOP3.LUT R5, R249, 0x7ffffffc, RZ, 0xc0, !PT ;  /* 0x7ffffffcf9057812 */ /* 0x000fe200078ec0ff */
[----:B------:R-:W-:Y:S01]  /*25d0*/  IMAD R4, R18, c[0x0][0x278], RZ ;  /* 0x00009e0012047a24 */ /* 0x000fe200078e02ff */
[----:B------:R-:W-:Y:S01]  /*25e0*/  IADD3 R3, R3, UR4, RZ ;  /* 0x0000000403037c10 */ /* 0x000fe2000fffe0ff */
[----:B------:R-:W-:Y:S01]  /*25f0*/  USHF.R.S32.HI UR4, URZ, 0x1f, UR15 ;  /* 0x0000001f3f047899 */ /* 0x000fe2000801140f */
[----:B------:R-:W-:Y:S01]  /*2600*/  LEA R24, P0, R2, c[0x0][0x1f0], 0x1 ;  /* 0x00007c0002187a11 */ /* 0x000fe200078008ff */
[----:B------:R-:W-:Y:S01]  /*2610*/  IMAD R4, R26, c[0x0][0x27c], R4 ;  /* 0x00009f001a047a24 */ /* 0x000fe200078e0204 */
[----:B------:R3:W-:Y:S01]  /*2620*/  STL.64 [R1+0x20], R20 ;  /* 0x0000201401007387 */ /* 0x0007e20000100a00 */
[----:B------:R-:W-:Y:S01]  /*2630*/  IMAD.IADD R31, R0, 0x1, -R5 ;  /* 0x00000001001f7824 */ /* 0x000fe200078e0a05 */
[----:B------:R-:W-:Y:S01]  /*2640*/  LEA.HI.X R25, R2, c[0x0][0x1f4], R3, 0x1, P0 ;  /* 0x00007d0002197a11 */ /* 0x000fe200000f0c03 */
[----:B------:R-:W-:Y:S01]  /*2650*/  IMAD R0, R18, c[0x0][0x240], RZ ;  /* 0x0000900012007a24 */ /* 0x000fe200078e02ff */
[----:B------:R-:W-:Y:S01]  /*2660*/  @!P2 IADD3 R2, P0, R20, UR15, RZ ;  /* 0x0000000f1402ac10 */ /* 0x000fe2000ff1e0ff */
[----:B------:R-:W-:Y:S01]  /*2670*/  IMAD.IADD R6, R21, 0x1, R4 ;  /* 0x0000000115067824 */ /* 0x000fe200078e0204 */
[----:B------:R-:W-:Y:S01]  /*2680*/  LEA.HI R5, R36, R132, RZ, 0x7 ;  /* 0x0000008424057211 */ /* 0x000fe200078f38ff */
[----:B------:R-:W-:Y:S01]  /*2690*/  IMAD R3, R18, c[0x0][0x290], RZ ;  /* 0x0000a40012037a24 */ /* 0x000fe200078e02ff */
[----:B------:R-:W-:Y:S01]  /*26a0*/  SHF.R.S32.HI R249, RZ, 0x2, R249 ;  /* 0x00000002fff97819 */ /* 0x000fe200000114f9 */
[----:B------:R-:W-:Y:S01]  /*26b0*/  IMAD.SHL.U32 R4, R9, 0x40, RZ ;  /* 0x0000004009047824 */ /* 0x000fe200078e00ff */
[----:B------:R-:W-:Y:S01]  /*26c0*/  SHF.R.U32.HI R9, RZ, 0x4, R5 ;  /* 0x00000004ff097819 */ /* 0x000fe20000011605 */
[----:B------:R4:W-:Y:S01]  /*26d0*/  STL [R1+0x3c], R6 ;  /* 0x00003c0601007387 */ /* 0x0009e20000100800 */
[----:B------:R-:W-:-:S02]  /*26e0*/  IMAD R31, R33, 0x4, R31 ;  /* 0x00000004211f7824 */ /* 0x000fc400078e021f */
[----:B------:R-:W-:Y:S01]  /*26f0*/  IMAD R249, R30, 0x10, R249 ;  /* 0x000000101ef97824 */ /* 0x000fe200078e02f9 */
[----:B------:R-:W-:Y:S01]  /*2700*/  STL.64 [R1+0x18], R14 ;  /* 0x0000180e01007387 */ /* 0x000fe20000100a00 */
[----:B-1----:R-:W-:-:S03]  /*2710*/  CS2R R44, SRZ ;  /* 0x00000000002c7805 */ /* 0x002fc6000001ff00 */
[----:B------:R-:W-:Y:S01]  /*2720*/  STL.64 [R1+0x40], R12 ;  /* 0x0000400c01007387 */ /* 0x000fe20000100a00 */
[----:B--2---:R-:W-:Y:S01]  /*2730*/  CS2R R42, SRZ ;  /* 0x00000000002a7805 */ /* 0x004fe2000001ff00 */
[----:B---3--:R-:W-:Y:S01]  /*2740*/  IMAD R21, R26, c[0x0][0x244], R0 ;  /* 0x000091001a157a24 */ /* 0x008fe200078e0200 */
[----:B------:R-:W-:Y:S01]  /*2750*/  @!P2 IADD3.X R0, R6, UR4, RZ, P0, !PT ;  /* 0x000000040600ac10 */ /* 0x000fe200087fe4ff */
[----:B------:R-:W-:Y:S01]  /*2760*/  IMAD R20, R26, c[0x0][0x294], R3 ;  /* 0x0000a5001a147a24 */ /* 0x000fe200078e0203 */
[----:B------:R-:W-:Y:S01]  /*2770*/  @!P2 LEA R18, P0, R2, c[0x0][0x258], 0x2 ;  /* 0x000096000212aa11 */ /* 0x000fe200078010ff */
[----:B------:R-:W-:Y:S02]  /*2780*/  IMAD.SHL.U32 R3, R32, 0x10, RZ ;  /* 0x0000001020037824 */ /* 0x000fe400078e00ff */
[----:B------:R-:W-:Y:S01]  /*2790*/  IMAD.IADD R20, R15, 0x1, R20 ;  /* 0x000000010f147824 */ /* 0x000fe200078e0214 */
[----:B------:R-:W-:Y:S02]  /*27a0*/  @!P2 LEA.HI.X R19, R2, c[0x0][0x25c], R0, 0x2, P0 ;  /* 0x000097000213aa11 */ /* 0x000fe400000f1400 */
[----:B------:R-:W-:Y:S01]  /*27b0*/  SHF.R.S32.HI R2, RZ, 0x1, R16 ;  /* 0x00000001ff027819 */ /* 0x000fe20000011410 */
[----:B----4-:R-:W-:Y:S01]  /*27c0*/  IMAD.SHL.U32 R6, R28, 0x10, RZ ;  /* 0x000000101c067824 */ /* 0x010fe200078e00ff */
[----:B------:R-:W-:Y:S01]  /*27d0*/  LOP3.LUT R0, R4, 0x1c0, RZ, 0xc0, !PT ;  /* 0x000001c004007812 */ /* 0x000fe200078ec0ff */
[----:B------:R-:W-:Y:S01]  /*27e0*/  STL [R1+0x38], R20 ;  /* 0x0000381401007387 */ /* 0x000fe20000100800 */
[C---:B------:R-:W-:Y:S01]  /*27f0*/  LOP3.LUT P0, RZ, R2.reuse, 0x2, RZ, 0xc0, !PT ;  /* 0x0000000202ff7812 */ /* 0x040fe2000780c0ff */
[----:B------:R-:W-:Y:S01]  /*2800*/  IMAD.SHL.U32 R2, R2, 0x40, RZ ;  /* 0x0000004002027824 */ /* 0x000fe200078e00ff */
[----:B------:R-:W-:-:S02]  /*2810*/  SHF.R.S32.HI R4, RZ, 0x1f, R11 ;  /* 0x0000001fff047819 */ /* 0x000fc4000001140b */
[----:B------:R-:W-:Y:S02]  /*2820*/  LOP3.LUT R5, R0, 0x30, R3, 0xf8, !PT ;  /* 0x0000003000057812 */ /* 0x000fe400078ef803 */
[----:B------:R-:W-:Y:S02]  /*2830*/  SHF.R.U32.HI R8, RZ, 0x3, R0 ;  /* 0x00000003ff087819 */ /* 0x000fe40000011600 */
[----:B------:R-:W-:Y:S02]  /*2840*/  LEA.HI R3, R4, R7, RZ, 0x2 ;  /* 0x0000000704037211 */ /* 0x000fe400078f10ff */
[----:B------:R-:W-:Y:S02]  /*2850*/  LOP3.LUT R0, R2, 0xc0, RZ, 0xc0, !PT ;  /* 0x000000c002007812 */ /* 0x000fe400078ec0ff */
[----:B------:R-:W-:Y:S02]  /*2860*/  LOP3.LUT R4, R3, 0xfffffffc, RZ, 0xc0, !PT ;  /* 0xfffffffc03047812 */ /* 0x000fe400078ec0ff */
[----:B------:R-:W-:-:S02]  /*2870*/  LOP3.LUT R3, R0, 0x8, R39, 0xf8, !PT ;  /* 0x0000000800037812 */ /* 0x000fc400078ef827 */
[----:B------:R-:W-:Y:S01]  /*2880*/  SHF.R.U32.HI R2, RZ, 0x3, R0 ;  /* 0x00000003ff027819 */ /* 0x000fe20000011600 */
[----:B------:R-:W-:Y:S01]  /*2890*/  IMAD.IADD R4, R7, 0x1, -R4 ;  /* 0x0000000107047824 */ /* 0x000fe200078e0a04 */
[----:B------:R-:W-:Y:S02]  /*28a0*/  LOP3.LUT R0, R6, 0x10, RZ, 0xc0, !PT ;  /* 0x0000001006007812 */ /* 0x000fe400078ec0ff */
[----:B------:R-:W-:Y:S02]  /*28b0*/  LOP3.LUT R2, R3, R2, RZ, 0x3c, !PT ;  /* 0x0000000203027212 */ /* 0x000fe400078e3cff */
[----:B------:R-:W-:Y:S01]  /*28c0*/  LOP3.LUT R7, R0, 0x8, R9, 0xf8, !PT ;  /* 0x0000000800077812 */ /* 0x000fe200078ef809 */
[----:B------:R-:W-:Y:S01]  /*28d0*/  IMAD.SHL.U32 R9, R37, 0x2, RZ ;  /* 0x0000000225097824 */ /* 0x000fe200078e00ff */
[----:B------:R-:W-:Y:S01]  /*28e0*/  SEL R0, R222, 0xffffffe0, !P0 ;  /* 0xffffffe0de007807 */ /* 0x000fe20004000000 */
[----:B------:R-:W-:Y:S01]  /*28f0*/  IMAD.U32 R2, R27, 0x20, R2 ;  /* 0x000000201b027824 */ /* 0x000fe200078e0002 */
[----:B------:R-:W-:Y:S01]  /*2900*/  LOP3.LUT R5, R5, 0x8, R39, 0xf8, !PT ;  /* 0x0000000805057812 */ /* 0x000fe200078ef827 */
[----:B------:R-:W-:Y:S01]  /*2910*/  CS2R R36, SRZ ;  /* 0x0000000000247805 */ /* 0x000fe2000001ff00 */
[----:B------:R-:W-:Y:S01]  /*2920*/  IADD3 R3, R10, R29, R38 ;  /* 0x0000001d0a037210 */ /* 0x000fe20007ffe026 */
[----:B------:R-:W-:Y:S01]  /*2930*/  IMAD.SHL.U32 R214, R2, 0x2, RZ ;  /* 0x0000000202d67824 */ /* 0x000fe200078e00ff */
[----:B------:R-:W-:-:S02]  /*2940*/  LOP3.LUT R5, R5, R8, RZ, 0x3c, !PT ;  /* 0x0000000805057212 */ /* 0x000fc400078e3cff */
[----:B------:R-:W-:Y:S01]  /*2950*/  SEL R8, RZ, 0x1, P6 ;  /* 0x00000001ff087807 */ /* 0x000fe20003000000 */
[----:B------:R-:W-:Y:S01]  /*2960*/  IMAD.IADD R215, R214, 0x1, R0 ;  /* 0x00000001d6d77824 */ /* 0x000fe200078e0200 */
[----:B------:R-:W1:Y:S01]  /*2970*/  LDSM.16.M88.4 R164, [R214+0x6080] ;  /* 0x00608000d6a4783b */ /* 0x000e620000000200 */
[C---:B------:R-:W-:Y:S01]  /*2980*/  LOP3.LUT P6, RZ, R3.reuse, 0x1, RZ, 0xc0, !PT ;  /* 0x0000000103ff7812 */ /* 0x040fe200078cc0ff */
[----:B------:R-:W-:Y:S01]  /*2990*/  IMAD R213, R28, 0x200, R5 ;  /* 0x000002001cd57824 */ /* 0x000fe200078e0205 */
[----:B------:R-:W-:Y:S01]  /*29a0*/  SEL R6, RZ, 0xffffffff, P5 ;  /* 0xffffffffff067807 */ /* 0x000fe20002800000 */
[----:B------:R-:W2:Y:S01]  /*29b0*/  LDSM.16.M88.4 R168, [R214+0x7080] ;  /* 0x00708000d6a8783b */ /* 0x000ea20000000200 */
[----:B------:R-:W-:Y:S01]  /*29c0*/  ISETP.GE.OR P6, PT, R250, UR18, !P6 ;  /* 0x00000012fa007c0c */ /* 0x000fe2000f7c6670 */
[----:B------:R-:W-:Y:S01]  /*29d0*/  IMAD.SHL.U32 R5, R4, 0x40, RZ ;  /* 0x0000004004057824 */ /* 0x000fe200078e00ff */
[----:B------:R-:W-:Y:S01]  /*29e0*/  LOP3.LUT P5, RZ, R3, 0x4, RZ, 0xc0, !PT ;  /* 0x0000000403ff7812 */ /* 0x000fe200078ac0ff */
[----:B------:R-:W3:Y:S01]  /*29f0*/  LDSM.16.M88.4 R172, [R215+0x6080] ;  /* 0x00608000d7ac783b */ /* 0x000ee20000000200 */
[----:B------:R-:W-:Y:S01]  /*2a00*/  IMAD.SHL.U32 R6, R6, 0x2, RZ ;  /* 0x0000000206067824 */ /* 0x000fe200078e00ff */
[----:B------:R-:W-:Y:S01]  /*2a10*/  ISETP.GE.AND P0, PT, R40, c[0x0][0x1fc], PT ;  /* 0x00007f0028007a0c */ /* 0x000fe20003f06270 */
[----:B------:R-:W-:Y:S01]  /*2a20*/  IMAD.SHL.U32 R213, R213, 0x2, RZ ;  /* 0x00000002d5d57824 */ /* 0x000fe200078e00ff */
[----:B------:R-:W4:Y:S01]  /*2a30*/  LDSM.16.M88.4 R176, [R215+0x7080] ;  /* 0x00708000d7b0783b */ /* 0x000f220000000200 */
[----:B------:R-:W-:Y:S01]  /*2a40*/  ISETP.GE.OR P5, PT, R250, UR18, !P5 ;  /* 0x00000012fa007c0c */ /* 0x000fe2000efa6670 */
[----:B------:R-:W-:Y:S01]  /*2a50*/  CS2R R40, SRZ ;  /* 0x0000000000287805 */ /* 0x000fe2000001ff00 */
[----:B------:R-:W-:Y:S01]  /*2a60*/  SEL R2, RZ, 0x4, P0 ;  /* 0x00000004ff027807 */ /* 0x000fe20000000000 */
[----:B------:R-:W1:Y:S01]  /*2a70*/  LDSM.16.M88.4 R180, [R214+0x8080] ;  /* 0x00808000d6b4783b */ /* 0x000e620000000200 */
[----:B------:R-:W-:-:S02]  /*2a80*/  LOP3.LUT R6, R6, 0x2, R8, 0xe2, !PT ;  /* 0x0000000206067812 */ /* 0x000fc400078ee208 */
[----:B------:R-:W-:Y:S01]  /*2a90*/  IADD3 R0, P0, R14, UR15, RZ ;  /* 0x0000000f0e007c10 */ /* 0x000fe2000ff1e0ff */
[----:B------:R-:W1:Y:S01]  /*2aa0*/  LDSM.16.M88.4 R184, [R214+0x9080] ;  /* 0x00908000d6b8783b */ /* 0x000e620000000200 */
[----:B------:R-:W-:Y:S01]  /*2ab0*/  LOP3.LUT R6, R6, R2, RZ, 0xfc, !PT ;  /* 0x0000000206067212 */ /* 0x000fe200078efcff */
[----:B------:R-:W-:Y:S01]  /*2ac0*/  @!P2 IMAD.SHL.U32 R2, R132, 0x10, RZ ;  /* 0x000000108402a824 */ /* 0x000fe200078e00ff */
[----:B------:R-:W-:Y:S01]  /*2ad0*/  LOP3.LUT R9, R9, 0x2, R38, 0xe2, !PT ;  /* 0x0000000209097812 */ /* 0x000fe200078ee226 */
[----:B------:R-:W1:Y:S01]  /*2ae0*/  LDSM.16.M88.4 R188, [R215+0x8080] ;  /* 0x00808000d7bc783b */ /* 0x000e620000000200 */
[----:B------:R-:W-:Y:S01]  /*2af0*/  LOP3.LUT R5, R5, 0xc0, RZ, 0xc0, !PT ;  /* 0x000000c005057812 */ /* 0x000fe200078ec0ff */
[----:B------:R-:W-:Y:S02]  /*2b00*/  CS2R R38, SRZ ;  /* 0x0000000000267805 */ /* 0x000fe4000001ff00 */
[----:B------:R-:W1:Y:S04]  /*2b10*/  LDSM.16.M88.4 R192, [R215+0x9080] ;  /* 0x00908000d7c0783b */ /* 0x000e680000000200 */
[----:B------:R-:W1:Y:S04]  /*2b20*/  LDSM.16.M88.4 R196, [R214+0xa080] ;  /* 0x00a08000d6c4783b */ /* 0x000e680000000200 */
[----:B------:R-:W1:Y:S04]  /*2b30*/  LDSM.16.M88.4 R200, [R214+0xb080] ;  /* 0x00b08000d6c8783b */ /* 0x000e680000000200 */
[----:B------:R-:W1:Y:S04]  /*2b40*/  LDSM.16.M88.4 R204, [R215+0xa080] ;  /* 0x00a08000d7cc783b */ /* 0x000e680000000200 */
[----:B------:R-:W1:Y:S04]  /*2b50*/  LDSM.16.M88.4 R208, [R215+0xb080] ;  /* 0x00b08000d7d0783b */ /* 0x000e680000000200 */
[----:B------:R-:W-:Y:S06]  /*2b60*/  BAR.SYNC.DEFER_BLOCKING 0x0 ;  /* 0x0000000000007b1d */ /* 0x000fec0000010000 */
[----:B------:R5:W-:Y:S04]  /*2b70*/  STL [R1+0x4], R9 ;  /* 0x0000040901007387 */ /* 0x000be80000100800 */
[----:B------:R1:W-:Y:S04]  /*2b80*/  STL [R1], R6 ;  /* 0x0000000601007387 */ /* 0x0003e80000100800 */
[----:B------:R-:W-:Y:S01]  /*2b90*/  @!PT LDS RZ, [RZ] ;  /* 0x00000000fffff984 */ /* 0x000fe20000000800 */
[----:B------:R-:W-:Y:S01]  /*2ba0*/  @!PT LDS RZ, [RZ] ;  /* 0x00000000fffff984 */ /* 0x000fe20000000800 */
[----:B------:R-:W-:Y:S01]  /*2bb0*/  @!PT LDS RZ, [RZ] ;  /* 0x00000000fffff984 */ /* 0x000fe20000000800 */
[----:B------:R2:W-:Y:S01]  /*2bc0*/  LDGSTS.E.BYPASS.LTC128B.128 [R251+0x6080], [R22.64], !P6 ;  /* 0x0608000016fb7fae */ /* 0x0005e2000f101d50 */
[----:B------:R-:W-:-:S02]  /*2bd0*/  LOP3.LUT P6, RZ, R3, 0x2, RZ, 0xc0, !PT ;  /* 0x0000000203ff7812 */ /* 0x000fc400078cc0ff */
[----:B------:R-:W-:Y:S01]  /*2be0*/  IADD3.X R3, R20, UR4, RZ, P0, !PT ;  /* 0x0000000414037c10 */ /* 0x000fe200087fe4ff */
[----:B------:R-:W-:Y:S01]  /*2bf0*/  UMOV UR4, URZ ;  /* 0x0000003f00047c82 */ /* 0x000fe20008000000 */
[----:B------:R-:W-:Y:S02]  /*2c00*/  ISETP.GE.OR P6, PT, R250, UR18, !P6 ;  /* 0x00000012fa007c0c */ /* 0x000fe4000f7c6670 */
[----:B------:R-:W-:-:S04]  /*2c10*/  LEA R8, P0, R0, c[0x0][0x280], 0x2 ;  /* 0x0000a00000087a11 */ /* 0x000fc800078010ff */
[----:B-----5:R-:W-:Y:S01]  /*2c20*/  LEA.HI.X R9, R0, c[0x0][0x284], R3, 0x2, P0 ;  /* 0x0000a10000097a11 */ /* 0x020fe200000f1403 */
[----:B------:R-:W-:Y:S01]  /*2c30*/  IMAD.SHL.U32 R3, R28, 0x8, RZ ;  /* 0x000000081c037824 */ /* 0x000fe200078e00ff */
[----:B------:R-:W-:Y:S01]  /*2c40*/  LOP3.LUT P0, RZ, R4, 0x2, RZ, 0xc0, !PT ;  /* 0x0000000204ff7812 */ /* 0x000fe2000780c0ff */
[----:B------:R-:W-:Y:S01]  /*2c50*/  IMAD.SHL.U32 R0, R34, 0x20, RZ ;  /* 0x0000002022007824 */ /* 0x000fe200078e00ff */
[----:B-1----:R-:W-:Y:S02]  /*2c60*/  SHF.R.U32.HI R6, RZ, 0x3, R5 ;  /* 0x00000003ff067819 */ /* 0x002fe40000011605 */
[----:B------:R-:W-:Y:S01]  /*2c70*/  LOP3.LUT R3, R3, 0x8, RZ, 0xc0, !PT ;  /* 0x0000000803037812 */ /* 0x000fe200078ec0ff */
[----:B------:R1:W-:Y:S01]  /*2c80*/  LDGSTS.E.BYPASS.LTC128B.128 [R251+0x7080], [R22.64+0x40], !P6 ;  /* 0x0708004016fb7fae */ /* 0x0003e2000f101d50 */
[----:B------:R-:W-:Y:S02]  /*2c90*/  LOP3.LUT R212, R6, R5, R212, 0x1e, !PT ;  /* 0x0000000506d47212 */ /* 0x000fe400078e1ed4 */
[C---:B------:R-:W-:Y:S01]  /*2ca0*/  LOP3.LUT P6, RZ, R17.reuse, 0x4, RZ, 0xc0, !PT ;  /* 0x0000000411ff7812 */ /* 0x040fe200078cc0ff */
[----:B------:R1:W-:Y:S01]  /*2cb0*/  LDGSTS.E.BYPASS.LTC128B.128 [R251+0x8080], [R22.64+0x80], !P5 ;  /* 0x0808008016fb7fae */ /* 0x0003e2000e901d50 */
[----:B------:R-:W-:Y:S01]  /*2cc0*/  ISETP.GE.AND P5, PT, R132, 0x10, PT ;  /* 0x000000108400780c */ /* 0x000fe20003fa6270 */
[----:B------:R-:W-:Y:S01]  /*2cd0*/  IMAD.IADD R212, R0, 0x1, R212 ;  /* 0x0000000100d47824 */ /* 0x000fe200078e02d4 */
[----:B------:R-:W-:Y:S01]  /*2ce0*/  SEL R222, R222, 0xffffffe0, !P6 ;  /* 0xffffffe0dede7807 */ /* 0x000fe20007000000 */
[----:B------:R5:W-:Y:S03]  /*2cf0*/  @!P2 LDGSTS.E.BYPASS.LTC128B.128 [R2+0xf080], [R18.64] ;  /* 0x0f0800001202afae */ /* 0x000be6000b901d50 */
[----:B------:R-:W-:Y:S01]  /*2d00*/  LEA R212, R212, 0x80, 0x1 ;  /* 0x00000080d4d47811 */ /* 0x000fe200078e08ff */
[----:B------:R-:W0:Y:S04]  /*2d10*/  LDGDEPBAR ;  /* 0x00000000000079af */ /* 0x000e280000000000 */
[----:B------:R1:W-:Y:S01]  /*2d20*/  LDGSTS.E.BYPASS.LTC128B.128 [R251+0xc080], [R24.64], !P4 ;  /* 0x0c08000018fb7fae */ /* 0x0003e2000e101d50 */
[----:B------:R-:W-:-:S03]  /*2d30*/  LOP3.LUT P4, RZ, R17, 0x2, RZ, 0xc0, !PT ;  /* 0x0000000211ff7812 */ /* 0x000fc6000788c0ff */
[----:B------:R1:W-:Y:S01]  /*2d40*/  LDGSTS.E.BYPASS.LTC128B.128 [R251+0xd080], [R24.64+0x40], !P3 ;  /* 0x0d08004018fb7fae */ /* 0x0003e2000d901d50 */
[C---:B------:R-:W-:Y:S02]  /*2d50*/  SEL R223, R225.reuse, 0xfffffff0, !P4 ;  /* 0xfffffff0e1df7807 */ /* 0x040fe40006000000 */
[----:B------:R-:W-:Y:S01]  /*2d60*/  SEL R225, R225, 0xfffffff0, !P0 ;  /* 0xfffffff0e1e17807 */ /* 0x000fe20004000000 */
[----:B------:R1:W-:Y:S01]  /*2d70*/  LDGSTS.E.BYPASS.LTC128B.128 [R251+0xe080], [R24.64+0x80], !P1 ;  /* 0x0e08008018fb7fae */ /* 0x0003e2000c901d50 */
[----:B-----5:R-:W-:-:S05]  /*2d80*/  IMAD.SHL.U32 R2, R17, 0x40, RZ ;  /* 0x0000004011027824 */ /* 0x020fca00078e00ff */
[----:B------:R-:W-:-:S04]  /*2d90*/  LOP3.LUT R2, R2, 0x1c0, RZ, 0xc0, !PT ;  /* 0x000001c002027812 */ /* 0x000fc800078ec0ff */
[----:B------:R-:W-:-:S04]  /*2da0*/  SHF.R.U32.HI R4, RZ, 0x3, R2 ;  /* 0x00000003ff047819 */ /* 0x000fc80000011602 */
[--C-:B------:R-:W-:Y:S01]  /*2db0*/  LOP3.LUT R218, R4, R2, R3.reuse, 0x1e, !PT ;  /* 0x0000000204da7212 */ /* 0x100fe200078e1e03 */
[----:B------:R-:W-:Y:S01]  /*2dc0*/  IMAD R4, R30, 0x200, R0 ;  /* 0x000002001e047824 */ /* 0x000fe200078e0200 */
[C---:B------:R-:W-:Y:S02]  /*2dd0*/  LOP3.LUT R3, R6.reuse, R5, R3, 0x1e, !PT ;  /* 0x0000000506037212 */ /* 0x040fe400078e1e03 */
[----:B------:R-:W-:Y:S01]  /*2de0*/  LOP3.LUT R2, R6, R7, R5, 0x1e, !PT ;  /* 0x0000000706027212 */ /* 0x000fe200078e1e05 */
[----:B------:R-:W-:Y:S02]  /*2df0*/  IMAD.IADD R218, R35, 0x1, R218 ;  /* 0x0000000123da7824 */ /* 0x000fe400078e02da */
[----:B------:R-:W-:Y:S02]  /*2e00*/  IMAD.IADD R221, R4, 0x1, R3 ;  /* 0x0000000104dd7824 */ /* 0x000fe400078e0203 */
[----:B------:R-:W-:Y:S01]  /*2e10*/  @!P5 IMAD.SHL.U32 R3, R132, 0x10, RZ ;  /* 0x000000108403d824 */ /* 0x000fe200078e00ff */
[----:B------:R-:W-:Y:S01]  /*2e20*/  LEA R218, R218, 0x13480, 0x1 ;  /* 0x00013480dada7811 */ /* 0x000fe200078e08ff */
[----:B------:R-:W-:-:S02]  /*2e30*/  IMAD.IADD R224, R0, 0x1, R2 ;  /* 0x0000000100e07824 */ /* 0x000fc400078e0202 */
[----:B------:R-:W-:Y:S01]  /*2e40*/  IMAD.IADD R2, R13, 0x1, R21 ;  /* 0x000000010d027824 */ /* 0x000fe200078e0215 */
[----:B------:R1:W-:Y:S01]  /*2e50*/  @!P5 LDGSTS.E.BYPASS.LTC128B.128 [R3+0xf280], [R8.64] ;  /* 0x0f2800000803dfae */ /* 0x0003e2000b901d50 */
[----:B------:R-:W-:Y:S02]  /*2e60*/  IMAD.SHL.U32 R0, R31, 0x2, RZ ;  /* 0x000000021f007824 */ /* 0x000fe400078e00ff */
[----:B------:R-:W-:Y:S01]  /*2e70*/  IMAD.SHL.U32 R216, R221, 0x2, RZ ;  /* 0x00000002ddd87824 */ /* 0x000fe200078e00ff */
[----:B------:R-:W0:Y:S01]  /*2e80*/  LDGDEPBAR ;  /* 0x00000000000079af */ /* 0x000e220000000000 */
[--C-:B------:R-:W-:Y:S01]  /*2e90*/  IMAD R219, R222, 0x2, R218.reuse ;  /* 0x00000002dedb7824 */ /* 0x100fe200078e02da */
[----:B------:R-:W-:Y:S01]  /*2ea0*/  IADD3 R252, -R0, UR8, RZ ;  /* 0x0000000800fc7c10 */ /* 0x000fe2000fffe1ff */
[C---:B------:R-:W-:Y:S01]  /*2eb0*/  IMAD R220, R223.reuse, 0x2, R218 ;  /* 0x00000002dfdc7824 */ /* 0x040fe200078e02da */
[----:B------:R1:W-:Y:S01]  /*2ec0*/  STL [R1+0x48], R2 ;  /* 0x0000480201007387 */ /* 0x0003e20000100800 */
[----:B------:R-:W-:Y:S01]  /*2ed0*/  IADD3 R217, R216, 0xc080, RZ ;  /* 0x0000c080d8d97810 */ /* 0x000fe20007ffe0ff */
[----:B------:R-:W-:-:S02]  /*2ee0*/  IMAD R223, R223, 0x2, R219 ;  /* 0x00000002dfdf7824 */ /* 0x000fc400078e02db */
[----:B------:R-:W0:Y:S01]  /*2ef0*/  LDGDEPBAR ;  /* 0x00000000000079af */ /* 0x000e220000000000 */
[----:B------:R-:W-:Y:S02]  /*2f00*/  IMAD R222, R222, 0x2, R220 ;  /* 0x00000002dede7824 */ /* 0x000fe400078e02dc */
[----:B------:R-:W-:Y:S01]  /*2f10*/  IMAD R217, R225, 0x2, R217 ;  /* 0x00000002e1d97824 */ /* 0x000fe200078e02d9 */
[----:B------:R1:W-:Y:S01]  /*2f20*/  STL [R1+0xc], R0 ;  /* 0x00000c0001007387 */ /* 0x0003e20000100800 */
[----:B--234-:R-:W-:-:S03]  /*2f30*/  IMAD.IADD R226, R221, 0x1, R225 ;  /* 0x00000001dde27824 */ /* 0x01cfc600078e02e1 */
.L_x_620:
[----:B------:R-:W-:Y:S04]  /*2f40*/  DEPBAR.LE SB0, 0x1 ;  /* 0x000080400000791a */ /* 0x000fe80000000000 */
[----:B------:R-:W-:Y:S01]  /*2f50*/  BAR.SYNC.DEFER_BLOCKING 0x0 ;  /* 0x0000000000007b1d */ /* 0x000fe20000010000 */
[----:B-1----:R-:W-:Y:S01]  /*2f60*/  MOV R0, UR4 ;  /* 0x0000000400007c02 */ /* 0x002fe20008000f00 */
        /* <DEDUP_REMOVED lines=145> */
.L_x_618:
        /* <DEDUP_REMOVED lines=454> */
.L_x_619:
        /* <DEDUP_REMOVED lines=240> */
.L_x_617:
[----:B------:R-:W-:Y:S05]  /*63e0*/  @P3 EXIT ;  /* 0x000000000000394d */ /* 0x000fea0003800000 */
[----:B------:R-:W2:Y:S01]  /*63f0*/  LDL.LU R7, [R1+0x50] ;  /* 0x0000500001077983 */ /* 0x000ea20000300800 */
[----:B------:R-:W-:Y:S01]  /*6400*/  ISETP.NE.U32.AND P2, PT, RZ, c[0x0][0x360], PT ;  /* 0x0000d800ff007a0c */ /* 0x000fe20003f45070 */
[----:B------:R-:W-:Y:S02]  /*6410*/  UMOV UR6, 0x1 ;  /* 0x0000000100067882 */ /* 0x000fe40000000000 */
[----:B------:R-:W-:Y:S01]  /*6420*/  ULDC.64 UR4, c[0x0][0x338] ;  /* 0x0000ce0000047ab9 */ /* 0x000fe20000000a00 */
[----:B------:R-:W-:-:S13]  /*6430*/  ISETP.NE.AND.EX P2, PT, RZ, c[0x0][0x364], PT, P2 ;  /* 0x0000d900ff007a0c */ /* 0x000fda0003f45320 */
[----:B------:R-:W-:-:S04]  /*6440*/  @P2 IMAD.MOV.U32 R2, RZ, RZ, 0x4 ;  /* 0x00000004ff022424 */ /* 0x000fc800078e00ff */
[----:B--2---:R-:W-:-:S05]  /*6450*/  @P2 IMAD.WIDE R2, R7, R2, c[0x0][0x360] ;  /* 0x0000d80007022625 */ /* 0x004fca00078e0202 */
[----:B------:R-:W2:Y:S01]  /*6460*/  @P2 LDG.E R0, [R2.64] ;  /* 0x0000001002002981 */ /* 0x000ea2000c1e1900 */
[----:B------:R-:W-:Y:S01]  /*6470*/  UISETP.NE.AND UP0, UPT, UR6, UR4, UPT ;  /* 0x000000040600728c */ /* 0x000fe2000bf05270 */
[----:B------:R-:W-:Y:S01]  /*6480*/  SHF.R.S32.HI R6, RZ, 0x1f, R7 ;  /* 0x0000001fff067819 */ /* 0x000fe20000011407 */
[----:B------:R-:W-:Y:S01]  /*6490*/  UIMAD.WIDE.U32 UR6, UR13, UR5, URZ ;  /* 0x000000050d0672a5 */ /* 0x000fe2000f8e003f */
[----:B------:R-:W1:Y:S01]  /*64a0*/  S2R R4, SR_TID.X ;  /* 0x0000000000047919 */ /* 0x000e620000002100 */
[----:B------:R-:W-:Y:S02]  /*64b0*/  ULDC UR4, c[0x0][0x340] ;  /* 0x0000d00000047ab9 */ /* 0x000fe40000000800 */
[----:B------:R-:W-:-:S04]  /*64c0*/  UIMAD UR14, UR14, 0x3000, URZ ;  /* 0x000030000e0e78a4 */ /* 0x000fc8000f8e023f */
[----:B------:R-:W-:Y:S02]  /*64d0*/  USHF.R.S32.HI UR6, URZ, 0x1f, UR14 ;  /* 0x0000001f3f067899 */ /* 0x000fe4000801140e */
[----:B------:R-:W-:Y:S02]  /*64e0*/  @UP0 UMOV UR5, UR7 ;  /* 0x0000000700050c82 */ /* 0x000fe40008000000 */
[----:B------:R-:W-:-:S03]  /*64f0*/  @UP0 USHF.R.U32.HI UR13, URZ, UR4, UR5 ;  /* 0x000000043f0d0299 */ /* 0x000fc60008011605 */
[----:B------:R-:W-:Y:S02]  /*6500*/  ULDC.64 UR4, c[0x0][0x328] ;  /* 0x0000ca0000047ab9 */ /* 0x000fe40000000a00 */
[----:B------:R-:W-:-:S04]  /*6510*/  USHF.R.S32.HI UR7, URZ, 0x1f, UR13 ;  /* 0x0000001f3f077899 */ /* 0x000fc8000801140d */
[----:B------:R-:W-:-:S04]  /*6520*/  UIMAD UR4, UR7, UR4, URZ ;  /* 0x00000004070472a4 */ /* 0x000fc8000f8e023f */
[----:B------:R-:W-:-:S03]  /*6530*/  UIMAD UR8, UR13, UR5, UR4 ;  /* 0x000000050d0872a4 */ /* 0x000fc6000f8e0204 */
[----:B------:R-:W-:Y:S02]  /*6540*/  ULDC.64 UR4, c[0x0][0x300] ;  /* 0x0000c00000047ab9 */ /* 0x000fe40000000a00 */
[----:B------:R-:W-:-:S04]  /*6550*/  UIMAD UR4, UR7, UR4, URZ ;  /* 0x00000004070472a4 */ /* 0x000fc8000f8e023f */
[----:B------:R-:W-:Y:S01]  /*6560*/  UIMAD UR4, UR13, UR5, UR4 ;  /* 0x000000050d0472a4 */ /* 0x000fe2000f8e0204 */
[----:B------:R-:W-:Y:S01]  /*6570*/  BAR.SYNC.DEFER_BLOCKING 0x1, 0x100 ;  /* 0x0044000000007b1d */ /* 0x000fe20000010000 */
[----:B--2---:R-:W-:-:S05]  /*6580*/  @P2 IMAD R0, R7, 0x80, R0 ;  /* 0x0000008007002824 */ /* 0x004fca00078e0200 */
[----:B------:R-:W-:-:S04]  /*6590*/  @P2 SHF.R.S32.HI R2, RZ, 0x1f, R0 ;  /* 0x0000001fff022819 */ /* 0x000fc80000011400 */
[----:B------:R-:W-:Y:S02]  /*65a0*/  @P2 LEA.HI R2, R2, R0, RZ, 0x7 ;  /* 0x0000000002022211 */ /* 0x000fe400078f38ff */
[----:B-1----:R-:W-:Y:S02]  /*65b0*/  SHF.R.S32.HI R0, RZ, 0x1f, R4 ;  /* 0x0000001fff007819 */ /* 0x002fe40000011404 */
[----:B------:R-:W-:-:S05]  /*65c0*/  @P2 SHF.R.S32.HI R2, RZ, 0x7, R2 ;  /* 0x00000007ff022819 */ /* 0x000fca0000011402 */
[----:B------:R-:W-:-:S05]  /*65d0*/  @P2 IMAD R2, R2, 0x3000, RZ ;  /* 0x0000300002022824 */ /* 0x000fca00078e02ff */
[----:B------:R-:W-:Y:S02]  /*65e0*/  @P2 SHF.R.S32.HI R3, RZ, 0x1f, R2 ;  /* 0x0000001fff032819 */ /* 0x000fe40000011402 */
[----:B------:R-:W-:-:S06]  /*65f0*/  @!P2 CS2R R2, SRZ ;  /* 0x000000000002a805 */ /* 0x000fcc000001ff00 */
[----:B------:R-:W-:Y:S01]  /*6600*/  IADD3 R2, P1, P0, R2, UR14, R4 ;  /* 0x0000000e02027c10 */ /* 0x000fe2000f83e004 */
[----:B------:R-:W-:-:S03]  /*6610*/  IMAD.U32 R4, RZ, RZ, UR13 ;  /* 0x0000000dff047e24 */ /* 0x000fc6000f8e00ff */
[----:B------:R-:W-:Y:S01]  /*6620*/  IADD3.X R3, R3, UR6, R0, P1, P0 ;  /* 0x0000000603037c10 */ /* 0x000fe20008fe0400 */
[----:B------:R-:W-:-:S04]  /*6630*/  IMAD.U32 R0, RZ, RZ, UR13 ;  /* 0x0000000dff007e24 */ /* 0x000fc8000f8e00ff */
[----:B------:R-:W-:-:S04]  /*6640*/  IMAD.WIDE.U32 R4, R4, c[0x0][0x328], R2 ;  /* 0x0000ca0004047a25 */ /* 0x000fc800078e0002 */
[----:B------:R-:W-:Y:S01]  /*6650*/  IMAD.WIDE.U32 R2, R0, c[0x0][0x300], R2 ;  /* 0x0000c00000027a25 */ /* 0x000fe200078e0002 */
[----:B------:R-:W-:Y:S02]  /*6660*/  SEL R0, R6, RZ, !P2 ;  /* 0x000000ff06007207 */ /* 0x000fe40005000000 */
[----:B------:R-:W-:Y:S02]  /*6670*/  IADD3 R5, R5, UR8, RZ ;  /* 0x0000000805057c10 */ /* 0x000fe4000fffe0ff */
[----:B------:R-:W-:Y:S01]  /*6680*/  SEL R6, R7, RZ, !P2 ;  /* 0x000000ff07067207 */ /* 0x000fe20005000000 */
[C---:B------:R-:W-:Y:S01]  /*6690*/  IMAD R10, R0.reuse, c[0x0][0x330], RZ ;  /* 0x0000cc00000a7a24 */ /* 0x040fe200078e02ff */
[----:B------:R-:W-:Y:S01]  /*66a0*/  IADD3 R3, R3, UR4, RZ ;  /* 0x0000000403037c10 */ /* 0x000fe2000fffe0ff */
[----:B------:R-:W-:Y:S02]  /*66b0*/  IMAD R0, R0, c[0x0][0x308], RZ ;  /* 0x0000c20000007a24 */ /* 0x000fe400078e02ff */
[----:B------:R-:W-:-:S02]  /*66c0*/  IMAD R10, R6, c[0x0][0x334], R10 ;  /* 0x0000cd00060a7a24 */ /* 0x000fc400078e020a */
[----:B------:R-:W-:-:S04]  /*66d0*/  IMAD.WIDE.U32 R8, R6, c[0x0][0x330], R4 ;  /* 0x0000cc0006087a25 */ /* 0x000fc800078e0004 */
[----:B------:R-:W-:Y:S01]  /*66e0*/  IMAD R0, R6, c[0x0][0x30c], R0 ;  /* 0x0000c30006007a24 */ /* 0x000fe200078e0200 */
[----:B------:R-:W-:Y:S01]  /*66f0*/  LEA R4, P1, R8, c[0x0][0x310], 0x2 ;  /* 0x0000c40008047a11 */ /* 0x000fe200078210ff */
[----:B------:R-:W-:-:S04]  /*6700*/  IMAD.WIDE.U32 R6, R6, c[0x0][0x308], R2 ;  /* 0x0000c20006067a25 */ /* 0x000fc800078e0002 */
[----:B------:R-:W-:Y:S01]  /*6710*/  IMAD.IADD R3, R9, 0x1, R10 ;  /* 0x0000000109037824 */ /* 0x000fe200078e020a */
[----:B------:R-:W-:Y:S01]  /*6720*/  LEA R2, P0, R6, c[0x0][0x2e8], 0x2 ;  /* 0x0000ba0006027a11 */ /* 0x000fe200078010ff */
[----:B------:R-:W-:-:S03]  /*6730*/  IMAD.IADD R0, R7, 0x1, R0 ;  /* 0x0000000107007824 */ /* 0x000fc600078e0200 */
        /* <DEDUP_REMOVED lines=99> */
.L_x_621:
        /* <DEDUP_REMOVED lines=9> */
.L_x_1408:


//--------------------- .text._ZN7cutlass13device_kernelIN5flash19enable_sm80_to_sm89INS1_16FlashAttnBwdSm80INS1_25CollectiveMainloopBwdSm80ILi2ELi1EN4cute5tupleIJNS5_1CILi64EEENS7_ILi128EEENS7_ILi96EEEEEENS_6half_tEfNS_4arch4Sm80ELb1ELb0ELb0ELb1ELb1ELb0ELb0ELb0ELi2ELi2ELi4ELi2ELb1EEENS1_24CollectiveEpilogueBwdGQAISB_fSE_Li256ELb1ELb1EEENS1_25SingleTileBwdLPTSchedulerILb1ELi128ELb1EEEEEEEEEvNT_6ParamsE --------------------------
	.section	.text._ZN7cutlass13device_kernelIN5flash19enable_sm80_to_sm89INS1_16FlashAttnBwdSm80INS1_25CollectiveMainloopBwdSm80ILi2ELi1EN4cute5tupleIJNS5_1CILi64EEENS7_ILi128EEENS7_ILi96EEEEEENS_6half_tEfNS_4arch4Sm80ELb1ELb0ELb0ELb1ELb1ELb0ELb0ELb0ELi2ELi2ELi4ELi2ELb1EEENS1_24CollectiveEpilogueBwdGQAISB_fSE_Li256ELb1ELb1EEENS1_25SingleTileBwdLPTSchedulerILb1ELi128ELb1EEEEEEEEEvNT_6ParamsE,"ax",@progbits
	.sectioninfo	@"SHI_REGISTERS=255"
	.align	128
.text._ZN7cutlass13device_kernelIN5flash19enable_sm80_to_sm89INS1_16FlashAttnBwdSm80INS1_25CollectiveMainloopBwdSm80ILi2ELi1EN4cute5tupleIJNS5_1CILi64EEENS7_ILi128EEENS7_ILi96EEEEEENS_6half_tEfNS_4arch4Sm80ELb1ELb0ELb0ELb1ELb1ELb0ELb0ELb0ELi2ELi2ELi4ELi2ELb1EEENS1_24CollectiveEpilogueBwdGQAISB_fSE_Li256ELb1ELb1EEENS1_25SingleTileBwdLPTSchedulerILb1ELi128ELb1EEEEEEEEEvNT_6ParamsE:
        .type           _ZN7cutlass13device_kernelIN5flash19enable_sm80_to_sm89INS1_16FlashAttnBwdSm80INS1_25CollectiveMainloopBwdSm80ILi2ELi1EN4cute5tupleIJNS5_1CILi64EEENS7_ILi128EEENS7_ILi96EEEEEENS_6half_tEfNS_4arch4Sm80ELb1ELb0ELb0ELb1ELb1ELb0ELb0ELb0ELi2ELi2ELi4ELi2ELb1EEENS1_24CollectiveEpilogueBwdGQAISB_fSE_Li256ELb1ELb1EEENS1_25SingleTileBwdLPTSchedulerILb1ELi128ELb1EEEEEEEEEvNT_6ParamsE,@function
        .size           _ZN7cutlass13device_kernelIN5flash19enable_sm80_to_sm89INS1_16FlashAttnBwdSm80INS1_25CollectiveMainloopBwdSm80ILi2ELi1EN4cute5tupleIJNS5_1CILi64EEENS7_ILi128EEENS7_ILi96EEEEEENS_6half_tEfNS_4arch4Sm80ELb1ELb0ELb0ELb1ELb1ELb0ELb0ELb0ELi2ELi2ELi4ELi2ELb1EEENS1_24CollectiveEpilogueBwdGQAISB_fSE_Li256ELb1ELb1EEENS1_25SingleTileBwdLPTSchedulerILb1ELi128ELb1EEEEEEEEEvNT_6ParamsE,(.L_x_1409 - _ZN7cutlass13device_kernelIN5flash19enable_sm80_to_sm89INS1_16FlashAttnBwdSm80INS1_25CollectiveMainloopBwdSm80ILi2ELi1EN4cute5tupleIJNS5_1CILi64EEENS7_ILi128EEENS7_ILi96EEEEEENS_6half_tEfNS_4arch4Sm80ELb1ELb0ELb0ELb1ELb1ELb0ELb0ELb0ELi2ELi2ELi4ELi2ELb1EEENS1_24CollectiveEpilogueBwdGQAISB_fSE_Li256ELb1ELb1EEENS1_25SingleTileBwdLPTSchedulerILb1ELi128ELb1EEEEEEEEEvNT_6ParamsE)
        .other          _ZN7cutlass13device_kernelIN5flash19enable_sm80_to_sm89INS1_16FlashAttnBwdSm80INS1_25CollectiveMainloopBwdSm80ILi2ELi1EN4cute5tupleIJNS5_1CILi64EEENS7_ILi128EEENS7_ILi96EEEEEENS_6half_tEfNS_4arch4Sm80ELb1ELb0ELb0ELb1ELb1ELb0ELb0ELb0ELi2ELi2ELi4ELi2ELb1EEENS1_24CollectiveEpilogueBwdGQAISB_fSE_Li256ELb1ELb1EEENS1_25SingleTileBwdLPTSchedulerILb1ELi128ELb1EEEEEEEEEvNT_6ParamsE,@"STO_CUDA_ENTRY STV_DEFAULT"
_ZN7cutlass13device_kernelIN5flash19enable_sm80_to_sm89INS1_16FlashAttnBwdSm80INS1_25CollectiveMainloopBwdSm80ILi2ELi1EN4cute5tupleIJNS5_1CILi64EEENS7_ILi128EEENS7_ILi96EEEEEENS_6half_tEfNS_4arch4Sm80ELb1ELb0ELb0ELb1ELb1ELb0ELb0ELb0ELi2ELi2ELi4ELi2ELb1EEENS1_24CollectiveEpilogueBwdGQAISB_fSE_Li256ELb1ELb1EEENS1_25SingleTileBwdLPTSchedulerILb1ELi128ELb1EEEEEEEEEvNT_6ParamsE:
        /* <DEDUP_REMOVED lines=30> */
.L_x_623:
[----:B------:R-:W-:Y:S02]  /*01e0*/  ULDC UR9, c[0x0][0x3b4] ;  /* 0x0000ed0000097ab9 */ /* 0x000fe40000000800 */
[----:B------:R-:W-:Y:S02]  /*01f0*/  UISETP.NE.AND UP0, UPT, UR9, 0x1, UPT ;  /* 0x000000010900788c */ /* 0x000fe4000bf05270 */
[----:B------:R-:W-:Y:S02]  /*0200*/  ULDC.64 UR4, c[0x0][0x3b8] ;  /* 0x0000ee0000047ab9 */ /* 0x000fe40000000a00 */
[----:B------:R-:W-:Y:S02]  /*0210*/  UIMAD.WIDE.U32 UR10, UR8, UR4, URZ ;  /* 0x00000004080a72a5 */ /* 0x000fe4000f8e003f */
[----:B------:R-:W-:-:S05]  /*0220*/  UMOV UR6, UR8 ;  /* 0x0000000800067c82 */ /* 0x000fca0008000000 */
[----:B------:R-:W-:-:S04]  /*0230*/  @UP0 USHF.R.U32.HI UR6, URZ, UR5, UR11 ;  /* 0x000000053f060299 */ /* 0x000fc8000801160b */
[----:B------:R-:W-:-:S04]  /*0240*/  UIMAD UR9, UR6, UR9, URZ ;  /* 0x00000009060972a4 */ /* 0x000fc8000f8e023f */
.L_x_624:
        /* <DEDUP_REMOVED lines=22> */
.L_x_625:
        /* <DEDUP_REMOVED lines=14> */
.L_x_627:
[----:B------:R-:W-:Y:S02]  /*0490*/  ULDC UR5, c[0x0][0x3dc] ;  /* 0x0000f70000057ab9 */ /* 0x000fe40000000800 */
.L_x_626:
        /* <DEDUP_REMOVED lines=9> */
.L_x_622:
        /* <DEDUP_REMOVED lines=21> */
.L_x_629:
[----:B------:R-:W-:Y:S02]  /*0680*/  ULDC UR9, c[0x0][0x3b4] ;  /* 0x0000ed0000097ab9 */ /* 0x000fe40000000800 */
[----:B------:R-:W-:Y:S02]  /*0690*/  UISETP.NE.AND UP0, UPT, UR9, 0x1, UPT ;  /* 0x000000010900788c */ /* 0x000fe4000bf05270 */
[----:B------:R-:W-:Y:S02]  /*06a0*/  ULDC.64 UR4, c[0x0][0x3b8] ;  /* 0x0000ee0000047ab9 */ /* 0x000fe40000000a00 */
[----:B------:R-:W-:Y:S02]  /*06b0*/  UIMAD.WIDE.U32 UR10, UR8, UR4, URZ ;  /* 0x00000004080a72a5 */ /* 0x000fe4000f8e003f */
[----:B------:R-:W-:-:S05]  /*06c0*/  UMOV UR6, UR8 ;  /* 0x0000000800067c82 */ /* 0x000fca0008000000 */
[----:B------:R-:W-:-:S04]  /*06d0*/  @UP0 USHF.R.U32.HI UR6, URZ, UR5, UR11 ;  /* 0x000000053f060299 */ /* 0x000fc8000801160b */
[----:B------:R-:W-:-:S04]  /*06e0*/  UIMAD UR9, UR6, UR9, URZ ;  /* 0x00000009060972a4 */ /* 0x000fc8000f8e023f */
.L_x_630:
        /* <DEDUP_REMOVED lines=22> */
.L_x_631:
        /* <DEDUP_REMOVED lines=14> */
.L_x_633:
[----:B------:R-:W-:Y:S02]  /*0930*/  ULDC UR5, c[0x0][0x3dc] ;  /* 0x0000f70000057ab9 */ /* 0x000fe40000000800 */
.L_x_632:
        /* <DEDUP_REMOVED lines=8> */
.L_x_628:
[----:B------:R-:W-:-:S13]  /*09c0*/  ISETP.LE.AND P0, PT, RZ, UR10, PT ;  /* 0x0000000aff007c0c */ /* 0x000fda000bf03270 */
[----:B------:R-:W-:Y:S05]  /*09d0*/  @!P0 EXIT ;  /* 0x000000000000894d */ /* 0x000fea0003800000 */
[----:B------:R-:W-:Y:S02]  /*09e0*/  ULDC.64 UR4, c[0x0][0x2c8] ;  /* 0x0000b20000047ab9 */ /* 0x000fe40000000a00 */
[----:B------:R-:W-:Y:S02]  /*09f0*/  UISETP.NE.U32.AND UP2, UPT, URZ, UR4, UPT ;  /* 0x000000043f00728c */ /* 0x000fe4000bf45070 */
[----:B------:R-:W-:Y:S02]  /*0a00*/  ULDC.64 UR6, c[0x0][0x2d0] ;  /* 0x0000b40000067ab9 */ /* 0x000fe40000000a00 */
[----:B------:R-:W-:Y:S02]  /*0a10*/  UISETP.NE.AND.EX UP2, UPT, URZ, UR5, UPT, UP2 ;  /* 0x000000053f00728c */ /* 0x000fe4000bf45320 */
[----:B------:R-:W-:Y:S02]  /*0a20*/  UISETP.NE.U32.AND UP1, UPT, URZ, UR6, UPT ;  /* 0x000000063f00728c */ /* 0x000fe4000bf25070 */
[----:B------:R-:W-:-:S02]  /*0a30*/  UMOV UR4, 0x4 ;  /* 0x0000000400047882 */ /* 0x000fc40000000000 */
[----:B------:R-:W-:Y:S01]  /*0a40*/  ULDC.64 UR8, c[0x0][0x2c8] ;  /* 0x0000b20000087ab9 */ /* 0x000fe20000000a00 */
[----:B------:R-:W-:Y:S01]  /*0a50*/  PLOP3.LUT P2, PT, PT, PT, UP2, 0x80, 0x0 ;  /* 0x000000000000781c */ /* 0x000fe20003f4f028 */
[----:B------:R-:W-:Y:S02]  /*0a60*/  UIMAD.WIDE UR8, UR10, UR4, UR8 ;  /* 0x000000040a0872a5 */ /* 0x000fe4000f8e0208 */
[----:B------:R-:W-:Y:S02]  /*0a70*/  UISETP.NE.AND.EX UP1, UPT, URZ, UR7, UPT, UP1 ;  /* 0x000000073f00728c */ /* 0x000fe4000bf25310 */
[----:B------:R-:W-:Y:S02]  /*0a80*/  ULDC.64 UR14, c[0x0][0x2d0] ;  /* 0x0000b400000e7ab9 */ /* 0x000fe40000000a00 */
[----:B------:R-:W-:Y:S01]  /*0a90*/  IMAD.U32 R8, RZ, RZ, UR8 ;  /* 0x00000008ff087e24 */ /* 0x000fe2000f8e00ff */
[----:B------:R-:W-:Y:S01]  /*0aa0*/  UIMAD.WIDE UR14, UR10, UR4, UR14 ;  /* 0x000000040a0e72a5 */ /* 0x000fe2000f8e020e */
[----:B------:R-:W-:Y:S01]  /*0ab0*/  IMAD.U32 R9, RZ, RZ, UR9 ;  /* 0x00000009ff097e24 */ /* 0x000fe2000f8e00ff */
[----:B------:R-:W-:Y:S01]  /*0ac0*/  PLOP3.LUT P1, PT, PT, PT, UP1, 0x80, 0x0 ;  /* 0x000000000000781c */ /* 0x000fe20003f2f018 */
[----:B------:R-:W-:-:S02]  /*0ad0*/  ULDC.64 UR6, c[0x0][0x2d8] ;  /* 0x0000b60000067ab9 */ /* 0x000fc40000000a00 */
[----:B------:R-:W-:Y:S01]  /*0ae0*/  UISETP.NE.U32.AND UP0, UPT, URZ, UR6, UPT ;  /* 0x000000063f00728c */ /* 0x000fe2000bf05070 */
[----:B------:R-:W2:Y:S01]  /*0af0*/  @P2 LDG.E R0, [R8.64] ;  /* 0x0000001208002981 */ /* 0x000ea2000c1e1900 */
[----:B------:R-:W-:Y:S01]  /*0b00*/  MOV R6, UR14 ;  /* 0x0000000e00067c02 */ /* 0x000fe20008000f00 */
[----:B------:R-:W-:Y:S01]  /*0b10*/  IMAD.U32 R7, RZ, RZ, UR15 ;  /* 0x0000000fff077e24 */ /* 0x000fe2000f8e00ff */
[----:B------:R-:W-:Y:S01]  /*0b20*/  UISETP.NE.AND.EX UP0, UPT, URZ, UR7, UPT, UP0 ;  /* 0x000000073f00728c */ /* 0x000fe2000bf05300 */
[----:B------:R-:W3:Y:S02]  /*0b30*/  @P2 LDG.E R3, [R8.64] ;  /* 0x0000001208032981 */ /* 0x000ee4000c1e1900 */
[----:B------:R-:W-:-:S03]  /*0b40*/  ULDC.64 UR6, c[0x0][0x2d8] ;  /* 0x0000b60000067ab9 */ /* 0x000fc60000000a00 */
[----:B------:R-:W4:Y:S01]  /*0b50*/  @P1 LDG.E R2, [R6.64] ;  /* 0x0000001206021981 */ /* 0x000f22000c1e1900 */
[----:B------:R-:W-:-:S04]  /*0b60*/  PLOP3.LUT P0, PT, PT, PT, UP0, 0x80, 0x0 ;  /* 0x000000000000781c */ /* 0x000fc80003f0f008 */
[----:B------:R-:W-:-:S06]  /*0b70*/  @UP0 UIMAD.WIDE UR6, UR10, UR4, UR6 ;  /* 0x000000040a0602a5 */ /* 0x000fcc000f8e0206 */
[----:B------:R-:W-:Y:S01]  /*0b80*/  MOV R4, UR6 ;  /* 0x0000000600047c02 */ /* 0x000fe20008000f00 */
[----:B------:R-:W-:-:S05]  /*0b90*/  IMAD.U32 R5, RZ, RZ, UR7 ;  /* 0x00000007ff057e24 */ /* 0x000fca000f8e00ff */
[----:B------:R-:W5:Y:S01]  /*0ba0*/  @P0 LDG.E R4, [R4.64] ;  /* 0x0000001204040981 */ /* 0x000f62000c1e1900 */
[----:B------:R-:W-:Y:S02]  /*0bb0*/  ULDC UR9, c[0x0][0x168] ;  /* 0x00005a0000097ab9 */ /* 0x000fe40000000800 */
[----:B------:R-:W-:Y:S02]  /*0bc0*/  UMOV UR16, URZ ;  /* 0x0000003f00107c82 */ /* 0x000fe40008000000 */
[----:B------:R-:W-:Y:S02]  /*0bd0*/  UMOV UR24, URZ ;  /* 0x0000003f00187c82 */ /* 0x000fe40008000000 */
[----:B------:R-:W-:Y:S02]  /*0be0*/  UMOV UR25, URZ ;  /* 0x0000003f00197c82 */ /* 0x000fe40008000000 */
[----:B------:R-:W-:Y:S02]  /*0bf0*/  UMOV UR20, URZ ;  /* 0x0000003f00147c82 */ /* 0x000fe40008000000 */
[----:B------:R-:W-:Y:S01]  /*0c00*/  UMOV UR21, URZ ;  /* 0x0000003f00157c82 */ /* 0x000fe20008000000 */
[----:B--2---:R-:W1:Y:S08]  /*0c10*/  @P2 R2UR UR5, R0 ;  /* 0x00000000000523c2 */ /* 0x004e7000000e0000 */
[----:B---3--:R-:W2:Y:S08]  /*0c20*/  @P2 R2UR UR13, R3 ;  /* 0x00000000030d23c2 */ /* 0x008eb000000e0000 */
[----:B----4-:R-:W3:Y:S01]  /*0c30*/  @P1 R2UR UR7, R2 ;  /* 0x00000000020713c2 */ /* 0x010ee200000e0000 */
[----:B-1----:R-:W-:-:S04]  /*0c40*/  @UP2 ULEA UR5, UR10, UR5, 0x6 ;  /* 0x000000050a052291 */ /* 0x002fc8000f8e303f */
[----:B------:R-:W-:-:S04]  /*0c50*/  @UP2 USHF.R.S32.HI UR8, URZ, 0x1f, UR5 ;  /* 0x0000001f3f082899 */ /* 0x000fc80008011405 */
[----:B------:R-:W-:Y:S02]  /*0c60*/  @UP2 ULEA.HI UR8, UR8, UR5, URZ, 0x6 ;  /* 0x0000000508082291 */ /* 0x000fe4000f8f303f */
[----:B--2---:R-:W-:Y:S02]  /*0c70*/  @UP2 USHF.R.S32.HI UR6, URZ, 0x1f, UR13 ;  /* 0x0000001f3f062899 */ /* 0x004fe4000801140d */
[----:B---3--:R-:W-:Y:S01]  /*0c80*/  @UP1 USHF.R.S32.HI UR5, URZ, 0x1f, UR7 ;  /* 0x0000001f3f051899 */ /* 0x008fe20008011407 */
[----:B-----5:R1:W2:Y:S01]  /*0c90*/  @P0 R2UR UR9, R4 ;  /* 0x00000000040903c2 */ /* 0x0202a200000e0000 */
[----:B------:R-:W-:Y:S02]  /*0ca0*/  @UP2 ULOP3.LUT UR16, UR8, 0xffffffc0, URZ, 0xc0, !UPT ;  /* 0xffffffc008102892 */ /* 0x000fe4000f8ec03f */
[----:B------:R-:W-:Y:S02]  /*0cb0*/  @UP2 UMOV UR20, UR13 ;  /* 0x0000000d00142c82 */ /* 0x000fe40008000000 */
[----:B------:R-:W-:-:S02]  /*0cc0*/  ULDC UR8, c[0x0][0x198] ;  /* 0x0000660000087ab9 */ /* 0x000fc40000000800 */
[----:B------:R-:W-:Y:S02]  /*0cd0*/  @UP2 UMOV UR21, UR6 ;  /* 0x0000000600152c82 */ /* 0x000fe40008000000 */
[----:B------:R-:W-:Y:S02]  /*0ce0*/  @UP1 UMOV UR24, UR7 ;  /* 0x0000000700181c82 */ /* 0x000fe40008000000 */
[----:B------:R-:W-:Y:S01]  /*0cf0*/  @UP1 UMOV UR25, UR5 ;  /* 0x0000000500191c82 */ /* 0x000fe20008000000 */
[----:B-12---:R-:W-:Y:S05]  /*0d00*/  @P0 BRA `(.L_x_634) ;  /* 0x0000006000000947 */ /* 0x006fea0003800000 */
[----:B------:R-:W-:Y:S05]  /*0d10*/  @!P2 BRA `(.L_x_634) ;  /* 0x000000500000a947 */ /* 0x000fea0003800000 */
[----:B------:R-:W2:Y:S04]  /*0d20*/  LDG.E R0, [R8.64] ;  /* 0x0000001208007981 */ /* 0x000ea8000c1e1900 */
[----:B------:R-:W3:Y:S01]  /*0d30*/  LDG.E R2, [R8.64+0x4] ;  /* 0x0000041208027981 */ /* 0x000ee2000c1e1900 */
[----:B--2---:R-:W1:Y:S08]  /*0d40*/  R2UR UR9, R0 ;  /* 0x00000000000973c2 */ /* 0x004e7000000e0000 */
[----:B---3--:R-:W1:Y:S02]  /*0d50*/  R2UR UR5, R2 ;  /* 0x00000000020573c2 */ /* 0x008e6400000e0000 */
[----:B-1----:R-:W-:-:S06]  /*0d60*/  UIADD3 UR9, -UR9, UR5, URZ ;  /* 0x0000000509097290 */ /* 0x002fcc000fffe13f */
.L_x_634:
        /* <DEDUP_REMOVED lines=10> */
.L_x_635:
[----:B------:R-:W-:Y:S05]  /*0e10*/  @!P1 BRA `(.L_x_636) ;  /* 0x0000005000009947 */ /* 0x000fea0003800000 */
[----:B------:R-:W2:Y:S04]  /*0e20*/  LDG.E R0, [R6.64] ;  /* 0x0000001206007981 */ /* 0x000ea8000c1e1900 */
[----:B------:R-:W3:Y:S01]  /*0e30*/  LDG.E R2, [R6.64+0x4] ;  /* 0x0000041206027981 */ /* 0x000ee2000c1e1900 */
[----:B--2---:R-:W1:Y:S08]  /*0e40*/  R2UR UR8, R0 ;  /* 0x00000000000873c2 */ /* 0x004e7000000e0000 */
[----:B---3--:R-:W1:Y:S02]  /*0e50*/  R2UR UR4, R2 ;  /* 0x00000000020473c2 */ /* 0x008e6400000e0000 */
[----:B-1----:R-:W-:-:S06]  /*0e60*/  UIADD3 UR8, -UR8, UR4, URZ ;  /* 0x0000000408087290 */ /* 0x002fcc000fffe13f */
.L_x_636:
        /* <DEDUP_REMOVED lines=66> */
[--C-:B------:R-:W-:Y:S01]  /*1290*/  SHF.R.S32.HI R3, RZ, 0x1f, R236.reuse ;  /* 0x0000001fff037819 */ /* 0x100fe200000114ec */
[----:B------:R-:W-:Y:S01]  /*12a0*/  ULDC.64 UR4, c[0x0][0x248] ;  /* 0x0000920000047ab9 */ /* 0x000fe20000000a00 */
[C---:B------:R-:W-:Y:S01]  /*12b0*/  IMAD.SHL.U32 R0, R236.reuse, 0x4, RZ ;  /* 0x00000004ec007824 */ /* 0x040fe200078e00ff */
[----:B------:R-:W-:Y:S01]  /*12c0*/  UISETP.NE.AND UP0, UPT, UR4, 0x1, UPT ;  /* 0x000000010400788c */ /* 0x000fe2000bf05270 */
[----:B------:R-:W-:Y:S01]  /*12d0*/  SHF.R.S32.HI R11, RZ, 0x1f, R236 ;  /* 0x0000001fff0b7819 */ /* 0x000fe200000114ec */
[----:B------:R-:W-:Y:S01]  /*12e0*/  IMAD.U32 R2, RZ, RZ, UR13 ;  /* 0x0000000dff027e24 */ /* 0x000fe2000f8e00ff */
[----:B------:R-:W-:Y:S01]  /*12f0*/  IADD3 R4, P0, R236, UR13, RZ ;  /* 0x0000000dec047c10 */ /* 0x000fe2000ff1e0ff */
[----:B------:R-:W-:Y:S01]  /*1300*/  UIMAD.WIDE.U32 UR22, UR12, UR5, URZ ;  /* 0x000000050c1672a5 */ /* 0x000fe2000f8e003f */
[----:B------:R-:W-:Y:S01]  /*1310*/  IMAD.U32 R24, RZ, RZ, UR12 ;  /* 0x0000000cff187e24 */ /* 0x000fe2000f8e00ff */
[----:B------:R-:W-:Y:S01]  /*1320*/  USHF.R.S32.HI UR22, URZ, 0x1f, UR16 ;  /* 0x0000001f3f167899 */ /* 0x000fe20008011410 */
[----:B------:R-:W-:Y:S01]  /*1330*/  LEA.HI.X.SX32 R5, R2, R3, 0x1, P0 ;  /* 0x0000000302057211 */ /* 0x000fe200000f0eff */
[----:B------:R-:W-:Y:S01]  /*1340*/  IMAD.U32 R22, RZ, RZ, UR12 ;  /* 0x0000000cff167e24 */ /* 0x000fe2000f8e00ff */
[C---:B------:R-:W-:Y:S01]  /*1350*/  IADD3 R2, P0, R0.reuse, UR16, RZ ;  /* 0x0000001000027c10 */ /* 0x040fe2000ff1e0ff */
[----:B------:R-:W-:Y:S01]  /*1360*/  ULDC UR4, c[0x0][0x250] ;  /* 0x0000940000047ab9 */ /* 0x000fe20000000800 */
[CC--:B------:R-:W-:Y:S01]  /*1370*/  LEA.HI R20, R11.reuse, R236.reuse, RZ, 0x2 ;  /* 0x000000ec0b147211 */ /* 0x0c0fe200078f10ff */
[----:B------:R-:W-:Y:S01]  /*1380*/  @UP0 UMOV UR5, UR23 ;  /* 0x0000001700050c82 */ /* 0x000fe20008000000 */
[----:B------:R-:W-:Y:S01]  /*1390*/  LEA.HI.X.SX32 R3, R0, UR22, 0x1, P0 ;  /* 0x0000001600037c11 */ /* 0x000fe200080f0eff */
[----:B------:R-:W-:Y:S01]  /*13a0*/  UMOV UR15, UR12 ;  /* 0x0000000c000f7c82 */ /* 0x000fe20008000000 */
[----:B------:R-:W-:Y:S01]  /*13b0*/  SHF.R.S32.HI R241, RZ, 0x2, R20 ;  /* 0x00000002fff17819 */ /* 0x000fe20000011414 */
[----:B------:R-:W-:Y:S01]  /*13c0*/  @UP0 USHF.R.U32.HI UR15, URZ, UR4, UR5 ;  /* 0x000000043f0f0299 */ /* 0x000fe20008011605 */
[----:B------:R-:W-:Y:S01]  /*13d0*/  IMAD.U32 R16, RZ, RZ, UR12 ;  /* 0x0000000cff107e24 */ /* 0x000fe2000f8e00ff */
[-C--:B------:R-:W-:Y:S01]  /*13e0*/  LEA.HI R12, R11, R236.reuse, RZ, 0x3 ;  /* 0x000000ec0b0c7211 */ /* 0x080fe200078f18ff */
[--C-:B------:R-:W-:Y:S01]  /*13f0*/  IMAD.WIDE.U32 R24, R24, c[0x0][0x270], R2.reuse ;  /* 0x00009c0018187a25 */ /* 0x100fe200078e0002 */
[----:B------:R-:W-:Y:S01]  /*1400*/  USHF.R.S32.HI UR14, URZ, 0x1f, UR15 ;  /* 0x0000001f3f0e7899 */ /* 0x000fe2000801140f */
[----:B------:R-:W-:Y:S01]  /*1410*/  IADD3 R14, P0, R241, UR24, RZ ;  /* 0x00000018f10e7c10 */ /* 0x000fe2000ff1e0ff */
[----:B------:R-:W-:Y:S01]  /*1420*/  ULDC.64 UR4, c[0x0][0x1e0] ;  /* 0x0000780000047ab9 */ /* 0x000fe20000000a00 */
[----:B------:R-:W-:Y:S01]  /*1430*/  IMAD.WIDE.U32 R22, R22, c[0x0][0x288], R2 ;  /* 0x0000a20016167a25 */ /* 0x000fe200078e0002 */
[----:B------:R-:W-:Y:S01]  /*1440*/  LOP3.LUT R3, R20, 0xfffffffc, RZ, 0xc0, !PT ;  /* 0xfffffffc14037812 */ /* 0x000fe200078ec0ff */
[----:B------:R-:W-:Y:S01]  /*1450*/  UIMAD UR4, UR14, UR4, URZ ;  /* 0x000000040e0472a4 */ /* 0x000fe2000f8e023f */
[----:B------:R-:W-:Y:S01]  /*1460*/  SHF.R.S32.HI R2, RZ, 0x1f, R241 ;  /* 0x0000001fff027819 */ /* 0x000fe200000114f1 */
[----:B------:R-:W-:Y:S01]  /*1470*/  IMAD.WIDE.U32 R16, R16, c[0x0][0x238], R4 ;  /* 0x00008e0010107a25 */ /* 0x000fe200078e0004 */
[----:B------:R-:W-:Y:S01]  /*1480*/  USHF.R.S32.HI UR22, URZ, 0x1f, UR10 ;  /* 0x0000001f3f167899 */ /* 0x000fe2000801140a */
[----:B------:R-:W-:Y:S01]  /*1490*/  CS2R R154, SRZ ;  /* 0x00000000009a7805 */ /* 0x000fe2000001ff00 */
[----:B------:R-:W-:Y:S01]  /*14a0*/  UIMAD UR13, UR15, UR5, UR4 ;  /* 0x000000050f0d72a4 */ /* 0x000fe2000f8e0204 */
[----:B------:R-:W-:Y:S01]  /*14b0*/  IMAD.IADD R6, R236, 0x1, -R3 ;  /* 0x00000001ec067824 */ /* 0x000fe200078e0a03 */
[----:B------:R-:W-:Y:S01]  /*14c0*/  IADD3.X R15, R2, UR25, RZ, P0, !PT ;  /* 0x00000019020f7c10 */ /* 0x000fe200087fe4ff */
[----:B------:R-:W-:Y:S01]  /*14d0*/  ULDC.64 UR4, c[0x0][0x1b0] ;  /* 0x00006c0000047ab9 */ /* 0x000fe20000000a00 */
[----:B------:R-:W-:Y:S01]  /*14e0*/  IMAD.U32 R5, RZ, RZ, UR15 ;  /* 0x0000000fff057e24 */ /* 0x000fe2000f8e00ff */
[----:B------:R-:W-:Y:S01]  /*14f0*/  UIMAD UR4, UR14, UR4, URZ ;  /* 0x000000040e0472a4 */ /* 0x000fe2000f8e023f */
[----:B------:R-:W-:Y:S01]  /*1500*/  IMAD.SHL.U32 R26, R6, 0x8, RZ ;  /* 0x00000008061a7824 */ /* 0x000fe200078e00ff */
[----:B------:R-:W-:Y:S01]  /*1510*/  USEL UR14, UR10, URZ, !UP1 ;  /* 0x0000003f0a0e7287 */ /* 0x000fe2000c800000 */
[----:B------:R-:W-:Y:S01]  /*1520*/  IMAD.SHL.U32 R3, R12, 0x8, RZ ;  /* 0x000000080c037824 */ /* 0x000fe200078e00ff */
[----:B------:R-:W-:Y:S01]  /*1530*/  UIMAD UR16, UR15, UR5, UR4 ;  /* 0x000000050f1072a4 */ /* 0x000fe2000f8e0204 */
[----:B------:R-:W-:Y:S01]  /*1540*/  IMAD.U32 R8, RZ, RZ, UR11 ;  /* 0x0000000bff087e24 */ /* 0x000fe2000f8e00ff */
[----:B------:R-:W-:Y:S01]  /*1550*/  SHF.R.S32.HI R27, RZ, 0x1f, R26 ;  /* 0x0000001fff1b7819 */ /* 0x000fe2000001141a */
[----:B------:R-:W-:Y:S01]  /*1560*/  USEL UR15, UR22, URZ, !UP1 ;  /* 0x0000003f160f7287 */ /* 0x000fe2000c800000 */
[----:B------:R-:W-:Y:S01]  /*1570*/  LOP3.LUT R3, R3, 0xc0, RZ, 0xc0, !PT ;  /* 0x000000c003037812 */ /* 0x000fe200078ec0ff */
[----:B------:R-:W-:Y:S01]  /*1580*/  IMAD.WIDE R8, R8, 0x80, R14 ;  /* 0x0000008008087825 */ /* 0x000fe200078e020e */
[----:B------:R-:W-:Y:S01]  /*1590*/  ULDC.64 UR4, c[0x0][0x1e8] ;  /* 0x00007a0000047ab9 */ /* 0x000fe20000000a00 */
[C---:B------:R-:W-:Y:S01]  /*15a0*/  IADD3 R240, R26.reuse, 0x40, RZ ;  /* 0x000000401af07810 */ /* 0x040fe20007ffe0ff */
[----:B------:R-:W-:Y:S01]  /*15b0*/  UIMAD UR4, UR15, UR4, URZ ;  /* 0x000000040f0472a4 */ /* 0x000fe2000f8e023f */
[--C-:B------:R-:W-:Y:S01]  /*15c0*/  IMAD.WIDE.U32 R18, R5, c[0x0][0x1e0], R26.reuse ;  /* 0x0000780005127a25 */ /* 0x100fe200078e001a */
[--C-:B------:R-:W-:Y:S01]  /*15d0*/  LOP3.LUT R0, R3, 0x18, R26.reuse, 0xf8, !PT ;  /* 0x0000001803007812 */ /* 0x100fe200078ef81a */
[----:B------:R-:W-:Y:S01]  /*15e0*/  UIADD3 UR6, -UR6, UR8, URZ ;  /* 0x0000000806067290 */ /* 0x000fe2000fffe13f */
[----:B------:R-:W-:Y:S01]  /*15f0*/  ISETP.GE.AND P3, PT, R26, c[0x0][0x1cc], PT ;  /* 0x000073001a007a0c */ /* 0x000fe20003f66270 */
[----:B------:R-:W-:Y:S01]  /*1600*/  IMAD.WIDE.U32 R14, R5, c[0x0][0x1b0], R26 ;  /* 0x00006c00050e7a25 */ /* 0x000fe200078e001a */
[----:B------:R-:W-:Y:S01]  /*1610*/  IADD3 R19, R19, UR13, RZ ;  /* 0x0000000d13137c10 */ /* 0x000fe2000fffe0ff */
[----:B------:R-:W-:Y:S01]  /*1620*/  UIMAD UR13, UR14, UR5, UR4 ;  /* 0x000000050e0d72a4 */ /* 0x000fe2000f8e0204 */
[----:B------:R-:W-:Y:S01]  /*1630*/  SHF.R.U32.HI R5, RZ, 0x3, R3 ;  /* 0x00000003ff057819 */ /* 0x000fe20000011603 */
[----:B------:R-:W-:Y:S01]  /*1640*/  IMAD.U32 R30, RZ, RZ, UR14 ;  /* 0x0000000eff1e7e24 */ /* 0x000fe2000f8e00ff */
[----:B------:R-:W-:Y:S01]  /*1650*/  ULDC.64 UR4, c[0x0][0x1b8] ;  /* 0x00006e0000047ab9 */ /* 0x000fe20000000a00 */
[----:B------:R-:W-:Y:S01]  /*1660*/  IMAD R7, R9, c[0x0][0x1d8], RZ ;  /* 0x0000760009077a24 */ /* 0x000fe200078e02ff */
[----:B------:R-:W-:Y:S01]  /*1670*/  LOP3.LUT R5, R0, R5, RZ, 0x3c, !PT ;  /* 0x0000000500057212 */ /* 0x000fe200078e3cff */
[----:B------:R-:W-:Y:S01]  /*1680*/  IMAD.WIDE.U32 R18, R30, c[0x0][0x1e8], R18 ;  /* 0x00007a001e127a25 */ /* 0x000fe200078e0012 */
[----:B------:R-:W-:Y:S01]  /*1690*/  LEA.HI R0, R20, R241, RZ, 0x1 ;  /* 0x000000f114007211 */ /* 0x000fe200078f08ff */
[----:B------:R-:W-:Y:S01]  /*16a0*/  UIMAD UR4, UR15, UR4, URZ ;  /* 0x000000040f0472a4 */ /* 0x000fe2000f8e023f */
[----:B------:R-:W-:Y:S01]  /*16b0*/  IADD3 R15, R15, UR16, RZ ;  /* 0x000000100f0f7c10 */ /* 0x000fe2000fffe0ff */
[----:B------:R-:W-:Y:S01]  /*16c0*/  IMAD.MOV.U32 R4, RZ, RZ, c[0x0][0x1dc] ;  /* 0x00007700ff047624 */ /* 0x000fe200078e00ff */
[----:B------:R-:W-:Y:S01]  /*16d0*/  LOP3.LUT R0, R0, 0x7fffffe, RZ, 0xc0, !PT ;  /* 0x07fffffe00007812 */ /* 0x000fe200078ec0ff */
[----:B------:R-:W-:Y:S01]  /*16e0*/  UIMAD UR16, UR14, UR5, UR4 ;  /* 0x000000050e1072a4 */ /* 0x000fe2000f8e0204 */
[----:B------:R-:W-:Y:S01]  /*16f0*/  IADD3 R19, R19, UR13, RZ ;  /* 0x0000000d13137c10 */ /* 0x000fe2000fffe0ff */
[----:B------:R-:W-:Y:S01]  /*1700*/  IMAD.WIDE.U32 R30, R30, c[0x0][0x1b8], R14 ;  /* 0x00006e001e1e7a25 */ /* 0x000fe200078e000e */
[-C--:B------:R-:W-:Y:S01]  /*1710*/  LEA.HI R3, R11, R236.reuse, RZ, 0x5 ;  /* 0x000000ec0b037211 */ /* 0x080fe200078f28ff */
[----:B------:R-:W-:Y:S01]  /*1720*/  USHF.R.S32.HI UR23, URZ, 0x1f, UR12 ;  /* 0x0000001f3f177899 */ /* 0x000fe2000801140c */
[----:B------:R-:W-:Y:S01]  /*1730*/  ISETP.GE.AND P1, PT, R240, c[0x0][0x1cc], PT ;  /* 0x00007300f0007a0c */ /* 0x000fe20003f26270 */
[----:B------:R-:W-:Y:S01]  /*1740*/  IMAD.IADD R13, R241, 0x1, -R0 ;  /* 0x00000001f10d7824 */ /* 0x000fe200078e0a00 */
[----:B------:R-:W-:Y:S01]  /*1750*/  IADD3 R31, R31, UR16, RZ ;  /* 0x000000101f1f7c10 */ /* 0x000fe2000fffe0ff */
[C---:B------:R-:W-:Y:S01]  /*1760*/  IMAD R0, R8.reuse, c[0x0][0x1dc], R7 ;  /* 0x0000770008007a24 */ /* 0x040fe200078e0207 */
[----:B------:R-:W-:Y:S01]  /*1770*/  SHF.R.S32.HI R14, RZ, 0x5, R3 ;  /* 0x00000005ff0e7819 */ /* 0x000fe20000011403 */
[----:B------:R-:W-:Y:S01]  /*1780*/  IMAD.WIDE.U32 R18, R8, c[0x0][0x1d8], R18 ;  /* 0x0000760008127a25 */ /* 0x000fe200078e0012 */
[----:B------:R-:W-:Y:S01]  /*1790*/  IADD3 R7, -R241, UR6, RZ ;  /* 0x00000006f1077c10 */ /* 0x000fe2000fffe1ff */
[----:B------:R-:W-:Y:S01]  /*17a0*/  ULDC.64 UR4, c[0x0][0x270] ;  /* 0x00009c0000047ab9 */ /* 0x000fe20000000a00 */
[----:B------:R-:W-:Y:S01]  /*17b0*/  LEA.HI R15, R11, R236, RZ, 0x4 ;  /* 0x000000ec0b0f7211 */ /* 0x000fe200078f20ff */
[----:B------:R-:W-:Y:S01]  /*17c0*/  IMAD.IADD R0, R19, 0x1, R0 ;  /* 0x0000000113007824 */ /* 0x000fe200078e0200 */
[----:B------:R-:W-:Y:S01]  /*17d0*/  LEA R32, P0, R18, c[0x0][0x1c0], 0x1 ;  /* 0x0000700012207a11 */ /* 0x000fe200078008ff */
[----:B------:R-:W-:Y:S01]  /*17e0*/  IMAD.WIDE.U32 R30, R8, c[0x0][0x1a8], R30 ;  /* 0x00006a00081e7a25 */ /* 0x000fe200078e001e */
[----:B------:R-:W-:Y:S01]  /*17f0*/  ISETP.LT.OR P6, PT, R7, 0x1, P3 ;  /* 0x000000010700780c */ /* 0x000fe20001fc1670 */
[----:B------:R-:W-:Y:S01]  /*1800*/  UIMAD UR4, UR23, UR4, URZ ;  /* 0x00000004170472a4 */ /* 0x000fe2000f8e023f */
[----:B------:R-:W-:Y:S01]  /*1810*/  LEA.HI.X R33, R18, c[0x0][0x1c4], R0, 0x1, P0 ;  /* 0x0000710012217a11 */ /* 0x000fe200000f0c00 */
[----:B------:R-:W-:Y:S01]  /*1820*/  IMAD R0, R9, c[0x0][0x1a8], RZ ;  /* 0x00006a0009007a24 */ /* 0x000fe200078e02ff */
[C---:B------:R-:W-:Y:S01]  /*1830*/  ISETP.LT.OR P4, PT, R7.reuse, 0x1, P1 ;  /* 0x000000010700780c */ /* 0x040fe20000f81670 */
[----:B------:R-:W-:Y:S01]  /*1840*/  IMAD R238, R14, 0x8, R13 ;  /* 0x000000080eee7824 */ /* 0x000fe200078e020d */
[C---:B------:R-:W-:Y:S01]  /*1850*/  ISETP.LT.OR P3, PT, R7.reuse, 0x41, P3 ;  /* 0x000000410700780c */ /* 0x040fe20001f61670 */
[----:B------:R-:W-:Y:S01]  /*1860*/  IMAD R0, R8, c[0x0][0x1ac], R0 ;  /* 0x00006b0008007a24 */ /* 0x000fe200078e0200 */
[----:B------:R-:W-:Y:S01]  /*1870*/  IADD3 R8, R26, 0x20, RZ ;  /* 0x000000201a087810 */ /* 0x000fe20007ffe0ff */
[----:B------:R-:W-:Y:S01]  /*1880*/  IMAD.U32 R238, R238, 0x20, R5 ;  /* 0x00000020eeee7824 */ /* 0x000fe200078e0005 */
[----:B------:R-:W-:Y:S01]  /*1890*/  ISETP.LT.OR P1, PT, R7, 0x41, P1 ;  /* 0x000000410700780c */ /* 0x000fe20000f21670 */
[----:B------:R-:W-:Y:S01]  /*18a0*/  IMAD.MOV.U32 R5, RZ, RZ, c[0x0][0x1d8] ;  /* 0x00007600ff057624 */ /* 0x000fe200078e00ff */
[----:B------:R-:W-:Y:S01]  /*18b0*/  ISETP.GE.AND P2, PT, R8, c[0x0][0x1cc], PT ;  /* 0x0000730008007a0c */ /* 0x000fe20003f46270 */
[----:B------:R-:W-:Y:S01]  /*18c0*/  IMAD.SHL.U32 R238, R238, 0x2, RZ ;  /* 0x00000002eeee7824 */ /* 0x000fe200078e00ff */
[----:B------:R-:W-:Y:S01]  /*18d0*/  UMOV UR13, 0x6 ;  /* 0x00000006000d7882 */ /* 0x000fe20000000000 */
[----:B------:R-:W-:Y:S01]  /*18e0*/  IMAD.IADD R0, R31, 0x1, R0 ;  /* 0x000000011f007824 */ /* 0x000fe200078e0200 */
[C---:B------:R-:W-:Y:S01]  /*18f0*/  ISETP.LT.OR P5, PT, R7.reuse, 0x1, P2 ;  /* 0x000000010700780c */ /* 0x040fe200017a1670 */
[----:B------:R-:W-:Y:S01]  /*1900*/  ULDC.64 UR14, c[0x0][0x208] ;  /* 0x00008200000e7ab9 */ /* 0x000fe20000000a00 */
[----:B------:R-:W-:Y:S01]  /*1910*/  ISETP.LT.OR P2, PT, R7, 0x41, P2 ;  /* 0x000000410700780c */ /* 0x000fe20001741670 */
[----:B------:R-:W-:Y:S01]  /*1920*/  @!PT LDS RZ, [RZ] ;  /* 0x00000000fffff984 */ /* 0x000fe20000000800 */
[----:B------:R-:W-:Y:S01]  /*1930*/  @!PT LDS RZ, [RZ] ;  /* 0x00000000fffff984 */ /* 0x000fe20000000800 */
[----:B------:R-:W-:Y:S01]  /*1940*/  @!PT LDS RZ, [RZ] ;  /* 0x00000000fffff984 */ /* 0x000fe20000000800 */
[----:B------:R1:W-:Y:S01]  /*1950*/  LDGSTS.E.BYPASS.LTC128B.128 [R238+0x6080], [R32.64], !P6 ;  /* 0x0608000020ee7fae */ /* 0x0003e2000f101d52 */
[C---:B------:R-:W-:Y:S01]  /*1960*/  LEA R18, P0, R5.reuse, R32, 0x7 ;  /* 0x0000002005127211 */ /* 0x040fe200078038ff */
[----:B------:R-:W-:Y:S01]  /*1970*/  USHF.L.U64.HI UR15, UR14, UR13, UR15 ;  /* 0x0000000d0e0f7299 */ /* 0x000fe2000801020f */
[----:B------:R-:W-:Y:S01]  /*1980*/  SHF.R.S32.HI R9, RZ, 0x4, R15 ;  /* 0x00000004ff097819 */ /* 0x000fe2000001140f */
[----:B------:R-:W-:Y:S01]  /*1990*/  USHF.L.U32 UR16, UR14, 0x6, URZ ;  /* 0x000000060e107899 */ /* 0x000fe2000800063f */
[----:B------:R-:W-:Y:S01]  /*19a0*/  LEA.HI.X R19, R5, R33, R4, 0x7, P0 ;  /* 0x0000002105137211 */ /* 0x000fe200000f3c04 */
[----:B------:R-:W-:Y:S01]  /*19b0*/  UIMAD UR14, UR12, UR5, UR4 ;  /* 0x000000050c0e72a4 */ /* 0x000fe2000f8e0204 */
[----:B------:R-:W-:Y:S01]  /*19c0*/  LEA R28, P0, R30, c[0x0][0x190], 0x1 ;  /* 0x000064001e1c7a11 */ /* 0x000fe200078008ff */
[----:B------:R-:W-:Y:S01]  /*19d0*/  IMAD.MOV.U32 R5, RZ, RZ, c[0x0][0x1a8] ;  /* 0x00006a00ff057624 */ /* 0x000fe200078e00ff */
[----:B------:R-:W-:Y:S01]  /*19e0*/  ISETP.GE.AND P6, PT, R8, c[0x0][0x19c], PT ;  /* 0x0000670008007a0c */ /* 0x000fe20003fc6270 */
[----:B------:R1:W-:Y:S01]  /*19f0*/  LDGSTS.E.BYPASS.LTC128B.128 [R238+0x8080], [R32.64+0x40], !P5 ;  /* 0x0808004020ee7fae */ /* 0x0003e2000e901d52 */
[----:B------:R-:W-:Y:S01]  /*1a00*/  ULDC.64 UR4, c[0x0][0x288] ;  /* 0x0000a20000047ab9 */ /* 0x000fe20000000a00 */
[----:B------:R-:W-:Y:S01]  /*1a10*/  LEA.HI.X R29, R30, c[0x0][0x194], R0, 0x1, P0 ;  /* 0x000065001e1d7a11 */ /* 0x000fe200000f0c00 */
[----:B------:R-:W-:Y:S01]  /*1a20*/  UIMAD UR4, UR23, UR4, URZ ;  /* 0x00000004170472a4 */ /* 0x000fe2000f8e023f */
[----:B------:R1:W-:Y:S01]  /*1a30*/  LDGSTS.E.BYPASS.LTC128B.128 [R238+0xa080], [R32.64+0x80], !P4 ;  /* 0x0a08008020ee7fae */ /* 0x0003e2000e101d52 */
[----:B------:R-:W-:Y:S01]  /*1a40*/  ISETP.GE.AND P4, PT, R240, c[0x0][0x19c], PT ;  /* 0x00006700f0007a0c */ /* 0x000fe20003f86270 */
[----:B------:R-:W-:Y:S01]  /*1a50*/  IMAD.MOV.U32 R0, RZ, RZ, c[0x0][0x1ac] ;  /* 0x00006b00ff007624 */ /* 0x000fe200078e00ff */
[----:B------:R-:W-:Y:S01]  /*1a60*/  IADD3 R4, P0, R241, UR20, RZ ;  /* 0x00000014f1047c10 */ /* 0x000fe2000ff1e0ff */
[----:B------:R2:W-:Y:S01]  /*1a70*/  LDGSTS.E.BYPASS.LTC128B.128 [R238+0x7080], [R18.64], !P3 ;  /* 0x0708000012ee7fae */ /* 0x0005e2000d901d52 */
[----:B------:R-:W-:Y:S01]  /*1a80*/  LEA.HI R10, R15, R9, RZ, 0x1 ;  /* 0x000000090f0a7211 */ /* 0x000fe200078f08ff */
[----:B------:R-:W-:Y:S01]  /*1a90*/  UIMAD UR13, UR12, UR5, UR4 ;  /* 0x000000050c0d72a4 */ /* 0x000fe2000f8e0204 */
[C---:B------:R-:W-:Y:S01]  /*1aa0*/  ISETP.LT.OR P3, PT, R7.reuse, 0x1, P6 ;  /* 0x000000010700780c */ /* 0x040fe20003761670 */
[----:B------:R2:W-:Y:S01]  /*1ab0*/  LDGSTS.E.BYPASS.LTC128B.128 [R238+0x9080], [R18.64+0x40], !P2 ;  /* 0x0908004012ee7fae */ /* 0x0005e2000d101d52 */
[----:B------:R-:W-:Y:S01]  /*1ac0*/  ISETP.GE.AND P2, PT, R26, c[0x0][0x19c], PT ;  /* 0x000067001a007a0c */ /* 0x000fe20003f46270 */
[----:B------:R-:W-:Y:S01]  /*1ad0*/  USHF.L.U32 UR20, UR17, 0x6, URZ ;  /* 0x0000000611147899 */ /* 0x000fe2000800063f */
[----:B------:R-:W-:Y:S01]  /*1ae0*/  IADD3.X R2, R2, UR21, RZ, P0, !PT ;  /* 0x0000001502027c10 */ /* 0x000fe200087fe4ff */
[----:B------:R2:W-:Y:S01]  /*1af0*/  LDGSTS.E.BYPASS.LTC128B.128 [R238+0xb080], [R18.64+0x80], !P1 ;  /* 0x0b08008012ee7fae */ /* 0x0005e2000c901d52 */
[C---:B------:R-:W-:Y:S01]  /*1b00*/  ISETP.LT.OR P5, PT, R7.reuse, 0x1, P2 ;  /* 0x000000010700780c */ /* 0x040fe200017a1670 */
[----:B------:R-:W-:Y:S01]  /*1b10*/  ULDC.64 UR4, c[0x0][0x180] ;  /* 0x0000600000047ab9 */ /* 0x000fe20000000a00 */
[C---:B------:R-:W-:Y:S01]  /*1b20*/  ISETP.LT.OR P1, PT, R7.reuse, 0x1, P4 ;  /* 0x000000010700780c */ /* 0x040fe20002721670 */
[----:B------:R-:W-:Y:S01]  /*1b30*/  UIMAD UR4, UR23, UR4, URZ ;  /* 0x00000004170472a4 */ /* 0x000fe2000f8e023f */
[----:B------:R-:W-:Y:S01]  /*1b40*/  LOP3.LUT R10, R10, 0xfffffffe, RZ, 0xc0, !PT ;  /* 0xfffffffe0a0a7812 */ /* 0x000fe200078ec0ff */
[----:B------:R-:W-:Y:S01]  /*1b50*/  UIADD3 UR21, -UR20, UR9, URZ ;  /* 0x0000000914157290 */ /* 0x000fe2000fffe13f */
[----:B------:R-:W0:Y:S01]  /*1b60*/  LDGDEPBAR ;  /* 0x00000000000079af */ /* 0x000e220000000000 */
[----:B------:R-:W-:Y:S01]  /*1b70*/  UIMAD UR25, UR12, UR5, UR4 ;  /* 0x000000050c1972a4 */ /* 0x000fe2000f8e0204 */
[----:B------:R-:W-:Y:S01]  /*1b80*/  ISETP.LT.OR P2, PT, R7, 0x41, P2 ;  /* 0x000000410700780c */ /* 0x000fe20001741670 */
[----:B------:R-:W-:Y:S01]  /*1b90*/  IMAD.IADD R10, R9, 0x1, -R10 ;  /* 0x00000001090a7824 */ /* 0x000fe200078e0a0a */
[----:B------:R-:W-:Y:S01]  /*1ba0*/  ULDC.64 UR4, c[0x0][0x210] ;  /* 0x0000840000047ab9 */ /* 0x000fe20000000a00 */
[----:B------:R-:W-:Y:S01]  /*1bb0*/  IMAD R9, R2, c[0x0][0x208], RZ ;  /* 0x0000820002097a24 */ /* 0x000fe200078e02ff */
[----:B------:R-:W-:Y:S01]  /*1bc0*/  UIMAD UR4, UR23, UR4, URZ ;  /* 0x00000004170472a4 */ /* 0x000fe2000f8e023f */
[----:B------:R3:W-:Y:S01]  /*1bd0*/  LDGSTS.E.BYPASS.LTC128B.128 [R238+0x80], [R28.64], !P5 ;  /* 0x000800001cee7fae */ /* 0x0007e2000e901d52 */
[----:B------:R-:W-:Y:S01]  /*1be0*/  ISETP.GE.AND P5, PT, R26, c[0x0][0x1fc], PT ;  /* 0x00007f001a007a0c */ /* 0x000fe20003fa6270 */
[----:B------:R-:W-:Y:S01]  /*1bf0*/  IMAD R9, R4, c[0x0][0x20c], R9 ;  /* 0x0000830004097a24 */ /* 0x000fe200078e0209 */
[----:B------:R-:W-:Y:S01]  /*1c00*/  UIMAD UR24, UR12, UR5, UR4 ;  /* 0x000000050c1872a4 */ /* 0x000fe2000f8e0204 */
[----:B------:R3:W-:Y:S01]  /*1c10*/  LDGSTS.E.BYPASS.LTC128B.128 [R238+0x2080], [R28.64+0x40], !P3 ;  /* 0x020800401cee7fae */ /* 0x0007e2000d901d52 */
[----:B------:R-:W-:Y:S01]  /*1c20*/  ISETP.GE.AND P3, PT, R26, c[0x0][0x16c], PT ;  /* 0x00005b001a007a0c */ /* 0x000fe20003f66270 */
[----:B------:R-:W-:Y:S01]  /*1c30*/  IMAD.U32 R250, RZ, RZ, UR12 ;  /* 0x0000000cfffa7e24 */ /* 0x000fe2000f8e00ff */
[----:B------:R-:W-:Y:S01]  /*1c40*/  ULDC.64 UR4, c[0x0][0x238] ;  /* 0x00008e0000047ab9 */ /* 0x000fe20000000a00 */
[----:B------:R3:W-:Y:S01]  /*1c50*/  LDGSTS.E.BYPASS.LTC128B.128 [R238+0x4080], [R28.64+0x80], !P1 ;  /* 0x040800801cee7fae */ /* 0x0007e2000c901d52 */
[----:B------:R-:W-:Y:S01]  /*1c60*/  ISETP.LT.AND P1, PT, R241, UR21, PT ;  /* 0x00000015f1007c0c */ /* 0x000fe2000bf21270 */
[----:B------:R-:W-:Y:S01]  /*1c70*/  UIMAD UR4, UR23, UR4, URZ ;  /* 0x00000004170472a4 */ /* 0x000fe2000f8e023f */
[----:B------:R-:W-:Y:S01]  /*1c80*/  ISETP.LT.OR P6, PT, R7, 0x41, P6 ;  /* 0x000000410700780c */ /* 0x000fe200037c1670 */
[----:B------:R-:W-:Y:S01]  /*1c90*/  USEL UR22, UR22, URZ, !UP2 ;  /* 0x0000003f16167287 */ /* 0x000fe2000d000000 */
[----:B--2---:R-:W-:Y:S01]  /*1ca0*/  LEA R18, P0, R5, R28, 0x7 ;  /* 0x0000001c05127211 */ /* 0x004fe200078038ff */
[----:B------:R-:W-:Y:S01]  /*1cb0*/  UIMAD UR26, UR12, UR5, UR4 ;  /* 0x000000050c1a72a4 */ /* 0x000fe2000f8e0204 */
[----:B------:R-:W-:Y:S01]  /*1cc0*/  ISETP.LT.OR P4, PT, R7, 0x41, P4 ;  /* 0x000000410700780c */ /* 0x000fe20002781670 */
[----:B------:R-:W-:Y:S01]  /*1cd0*/  USEL UR23, UR10, URZ, !UP2 ;  /* 0x0000003f0a177287 */ /* 0x000fe2000d000000 */
[----:B------:R-:W-:Y:S01]  /*1ce0*/  LEA.HI.X R19, R5, R29, R0, 0x7, P0 ;  /* 0x0000001d05137211 */ /* 0x000fe200000f3c00 */
[----:B------:R-:W-:Y:S01]  /*1cf0*/  IMAD R5, R2, c[0x0][0x178], RZ ;  /* 0x00005e0002057a24 */ /* 0x000fe200078e02ff */
[----:B------:R-:W-:Y:S01]  /*1d00*/  SHF.R.S32.HI R2, RZ, 0x1f, R20 ;  /* 0x0000001fff027819 */ /* 0x000fe20000011414 */
[----:B------:R-:W-:Y:S01]  /*1d10*/  ULDC.64 UR4, c[0x0][0x188] ;  /* 0x0000620000047ab9 */ /* 0x000fe20000000a00 */
[----:B------:R-:W-:Y:S01]  /*1d20*/  ISETP.GE.OR P0, PT, R26, c[0x0][0x1fc], !P1 ;  /* 0x00007f001a007a0c */ /* 0x000fe20004f06670 */
[----:B------:R-:W-:Y:S01]  /*1d30*/  IMAD R5, R4, c[0x0][0x17c], R5 ;  /* 0x00005f0004057a24 */ /* 0x000fe200078e0205 */
[----:B------:R-:W-:Y:S01]  /*1d40*/  LEA.HI R2, R2, R241, RZ, 0x3 ;  /* 0x000000f102027211 */ /* 0x000fe200078f18ff */
[----:B------:R2:W-:Y:S01]  /*1d50*/  LDGSTS.E.BYPASS.LTC128B.128 [R238+0x1080], [R18.64], !P2 ;  /* 0x0108000012ee7fae */ /* 0x0005e2000d101d52 */
[----:B------:R-:W-:Y:S01]  /*1d60*/  UIMAD UR4, UR22, UR4, URZ ;  /* 0x00000004160472a4 */ /* 0x000fe2000f8e023f */
[----:B------:R-:W-:Y:S01]  /*1d70*/  IMAD.U32 R0, RZ, RZ, UR12 ;  /* 0x0000000cff007e24 */ /* 0x000fe2000f8e00ff */
[----:B------:R-:W-:Y:S01]  /*1d80*/  LOP3.LUT R2, R2, 0xfffffff8, RZ, 0xc0, !PT ;  /* 0xfffffff802027812 */ /* 0x000fe200078ec0ff */
[----:B------:R-:W-:Y:S01]  /*1d90*/  USHF.R.S32.HI UR27, URZ, 0x1f, UR17 ;  /* 0x0000001f3f1b7899 */ /* 0x000fe20008011411 */
[----:B------:R-:W-:Y:S01]  /*1da0*/  IMAD.U32 R242, RZ, RZ, UR23 ;  /* 0x00000017fff27e24 */ /* 0x000fe2000f8e00ff */
[----:B------:R-:W-:Y:S01]  /*1db0*/  UIMAD UR28, UR23, UR5, UR4 ;  /* 0x00000005171c72a4 */ /* 0x000fe2000f8e0204 */
[----:B------:R-:W-:Y:S01]  /*1dc0*/  IADD3 R25, R25, UR14, RZ ;  /* 0x0000000e19197c10 */ /* 0x000fe2000fffe0ff */
[----:B------:R-:W-:Y:S01]  /*1dd0*/  IMAD.IADD R2, R241, 0x1, -R2 ;  /* 0x00000001f1027824 */ /* 0x000fe200078e0a02 */
[----:B------:R-:W-:Y:S01]  /*1de0*/  ULDC.64 UR4, c[0x0][0x178] ;  /* 0x00005e0000047ab9 */ /* 0x000fe20000000a00 */
[----:B------:R-:W-:Y:S01]  /*1df0*/  IADD3 R23, R23, UR13, RZ ;  /* 0x0000000d17177c10 */ /* 0x000fe2000fffe0ff */
[--C-:B---3--:R-:W-:Y:S01]  /*1e00*/  IMAD.WIDE.U32 R28, R4, c[0x0][0x178], R26.reuse ;  /* 0x00005e00041c7a25 */ /* 0x108fe200078e001a */
[----:B------:R-:W-:Y:S01]  /*1e10*/  UIMAD.WIDE.U32 UR30, UR17, UR4, URZ ;  /* 0x00000004111e72a5 */ /* 0x000fe2000f8e003f */
[----:B------:R-:W-:Y:S01]  /*1e20*/  LOP3.LUT P2, RZ, R2, 0x4, RZ, 0xc0, !PT ;  /* 0x0000000402ff7812 */ /* 0x000fe2000784c0ff */
[----:B------:R-:W-:Y:S01]  /*1e30*/  UIMAD UR15, UR15, UR17, URZ ;  /* 0x000000110f0f72a4 */ /* 0x000fe2000f8e023f */
[----:B------:R-:W-:Y:S01]  /*1e40*/  IMAD.WIDE.U32 R26, R4, c[0x0][0x208], R26 ;  /* 0x00008200041a7a25 */ /* 0x000fe200078e001a */
[----:B------:R-:W-:Y:S01]  /*1e50*/  IADD3 R17, R17, UR26, RZ ;  /* 0x0000001a11117c10 */ /* 0x000fe2000fffe0ff */
[----:B------:R2:W-:Y:S01]  /*1e60*/  LDGSTS.E.BYPASS.LTC128B.128 [R238+0x3080], [R18.64+0x40], !P6 ;  /* 0x0308004012ee7fae */ /* 0x0005e2000f101d52 */
[----:B------:R-:W-:Y:S01]  /*1e70*/  UIMAD UR15, UR27, UR16, UR15 ;  /* 0x000000101b0f72a4 */ /* 0x000fe2000f8e020f */
[----:B------:R-:W-:Y:S01]  /*1e80*/  IMAD.IADD R5, R29, 0x1, R5 ;  /* 0x000000011d057824 */ /* 0x000fe200078e0205 */
[----:B------:R-:W-:Y:S01]  /*1e90*/  LOP3.LUT R15, R15, 0xfffffff0, RZ, 0xc0, !PT ;  /* 0xfffffff00f0f7812 */ /* 0x000fe200078ec0ff */
[----:B------:R-:W-:Y:S01]  /*1ea0*/  IMAD.MOV.U32 R4, RZ, RZ, R28 ;  /* 0x000000ffff047224 */ /* 0x000fe200078e001c */
[----:B------:R2:W-:Y:S01]  /*1eb0*/  LDGSTS.E.BYPASS.LTC128B.128 [R238+0x5080], [R18.64+0x80], !P4 ;  /* 0x0508008012ee7fae */ /* 0x0005e2000e101d52 */
[----:B------:R-:W-:Y:S01]  /*1ec0*/  IMAD.IADD R21, R27, 0x1, R9 ;  /* 0x000000011b157824 */ /* 0x000fe200078e0209 */
[----:B------:R-:W-:Y:S01]  /*1ed0*/  LEA.HI R9, R11, R236, RZ, 0x6 ;  /* 0x000000ec0b097211 */ /* 0x000fe200078f30ff */
[----:B------:R-:W-:Y:S01]  /*1ee0*/  IMAD.WIDE.U32 R250, R250, c[0x0][0x180], R4 ;  /* 0x00006000fafa7a25 */ /* 0x000fe200078e0004 */
[----:B------:R-:W-:Y:S01]  /*1ef0*/  LEA.HI R5, R3, R14, RZ, 0x1 ;  /* 0x0000000e03057211 */ /* 0x000fe200078f08ff */
[----:B------:R-:W0:Y:S01]  /*1f00*/  LDGDEPBAR ;  /* 0x00000000000079af */ /* 0x000e220000000000 */
[----:B------:R-:W-:Y:S01]  /*1f10*/  SHF.R.S32.HI R9, RZ, 0x6, R9 ;  /* 0x00000006ff097819 */ /* 0x000fe20000011409 */
[----:B------:R-:W-:Y:S01]  /*1f20*/  IMAD.SHL.U32 R2, R2, 0x40, RZ ;  /* 0x0000004002027824 */ /* 0x000fe200078e00ff */
[----:B------:R-:W-:Y:S01]  /*1f30*/  LOP3.LUT R5, R5, 0xfffffffe, RZ, 0xc0, !PT ;  /* 0xfffffffe05057812 */ /* 0x000fe200078ec0ff */
[----:B------:R-:W-:Y:S01]  /*1f40*/  IMAD.MOV.U32 R20, RZ, RZ, R26 ;  /* 0x000000ffff147224 */ /* 0x000fe200078e001a */
[----:B------:R-:W-:Y:S01]  /*1f50*/  IADD3 R251, R251, UR25, RZ ;  /* 0x00000019fbfb7c10 */ /* 0x000fe2000fffe0ff */
[----:B------:R-:W-:Y:S01]  /*1f60*/  IMAD.SHL.U32 R4, R9, 0x8, RZ ;  /* 0x0000000809047824 */ /* 0x000fe200078e00ff */
[----:B------:R-:W-:Y:S01]  /*1f70*/  LOP3.LUT R2, R2, 0x1c0, RZ, 0xc0, !PT ;  /* 0x000001c002027812 */ /* 0x000fe200078ec0ff */
[----:B------:R-:W-:Y:S01]  /*1f80*/  IMAD.IADD R5, R14, 0x1, -R5 ;  /* 0x000000010e057824 */ /* 0x000fe200078e0a05 */
[----:B------:R-:W-:Y:S01]  /*1f90*/  UIMAD UR25, UR27, UR4, URZ ;  /* 0x000000041b1972a4 */ /* 0x000fe2000f8e023f */
[----:B------:R-:W-:Y:S01]  /*1fa0*/  IMAD.WIDE.U32 R20, R0, c[0x0][0x210], R20 ;  /* 0x0000840000147a25 */ /* 0x000fe200078e0014 */
[----:B------:R-:W-:Y:S01]  /*1fb0*/  LOP3.LUT R4, R4, 0x18, RZ, 0xc0, !PT ;  /* 0x0000001804047812 */ /* 0x000fe200078ec0ff */
[----:B------:R-:W-:Y:S01]  /*1fc0*/  USHF.R.S32.HI UR13, URZ, 0x1f, UR20 ;  /* 0x0000001f3f0d7899 */ /* 0x000fe20008011414 */
[----:B------:R-:W-:Y:S01]  /*1fd0*/  SHF.R.U32.HI R7, RZ, 0x3, R2 ;  /* 0x00000003ff077819 */ /* 0x000fe20000011602 */
[----:B------:R-:W-:Y:S01]  /*1fe0*/  IMAD.SHL.U32 R225, R5, 0x400, RZ ;  /* 0x0000040005e17824 */ /* 0x000fe200078e00ff */
[----:B------:R-:W-:Y:S01]  /*1ff0*/  UIMAD UR25, UR17, UR5, UR25 ;  /* 0x00000005111972a4 */ /* 0x000fe2000f8e0219 */
[----:B------:R-:W-:Y:S01]  /*2000*/  IADD3 R21, R21, UR24, RZ ;  /* 0x0000001815157c10 */ /* 0x000fe2000fffe0ff */
[----:B------:R-:W-:Y:S01]  /*2010*/  IMAD.WIDE.U32 R250, R242, c[0x0][0x188], R250 ;  /* 0x00006200f2fa7a25 */ /* 0x000fe200078e00fa */
[----:B------:R-:W-:Y:S01]  /*2020*/  LOP3.LUT R2, R7, R2, R4, 0x1e, !PT ;  /* 0x0000000207027212 */ /* 0x000fe200078e1e04 */
[----:B------:R-:W-:Y:S01]  /*2030*/  ULDC.64 UR4, c[0x0][0x218] ;  /* 0x0000860000047ab9 */ /* 0x000fe20000000a00 */
[----:B------:R-:W-:Y:S01]  /*2040*/  LOP3.LUT R3, R3, 0xffffffe0, RZ, 0xc0, !PT ;  /* 0xffffffe003037812 */ /* 0x000fe200078ec0ff */
[----:B------:R-:W-:Y:S01]  /*2050*/  IMAD R7, R6, 0x2, R225 ;  /* 0x0000000206077824 */ /* 0x000fe200078e02e1 */
[----:B------:R-:W-:Y:S01]  /*2060*/  UIMAD UR4, UR22, UR4, URZ ;  /* 0x00000004160472a4 */ /* 0x000fe2000f8e023f */
[----:B------:R-:W-:Y:S01]  /*2070*/  IMAD.WIDE.U32 R244, R242, c[0x0][0x218], R20 ;  /* 0x00008600f2f47a25 */ /* 0x000fe200078e0014 */
[----:B------:R-:W-:Y:S01]  /*2080*/  UIADD3 UR25, UR31, UR25, URZ ;  /* 0x000000191f197290 */ /* 0x000fe2000fffe03f */
[----:B------:R-:W-:Y:S01]  /*2090*/  IADD3 R233, R251, UR28, RZ ;  /* 0x0000001cfbe97c10 */ /* 0x000fe2000fffe0ff */
[----:B------:R-:W-:Y:S01]  /*20a0*/  UIMAD UR4, UR23, UR5, UR4 ;  /* 0x00000005170472a4 */ /* 0x000fe2000f8e0204 */
[----:B------:R-:W-:Y:S01]  /*20b0*/  IMAD.IADD R2, R7, 0x1, R2 ;  /* 0x0000000107027824 */ /* 0x000fe200078e0202 */
[C---:B------:R-:W-:Y:S01]  /*20c0*/  ISETP.GE.AND P4, PT, R8.reuse, c[0x0][0x16c], PT ;  /* 0x00005b0008007a0c */ /* 0x040fe20003f86270 */
[----:B------:R-:W-:Y:S01]  /*20d0*/  IMAD.U32 R6, RZ, RZ, UR30 ;  /* 0x0000001eff067e24 */ /* 0x000fe2000f8e00ff */
[----:B------:R-:W-:Y:S01]  /*20e0*/  ISETP.GE.OR P6, PT, R8, c[0x0][0x1fc], !P1 ;  /* 0x00007f0008007a0c */ /* 0x000fe20004fc6670 */
[----:B------:R-:W-:Y:S01]  /*20f0*/  IMAD.SHL.U32 R239, R2, 0x2, RZ ;  /* 0x0000000202ef7824 */ /* 0x000fe200078e00ff */
[----:B------:R-:W-:Y:S01]  /*2100*/  IADD3 R35, R245, UR4, RZ ;  /* 0x00000004f5237c10 */ /* 0x000fe2000fffe0ff */
[----:B------:R-:W-:Y:S01]  /*2110*/  IMAD.MOV.U32 R34, RZ, RZ, R244 ;  /* 0x000000ffff227224 */ /* 0x000fe200078e00f4 */
[----:B------:R-:W-:Y:S01]  /*2120*/  SEL R248, RZ, 0x1, P3 ;  /* 0x00000001fff87807 */ /* 0x000fe20001800000 */
[----:B------:R-:W-:Y:S01]  /*2130*/  IMAD.U32 R2, RZ, RZ, UR25 ;  /* 0x00000019ff027e24 */ /* 0x000fe2000f8e00ff */
[C---:B------:R-:W-:Y:S01]  /*2140*/  IADD3 R0, R239.reuse, 0xf480, RZ ;  /* 0x0000f480ef007810 */ /* 0x040fe20007ffe0ff */
[----:B------:R-:W-:Y:S01]  /*2150*/  IMAD.WIDE.U32 R30, R242, c[0x0][0x278], R24 ;  /* 0x00009e00f21e7a25 */ /* 0x000fe200078e0018 */
[----:B------:R-:W-:Y:S01]  /*2160*/  IADD3 R237, R239, 0xf4c0, RZ ;  /* 0x0000f4c0efed7810 */ /* 0x000fe20007ffe0ff */
[----:B------:R-:W-:-:S04]  /*2170*/  DEPBAR.LE SB0, 0x1 ;  /* 0x000080400000791a */ /* 0x000fc80000000000 */
[----:B------:R-:W-:Y:S01]  /*2180*/  @P2 IADD3 R237, R0, -0x40, RZ ;  /* 0xffffffc000ed2810 */ /* 0x000fe20007ffe0ff */
[----:B------:R-:W-:Y:S01]  /*2190*/  IMAD.U32 R0, RZ, RZ, UR16 ;  /* 0x00000010ff007e24 */ /* 0x000fe2000f8e00ff */
[----:B------:R-:W-:Y:S01]  /*21a0*/  LEA R13, P2, R6, R250, 0x6 ;  /* 0x000000fa060d7211 */ /* 0x000fe200078430ff */
[----:B------:R-:W-:Y:S01]  /*21b0*/  IMAD.WIDE.U32 R28, R242, c[0x0][0x290], R22 ;  /* 0x0000a400f21c7a25 */ /* 0x000fe200078e0016 */
[C---:B------:R-:W-:Y:S01]  /*21c0*/  ISETP.GE.AND P3, PT, R240.reuse, c[0x0][0x16c], PT ;  /* 0x00005b00f0007a0c */ /* 0x040fe20003f66270 */
[----:B------:R-:W-:Y:S01]  /*21d0*/  ULDC.64 UR4, c[0x0][0x278] ;  /* 0x00009e0000047ab9 */ /* 0x000fe20000000a00 */
[----:B------:R-:W-:Y:S01]  /*21e0*/  ISETP.GE.OR P1, PT, R240, c[0x0][0x1fc], !P1 ;  /* 0x00007f00f0007a0c */ /* 0x000fe20004f26670 */
[----:B------:R-:W-:Y:S01]  /*21f0*/  IMAD.WIDE.U32 R20, R0, UR17, R34 ;  /* 0x0000001100147c25 */ /* 0x000fe2000f8e0022 */
[----:B------:R-:W-:Y:S01]  /*2200*/  LEA.HI.X R0, R6, R233, R2, 0x6, P2 ;  /* 0x000000e906007211 */ /* 0x000fe200010f3402 */
[----:B------:R-:W-:Y:S01]  /*2210*/  UIMAD UR4, UR22, UR4, URZ ;  /* 0x00000004160472a4 */ /* 0x000fe2000f8e023f */
[----:B--2---:R-:W-:Y:S01]  /*2220*/  SEL R19, RZ, 0x4, P3 ;  /* 0x00000004ff137807 */ /* 0x004fe20001800000 */
        /* <DEDUP_REMOVED lines=18> */
[----:B------:R-:W-:Y:S01]  /*2350*/  STL.64 [R1+0x8], R30 ;  /* 0x0000081e01007387 */ /* 0x000fe20000100a00 */
[----:B------:R-:W-:Y:S01]  /*2360*/  LOP3.LUT R26, R18, 0x7fffffe, RZ, 0xc0, !PT ;  /* 0x07fffffe121a7812 */ /* 0x000fe200078ec0ff */
[----:B------:R-:W-:Y:S01]  /*2370*/  IMAD.MOV.U32 R231, RZ, RZ, 0x10 ;  /* 0x00000010ffe77424 */ /* 0x000fe200078e00ff */
[----:B------:R-:W-:Y:S01]  /*2380*/  SHF.R.S32.HI R3, RZ, 0x1f, R16 ;  /* 0x0000001fff037819 */ /* 0x000fe20000011410 */
[----:B------:R-:W-:Y:S01]  /*2390*/  STL.64 [R1], R28 ;  /* 0x0000001c01007387 */ /* 0x000fe20000100a00 */
[-C--:B------:R-:W-:Y:S01]  /*23a0*/  LEA.HI R20, R24, R24.reuse, RZ, 0x1 ;  /* 0x0000001818147211 */ /* 0x080fe200078f08ff */
[----:B------:R-:W-:Y:S01]  /*23b0*/  CS2R R152, SRZ ;  /* 0x0000000000987805 */ /* 0x000fe2000001ff00 */
[----:B------:R-:W-:Y:S01]  /*23c0*/  LOP3.LUT R2, R2, 0x1ffffffc, RZ, 0xc0, !PT ;  /* 0x1ffffffc02027812 */ /* 0x000fe200078ec0ff */
[----:B------:R-:W-:Y:S01]  /*23d0*/  CS2R R150, SRZ ;  /* 0x0000000000967805 */ /* 0x000fe2000001ff00 */
[----:B------:R-:W-:Y:S01]  /*23e0*/  ISETP.GE.AND P2, PT, R8, c[0x0][0x1fc], PT ;  /* 0x00007f0008007a0c */ /* 0x000fe20003f46270 */
[----:B------:R-:W-:Y:S01]  /*23f0*/  CS2R R148, SRZ ;  /* 0x0000000000947805 */ /* 0x000fe2000001ff00 */
[----:B------:R-:W-:Y:S01]  /*2400*/  LEA.HI R22, R15, R24, RZ, 0x3 ;  /* 0x000000180f167211 */ /* 0x000fe200078f18ff */
        /* <DEDUP_REMOVED lines=172> */
[----:B-----5:R-:W-:-:S02]  /*2ed0*/  LEA.HI.X R11, R12, c[0x0][0x284], R9, 0x2, P2 ;  /* 0x0000a1000c0b7a11 */ /* 0x020fc400010f1409 */
        /* <DEDUP_REMOVED lines=24> */
[----:B-1-34-:R-:W-:Y:S02]  /*3060*/  IMAD.IADD R221, R234, 0x1, R231 ;  /* 0x00000001eadd7824 */ /* 0x01afe400078e02e7 */
.L_x_640:
        /* <DEDUP_REMOVED lines=142> */
.L_x_638:
        /* <DEDUP_REMOVED lines=465> */
.L_x_639:
        /* <DEDUP_REMOVED lines=238> */
.L_x_637:
[----:B------:R-:W-:Y:S05]  /*6540*/  @P1 EXIT ;  /* 0x000000000000194d */ /* 0x000fea0003800000 */
[----:B------:R-:W-:Y:S02]  /*6550*/  ULDC.64 UR4, c[0x0][0x360] ;  /* 0x0000d80000047ab9 */ /* 0x000fe40000000a00 */
[----:B------:R-:W-:Y:S02]  /*6560*/  UISETP.NE.U32.AND UP2, UPT, URZ, UR4, UPT ;  /* 0x000000043f00728c */ /* 0x000fe4000bf45070 */
[----:B------:R-:W-:-:S02]  /*6570*/  ULDC.64 UR6, c[0x0][0x360] ;  /* 0x0000d80000067ab9 */ /* 0x000fc40000000a00 */
[----:B------:R-:W-:-:S06]  /*6580*/  UISETP.NE.AND.EX UP2, UPT, URZ, UR5, UPT, UP2 ;  /* 0x000000053f00728c */ /* 0x000fcc000bf45320 */
[----:B------:R-:W-:-:S05]  /*6590*/  PLOP3.LUT P0, PT, PT, PT, UP2, 0x80, 0x0 ;  /* 0x000000000000781c */ /* 0x000fca0003f0f028 */
[----:B------:R-:W-:Y:S02]  /*65a0*/  @UP2 UMOV UR4, 0x4 ;  /* 0x0000000400042882 */ /* 0x000fe40000000000 */
[----:B------:R-:W-:-:S06]  /*65b0*/  @UP2 UIMAD.WIDE UR4, UR10, UR4, UR6 ;  /* 0x000000040a0422a5 */ /* 0x000fcc000f8e0206 */
[----:B------:R-:W-:Y:S02]  /*65c0*/  IMAD.U32 R2, RZ, RZ, UR4 ;  /* 0x00000004ff027e24 */ /* 0x000fe4000f8e00ff */
[----:B------:R-:W-:Y:S01]  /*65d0*/  IMAD.U32 R3, RZ, RZ, UR5 ;  /* 0x00000005ff037e24 */ /* 0x000fe2000f8e00ff */
[----:B------:R-:W-:Y:S02]  /*65e0*/  UMOV UR6, 0x1 ;  /* 0x0000000100067882 */ /* 0x000fe40000000000 */
[----:B------:R-:W-:Y:S02]  /*65f0*/  ULDC.64 UR4, c[0x0][0x338] ;  /* 0x0000ce0000047ab9 */ /* 0x000fe40000000a00 */
[----:B------:R-:W2:Y:S01]  /*6600*/  @P0 LDG.E R0, [R2.64] ;  /* 0x0000001202000981 */ /* 0x000ea2000c1e1900 */
[----:B------:R-:W-:-:S03]  /*6610*/  UISETP.NE.AND UP0, UPT, UR6, UR4, UPT ;  /* 0x000000040600728c */ /* 0x000fc6000bf05270 */
[----:B------:R-:W-:Y:S01]  /*6620*/  BAR.SYNC.DEFER_BLOCKING 0x1, 0x100 ;  /* 0x0044000000007b1d */ /* 0x000fe20000010000 */
[----:B------:R-:W-:Y:S01]  /*6630*/  UIMAD.WIDE.U32 UR8, UR12, UR5, URZ ;  /* 0x000000050c0872a5 */ /* 0x000fe2000f8e003f */
[----:B------:R-:W-:-:S04]  /*6640*/  ISETP.NE.AND P2, PT, R236, RZ, PT ;  /* 0x000000ffec00720c */ /* 0x000fc80003f45270 */
[----:B------:R-:W-:Y:S01]  /*6650*/  ULDC UR5, c[0x0][0x340] ;  /* 0x0000d00000057ab9 */ /* 0x000fe20000000800 */
[----:B------:R-:W-:Y:S01]  /*6660*/  BSSY B0, `(.L_x_641) ;  /* 0x0000029000007945 */ /* 0x000fe20003800000 */
[----:B------:R-:W-:Y:S02]  /*6670*/  @UP0 UMOV UR7, UR9 ;  /* 0x0000000900070c82 */ /* 0x000fe40008000000 */
[----:B------:R-:W-:Y:S02]  /*6680*/  UMOV UR6, UR12 ;  /* 0x0000000c00067c82 */ /* 0x000fe40008000000 */
[----:B------:R-:W-:Y:S02]  /*6690*/  @UP0 USHF.R.U32.HI UR6, URZ, UR5, UR7 ;  /* 0x000000053f060299 */ /* 0x000fe40008011607 */
[----:B------:R-:W-:Y:S02]  /*66a0*/  ULDC UR15, c[0x0][0x358] ;  /* 0x0000d600000f7ab9 */ /* 0x000fe40000000800 */
[----:B------:R-:W-:-:S02]  /*66b0*/  UIADD3 UR5, -UR6, URZ, URZ ;  /* 0x0000003f06057290 */ /* 0x000fc4000fffe13f */
[----:B------:R-:W-:Y:S02]  /*66c0*/  UIMAD UR15, UR11, UR15, URZ ;  /* 0x0000000f0b0f72a4 */ /* 0x000fe4000f8e023f */
[----:B------:R-:W-:Y:S02]  /*66d0*/  UIMAD UR12, UR5, UR4, UR12 ;  /* 0x00000004050c72a4 */ /* 0x000fe4000f8e020c */
[----:B------:R-:W-:Y:S02]  /*66e0*/  USHF.R.S32.HI UR9, URZ, 0x1f, UR6 ;  /* 0x0000001f3f097899 */ /* 0x000fe40008011406 */
[----:B------:R-:W-:Y:S02]  /*66f0*/  ULDC UR4, c[0x0][0x2f4] ;  /* 0x0000bd0000047ab9 */ /* 0x000fe40000000800 */
[----:B------:R-:W-:Y:S02]  /*6700*/  UIMAD UR15, UR15, UR4, URZ ;  /* 0x000000040f0f72a4 */ /* 0x000fe4000f8e023f */
[----:B------:R-:W-:-:S02]  /*6710*/  UIMAD UR13, UR10, UR4, URZ ;  /* 0x000000040a0d72a4 */ /* 0x000fc4000f8e023f */
[----:B------:R-:W-:Y:S02]  /*6720*/  USHF.R.S32.HI UR8, URZ, 0x1f, UR15 ;  /* 0x0000001f3f087899 */ /* 0x000fe4000801140f */
[----:B------:R-:W-:Y:S02]  /*6730*/  USHF.R.S32.HI UR7, URZ, 0x1f, UR13 ;  /* 0x0000001f3f077899 */ /* 0x000fe4000801140d */
[----:B------:R-:W-:Y:S02]  /*6740*/  UIADD3 UR15, UP1, UP0, UR15, UR13, UR6 ;  /* 0x0000000d0f0f7290 */ /* 0x000fe4000f83e006 */
[----:B------:R-:W-:Y:S02]  /*6750*/  ULDC.64 UR4, c[0x0][0x350] ;  /* 0x0000d40000047ab9 */ /* 0x000fe40000000a00 */
[----:B------:R-:W-:Y:S02]  /*6760*/  UIADD3.X UR8, UR8, UR7, UR9, UP1, UP0 ;  /* 0x0000000708087290 */ /* 0x000fe40008fe0409 */
[----:B------:R-:W-:-:S02]  /*6770*/  USHF.L.U32 UR7, UR15, 0x2, URZ ;  /* 0x000000020f077899 */ /* 0x000fc4000800063f */
[----:B------:R-:W-:Y:S02]  /*6780*/  USHF.L.U64.HI UR8, UR15, 0x2, UR8 ;  /* 0x000000020f087899 */ /* 0x000fe40008010208 */
[----:B------:R-:W-:Y:S02]  /*6790*/  USHF.R.S32.HI UR15, URZ, 0x1f, UR10 ;  /* 0x0000001f3f0f7899 */ /* 0x000fe4000801140a */
[----:B------:R-:W-:-:S04]  /*67a0*/  UIADD3 UR4, UP0, UR7, UR4, URZ ;  /* 0x0000000407047290 */ /* 0x000fc8000ff1e03f */
[----:B------:R-:W-:Y:S02]  /*67b0*/  UIADD3.X UR5, UR8, UR5, URZ, UP0, !UPT ;  /* 0x0000000508057290 */ /* 0x000fe400087fe43f */
[----:B------:R-:W-:-:S04]  /*67c0*/  MOV R4, UR4 ;  /* 0x0000000400047c02 */ /* 0x000fc80008000f00 */
[----:B------:R-:W-:Y:S01]  /*67d0*/  IMAD.U32 R5, RZ, RZ, UR5 ;  /* 0x00000005ff057e24 */ /* 0x000fe2000f8e00ff */
[----:B--2---:R-:W1:Y:S02]  /*67e0*/  @P0 R2UR UR14, R0 ;  /* 0x00000000000e03c2 */ /* 0x004e6400000e0000 */
[----:B-1----:R-:W-:-:S04]  /*67f0*/  @UP2 ULEA UR14, UR10, UR14, 0x7 ;  /* 0x0000000e0a0e2291 */ /* 0x002fc8000f8e383f */
[----:B------:R-:W-:-:S04]  /*6800*/  @UP2 USHF.R.S32.HI UR13, URZ, 0x1f, UR14 ;  /* 0x0000001f3f0d2899 */ /* 0x000fc8000801140e */
[----:B------:R-:W-:Y:S02]  /*6810*/  @UP2 ULEA.HI UR14, UR13, UR14, URZ, 0x7 ;  /* 0x0000000e0d0e2291 */ /* 0x000fe4000f8f383f */
[----:B------:R-:W-:Y:S02]  /*6820*/  USEL UR13, UR10, URZ, !UP2 ;  /* 0x0000003f0a0d7287 */ /* 0x000fe4000d000000 */
[----:B------:R-:W-:Y:S02]  /*6830*/  @UP2 USHF.R.S32.HI UR14, URZ, 0x7, UR14 ;  /* 0x000000073f0e2899 */ /* 0x000fe4000801140e */
[----:B------:R-:W-:Y:S02]  /*6840*/  USEL UR10, UR15, URZ, !UP2 ;  /* 0x0000003f0f0a7287 */ /* 0x000fe4000d000000 */
[----:B------:R-:W-:-:S04]  /*6850*/  @UP2 UIMAD UR14, UR14, 0x3000, URZ ;  /* 0x000030000e0e28a4 */ /* 0x000fc8000f8e023f */
[----:B------:R-:W-:-:S03]  /*6860*/  @UP2 USHF.R.S32.HI UR15, URZ, 0x1f, UR14 ;  /* 0x0000001f3f0f2899 */ /* 0x000fc6000801140e */
[----:B------:R-:W-:-:S04]  /*6870*/  @!UP2 UMOV UR14, URZ ;  /* 0x0000003f000eac82 */ /* 0x000fc80008000000 */
[----:B------:R-:W-:Y:S01]  /*6880*/  @!UP2 UMOV UR15, URZ ;  /* 0x0000003f000fac82 */ /* 0x000fe20008000000 */
[----:B------:R-:W-:Y:S05]  /*6890*/  @P2 BRA `(.L_x_642) ;  /* 0x0000005000002947 */ /* 0x000fea0003800000 */
.L_x_643:
[----:B------:R-:W2:Y:S01]  /*68a0*/  LDG.E.STRONG.GPU R0, [R4.64] ;  /* 0x0000001204007981 */ /* 0x000ea2000c1ef900 */
[----:B------:R-:W-:Y:S01]  /*68b0*/  YIELD ;  /* 0x0000000000007946 */ /* 0x000fe20003800000 */
[----:B--2---:R-:W-:Y:S01]  /*68c0*/  ISETP.NE.AND P0, PT, R0, UR12, PT ;  /* 0x0000000c00007c0c */ /* 0x004fe2000bf05270 */
[----:B------:R-:W-:-:S12]  /*68d0*/  CCTL.IVALL ;  /* 0x00000000ff00798f */ /* 0x000fd80002000000 */
[----:B------:R-:W-:Y:S05]  /*68e0*/  @P0 BRA `(.L_x_643) ;  /* 0xffffffb000000947 */ /* 0x000fea000383ffff */
.L_x_642:
[----:B------:R-:W-:Y:S05]  /*68f0*/  BSYNC B0 ;  /* 0x0000000000007941 */ /* 0x000fea0003800000 */
.L_x_641:
[----:B------:R-:W-:Y:S01]  /*6900*/  MOV R2, 0xffffffff ;  /* 0xffffffff00027802 */ /* 0x000fe20000000f00 */
[----:B------:R-:W-:Y:S05]  /*6910*/  BRA.CONV ~URZ, `(.L_x_644) ;  /* 0x000000237f007947 */ /* 0x000fea000b800000 */
[----:B------:R-:W-:Y:S02]  /*6920*/  MOV R0, 0x6940 ;  /* 0x0000694000007802 */ /* 0x000fe40000000f00 */
[----:B------:R-:W-:Y:S05]  /*6930*/  CALL.REL.NOINC `($__internal_5_$__cuda_sm70_warpsync) ;  /* 0x00000b3000007944 */ /* 0x000fea0003c00000 */
.L_x_644:
[----:B------:R-:W-:Y:S01]  /*6940*/  UIMAD UR5, UR11, 0x3000, URZ ;  /* 0x000030000b0578a4 */ /* 0x000fe2000f8e023f */
[----:B------:R-:W-:Y:S01]  /*6950*/  SHF.R.S32.HI R0, RZ, 0x1f, R236 ;  /* 0x0000001fff007819 */ /* 0x000fe200000114ec */
[----:B------:R-:W-:-:S06]  /*6960*/  NOP ;  /* 0x0000000000007918 */ /* 0x000fcc0000000000 */
[----:B------:R-:W-:Y:S01]  /*6970*/  USHF.R.S32.HI UR4, URZ, 0x1f, UR5 ;  /* 0x0000001f3f047899 */ /* 0x000fe20008011405 */
[----:B------:R-:W-:-:S05]  /*6980*/  IMAD.U32 R237, RZ, RZ, UR5 ;  /* 0x00000005ffed7e24 */ /* 0x000fca000f8e00ff */
[----:B------:R-:W-:Y:S01]  /*6990*/  IMAD.U32 R3, RZ, RZ, UR4 ;  /* 0x00000004ff037e24 */ /* 0x000fe2000f8e00ff */
[----:B------:R-:W-:Y:S01]  /*69a0*/  IADD3 R236, P1, P0, R237, UR14, R236 ;  /* 0x0000000eedec7c10 */ /* 0x000fe2000f83e0ec */
[----:B------:R-:W-:Y:S02]  /*69b0*/  ULDC.64 UR4, c[0x0][0x328] ;  /* 0x0000ca0000047ab9 */ /* 0x000fe40000000a00 */
[----:B------:R-:W-:Y:S01]  /*69c0*/  UIMAD UR4, UR9, UR4, URZ ;  /* 0x00000004090472a4 */ /* 0x000fe2000f8e023f */
[----:B------:R-:W-:Y:S01]  /*69d0*/  IADD3.X R237, R3, UR15, R0, P1, P0 ;  /* 0x0000000f03ed7c10 */ /* 0x000fe20008fe0400 */
[----:B------:R-:W-:Y:S02]  /*69e0*/  IMAD.U32 R3, RZ, RZ, UR6 ;  /* 0x00000006ff037e24 */ /* 0x000fe4000f8e00ff */
[----:B------:R-:W-:Y:S02]  /*69f0*/  UIMAD UR16, UR6, UR5, UR4 ;  /* 0x00000005061072a4 */ /* 0x000fe4000f8e0204 */
[----:B------:R-:W-:Y:S01]  /*6a00*/  IMAD.WIDE.U32 R6, R3, c[0x0][0x328], R236 ;  /* 0x0000ca0003067a25 */ /* 0x000fe200078e00ec */
[----:B------:R-:W-:-:S02]  /*6a10*/  ULDC.64 UR4, c[0x0][0x330] ;  /* 0x0000cc0000047ab9 */ /* 0x000fc40000000a00 */
[----:B------:R-:W-:Y:S01]  /*6a20*/  UIMAD UR4, UR10, UR4, URZ ;  /* 0x000000040a0472a4 */ /* 0x000fe2000f8e023f */
[----:B------:R-:W-:Y:S01]  /*6a30*/  IMAD.U32 R3, RZ, RZ, UR13 ;  /* 0x0000000dff037e24 */ /* 0x000fe2000f8e00ff */
        /* <DEDUP_REMOVED lines=56> */
[----:B-1----:R-:W-:Y:S05]  /*6dc0*/  CALL.REL.NOINC `($__internal_5_$__cuda_sm70_warpsync) ;  /* 0x000006a000007944 */ /* 0x002fea0003c00000 */
.L_x_645:
        /* <DEDUP_REMOVED lines=12> */
.L_x_647:
[----:B------:R-:W-:Y:S05]  /*6e90*/  BSYNC B0 ;  /* 0x0000000000007941 */ /* 0x000fea0003800000 */
.L_x_646:
[----:B------:R-:W-:Y:S01]  /*6ea0*/  ULDC.64 UR4, c[0x0][0x348] ;  /* 0x0000d20000047ab9 */ /* 0x000fe20000000a00 */
[----:B------:R-:W-:Y:S01]  /*6eb0*/  BSSY B0, `(.L_x_648) ;  /* 0x000000b000007945 */ /* 0x000fe20003800000 */
[----:B------:R-:W-:-:S04]  /*6ec0*/  UIADD3 UR4, UP0, UR7, UR4, URZ ;  /* 0x0000000407047290 */ /* 0x000fc8000ff1e03f */
[----:B------:R-:W-:Y:S02]  /*6ed0*/  UIADD3.X UR5, UR8, UR5, URZ, UP0, !UPT ;  /* 0x0000000508057290 */ /* 0x000fe400087fe43f */
[----:B--2---:R-:W-:-:S04]  /*6ee0*/  MOV R4, UR4 ;  /* 0x0000000400047c02 */ /* 0x004fc80008000f00 */
[----:B------:R-:W-:Y:S01]  /*6ef0*/  MOV R5, UR5 ;  /* 0x0000000500057c02 */ /* 0x000fe20008000f00 */
[----:B------:R-:W-:Y:S05]  /*6f00*/  @P2 BRA `(.L_x_649) ;  /* 0x0000005000002947 */ /* 0x000fea0003800000 */
.L_x_650:
[----:B------:R-:W2:Y:S01]  /*6f10*/  LDG.E.STRONG.GPU R0, [R4.64] ;  /* 0x0000001204007981 */ /* 0x000ea2000c1ef900 */
[----:B------:R-:W-:Y:S01]  /*6f20*/  YIELD ;  /* 0x0000000000007946 */ /* 0x000fe20003800000 */
[----:B--2---:R-:W-:Y:S01]  /*6f30*/  ISETP.NE.AND P0, PT, R0, UR12, PT ;  /* 0x0000000c00007c0c */ /* 0x004fe2000bf05270 */
[----:B------:R-:W-:-:S12]  /*6f40*/  CCTL.IVALL ;  /* 0x00000000ff00798f */ /* 0x000fd80002000000 */
[----:B------:R-:W-:Y:S05]  /*6f50*/  @P0 BRA `(.L_x_650) ;  /* 0xffffffb000000947 */ /* 0x000fea000383ffff */
.L_x_649:
[----:B------:R-:W-:Y:S05]  /*6f60*/  BSYNC B0 ;  /* 0x0000000000007941 */ /* 0x000fea0003800000 */
.L_x_648:
[----:B------:R-:W-:Y:S05]  /*6f70*/  BRA.CONV ~URZ, `(.L_x_651) ;  /* 0x000000237f007947 */ /* 0x000fea000b800000 */
[----:B------:R-:W-:Y:S02]  /*6f80*/  MOV R0, 0x6fa0 ;  /* 0x00006fa000007802 */ /* 0x000fe40000000f00 */
[----:B-1----:R-:W-:Y:S05]  /*6f90*/  CALL.REL.NOINC `($__internal_5_$__cuda_sm70_warpsync) ;  /* 0x000004d000007944 */ /* 0x002fea0003c00000 */
.L_x_651:
[----:B------:R-:W-:Y:S01]  /*6fa0*/  ULDC.64 UR4, c[0x0][0x300] ;  /* 0x0000c00000047ab9 */ /* 0x000fe20000000a00 */
[----:B------:R-:W-:Y:S01]  /*6fb0*/  IMAD.U32 R0, RZ, RZ, UR6 ;  /* 0x00000006ff007e24 */ /* 0x000fe2000f8e00ff */
[----:B------:R-:W-:-:S03]  /*6fc0*/  UIMAD UR4, UR9, UR4, URZ ;  /* 0x00000004090472a4 */ /* 0x000fc6000f8e023f */
        /* <DEDUP_REMOVED lines=8> */
[----:B-1----:R-:W-:-:S04]  /*7050*/  LEA R8, P0, R6, c[0x0][0x2e8], 0x2 ;  /* 0x0000ba0006087a11 */ /* 0x002fc800078010ff */
        /* <DEDUP_REMOVED lines=53> */
.L_x_652:
        /* <DEDUP_REMOVED lines=12> */
        .weak           $__internal_5_$__cuda_sm70_warpsync
        .type           $__internal_5_$__cuda_sm70_warpsync,@function
        .size           $__internal_5_$__cuda_sm70_warpsync,(.L_x_1409 - $__internal_5_$__cuda_sm70_warpsync)
$__internal_5_$__cuda_sm70_warpsync:
[----:B------:R-:W-:Y:S01]  /*7470*/  MOV R6, R0 ;  /* 0x0000000000067202 */ /* 0x000fe20000000f00 */
[----:B------:R-:W-:Y:S04]  /*7480*/  WARPSYNC R2 ;  /* 0x0000000200007348 */ /* 0x000fe80003800000 */
[----:B------:R-:W-:-:S04]  /*7490*/  MOV R7, 0x0 ;  /* 0x0000000000077802 */ /* 0x000fc80000000f00 */
[----:B------:R-:W-:Y:S05]  /*74a0*/  RET.REL.NODEC R6 `(_ZN7cutlass13device_kernelIN5flash19enable_sm80_to_sm89INS1_16FlashAttnBwdSm80INS1_25CollectiveMainloopBwdSm80ILi2ELi1EN4cute5tupleIJNS5_1CILi64EEENS7_ILi128EEENS7_ILi96EEEEEENS_6half_tEfNS_4arch4Sm80ELb1ELb0ELb0ELb1ELb1ELb0ELb0ELb0ELi2ELi2ELi4ELi2ELb1EEENS1_24CollectiveEpilogueBwdGQAISB_fSE_Li256ELb1ELb1EEENS1_25SingleTileBwdLPTSchedulerILb1ELi128ELb1EEEEEEEEEvNT_6ParamsE) ;  /* 0xffff8b5006007950 */ /* 0x000fea0003c3ffff */
.L_x_653:
        /* <DEDUP_REMOVED lines=13> */
.L_x_1409:


//--------------------- .text._ZN7cutlass13device_kernelIN5flash19enable_sm80_to_sm89INS1_16FlashAttnBwdSm80INS1_25CollectiveMainloopBwdSm80ILi2ELi2EN4cute5tupleIJNS5_1CILi64EEENS7_ILi128EEENS7_ILi96EEEEEENS_6half_tEfNS_4arch4Sm80ELb0ELb0ELb0ELb0ELb0ELb0ELb0ELb0ELi2ELi2ELi4ELi2ELb0EEENS1_21CollectiveEpilogueBwdISB_SC_SE_Li256ELb0ELb0ELi2EEENS1_19SingleTileSchedulerILb0ELb0ELb0ELi128EEEEEEEEEvNT_6ParamsE --------------------------
	.section	.text._ZN7cutlass13device_kernelIN5flash19enable_sm80_to_sm89INS1_16FlashAttnBwdSm80INS1_25CollectiveMainloopBwdSm80ILi2ELi2EN4cute5tupleIJNS5_1CILi64EEENS7_ILi128EEENS7_ILi96EEEEEENS_6half_tEfNS_4arch4Sm80ELb0ELb0ELb0ELb0ELb0ELb0ELb0ELb0ELi2ELi2ELi4ELi2ELb0EEENS1_21CollectiveEpilogueBwdISB_SC_SE_Li256ELb0ELb0ELi2EEENS1_19SingleTileSchedulerILb0ELb0ELb0ELi128EEEEEEEEEvNT_6ParamsE,"ax",@progbits
	.sectioninfo	@"SHI_REGISTERS=255"
	.align	128
.text._ZN7cutlass13device_kernelIN5flash19enable_sm80_to_sm89INS1_16FlashAttnBwdSm80INS1_25CollectiveMainloopBwdSm80ILi2ELi2EN4cute5tupleIJNS5_1CILi64EEENS7_ILi128EEENS7_ILi96EEEEEENS_6half_tEfNS_4arch4Sm80ELb0ELb0ELb0ELb0ELb0ELb0ELb0ELb0ELi2ELi2ELi4ELi2ELb0EEENS1_21CollectiveEpilogueBwdISB_SC_SE_Li256ELb0ELb0ELi2EEENS1_19SingleTileSchedulerILb0ELb0ELb0ELi128EEEEEEEEEvNT_6ParamsE:
        .type           _ZN7cutlass13device_kernelIN5flash19enable_sm80_to_sm89INS1_16FlashAttnBwdSm80INS1_25CollectiveMainloopBwdSm80ILi2ELi2EN4cute5tupleIJNS5_1CILi64EEENS7_ILi128EEENS7_ILi96EEEEEENS_6half_tEfNS_4arch4Sm80ELb0ELb0ELb0ELb0ELb0ELb0ELb0ELb0ELi2ELi2ELi4ELi2ELb0EEENS1_21CollectiveEpilogueBwdISB_SC_SE_Li256ELb0ELb0ELi2EEENS1_19SingleTileSchedulerILb0ELb0ELb0ELi128EEEEEEEEEvNT_6ParamsE,@function
        .size           _ZN7cutlass13device_kernelIN5flash19enable_sm80_to_sm89INS1_16FlashAttnBwdSm80INS1_25CollectiveMainloopBwdSm80ILi2ELi2EN4cute5tupleIJNS5_1CILi64EEENS7_ILi128EEENS7_ILi96EEEEEENS_6half_tEfNS_4arch4Sm80ELb0ELb0ELb0ELb0ELb0ELb0ELb0ELb0ELi2ELi2ELi4ELi2ELb0EEENS1_21CollectiveEpilogueBwdISB_SC_SE_Li256ELb0ELb0ELi2EEENS1_19SingleTileSchedulerILb0ELb0ELb0ELi128EEEEEEEEEvNT_6ParamsE,(.L_x_1411 - _ZN7cutlass13device_kernelIN5flash19enable_sm80_to_sm89INS1_16FlashAttnBwdSm80INS1_25CollectiveMainloopBwdSm80ILi2ELi2EN4cute5tupleIJNS5_1CILi64EEENS7_ILi128EEENS7_ILi96EEEEEENS_6half_tEfNS_4arch4Sm80ELb0ELb0ELb0ELb0ELb0ELb0ELb0ELb0ELi2ELi2ELi4ELi2ELb0EEENS1_21CollectiveEpilogueBwdISB_SC_SE_Li256ELb0ELb0ELi2EEENS1_19SingleTileSchedulerILb0ELb0ELb0ELi128EEEEEEEEEvNT_6ParamsE)
        .other          _ZN7cutlass13device_kernelIN5flash19enable_sm80_to_sm89INS1_16FlashAttnBwdSm80INS1_25CollectiveMainloopBwdSm80ILi2ELi2EN4cute5tupleIJNS5_1CILi64EEENS7_ILi128EEENS7_ILi96EEEEEENS_6half_tEfNS_4arch4Sm80ELb0ELb0ELb0ELb0ELb0ELb0ELb0ELb0ELi2ELi2ELi4ELi2ELb0EEENS1_21CollectiveEpilogueBwdISB_SC_SE_Li256ELb0ELb0ELi2EEENS1_19SingleTileSchedulerILb0ELb0ELb0ELi128EEEEEEEEEvNT_6ParamsE,@"STO_CUDA_ENTRY STV_DEFAULT"
_ZN7cutlass13device_kernelIN5flash19enable_sm80_to_sm89INS1_16FlashAttnBwdSm80INS1_25CollectiveMainloopBwdSm80ILi2ELi2EN4cute5tupleIJNS5_1CILi64EEENS7_ILi128EEENS7_ILi96EEEEEENS_6half_tEfNS_4arch4Sm80ELb0ELb0ELb0ELb0ELb0ELb0ELb0ELb0ELi2ELi2ELi4ELi2ELb0EEENS1_21CollectiveEpilogueBwdISB_SC_SE_Li256ELb0ELb0ELi2EEENS1_19SingleTileSchedulerILb0ELb0ELb0ELi128EEEEEEEEEvNT_6ParamsE:
[----:B------:R-:W-:Y:S02]  /*0000*/  MOV R1, c[0x0][0x28] ;  /* 0x00000a0000017a02 */ /* 0x000fe40000000f00 */
[----:B------:R-:W1:Y:S02]  /*0010*/  S2UR UR17, SR_CTAID.Z ;  /* 0x00000000001179c3 */ /* 0x000e640000002700 */
        /* <DEDUP_REMOVED lines=13> */
[----:B------:R-:W-:-:S02]  /*00f0*/  UIMAD UR14, UR17, UR5, UR14 ;  /* 0x00000005110e72a4 */ /* 0x000fc4000f8e020e */
[----:B------:R-:W-:Y:S02]  /*0100*/  ULDC.64 UR28, c[0x0][0x118] ;  /* 0x00004600001c7ab9 */ /* 0x000fe40000000a00 */
[----:B------:R-:W-:Y:S02]  /*0110*/  ULDC.64 UR4, c[0x0][0x188] ;  /* 0x0000620000047ab9 */ /* 0x000fe40000000a00 */
[----:B------:R-:W-:Y:S02]  /*0120*/  UIMAD UR12, UR7, UR4, URZ ;  /* 0x00000004070c72a4 */ /* 0x000fe4000f8e023f */
[----:B------:R-:W-:Y:S02]  /*0130*/  UIMAD.WIDE.U32 UR8, UR17, UR4, URZ ;  /* 0x00000004110872a5 */ /* 0x000fe4000f8e003f */
[----:B------:R-:W-:Y:S02]  /*0140*/  UIMAD UR12, UR17, UR5, UR12 ;  /* 0x00000005110c72a4 */ /* 0x000fe4000f8e020c */
[----:B------:R-:W-:Y:S01]  /*0150*/  UIADD3 UR14, UR25, UR14, URZ ;  /* 0x0000000e190e7290 */ /* 0x000fe2000fffe03f */
[----:B-1----:R-:W-:Y:S01]  /*0160*/  SHF.R.S32.HI R5, RZ, 0x1f, R12 ;  /* 0x0000001fff057819 */ /* 0x002fe2000001140c */
[----:B------:R-:W-:Y:S01]  /*0170*/  IMAD.SHL.U32 R220, R12, 0x4, RZ ;  /* 0x000000040cdc7824 */ /* 0x000fe200078e00ff */
[----:B------:R-:W-:-:S02]  /*0180*/  ULDC.64 UR4, c[0x0][0x1e8] ;  /* 0x00007a0000047ab9 */ /* 0x000fc40000000a00 */
[-C--:B------:R-:W-:Y:S01]  /*0190*/  LEA.HI R215, R5, R12.reuse, RZ, 0x2 ;  /* 0x0000000c05d77211 */ /* 0x080fe200078f10ff */
[----:B--2---:R-:W-:Y:S01]  /*01a0*/  @P0 IMAD.HI.U32 R0, R9, c[0x0][0x24c], RZ ;  /* 0x0000930009000a27 */ /* 0x004fe200078e00ff */
[----:B------:R-:W-:Y:S01]  /*01b0*/  SHF.R.S32.HI R221, RZ, 0x1f, R220 ;  /* 0x0000001fffdd7819 */ /* 0x000fe200000114dc */
[----:B------:R-:W-:Y:S01]  /*01c0*/  UIMAD UR4, UR7, UR4, URZ ;  /* 0x00000004070472a4 */ /* 0x000fe2000f8e023f */
[----:B------:R-:W-:Y:S01]  /*01d0*/  LOP3.LUT R7, R215, 0xfffffffc, RZ, 0xc0, !PT ;  /* 0xfffffffcd7077812 */ /* 0x000fe200078ec0ff */
[----:B------:R-:W-:Y:S01]  /*01e0*/  IMAD.MOV.U32 R3, RZ, RZ, R9 ;  /* 0x000000ffff037224 */ /* 0x000fe200078e0009 */
[----:B------:R-:W-:Y:S01]  /*01f0*/  @P0 SHF.R.U32.HI R3, RZ, c[0x0][0x250], R0 ;  /* 0x00009400ff030a19 */ /* 0x000fe20000011600 */
[----:B------:R-:W-:Y:S01]  /*0200*/  IMAD.WIDE.U32 R10, R9, c[0x0][0x270], R220 ;  /* 0x00009c00090a7a25 */ /* 0x000fe200078e00dc */
[----:B------:R-:W-:Y:S01]  /*0210*/  SHF.R.S32.HI R2, RZ, 0x1f, R9 ;  /* 0x0000001fff027819 */ /* 0x000fe20000011409 */
[----:B------:R-:W-:Y:S01]  /*0220*/  UIMAD UR6, UR17, UR5, UR4 ;  /* 0x00000005110672a4 */ /* 0x000fe2000f8e0204 */
[----:B------:R-:W-:Y:S01]  /*0230*/  SHF.R.S32.HI R18, RZ, 0x1f, R3 ;  /* 0x0000001fff127819 */ /* 0x000fe20000011403 */
[----:B------:R-:W-:Y:S01]  /*0240*/  IMAD.IADD R230, R12, 0x1, -R7 ;  /* 0x000000010ce67824 */ /* 0x000fe200078e0a07 */
[----:B------:R-:W-:Y:S01]  /*0250*/  SHF.R.S32.HI R216, RZ, 0x2, R215 ;  /* 0x00000002ffd87819 */ /* 0x000fe200000114d7 */
[----:B------:R-:W-:Y:S01]  /*0260*/  IMAD R0, R2, c[0x0][0x270], RZ ;  /* 0x00009c0002007a24 */ /* 0x000fe200078e02ff */
[----:B------:R-:W-:Y:S01]  /*0270*/  IADD3 R7, P0, R10, UR24, RZ ;  /* 0x000000180a077c10 */ /* 0x000fe2000ff1e0ff */
[----:B------:R-:W-:Y:S01]  /*0280*/  IMAD.SHL.U32 R232, R230, 0x8, RZ ;  /* 0x00000008e6e87824 */ /* 0x000fe200078e00ff */
[----:B------:R-:W-:Y:S01]  /*0290*/  SHF.R.S32.HI R217, RZ, 0x1f, R216 ;  /* 0x0000001fffd97819 */ /* 0x000fe200000114d8 */
[C---:B------:R-:W-:Y:S01]  /*02a0*/  IMAD R10, R18.reuse, c[0x0][0x1e0], RZ ;  /* 0x00007800120a7a24 */ /* 0x040fe200078e02ff */
[----:B------:R-:W-:Y:S01]  /*02b0*/  LEA.HI R24, R5, R12, RZ, 0x3 ;  /* 0x0000000c05187211 */ /* 0x000fe200078f18ff */
[----:B------:R-:W-:Y:S01]  /*02c0*/  IMAD R18, R18, c[0x0][0x1b0], RZ ;  /* 0x00006c0012127a24 */ /* 0x000fe200078e02ff */
[----:B------:R-:W-:Y:S01]  /*02d0*/  SHF.R.S32.HI R233, RZ, 0x1f, R232 ;  /* 0x0000001fffe97819 */ /* 0x000fe200000114e8 */
[----:B------:R-:W-:Y:S01]  /*02e0*/  IMAD R0, R9, c[0x0][0x274], R0 ;  /* 0x00009d0009007a24 */ /* 0x000fe200078e0200 */
[----:B------:R-:W-:Y:S01]  /*02f0*/  ULDC.64 UR4, c[0x0][0x1b8] ;  /* 0x00006e0000047ab9 */ /* 0x000fe20000000a00 */
[----:B------:R-:W-:Y:S01]  /*0300*/  IMAD R227, R217, c[0x0][0x178], RZ ;  /* 0x00005e00d9e37a24 */ /* 0x000fe200078e02ff */
[----:B------:R-:W-:Y:S01]  /*0310*/  UIMAD UR4, UR7, UR4, URZ ;  /* 0x00000004070472a4 */ /* 0x000fe2000f8e023f */
[----:B------:R-:W-:Y:S01]  /*0320*/  IMAD R18, R3, c[0x0][0x1b4], R18 ;  /* 0x00006d0003127a24 */ /* 0x000fe200078e0212 */
[----:B------:R-:W-:Y:S01]  /*0330*/  IADD3.X R0, R11, UR14, R0, P0, !PT ;  /* 0x0000000e0b007c10 */ /* 0x000fe200087fe400 */
[C---:B------:R-:W-:Y:S01]  /*0340*/  IMAD.WIDE.U32 R16, R3.reuse, c[0x0][0x1b0], R232 ;  /* 0x00006c0003107a25 */ /* 0x040fe200078e00e8 */
[----:B------:R-:W-:Y:S01]  /*0350*/  UIMAD UR5, UR17, UR5, UR4 ;  /* 0x00000005110572a4 */ /* 0x000fe2000f8e0204 */
[----:B------:R-:W-:Y:S01]  /*0360*/  ISETP.GE.AND P3, PT, R232, c[0x0][0x1cc], PT ;  /* 0x00007300e8007a0c */ /* 0x000fe20003f66270 */
[----:B------:R-:W-:Y:S01]  /*0370*/  UIADD3 UR12, UR9, UR12, URZ ;  /* 0x0000000c090c7290 */ /* 0x000fe2000fffe03f */
[----:B------:R-:W-:-:S02]  /*0380*/  IMAD R10, R3, c[0x0][0x1e4], R10 ;  /* 0x00007900030a7a24 */ /* 0x000fc400078e020a */
[----:B------:R-:W-:-:S04]  /*0390*/  IMAD.WIDE.U32 R14, R3, c[0x0][0x1e0], R232 ;  /* 0x00007800030e7a25 */ /* 0x000fc800078e00e8 */
[C---:B------:R-:W-:Y:S02]  /*03a0*/  IMAD R227, R216.reuse, c[0x0][0x17c], R227 ;  /* 0x00005f00d8e37a24 */ /* 0x040fe400078e02e3 */
[----:B------:R-:W-:-:S04]  /*03b0*/  IMAD.WIDE.U32 R234, R216, c[0x0][0x178], R232 ;  /* 0x00005e00d8ea7a25 */ /* 0x000fc800078e00e8 */
[----:B------:R-:W-:Y:S02]  /*03c0*/  IMAD.IADD R19, R17, 0x1, R18 ;  /* 0x0000000111137824 */ /* 0x000fe400078e0212 */
[----:B------:R-:W-:Y:S02]  /*03d0*/  IMAD.IADD R11, R15, 0x1, R10 ;  /* 0x000000010f0b7824 */ /* 0x000fe400078e020a */
[----:B------:R-:W-:Y:S02]  /*03e0*/  IMAD.SHL.U32 R17, R24, 0x8, RZ ;  /* 0x0000000818117824 */ /* 0x000fe400078e00ff */
[----:B------:R-:W-:Y:S02]  /*03f0*/  IMAD.MOV.U32 R10, RZ, RZ, R14 ;  /* 0x000000ffff0a7224 */ /* 0x000fe400078e000e */
[----:B------:R-:W-:Y:S01]  /*0400*/  IMAD.IADD R227, R235, 0x1, R227 ;  /* 0x00000001ebe37824 */ /* 0x000fe200078e02e3 */
[----:B------:R-:W-:Y:S01]  /*0410*/  LOP3.LUT R17, R17, 0xc0, RZ, 0xc0, !PT ;  /* 0x000000c011117812 */ /* 0x000fe200078ec0ff */
[----:B------:R-:W-:-:S02]  /*0420*/  IMAD.MOV.U32 R226, RZ, RZ, R234 ;  /* 0x000000ffffe27224 */ /* 0x000fc400078e00ea */
[----:B------:R-:W-:Y:S01]  /*0430*/  IMAD.MOV.U32 R18, RZ, RZ, R16 ;  /* 0x000000ffff127224 */ /* 0x000fe200078e0010 */
[----:B------:R-:W-:Y:S01]  /*0440*/  SHF.R.U32.HI R8, RZ, 0x3, R17 ;  /* 0x00000003ff087819 */ /* 0x000fe20000011611 */
[----:B------:R-:W-:Y:S01]  /*0450*/  IMAD.WIDE.U32 R20, R20, c[0x0][0x1e8], R10 ;  /* 0x00007a0014147a25 */ /* 0x000fe200078e000a */
[----:B------:R-:W-:Y:S02]  /*0460*/  LOP3.LUT R17, R17, 0x18, R232, 0xf8, !PT ;  /* 0x0000001811117812 */ /* 0x000fe400078ef8e8 */
[----:B------:R-:W-:Y:S01]  /*0470*/  IADD3 R10, R232, 0x40, RZ ;  /* 0x00000040e80a7810 */ /* 0x000fe20007ffe0ff */
[----:B------:R-:W-:Y:S01]  /*0480*/  IMAD.U32 R3, RZ, RZ, UR17 ;  /* 0x00000011ff037e24 */ /* 0x000fe2000f8e00ff */
[----:B------:R-:W-:Y:S01]  /*0490*/  IADD3 R21, R21, UR6, RZ ;  /* 0x0000000615157c10 */ /* 0x000fe2000fffe0ff */
[----:B------:R-:W-:Y:S01]  /*04a0*/  IMAD R6, R2, c[0x0][0x180], RZ ;  /* 0x0000600002067a24 */ /* 0x000fe200078e02ff */
[----:B------:R-:W-:Y:S01]  /*04b0*/  LOP3.LUT R8, R17, R8, RZ, 0x3c, !PT ;  /* 0x0000000811087212 */ /* 0x000fe200078e3cff */
[----:B------:R-:W-:-:S04]  /*04c0*/  IMAD.WIDE.U32 R22, R9, c[0x0][0x180], R226 ;  /* 0x0000600009167a25 */ /* 0x000fc800078e00e2 */
[----:B---3--:R-:W-:Y:S01]  /*04d0*/  IMAD.WIDE R14, R211, 0x80, R216 ;  /* 0x00000080d30e7825 */ /* 0x008fe200078e02d8 */
[----:B------:R-:W-:-:S03]  /*04e0*/  IADD3 R11, P0, R22, UR8, RZ ;  /* 0x00000008160b7c10 */ /* 0x000fc6000ff1e0ff */
[----:B------:R-:W-:-:S04]  /*04f0*/  IMAD.WIDE.U32 R18, R3, c[0x0][0x1b8], R18 ;  /* 0x00006e0003127a25 */ /* 0x000fc800078e0012 */
[----:B------:R-:W-:Y:S01]  /*0500*/  IMAD R6, R9, c[0x0][0x184], R6 ;  /* 0x0000610009067a24 */ /* 0x000fe200078e0206 */
[----:B------:R-:W-:Y:S01]  /*0510*/  IADD3 R19, R19, UR5, RZ ;  /* 0x0000000513137c10 */ /* 0x000fe2000fffe0ff */
[C---:B------:R-:W-:Y:S01]  /*0520*/  IMAD R3, R15.reuse, c[0x0][0x1d8], RZ ;  /* 0x000076000f037a24 */ /* 0x040fe200078e02ff */
[----:B------:R-:W-:Y:S01]  /*0530*/  ULDC.64 UR4, c[0x0][0x290] ;  /* 0x0000a40000047ab9 */ /* 0x000fe20000000a00 */
[----:B------:R-:W-:Y:S01]  /*0540*/  IMAD R4, R15, c[0x0][0x1a8], RZ ;  /* 0x00006a000f047a24 */ /* 0x000fe200078e02ff */
[----:B------:R-:W-:Y:S01]  /*0550*/  IADD3.X R6, R23, UR12, R6, P0, !PT ;  /* 0x0000000c17067c10 */ /* 0x000fe200087fe406 */
[C---:B------:R-:W-:Y:S01]  /*0560*/  IMAD R3, R14.reuse, c[0x0][0x1dc], R3 ;  /* 0x000077000e037a24 */ /* 0x040fe200078e0203 */
[C---:B------:R-:W-:Y:S01]  /*0570*/  LEA R22, P0, R11.reuse, c[0x0][0x160], 0x1 ;  /* 0x000058000b167a11 */ /* 0x040fe200078008ff */
[C---:B------:R-:W-:Y:S01]  /*0580*/  IMAD.WIDE.U32 R16, R14.reuse, c[0x0][0x1d8], R20 ;  /* 0x000076000e107a25 */ /* 0x040fe200078e0014 */
[----:B------:R-:W-:Y:S02]  /*0590*/  UIMAD.WIDE.U32 UR22, UR17, UR4, URZ ;  /* 0x00000004111672a5 */ /* 0x000fe4000f8e003f */
[----:B------:R-:W-:Y:S01]  /*05a0*/  LEA.HI.X R23, R11, c[0x0][0x164], R6, 0x1, P0 ;  /* 0x000059000b177a11 */ /* 0x000fe200000f0c06 */
[----:B------:R-:W-:Y:S01]  /*05b0*/  IMAD R4, R14, c[0x0][0x1ac], R4 ;  /* 0x00006b000e047a24 */ /* 0x000fe200078e0204 */
[----:B------:R-:W-:Y:S01]  /*05c0*/  LEA R30, P1, R16, c[0x0][0x1c0], 0x1 ;  /* 0x00007000101e7a11 */ /* 0x000fe200078208ff */
[----:B------:R-:W-:Y:S01]  /*05d0*/  IMAD.WIDE.U32 R14, R14, c[0x0][0x1a8], R18 ;  /* 0x00006a000e0e7a25 */ /* 0x000fe200078e0012 */
[----:B------:R-:W-:Y:S01]  /*05e0*/  LEA.HI R6, R5, R12, RZ, 0x5 ;  /* 0x0000000c05067211 */ /* 0x000fe200078f28ff */
[----:B------:R-:W-:-:S02]  /*05f0*/  UIMAD UR4, UR7, UR4, URZ ;  /* 0x00000004070472a4 */ /* 0x000fc4000f8e023f */
[----:B------:R-:W-:Y:S01]  /*0600*/  IMAD.IADD R3, R17, 0x1, R3 ;  /* 0x0000000111037824 */ /* 0x000fe200078e0203 */
[----:B------:R-:W-:Y:S01]  /*0610*/  LEA R26, P0, R14, c[0x0][0x190], 0x1 ;  /* 0x000064000e1a7a11 */ /* 0x000fe200078008ff */
[----:B------:R-:W-:Y:S01]  /*0620*/  IMAD.MOV.U32 R11, RZ, RZ, c[0x0][0x1d8] ;  /* 0x00007600ff0b7624 */ /* 0x000fe200078e00ff */
[----:B------:R-:W-:Y:S01]  /*0630*/  UIMAD UR4, UR17, UR5, UR4 ;  /* 0x00000005110472a4 */ /* 0x000fe2000f8e0204 */
[----:B------:R-:W-:Y:S01]  /*0640*/  IMAD.IADD R4, R15, 0x1, R4 ;  /* 0x000000010f047824 */ /* 0x000fe200078e0204 */
[----:B------:R-:W-:Y:S01]  /*0650*/  LEA.HI.X R31, R16, c[0x0][0x1c4], R3, 0x1, P1 ;  /* 0x00007100101f7a11 */ /* 0x000fe200008f0c03 */
[----:B------:R-:W-:Y:S01]  /*0660*/  IMAD.MOV.U32 R3, RZ, RZ, c[0x0][0x1dc] ;  /* 0x00007700ff037624 */ /* 0x000fe200078e00ff */
[----:B------:R-:W-:Y:S01]  /*0670*/  LEA R28, P1, R11, R30, 0x7 ;  /* 0x0000001e0b1c7211 */ /* 0x000fe200078238ff */
[----:B------:R-:W-:Y:S01]  /*0680*/  IMAD.MOV.U32 R17, RZ, RZ, c[0x0][0x1a8] ;  /* 0x00006a00ff117624 */ /* 0x000fe200078e00ff */
[----:B------:R-:W-:Y:S01]  /*0690*/  LEA.HI.X R27, R14, c[0x0][0x194], R4, 0x1, P0 ;  /* 0x000065000e1b7a11 */ /* 0x000fe200000f0c04 */
[----:B------:R-:W-:Y:S01]  /*06a0*/  IMAD.MOV.U32 R4, RZ, RZ, -0x80 ;  /* 0xffffff80ff047424 */ /* 0x000fe200078e00ff */
[----:B------:R-:W-:Y:S01]  /*06b0*/  LEA.HI R15, R215, R216, RZ, 0x1 ;  /* 0x000000d8d70f7211 */ /* 0x000fe200078f08ff */
[----:B------:R-:W-:Y:S01]  /*06c0*/  UIADD3 UR15, UR23, UR4, URZ ;  /* 0x00000004170f7290 */ /* 0x000fe2000fffe03f */
[----:B------:R-:W-:Y:S01]  /*06d0*/  LEA.HI.X R29, R11, R31, R3, 0x7, P1 ;  /* 0x0000001f0b1d7211 */ /* 0x000fe200008f3c03 */
[----:B------:R-:W-:Y:S01]  /*06e0*/  IMAD.MOV.U32 R3, RZ, RZ, c[0x0][0x1ac] ;  /* 0x00006b00ff037624 */ /* 0x000fe200078e00ff */
[----:B------:R-:W-:Y:S01]  /*06f0*/  LEA R18, P0, R17, R26, 0x7 ;  /* 0x0000001a11127211 */ /* 0x000fe200078038ff */
[----:B------:R-:W-:Y:S01]  /*0700*/  IMAD R11, R211, R4, c[0x0][0x198] ;  /* 0x00006600d30b7624 */ /* 0x000fe200078e0204 */
[----:B------:R-:W-:Y:S01]  /*0710*/  LOP3.LUT R15, R15, 0x7fffffe, RZ, 0xc0, !PT ;  /* 0x07fffffe0f0f7812 */ /* 0x000fe200078ec0ff */
[----:B------:R-:W-:Y:S01]  /*0720*/  IMAD R223, R217, c[0x0][0x208], RZ ;  /* 0x00008200d9df7a24 */ /* 0x000fe200078e02ff */
[----:B------:R-:W-:Y:S01]  /*0730*/  IADD3 R14, R232, 0x20, RZ ;  /* 0x00000020e80e7810 */ /* 0x000fe20007ffe0ff */
[----:B------:R-:W-:Y:S01]  /*0740*/  IMAD.IADD R4, R11, 0x1, -R216 ;  /* 0x000000010b047824 */ /* 0x000fe200078e0ad8 */
[----:B------:R-:W-:Y:S01]  /*0750*/  LEA.HI.X R19, R17, R27, R3, 0x7, P0 ;  /* 0x0000001b11137211 */ /* 0x000fe200000f3c03 */
[C---:B------:R-:W-:Y:S01]  /*0760*/  IMAD.IADD R16, R216.reuse, 0x1, -R15 ;  /* 0x00000001d8107824 */ /* 0x040fe200078e0a0f */
[----:B------:R-:W-:Y:S01]  /*0770*/  SHF.R.S32.HI R3, RZ, 0x5, R6 ;  /* 0x00000005ff037819 */ /* 0x000fe20000011406 */
[----:B------:R-:W-:Y:S01]  /*0780*/  IMAD R223, R216, c[0x0][0x20c], R223 ;  /* 0x00008300d8df7a24 */ /* 0x000fe200078e02df */
[----:B------:R-:W-:Y:S01]  /*0790*/  ISETP.GE.AND P2, PT, R14, c[0x0][0x1cc], PT ;  /* 0x000073000e007a0c */ /* 0x000fe20003f46270 */
[----:B------:R-:W-:Y:S01]  /*07a0*/  IMAD.WIDE.U32 R224, R216, c[0x0][0x208], R232 ;  /* 0x00008200d8e07a25 */ /* 0x000fe200078e00e8 */
[----:B------:R-:W-:Y:S01]  /*07b0*/  ISETP.GE.AND P1, PT, R10, c[0x0][0x1cc], PT ;  /* 0x000073000a007a0c */ /* 0x000fe20003f26270 */
[----:B------:R-:W-:Y:S01]  /*07c0*/  ULDC.64 UR4, c[0x0][0x218] ;  /* 0x0000860000047ab9 */ /* 0x000fe20000000a00 */
[C---:B------:R-:W-:Y:S01]  /*07d0*/  ISETP.LT.OR P6, PT, R4.reuse, 0x1, P3 ;  /* 0x000000010400780c */ /* 0x040fe20001fc1670 */
[----:B------:R-:W-:Y:S01]  /*07e0*/  IMAD R213, R3, 0x8, R16 ;  /* 0x0000000803d57824 */ /* 0x000fe200078e0210 */
[C---:B------:R-:W-:Y:S01]  /*07f0*/  ISETP.LT.OR P5, PT, R4.reuse, 0x1, P2 ;  /* 0x000000010400780c */ /* 0x040fe200017a1670 */
[----:B------:R-:W-:Y:S01]  /*0800*/  IMAD.WIDE.U32 R16, R9, c[0x0][0x288], R220 ;  /* 0x0000a20009107a25 */ /* 0x000fe200078e00dc */
[C---:B------:R-:W-:Y:S01]  /*0810*/  ISETP.LT.OR P4, PT, R4.reuse, 0x1, P1 ;  /* 0x000000010400780c */ /* 0x040fe20000f81670 */
[----:B------:R-:W-:Y:S01]  /*0820*/  UIMAD UR6, UR7, UR4, URZ ;  /* 0x00000004070672a4 */ /* 0x000fe2000f8e023f */
[C---:B------:R-:W-:Y:S01]  /*0830*/  ISETP.LT.OR P3, PT, R4.reuse, 0x41, P3 ;  /* 0x000000410400780c */ /* 0x040fe20001f61670 */
[----:B------:R-:W-:Y:S01]  /*0840*/  IMAD.U32 R213, R213, 0x20, R8 ;  /* 0x00000020d5d57824 */ /* 0x000fe200078e0008 */
[C---:B------:R-:W-:Y:S01]  /*0850*/  ISETP.LT.OR P2, PT, R4.reuse, 0x41, P2 ;  /* 0x000000410400780c */ /* 0x040fe20001741670 */
[----:B------:R-:W-:Y:S01]  /*0860*/  IMAD.IADD R223, R225, 0x1, R223 ;  /* 0x00000001e1df7824 */ /* 0x000fe200078e02df */
[----:B------:R-:W-:Y:S01]  /*0870*/  ISETP.LT.OR P1, PT, R4, 0x41, P1 ;  /* 0x000000410400780c */ /* 0x000fe20000f21670 */
[----:B------:R-:W-:Y:S01]  /*0880*/  IMAD.SHL.U32 R213, R213, 0x2, RZ ;  /* 0x00000002d5d57824 */ /* 0x000fe200078e00ff */
[C---:B------:R-:W-:Y:S01]  /*0890*/  LEA R20, P0, R7.reuse, c[0x0][0x258], 0x2 ;  /* 0x0000960007147a11 */ /* 0x040fe200078010ff */
[----:B------:R-:W-:Y:S01]  /*08a0*/  IMAD.MOV.U32 R222, RZ, RZ, R224 ;  /* 0x000000ffffde7224 */ /* 0x000fe200078e00e0 */
[----:B------:R-:W-:Y:S01]  /*08b0*/  UIMAD.WIDE.U32 UR26, UR17, UR4, URZ ;  /* 0x00000004111a72a5 */ /* 0x000fe2000f8e003f */
[----:B------:R-:W-:Y:S01]  /*08c0*/  SHF.R.S32.HI R215, RZ, 0x1f, R215 ;  /* 0x0000001fffd77819 */ /* 0x000fe200000114d7 */
[----:B------:R1:W-:Y:S01]  /*08d0*/  LDGSTS.E.BYPASS.LTC128B.128 [R213+0x6080], [R30.64], !P6 ;  /* 0x060800001ed57fae */ /* 0x0003e2000f101d5c */
[----:B------:R-:W-:Y:S01]  /*08e0*/  LEA.HI.X R21, R7, c[0x0][0x25c], R0, 0x2, P0 ;  /* 0x0000970007157a11 */ /* 0x000fe200000f1400 */
[----:B------:R-:W-:Y:S01]  /*08f0*/  IMAD R0, R2, c[0x0][0x288], RZ ;  /* 0x0000a20002007a24 */ /* 0x000fe200078e02ff */
[----:B------:R-:W-:Y:S01]  /*0900*/  ISETP.GE.AND P6, PT, R232, c[0x0][0x19c], PT ;  /* 0x00006700e8007a0c */ /* 0x000fe20003fc6270 */
[----:B------:R1:W-:Y:S01]  /*0910*/  LDGSTS.E.BYPASS.LTC128B.128 [R213+0x8080], [R30.64+0x40], !P5 ;  /* 0x080800401ed57fae */ /* 0x0003e2000e901d5c */
[----:B------:R-:W-:Y:S01]  /*0920*/  ISETP.GE.AND P0, PT, R14, c[0x0][0x19c], PT ;  /* 0x000067000e007a0c */ /* 0x000fe20003f06270 */
[----:B------:R-:W-:Y:S01]  /*0930*/  IMAD R0, R9, c[0x0][0x28c], R0 ;  /* 0x0000a30009007a24 */ /* 0x000fe200078e0200 */
[----:B------:R-:W-:Y:S01]  /*0940*/  ISETP.GE.AND P5, PT, R10, c[0x0][0x16c], PT ;  /* 0x00005b000a007a0c */ /* 0x000fe20003fa6270 */
[----:B------:R1:W-:Y:S01]  /*0950*/  LDGSTS.E.BYPASS.LTC128B.128 [R213+0xa080], [R30.64+0x80], !P4 ;  /* 0x0a0800801ed57fae */ /* 0x0003e2000e101d5c */
[----:B------:R-:W-:Y:S01]  /*0960*/  ISETP.GE.AND P4, PT, R232, c[0x0][0x16c], PT ;  /* 0x00005b00e8007a0c */ /* 0x000fe20003f86270 */
[----:B------:R-:W-:Y:S01]  /*0970*/  UIMAD UR5, UR17, UR5, UR6 ;  /* 0x00000005110572a4 */ /* 0x000fe2000f8e0206 */
[----:B------:R-:W-:Y:S01]  /*0980*/  SEL R8, RZ, 0x4, P5 ;  /* 0x00000004ff087807 */ /* 0x000fe20002800000 */
[----:B------:R1:W-:Y:S01]  /*0990*/  LDGSTS.E.BYPASS.LTC128B.128 [R213+0x7080], [R28.64], !P3 ;  /* 0x070800001cd57fae */ /* 0x0003e2000d901d5c */
[----:B------:R-:W-:Y:S01]  /*09a0*/  SEL R7, RZ, 0x1, P4 ;  /* 0x00000001ff077807 */ /* 0x000fe20002000000 */
[----:B------:R-:W-:Y:S01]  /*09b0*/  UIADD3 UR13, UR27, UR5, URZ ;  /* 0x000000051b0d7290 */ /* 0x000fe2000fffe03f */
[----:B------:R-:W-:Y:S01]  /*09c0*/  ISETP.GE.AND P4, PT, R10, c[0x0][0x19c], PT ;  /* 0x000067000a007a0c */ /* 0x000fe20003f86270 */
[----:B------:R1:W-:Y:S01]  /*09d0*/  LDGSTS.E.BYPASS.LTC128B.128 [R213+0x9080], [R28.64+0x40], !P2 ;  /* 0x090800401cd57fae */ /* 0x0003e2000d101d5c */
[----:B------:R-:W-:Y:S01]  /*09e0*/  ISETP.GE.AND P2, PT, R14, c[0x0][0x16c], PT ;  /* 0x00005b000e007a0c */ /* 0x000fe20003f46270 */
[----:B------:R-:W-:Y:S01]  /*09f0*/  ULDC UR6, c[0x0][0x168] ;  /* 0x00005a0000067ab9 */ /* 0x000fe20000000800 */
[----:B------:R-:W-:Y:S01]  /*0a00*/  ISETP.LT.OR P3, PT, R4, 0x1, P6 ;  /* 0x000000010400780c */ /* 0x000fe20003761670 */
[----:B------:R1:W-:Y:S01]  /*0a10*/  LDGSTS.E.BYPASS.LTC128B.128 [R213+0xb080], [R28.64+0x80], !P1 ;  /* 0x0b0800801cd57fae */ /* 0x0003e2000c901d5c */
[----:B------:R-:W-:Y:S01]  /*0a20*/  IADD3 R15, P1, R16, UR22, RZ ;  /* 0x00000016100f7c10 */ /* 0x000fe2000ff3e0ff */
[----:B------:R-:W-:Y:S01]  /*0a30*/  UISETP.GE.AND UP0, UPT, UR6, 0x41, UPT ;  /* 0x000000410600788c */ /* 0x000fe2000bf06270 */
[----:B------:R-:W-:-:S02]  /*0a40*/  SEL R16, RZ, 0x2, P2 ;  /* 0x00000002ff107807 */ /* 0x000fc40001000000 */
[C---:B------:R-:W-:Y:S02]  /*0a50*/  ISETP.LT.OR P2, PT, R4.reuse, 0x1, P0 ;  /* 0x000000010400780c */ /* 0x040fe40000741670 */
[----:B------:R-:W-:Y:S02]  /*0a60*/  IADD3.X R0, R17, UR15, R0, P1, !PT ;  /* 0x0000000f11007c10 */ /* 0x000fe40008ffe400 */
[C---:B------:R-:W-:Y:S02]  /*0a70*/  ISETP.LT.OR P5, PT, R4.reuse, 0x1, P4 ;  /* 0x000000010400780c */ /* 0x040fe400027a1670 */
[C---:B------:R-:W-:Y:S01]  /*0a80*/  ISETP.LT.OR P1, PT, R4.reuse, 0x41, P6 ;  /* 0x000000410400780c */ /* 0x040fe20003721670 */
[----:B------:R2:W-:Y:S01]  /*0a90*/  LDGSTS.E.BYPASS.LTC128B.128 [R213+0x80], [R26.64], !P3 ;  /* 0x000800001ad57fae */ /* 0x0005e2000d901d5c */
[----:B------:R-:W-:Y:S02]  /*0aa0*/  ISETP.LT.OR P0, PT, R4, 0x41, P0 ;  /* 0x000000410400780c */ /* 0x000fe40000701670 */
[----:B------:R-:W-:-:S02]  /*0ab0*/  IADD3 R7, R8, R16, R7 ;  /* 0x0000001008077210 */ /* 0x000fc40007ffe007 */
[----:B------:R-:W-:Y:S01]  /*0ac0*/  ISETP.LT.OR P4, PT, R4, 0x41, P4 ;  /* 0x000000410400780c */ /* 0x000fe20002781670 */
[----:B------:R2:W-:Y:S01]  /*0ad0*/  LDGSTS.E.BYPASS.LTC128B.128 [R213+0x2080], [R26.64+0x40], !P2 ;  /* 0x020800401ad57fae */ /* 0x0005e2000d101d5c */
[----:B------:R-:W-:Y:S01]  /*0ae0*/  ISETP.GE.AND P6, PT, R232, c[0x0][0x16c], PT ;  /* 0x00005b00e8007a0c */ /* 0x000fe20003fc6270 */
[----:B------:R-:W-:Y:S01]  /*0af0*/  IMAD R4, R2, c[0x0][0x210], RZ ;  /* 0x0000840002047a24 */ /* 0x000fe200078e02ff */
[C---:B------:R-:W-:Y:S01]  /*0b00*/  LOP3.LUT P3, RZ, R7.reuse, 0x2, RZ, 0xc0, !PT ;  /* 0x0000000207ff7812 */ /* 0x040fe2000786c0ff */
[----:B------:R2:W-:Y:S01]  /*0b10*/  LDGSTS.E.BYPASS.LTC128B.128 [R213+0x4080], [R26.64+0x80], !P5 ;  /* 0x040800801ad57fae */ /* 0x0005e2000e901d5c */
[----:B------:R-:W-:Y:S01]  /*0b20*/  LOP3.LUT P2, RZ, R7, 0x4, RZ, 0xc0, !PT ;  /* 0x0000000407ff7812 */ /* 0x000fe2000784c0ff */
[----:B------:R-:W-:Y:S01]  /*0b30*/  IMAD R4, R9, c[0x0][0x214], R4 ;  /* 0x0000850009047a24 */ /* 0x000fe200078e0204 */
[----:B------:R-:W-:Y:S01]  /*0b40*/  ISETP.GE.AND P5, PT, R232, c[0x0][0x1fc], PT ;  /* 0x00007f00e8007a0c */ /* 0x000fe20003fa6270 */
[----:B------:R3:W-:Y:S01]  /*0b50*/  LDGSTS.E.BYPASS.LTC128B.128 [R213+0x1080], [R18.64], !P1 ;  /* 0x0108000012d57fae */ /* 0x0007e2000c901d5c */
[----:B------:R-:W-:-:S02]  /*0b60*/  ISETP.GE.OR P1, PT, R216, c[0x0][0x168], P6 ;  /* 0x00005a00d8007a0c */ /* 0x000fc40003726670 */
[----:B------:R-:W-:Y:S01]  /*0b70*/  SEL R8, RZ, 0x1, P5 ;  /* 0x00000001ff087807 */ /* 0x000fe20002800000 */
[----:B------:R3:W-:Y:S01]  /*0b80*/  LDGSTS.E.BYPASS.LTC128B.128 [R213+0x3080], [R18.64+0x40], !P0 ;  /* 0x0308004012d57fae */ /* 0x0007e2000c101d5c */
[----:B------:R-:W-:Y:S02]  /*0b90*/  ISETP.GE.OR P0, PT, R216, c[0x0][0x168], !P3 ;  /* 0x00005a00d8007a0c */ /* 0x000fe40005f06670 */
[----:B------:R-:W-:Y:S01]  /*0ba0*/  LEA.HI R16, R6, R3, RZ, 0x1 ;  /* 0x0000000306107211 */ /* 0x000fe200078f08ff */
[----:B------:R3:W-:Y:S01]  /*0bb0*/  LDGSTS.E.BYPASS.LTC128B.128 [R213+0x5080], [R18.64+0x80], !P4 ;  /* 0x0508008012d57fae */ /* 0x0007e2000e101d5c */
[----:B------:R-:W-:Y:S02]  /*0bc0*/  ISETP.GE.AND P4, PT, R14, c[0x0][0x1fc], PT ;  /* 0x00007f000e007a0c */ /* 0x000fe40003f86270 */
[----:B------:R-:W-:Y:S01]  /*0bd0*/  LOP3.LUT R16, R16, 0xfffffffe, RZ, 0xc0, !PT ;  /* 0xfffffffe10107812 */ /* 0x000fe200078ec0ff */
[----:B------:R-:W0:Y:S01]  /*0be0*/  LDGDEPBAR ;  /* 0x00000000000079af */ /* 0x000e220000000000 */
[----:B------:R-:W-:-:S02]  /*0bf0*/  SEL R17, RZ, 0xffffffff, P4 ;  /* 0xffffffffff117807 */ /* 0x000fc40002000000 */
[----:B------:R-:W-:Y:S01]  /*0c00*/  LEA.HI R215, R215, R216, RZ, 0x3 ;  /* 0x000000d8d7d77211 */ /* 0x000fe200078f18ff */
[----:B------:R4:W-:Y:S01]  /*0c10*/  LDGSTS.E.BYPASS.LTC128B.128 [R213+0xc080], [R22.64], !P1 ;  /* 0x0c08000016d57fae */ /* 0x0009e2000c901d5c */
[C---:B------:R-:W-:Y:S01]  /*0c20*/  ISETP.GE.OR P1, PT, R216.reuse, c[0x0][0x168], !P2 ;  /* 0x00005a00d8007a0c */ /* 0x040fe20005726670 */
[----:B------:R-:W-:Y:S01]  /*0c30*/  IMAD.SHL.U32 R17, R17, 0x2, RZ ;  /* 0x0000000211117824 */ /* 0x000fe200078e00ff */
[----:B------:R-:W-:Y:S01]  /*0c40*/  LOP3.LUT R215, R215, 0xfffffff8, RZ, 0xc0, !PT ;  /* 0xfffffff8d7d77812 */ /* 0x000fe200078ec0ff */
[----:B------:R4:W-:Y:S01]  /*0c50*/  LDGSTS.E.BYPASS.LTC128B.128 [R213+0xd080], [R22.64+0x40], !P0 ;  /* 0x0d08004016d57fae */ /* 0x0009e2000c101d5c */
[----:B------:R-:W-:Y:S01]  /*0c60*/  IADD3 R229, R213, 0xc080, RZ ;  /* 0x0000c080d5e57810 */ /* 0x000fe20007ffe0ff */
[----:B--2---:R-:W-:Y:S01]  /*0c70*/  IMAD.WIDE.U32 R26, R9, c[0x0][0x210], R222 ;  /* 0x00008400091a7a25 */ /* 0x004fe200078e00de */
[----:B------:R-:W-:Y:S02]  /*0c80*/  LOP3.LUT R17, R17, 0x2, R8, 0xe2, !PT ;  /* 0x0000000211117812 */ /* 0x000fe400078ee208 */
[----:B------:R-:W-:Y:S01]  /*0c90*/  IADD3 R228, R213, 0x12080, RZ ;  /* 0x00012080d5e47810 */ /* 0x000fe20007ffe0ff */
[----:B------:R-:W-:Y:S01]  /*0ca0*/  IMAD.IADD R215, R216, 0x1, -R215 ;  /* 0x00000001d8d77824 */ /* 0x000fe200078e0ad7 */
[----:B------:R-:W-:-:S03]  /*0cb0*/  IADD3 R7, P0, R26, UR26, RZ ;  /* 0x0000001a1a077c10 */ /* 0x000fc6000ff1e0ff */
[----:B------:R4:W-:Y:S01]  /*0cc0*/  LDGSTS.E.BYPASS.LTC128B.128 [R213+0xe080], [R22.64+0x80], !P1 ;  /* 0x0e08008016d57fae */ /* 0x0009e2000c901d5c */
[----:B------:R-:W-:Y:S02]  /*0cd0*/  ISETP.GT.AND P1, PT, R12, 0xf, PT ;  /* 0x0000000f0c00780c */ /* 0x000fe40003f24270 */
[----:B------:R-:W-:Y:S02]  /*0ce0*/  IADD3.X R4, R27, UR13, R4, P0, !PT ;  /* 0x0000000d1b047c10 */ /* 0x000fe400087fe404 */
[----:B------:R-:W-:Y:S02]  /*0cf0*/  ISETP.GE.AND P0, PT, R10, c[0x0][0x1fc], PT ;  /* 0x00007f000a007a0c */ /* 0x000fe40003f06270 */
[----:B------:R-:W-:Y:S02]  /*0d00*/  LEA.HI R27, R5, R12, RZ, 0x4 ;  /* 0x0000000c051b7211 */ /* 0x000fe400078f20ff */
[----:B------:R-:W-:Y:S02]  /*0d10*/  SEL R214, RZ, 0x4, P0 ;  /* 0x00000004ffd67807 */ /* 0x000fe40000000000 */
[----:B---3--:R-:W-:-:S02]  /*0d20*/  LEA R18, P0, R7, c[0x0][0x1f0], 0x1 ;  /* 0x00007c0007127a11 */ /* 0x008fc400078008ff */
[----:B------:R-:W-:Y:S02]  /*0d30*/  LOP3.LUT R8, R17, R214, RZ, 0xfc, !PT ;  /* 0x000000d611087212 */ /* 0x000fe400078efcff */
[----:B------:R-:W-:Y:S01]  /*0d40*/  LEA.HI.X R19, R7, c[0x0][0x1f4], R4, 0x1, P0 ;  /* 0x00007d0007137a11 */ /* 0x000fe200000f0c04 */
[----:B------:R-:W-:Y:S01]  /*0d50*/  IMAD.IADD R7, R3, 0x1, -R16 ;  /* 0x0000000103077824 */ /* 0x000fe200078e0a10 */
[----:B------:R-:W-:Y:S02]  /*0d60*/  ISETP.GE.AND P0, PT, R216, c[0x0][0x168], PT ;  /* 0x00005a00d8007a0c */ /* 0x000fe40003f06270 */
[----:B------:R-:W-:Y:S01]  /*0d70*/  LOP3.LUT R4, R8, 0x1, RZ, 0xc0, !PT ;  /* 0x0000000108047812 */ /* 0x000fe200078ec0ff */
[----:B------:R-:W-:-:S03]  /*0d80*/  IMAD.SHL.U32 R205, R7, 0x400, RZ ;  /* 0x0000040007cd7824 */ /* 0x000fc600078e00ff */
[----:B------:R-:W-:Y:S01]  /*0d90*/  ISETP.NE.U32.OR P0, PT, R4, 0x1, P0 ;  /* 0x000000010400780c */ /* 0x000fe20000705470 */
[----:B------:R-:W-:Y:S02]  /*0da0*/  @!P1 IMAD.SHL.U32 R4, R12, 0x10, RZ ;  /* 0x000000100c049824 */ /* 0x000fe400078e00ff */
[----:B------:R-:W-:-:S03]  /*0db0*/  IMAD R230, R230, 0x2, R205 ;  /* 0x00000002e6e67824 */ /* 0x000fc600078e02cd */
[----:B------:R2:W-:Y:S04]  /*0dc0*/  @!P1 LDGSTS.E.BYPASS.LTC128B.128 [R4+0x18080], [R20.64] ;  /* 0x1808000014049fae */ /* 0x0005e8000b901d5c */
[----:B------:R-:W0:Y:S04]  /*0dd0*/  LDGDEPBAR ;  /* 0x00000000000079af */ /* 0x000e280000000000 */
[----:B------:R1:W-:Y:S01]  /*0de0*/  LDGSTS.E.BYPASS.LTC128B.128 [R213+0x12080], [R18.64], !P0 ;  /* 0x1208000012d57fae */ /* 0x0003e2000c101d5c */
[----:B------:R-:W-:-:S04]  /*0df0*/  LOP3.LUT P0, RZ, R8, 0x2, RZ, 0xc0, !PT ;  /* 0x0000000208ff7812 */ /* 0x000fc8000780c0ff */
[----:B------:R-:W-:-:S13]  /*0e00*/  ISETP.GE.OR P0, PT, R216, c[0x0][0x168], !P0 ;  /* 0x00005a00d8007a0c */ /* 0x000fda0004706670 */
[----:B------:R1:W-:Y:S01]  /*0e10*/  LDGSTS.E.BYPASS.LTC128B.128 [R213+0x13080], [R18.64+0x40], !P0 ;  /* 0x1308004012d57fae */ /* 0x0003e2000c101d5c */
[----:B------:R-:W-:Y:S02]  /*0e20*/  LOP3.LUT P0, RZ, R8, 0x4, RZ, 0xc0, !PT ;  /* 0x0000000408ff7812 */ /* 0x000fe4000780c0ff */
[----:B--2---:R-:W-:Y:S02]  /*0e30*/  SHF.R.S32.HI R4, RZ, 0x4, R27 ;  /* 0x00000004ff047819 */ /* 0x004fe4000001141b */
[----:B------:R-:W-:Y:S02]  /*0e40*/  ISETP.GE.OR P0, PT, R216, c[0x0][0x168], !P0 ;  /* 0x00005a00d8007a0c */ /* 0x000fe40004706670 */
[C---:B------:R-:W-:Y:S02]  /*0e50*/  LEA.HI R17, R27.reuse, R4, RZ, 0x1 ;  /* 0x000000041b117211 */ /* 0x040fe400078f08ff */
[----:B------:R-:W-:Y:S02]  /*0e60*/  SHF.R.S32.HI R8, RZ, 0x1f, R6 ;  /* 0x0000001fff087819 */ /* 0x000fe40000011406 */
[----:B------:R-:W-:-:S02]  /*0e70*/  LOP3.LUT R27, R27, 0xfffffff0, RZ, 0xc0, !PT ;  /* 0xfffffff01b1b7812 */ /* 0x000fc400078ec0ff */
[----:B------:R-:W-:Y:S02]  /*0e80*/  LEA.HI R8, R8, R3, RZ, 0x2 ;  /* 0x0000000308087211 */ /* 0x000fe400078f10ff */
[----:B------:R-:W-:Y:S01]  /*0e90*/  LOP3.LUT R17, R17, 0xfffffffe, RZ, 0xc0, !PT ;  /* 0xfffffffe11117812 */ /* 0x000fe200078ec0ff */
[----:B------:R-:W-:Y:S01]  /*0ea0*/  IMAD.IADD R27, R12, 0x1, -R27 ;  /* 0x000000010c1b7824 */ /* 0x000fe200078e0a1b */
[----:B------:R-:W-:Y:S01]  /*0eb0*/  LOP3.LUT R8, R8, 0xfffffffc, RZ, 0xc0, !PT ;  /* 0xfffffffc08087812 */ /* 0x000fe200078ec0ff */
[----:B------:R1:W-:Y:S01]  /*0ec0*/  LDGSTS.E.BYPASS.LTC128B.128 [R213+0x14080], [R18.64+0x80], !P0 ;  /* 0x1408008012d57fae */ /* 0x0003e2000c101d5c */
[----:B------:R-:W-:Y:S01]  /*0ed0*/  LEA R20, P0, R15, c[0x0][0x280], 0x2 ;  /* 0x0000a0000f147a11 */ /* 0x000fe200078010ff */
[----:B------:R-:W-:Y:S01]  /*0ee0*/  IMAD.IADD R17, R4, 0x1, -R17 ;  /* 0x0000000104117824 */ /* 0x000fe200078e0a11 */
[----:B------:R-:W-:Y:S01]  /*0ef0*/  LEA.HI R4, R5, R12, RZ, 0x6 ;  /* 0x0000000c05047211 */ /* 0x000fe200078f30ff */
[----:B------:R-:W-:Y:S01]  /*0f00*/  IMAD.IADD R8, R3, 0x1, -R8 ;  /* 0x0000000103087824 */ /* 0x000fe200078e0a08 */
[----:B------:R-:W-:Y:S01]  /*0f10*/  LEA.HI.X R21, R15, c[0x0][0x284], R0, 0x2, P0 ;  /* 0x0000a1000f157a11 */ /* 0x000fe200000f1400 */
[----:B------:R-:W-:Y:S01]  /*0f20*/  IMAD.SHL.U32 R212, R17, 0x8, RZ ;  /* 0x0000000811d47824 */ /* 0x000fe200078e00ff */
[----:B------:R-:W-:Y:S01]  /*0f30*/  LEA.HI R0, R27, R27, RZ, 0x1 ;  /* 0x0000001b1b007211 */ /* 0x000fe200078f08ff */
[----:B------:R-:W-:Y:S01]  /*0f40*/  IMAD.SHL.U32 R8, R8, 0x10, RZ ;  /* 0x0000001008087824 */ /* 0x000fe200078e00ff */
[----:B------:R-:W-:-:S02]  /*0f50*/  LOP3.LUT R3, R24, 0xfffffff8, RZ, 0xc0, !PT ;  /* 0xfffffff818037812 */ /* 0x000fc400078ec0ff */
[--C-:B------:R-:W-:Y:S02]  /*0f60*/  SHF.R.S32.HI R15, RZ, 0x1, R0.reuse ;  /* 0x00000001ff0f7819 */ /* 0x100fe40000011400 */
[----:B------:R-:W-:Y:S01]  /*0f70*/  LOP3.LUT R26, R0, 0x7fffffe, RZ, 0xc0, !PT ;  /* 0x07fffffe001a7812 */ /* 0x000fe200078ec0ff */
[----:B------:R-:W-:Y:S01]  /*0f80*/  IMAD.IADD R3, R12, 0x1, -R3 ;  /* 0x000000010c037824 */ /* 0x000fe200078e0a03 */
[----:B------:R-:W-:Y:S02]  /*0f90*/  SHF.R.S32.HI R0, RZ, 0x1f, R0 ;  /* 0x0000001fff007819 */ /* 0x000fe40000011400 */
[----:B----4-:R-:W-:Y:S02]  /*0fa0*/  SHF.R.S32.HI R22, RZ, 0x1f, R27 ;  /* 0x0000001fff167819 */ /* 0x010fe4000001141b */
[----:B------:R-:W-:Y:S02]  /*0fb0*/  LEA.HI R0, R0, R15, RZ, 0x2 ;  /* 0x0000000f00007211 */ /* 0x000fe400078f10ff */
[----:B------:R-:W-:-:S02]  /*0fc0*/  LEA.HI R23, R3, R3, RZ, 0x1 ;  /* 0x0000000303177211 */ /* 0x000fc400078f08ff */
[----:B------:R-:W-:Y:S02]  /*0fd0*/  LOP3.LUT R0, R0, 0xfffffffc, RZ, 0xc0, !PT ;  /* 0xfffffffc00007812 */ /* 0x000fe400078ec0ff */
[----:B------:R-:W-:Y:S02]  /*0fe0*/  LOP3.LUT R16, R23, 0x7fffffe, RZ, 0xc0, !PT ;  /* 0x07fffffe17107812 */ /* 0x000fe400078ec0ff */
[----:B------:R-:W-:Y:S01]  /*0ff0*/  SHF.R.S32.HI R4, RZ, 0x6, R4 ;  /* 0x00000006ff047819 */ /* 0x000fe20000011404 */
[----:B------:R-:W-:Y:S01]  /*1000*/  IMAD.IADD R0, R15, 0x1, -R0 ;  /* 0x000000010f007824 */ /* 0x000fe200078e0a00 */
[----:B------:R-:W-:Y:S01]  /*1010*/  LEA.HI R22, R22, R27, RZ, 0x3 ;  /* 0x0000001b16167211 */ /* 0x000fe200078f18ff */
[C---:B------:R-:W-:Y:S01]  /*1020*/  IMAD.IADD R25, R3.reuse, 0x1, -R16 ;  /* 0x0000000103197824 */ /* 0x040fe200078e0a10 */
[----:B------:R-:W-:Y:S01]  /*1030*/  SHF.R.S32.HI R23, RZ, 0x1, R23 ;  /* 0x00000001ff177819 */ /* 0x000fe20000011417 */
[----:B------:R-:W-:Y:S01]  /*1040*/  IMAD.SHL.U32 R3, R3, 0x40, RZ ;  /* 0x0000004003037824 */ /* 0x000fe200078e00ff */
[----:B------:R-:W-:Y:S01]  /*1050*/  LOP3.LUT P0, RZ, R0, 0x2, RZ, 0xc0, !PT ;  /* 0x0000000200ff7812 */ /* 0x000fe2000780c0ff */
[----:B------:R-:W-:Y:S01]  /*1060*/  IMAD R208, R17, 0x4, R4 ;  /* 0x0000000411d07824 */ /* 0x000fe200078e0204 */
[----:B------:R-:W-:Y:S01]  /*1070*/  LOP3.LUT R16, R22, 0xfffffff8, RZ, 0xc0, !PT ;  /* 0xfffffff816107812 */ /* 0x000fe200078ec0ff */
[----:B------:R-:W-:Y:S01]  /*1080*/  IMAD.SHL.U32 R0, R0, 0x40, RZ ;  /* 0x0000004000007824 */ /* 0x000fe200078e00ff */
[----:B------:R-:W-:Y:S01]  /*1090*/  SEL R209, R202, 0xfffffff0, !P0 ;  /* 0xfffffff0cad17807 */ /* 0x000fe20004000000 */
[----:B------:R-:W-:Y:S01]  /*10a0*/  IMAD R208, R208, 0x8, R25 ;  /* 0x00000008d0d07824 */ /* 0x000fe200078e0219 */
[C---:B------:R-:W-:Y:S01]  /*10b0*/  LOP3.LUT P0, RZ, R23.reuse, 0x2, RZ, 0xc0, !PT ;  /* 0x0000000217ff7812 */ /* 0x040fe2000780c0ff */
[----:B------:R-:W-:Y:S01]  /*10c0*/  IMAD.SHL.U32 R23, R23, 0x40, RZ ;  /* 0x0000004017177824 */ /* 0x000fe200078e00ff */
[----:B------:R-:W-:Y:S01]  /*10d0*/  SHF.R.S32.HI R22, RZ, 0x3, R22 ;  /* 0x00000003ff167819 */ /* 0x000fe20000011416 */
[----:B------:R-:W-:Y:S01]  /*10e0*/  IMAD.IADD R25, R27, 0x1, -R26 ;  /* 0x000000011b197824 */ /* 0x000fe200078e0a1a */
[----:B------:R-:W-:Y:S01]  /*10f0*/  LOP3.LUT R3, R3, 0x1c0, RZ, 0xc0, !PT ;  /* 0x000001c003037812 */ /* 0x000fe200078ec0ff */
[----:B------:R-:W-:Y:S01]  /*1100*/  IMAD.IADD R16, R27, 0x1, -R16 ;  /* 0x000000011b107824 */ /* 0x000fe200078e0a10 */
[----:B------:R-:W-:Y:S01]  /*1110*/  LOP3.LUT R23, R23, 0xc0, RZ, 0xc0, !PT ;  /* 0x000000c017177812 */ /* 0x000fe200078ec0ff */
[C---:B------:R-:W-:Y:S01]  /*1120*/  IMAD R206, R22.reuse, 0x8, R25 ;  /* 0x0000000816ce7824 */ /* 0x040fe200078e0219 */
[----:B------:R-:W-:Y:S01]  /*1130*/  LOP3.LUT R15, R3, 0x30, R8, 0xf8, !PT ;  /* 0x00000030030f7812 */ /* 0x000fe200078ef808 */
[----:B------:R-:W-:Y:S01]  /*1140*/  IMAD R205, R22, 0x200, R205 ;  /* 0x0000020016cd7824 */ /* 0x000fe200078e02cd */
[----:B------:R-:W-:Y:S01]  /*1150*/  SHF.R.U32.HI R25, RZ, 0x3, R3 ;  /* 0x00000003ff197819 */ /* 0x000fe20000011603 */
[----:B------:R-:W-:Y:S01]  /*1160*/  IMAD.SHL.U32 R22, R215, 0x40, RZ ;  /* 0x00000040d7167824 */ /* 0x000fe200078e00ff */
[--C-:B------:R-:W-:Y:S01]  /*1170*/  LOP3.LUT R8, R15, 0x8, R24.reuse, 0xf8, !PT ;  /* 0x000000080f087812 */ /* 0x100fe200078ef818 */
[----:B------:R-:W-:Y:S01]  /*1180*/  IMAD.SHL.U32 R15, R4, 0x8, RZ ;  /* 0x00000008040f7824 */ /* 0x000fe200078e00ff */
[----:B------:R-:W-:Y:S01]  /*1190*/  LOP3.LUT R24, R23, 0x8, R24, 0xf8, !PT ;  /* 0x0000000817187812 */ /* 0x000fe200078ef818 */
[----:B------:R-:W-:Y:S01]  /*11a0*/  IMAD.SHL.U32 R26, R17, 0x10, RZ ;  /* 0x00000010111a7824 */ /* 0x000fe200078e00ff */
[----:B------:R-:W-:Y:S01]  /*11b0*/  SHF.R.U32.HI R23, RZ, 0x3, R23 ;  /* 0x00000003ff177819 */ /* 0x000fe20000011617 */
[----:B------:R-:W-:Y:S01]  /*11c0*/  IMAD.SHL.U32 R206, R206, 0x20, RZ ;  /* 0x00000020cece7824 */ /* 0x000fe200078e00ff */
[----:B------:R-:W-:-:S02]  /*11d0*/  LOP3.LUT R22, R22, 0x1c0, RZ, 0xc0, !PT ;  /* 0x000001c016167812 */ /* 0x000fc400078ec0ff */
[----:B------:R-:W-:Y:S02]  /*11e0*/  SEL R3, R202, 0xfffffff0, !P0 ;  /* 0xfffffff0ca037807 */ /* 0x000fe40004000000 */
[----:B------:R-:W-:Y:S02]  /*11f0*/  LOP3.LUT R23, R24, R23, RZ, 0x3c, !PT ;  /* 0x0000001718177212 */ /* 0x000fe400078e3cff */
[----:B------:R-:W-:Y:S02]  /*1200*/  LOP3.LUT P0, RZ, R16, 0x2, RZ, 0xc0, !PT ;  /* 0x0000000210ff7812 */ /* 0x000fe4000780c0ff */
[----:B------:R-:W-:Y:S01]  /*1210*/  LOP3.LUT R8, R8, R25, RZ, 0x3c, !PT ;  /* 0x0000001908087212 */ /* 0x000fe200078e3cff */
[----:B------:R-:W-:Y:S01]  /*1220*/  IMAD.U32 R208, R208, 0x20, R23 ;  /* 0x00000020d0d07824 */ /* 0x000fe200078e0017 */
[----:B------:R-:W-:Y:S01]  /*1230*/  LOP3.LUT R15, R15, 0x18, RZ, 0xc0, !PT ;  /* 0x000000180f0f7812 */ /* 0x000fe200078ec0ff */
[----:B------:R-:W-:Y:S01]  /*1240*/  @!P1 IMAD.SHL.U32 R23, R12, 0x10, RZ ;  /* 0x000000100c179824 */ /* 0x000fe200078e00ff */
[----:B------:R-:W-:Y:S01]  /*1250*/  SHF.R.U32.HI R24, RZ, 0x3, R22 ;  /* 0x00000003ff187819 */ /* 0x000fe20000011616 */
[----:B------:R-:W-:Y:S01]  /*1260*/  IMAD R207, R17, 0x200, R8 ;  /* 0x0000020011cf7824 */ /* 0x000fe200078e0208 */
[----:B------:R-:W-:-:S02]  /*1270*/  SEL R202, R202, 0xfffffff0, !P0 ;  /* 0xfffffff0caca7807 */ /* 0x000fc40004000000 */
[----:B------:R-:W-:Y:S01]  /*1280*/  LOP3.LUT R25, R24, R22, R15, 0x1e, !PT ;  /* 0x0000001618197212 */ /* 0x000fe200078e1e0f */
[----:B------:R1:W-:Y:S01]  /*1290*/  @!P1 LDGSTS.E.BYPASS.LTC128B.128 [R23+0x18280], [R20.64] ;  /* 0x1828000014179fae */ /* 0x0003e2000b901d5c */
[C---:B------:R-:W-:Y:S01]  /*12a0*/  LOP3.LUT P0, RZ, R16.reuse, 0x4, RZ, 0xc0, !PT ;  /* 0x0000000410ff7812 */ /* 0x040fe2000780c0ff */
[----:B------:R-:W-:Y:S01]  /*12b0*/  IMAD.SHL.U32 R16, R16, 0x40, RZ ;  /* 0x0000004010107824 */ /* 0x000fe200078e00ff */
[----:B------:R-:W-:Y:S01]  /*12c0*/  LOP3.LUT R17, R6, 0xffffffe0, RZ, 0xc0, !PT ;  /* 0xffffffe006117812 */ /* 0x000fe200078ec0ff */
[----:B------:R-:W-:Y:S01]  /*12d0*/  IMAD.IADD R230, R230, 0x1, R25 ;  /* 0x00000001e6e67824 */ /* 0x000fe200078e0219 */
[----:B------:R-:W-:Y:S01]  /*12e0*/  LEA.HI R5, R5, R12, RZ, 0x7 ;  /* 0x0000000c05057211 */ /* 0x000fe200078f38ff */
[----:B------:R-:W0:Y:S01]  /*12f0*/  LDGDEPBAR ;  /* 0x00000000000079af */ /* 0x000e220000000000 */
[----:B------:R-:W-:Y:S01]  /*1300*/  LOP3.LUT R25, R16, 0x1c0, RZ, 0xc0, !PT ;  /* 0x000001c010197812 */ /* 0x000fe200078ec0ff */
[----:B------:R-:W-:Y:S01]  /*1310*/  IMAD.IADD R8, R12, 0x1, -R17 ;  /* 0x000000010c087824 */ /* 0x000fe200078e0a11 */
[----:B------:R-:W-:Y:S01]  /*1320*/  SHF.R.U32.HI R5, RZ, 0x4, R5 ;  /* 0x00000004ff057819 */ /* 0x000fe20000011605 */
[----:B------:R-:W0:Y:S01]  /*1330*/  LDGDEPBAR ;  /* 0x00000000000079af */ /* 0x000e220000000000 */
[----:B------:R-:W-:Y:S01]  /*1340*/  LOP3.LUT R26, R26, 0x10, RZ, 0xc0, !PT ;  /* 0x000000101a1a7812 */ /* 0x000fe200078ec0ff */
[----:B------:R-:W-:Y:S01]  /*1350*/  IMAD.SHL.U32 R230, R230, 0x2, RZ ;  /* 0x00000002e6e67824 */ /* 0x000fe200078e00ff */
[----:B------:R-:W-:-:S02]  /*1360*/  LOP3.LUT R17, R0, 0xc0, RZ, 0xc0, !PT ;  /* 0x000000c000117812 */ /* 0x000fc400078ec0ff */
[----:B------:R-:W-:Y:S02]  /*1370*/  LOP3.LUT R212, R212, 0x8, RZ, 0xc0, !PT ;  /* 0x00000008d4d47812 */ /* 0x000fe400078ec0ff */
[----:B------:R-:W-:Y:S02]  /*1380*/  SHF.R.U32.HI R16, RZ, 0x3, R25 ;  /* 0x00000003ff107819 */ /* 0x000fe40000011619 */
[----:B------:R-:W-:Y:S02]  /*1390*/  LOP3.LUT R5, R26, 0x8, R5, 0xf8, !PT ;  /* 0x000000081a057812 */ /* 0x000fe400078ef805 */
[--C-:B------:R-:W-:Y:S02]  /*13a0*/  SHF.R.U32.HI R0, RZ, 0x3, R17.reuse ;  /* 0x00000003ff007819 */ /* 0x100fe40000011611 */
[----:B------:R-:W-:Y:S02]  /*13b0*/  LOP3.LUT R16, R16, R25, R212, 0x1e, !PT ;  /* 0x0000001910107212 */ /* 0x000fe400078e1ed4 */
[----:B------:R-:W-:-:S02]  /*13c0*/  LOP3.LUT R5, R0, R5, R17, 0x1e, !PT ;  /* 0x0000000500057212 */ /* 0x000fc400078e1e11 */
[CC--:B------:R-:W-:Y:S01]  /*13d0*/  LOP3.LUT R212, R0.reuse, R17.reuse, R212, 0x1e, !PT ;  /* 0x0000001100d47212 */ /* 0x0c0fe200078e1ed4 */
[----:B------:R-:W-:Y:S01]  /*13e0*/  IMAD.IADD R205, R205, 0x1, R16 ;  /* 0x00000001cdcd7824 */ /* 0x000fe200078e0210 */
[----:B------:R-:W-:Y:S01]  /*13f0*/  LOP3.LUT R15, R0, R17, R15, 0x1e, !PT ;  /* 0x00000011000f7212 */ /* 0x000fe200078e1e0f */
[----:B------:R-:W-:Y:S01]  /*1400*/  IMAD.MOV.U32 R0, RZ, RZ, 0x20 ;  /* 0x00000020ff007424 */ /* 0x000fe200078e00ff */
[----:B------:R-:W-:Y:S01]  /*1410*/  SHF.R.S32.HI R25, RZ, 0x1f, R8 ;  /* 0x0000001fff197819 */ /* 0x000fe20000011408 */
[----:B------:R-:W-:-:S03]  /*1420*/  IMAD.IADD R210, R206, 0x1, R5 ;  /* 0x00000001ced27824 */ /* 0x000fc600078e0205 */
[----:B------:R-:W-:Y:S02]  /*1430*/  SEL R0, R0, 0xffffffe0, !P0 ;  /* 0xffffffe000007807 */ /* 0x000fe40004000000 */
[----:B------:R-:W-:Y:S02]  /*1440*/  PLOP3.LUT P0, PT, PT, PT, UP0, 0x80, 0x0 ;  /* 0x000000000000781c */ /* 0x000fe40003f0f008 */
[----:B------:R-:W-:-:S04]  /*1450*/  LEA.HI R6, R25, R8, RZ, 0x2 ;  /* 0x0000000819067211 */ /* 0x000fc800078f10ff */
[----:B------:R-:W-:-:S05]  /*1460*/  SHF.R.S32.HI R218, RZ, 0x2, R6 ;  /* 0x00000002ffda7819 */ /* 0x000fca0000011406 */
[C---:B------:R-:W-:Y:S02]  /*1470*/  IMAD R218, R7.reuse, 0x10, R218 ;  /* 0x0000001007da7824 */ /* 0x040fe400078e02da */
[----:B------:R-:W-:Y:S02]  /*1480*/  IMAD R7, R7, 0x200, R206 ;  /* 0x0000020007077824 */ /* 0x000fe400078e02ce */
[----:B------:R-:W-:Y:S02]  /*1490*/  IMAD.IADD R206, R206, 0x1, R15 ;  /* 0x00000001cece7824 */ /* 0x000fe400078e020f */
[----:B------:R-:W-:Y:S01]  /*14a0*/  IMAD.IADD R212, R7, 0x1, R212 ;  /* 0x0000000107d47824 */ /* 0x000fe200078e02d4 */
[----:B------:R-:W-:Y:S05]  /*14b0*/  @!P0 BRA `(.L_x_654) ;  /* 0x0000019000008947 */ /* 0x000fea0003800000 */
[----:B-1----:R-:W-:Y:S01]  /*14c0*/  IMAD.MOV.U32 R16, RZ, RZ, c[0x0][0x208] ;  /* 0x00008200ff107624 */ /* 0x002fe200078e00ff */
[----:B------:R-:W-:Y:S01]  /*14d0*/  P2R R15, PR, RZ, 0x4 ;  /* 0x00000004ff0f7803 */ /* 0x000fe20000000000 */
[----:B------:R-:W-:Y:S01]  /*14e0*/  IMAD.MOV.U32 R5, RZ, RZ, 0x6 ;  /* 0x00000006ff057424 */ /* 0x000fe200078e00ff */
[----:B------:R-:W-:Y:S01]  /*14f0*/  UIADD3 UR4, UR6, -0x40, URZ ;  /* 0xffffffc006047890 */ /* 0x000fe2000fffe03f */
[C---:B------:R-:W-:Y:S01]  /*1500*/  IMAD.SHL.U32 R7, R16.reuse, 0x40, RZ ;  /* 0x0000004010077824 */ /* 0x040fe200078e00ff */
[----:B------:R-:W-:Y:S02]  /*1510*/  BSSY B0, `(.L_x_654) ;  /* 0x0000013000007945 */ /* 0x000fe40003800000 */
[----:B------:R-:W-:Y:S01]  /*1520*/  SHF.L.U64.HI R16, R16, R5, c[0x0][0x20c] ;  /* 0x0000830010107619 */ /* 0x000fe20000010205 */
[----:B------:R-:W-:-:S03]  /*1530*/  IMAD.SHL.U32 R5, R7, 0x2, RZ ;  /* 0x0000000207057824 */ /* 0x000fc600078e00ff */
[----:B------:R-:W-:Y:S02]  /*1540*/  SHF.L.U64.HI R7, R7, 0x1, R16 ;  /* 0x0000000107077819 */ /* 0x000fe40000010210 */
[----:B------:R-:W-:-:S04]  /*1550*/  IADD3 R16, P2, P0, R5, 0x80, R18 ;  /* 0x0000008005107810 */ /* 0x000fc8000785e012 */
[----:B------:R-:W-:Y:S02]  /*1560*/  IADD3.X R17, R7, RZ, R19, P2, P0 ;  /* 0x000000ff07117210 */ /* 0x000fe400017e0413 */
[----:B------:R-:W-:-:S05]  /*1570*/  IADD3 R18, P0, R5, R18, RZ ;  /* 0x0000001205127210 */ /* 0x000fca0007f1e0ff */
[----:B------:R-:W-:Y:S01]  /*1580*/  IMAD.X R19, R7, 0x1, R19, P0 ;  /* 0x0000000107137824 */ /* 0x000fe200000e0613 */
[----:B------:R-:W-:-:S04]  /*1590*/  ISETP.LT.AND P0, PT, R216, UR4, PT ;  /* 0x00000004d8007c0c */ /* 0x000fc8000bf01270 */
[----:B------:R-:W-:-:S13]  /*15a0*/  ISETP.GE.OR P2, PT, R232, c[0x0][0x1fc], !P0 ;  /* 0x00007f00e8007a0c */ /* 0x000fda0004746670 */
[----:B------:R1:W-:Y:S01]  /*15b0*/  LDGSTS.E.BYPASS.LTC128B.128 [R213+0x15080], [R18.64], !P2 ;  /* 0x1508000012d57fae */ /* 0x0003e2000d101d5c */
[----:B------:R-:W-:Y:S02]  /*15c0*/  ISETP.GE.OR P2, PT, R14, c[0x0][0x1fc], !P0 ;  /* 0x00007f000e007a0c */ /* 0x000fe40004746670 */
[----:B------:R-:W-:-:S11]  /*15d0*/  ISETP.GE.OR P0, PT, R10, c[0x0][0x1fc], !P0 ;  /* 0x00007f000a007a0c */ /* 0x000fd60004706670 */
[----:B------:R1:W-:Y:S01]  /*15e0*/  LDGSTS.E.BYPASS.LTC128B.128 [R213+0x16080], [R18.64+0x40], !P2 ;  /* 0x1608004012d57fae */ /* 0x0003e2000d101d5c */
[----:B------:R-:W-:-:S03]  /*15f0*/  ISETP.NE.AND P2, PT, R15, RZ, PT ;  /* 0x000000ff0f00720c */ /* 0x000fc60003f45270 */
[----:B------:R1:W-:Y:S01]  /*1600*/  LDGSTS.E.BYPASS.LTC128B.128 [R213+0x17080], [R16.64], !P0 ;  /* 0x1708000010d57fae */ /* 0x0003e2000c101d5c */
[----:B------:R-:W-:Y:S05]  /*1610*/  @P1 BRA `(.L_x_655) ;  /* 0x0000002000001947 */ /* 0x000fea0003800000 */
[----:B------:R-:W-:-:S05]  /*1620*/  SHF.L.U32 R5, R12, 0x4, RZ ;  /* 0x000000040c057819 */ /* 0x000fca00000006ff */
[----:B------:R2:W-:Y:S02]  /*1630*/  LDGSTS.E.BYPASS.LTC128B.128 [R5+0x18380], [R20.64+0x100] ;  /* 0x1838010014057fae */ /* 0x0005e4000b901d5c */
.L_x_655:
[----:B------:R-:W-:Y:S05]  /*1640*/  BSYNC B0 ;  /* 0x0000000000007941 */ /* 0x000fea0003800000 */
.L_x_654:
[----:B-1----:R-:W-:Y:S01]  /*1650*/  UISETP.GE.AND UP0, UPT, UR6, 0x1, UPT ;  /* 0x000000010600788c */ /* 0x002fe2000bf06270 */
[----:B------:R-:W0:Y:S01]  /*1660*/  LDGDEPBAR ;  /* 0x00000000000079af */ /* 0x000e220000000000 */
        /* <DEDUP_REMOVED lines=50> */
[----:B--2---:R-:W-:Y:S01]  /*1990*/  SHF.R.S32.HI R5, RZ, 0x1f, R4 ;  /* 0x0000001fff057819 */ /* 0x004fe20000011404 */
[----:B------:R-:W-:Y:S01]  /*19a0*/  IMAD R2, R2, c[0x0][0x238], RZ ;  /* 0x00008e0002027a24 */ /* 0x000fe200078e02ff */
[----:B------:R-:W-:Y:S01]  /*19b0*/  SHF.R.S32.HI R13, RZ, 0x1f, R12 ;  /* 0x0000001fff0d7819 */ /* 0x000fe2000001140c */
[----:B------:R-:W-:Y:S01]  /*19c0*/  ULDC.64 UR4, c[0x0][0x240] ;  /* 0x0000900000047ab9 */ /* 0x000fe20000000a00 */
[----:B------:R-:W-:Y:S01]  /*19d0*/  LEA.HI R5, R5, R4, RZ, 0x2 ;  /* 0x0000000405057211 */ /* 0x000fe200078f10ff */
[C---:B------:R-:W-:Y:S01]  /*19e0*/  IMAD R2, R9.reuse, c[0x0][0x23c], R2 ;  /* 0x00008f0009027a24 */ /* 0x040fe200078e0202 */
[----:B------:R-:W-:Y:S01]  /*19f0*/  UIMAD UR4, UR7, UR4, URZ ;  /* 0x00000004070472a4 */ /* 0x000fe2000f8e023f */
[----:B------:R-:W-:Y:S01]  /*1a00*/  IMAD.WIDE.U32 R12, R9, c[0x0][0x238], R12 ;  /* 0x00008e00090c7a25 */ /* 0x000fe200078e000c */
[----:B------:R-:W-:Y:S01]  /*1a10*/  LOP3.LUT R5, R5, 0xfffffffc, RZ, 0xc0, !PT ;  /* 0xfffffffc05057812 */ /* 0x000fe200078ec0ff */
[----:B------:R-:W-:Y:S01]  /*1a20*/  UIADD3 UR6, UR6, 0x3f, URZ ;  /* 0x0000003f06067890 */ /* 0x000fe2000fffe03f */
[----:B------:R-:W-:Y:S01]  /*1a30*/  LEA R205, R205, 0x1c480, 0x1 ;  /* 0x0001c480cdcd7811 */ /* 0x000fe200078e08ff */
[----:B------:R-:W-:Y:S01]  /*1a40*/  IMAD.IADD R13, R13, 0x1, R2 ;  /* 0x000000010d0d7824 */ /* 0x000fe200078e0202 */
[----:B------:R-:W-:Y:S01]  /*1a50*/  UIMAD UR4, UR17, UR5, UR4 ;  /* 0x00000005110472a4 */ /* 0x000fe2000f8e0204 */
[----:B------:R-:W-:Y:S01]  /*1a60*/  IMAD.IADD R4, R4, 0x1, -R5 ;  /* 0x0000000104047824 */ /* 0x000fe200078e0a05 */
[----:B------:R-:W-:Y:S01]  /*1a70*/  LOP3.LUT R5, R6, 0xfffffffc, RZ, 0xc0, !PT ;  /* 0xfffffffc06057812 */ /* 0x000fe200078ec0ff */
[----:B------:R-:W-:Y:S01]  /*1a80*/  IMAD.U32 R238, RZ, RZ, UR17 ;  /* 0x00000011ffee7e24 */ /* 0x000fe2000f8e00ff */
[----:B------:R-:W-:Y:S01]  /*1a90*/  USHF.R.S32.HI UR16, URZ, 0x1f, UR6 ;  /* 0x0000001f3f107899 */ /* 0x000fe20008011406 */
[----:B------:R-:W-:Y:S01]  /*1aa0*/  IMAD R4, R4, -0x8, R11 ;  /* 0xfffffff804047824 */ /* 0x000fe200078e020b */
[----:B------:R-:W-:Y:S01]  /*1ab0*/  IADD3 R5, R8, -R5, RZ ;  /* 0x8000000508057210 */ /* 0x000fe20007ffe0ff */
[----:B------:R-:W-:Y:S01]  /*1ac0*/  IMAD.WIDE.U32 R238, R238, c[0x0][0x240], R12 ;  /* 0x00009000eeee7a25 */ /* 0x000fe200078e000c */
[----:B------:R-:W-:Y:S01]  /*1ad0*/  SHF.L.U32 R208, R208, 0x1, RZ ;  /* 0x00000001d0d07819 */ /* 0x000fe200000006ff */
[----:B------:R-:W-:Y:S01]  /*1ae0*/  ULEA.HI UR16, UR16, UR6, URZ, 0x6 ;  /* 0x0000000610107291 */ /* 0x000fe2000f8f303f */
[----:B------:R-:W-:Y:S01]  /*1af0*/  LEA R204, R202, R205, 0x1 ;  /* 0x000000cdcacc7211 */ /* 0x000fe200078e08ff */
[----:B------:R-:W-:Y:S01]  /*1b00*/  IMAD R203, R0, 0x2, R205 ;  /* 0x0000000200cb7824 */ /* 0x000fe200078e02cd */
[----:B------:R-:W-:Y:S01]  /*1b10*/  LEA R206, R206, 0x80, 0x1 ;  /* 0x00000080cece7811 */ /* 0x000fe200078e08ff */
[----:B------:R-:W-:Y:S01]  /*1b20*/  IMAD R219, R5, -0x2, R4 ;  /* 0xfffffffe05db7824 */ /* 0x000fe200078e0204 */
[----:B------:R-:W-:Y:S01]  /*1b30*/  IADD3 R231, R230, 0x18480, RZ ;  /* 0x00018480e6e77810 */ /* 0x000fe20007ffe0ff */
        /* <DEDUP_REMOVED lines=49> */
[----:B------:R-:W-:Y:S01]  /*1e50*/  LEA R200, R3, R208, 0x1 ;  /* 0x000000d003c87211 */ /* 0x000fe200078e08ff */
[----:B------:R-:W-:Y:S01]  /*1e60*/  IMAD R202, R202, 0x2, R203 ;  /* 0x00000002caca7824 */ /* 0x000fe200078e02cb */
[----:B------:R-:W-:Y:S01]  /*1e70*/  LEA R0, R0, R204, 0x1 ;  /* 0x000000cc00007211 */ /* 0x000fe200078e08ff */
[----:B------:R-:W-:Y:S01]  /*1e80*/  IMAD.IADD R201, R212, 0x1, R209 ;  /* 0x00000001d4c97824 */ /* 0x000fe200078e02d1 */
[----:B------:R-:W-:Y:S01]  /*1e90*/  IADD3 R236, R239, UR4, RZ ;  /* 0x00000004efec7c10 */ /* 0x000fe2000fffe0ff */
[----:B------:R-:W-:-:S02]  /*1ea0*/  ULDC UR9, c[0x0][0x188] ;  /* 0x0000620000097ab9 */ /* 0x000fc40000000800 */
[----:B------:R-:W-:Y:S02]  /*1eb0*/  UMOV UR20, 0x1 ;  /* 0x0000000100147882 */ /* 0x000fe40000000000 */
[----:B------:R-:W-:Y:S02]  /*1ec0*/  UMOV UR5, URZ ;  /* 0x0000003f00057c82 */ /* 0x000fe40008000000 */
[----:B------:R-:W-:Y:S02]  /*1ed0*/  UMOV UR11, URZ ;  /* 0x0000003f000b7c82 */ /* 0x000fe40008000000 */
[----:B------:R-:W-:Y:S02]  /*1ee0*/  UMOV UR19, URZ ;  /* 0x0000003f00137c82 */ /* 0x000fe40008000000 */
[----:B------:R-:W-:Y:S02]  /*1ef0*/  ULDC UR10, c[0x0][0x168] ;  /* 0x00005a00000a7ab9 */ /* 0x000fe40000000800 */
[----:B------:R-:W-:-:S02]  /*1f00*/  UIMAD UR9, UR17, UR9, URZ ;  /* 0x00000009110972a4 */ /* 0x000fc4000f8e023f */
[----:B------:R-:W-:Y:S02]  /*1f10*/  USHF.R.S32.HI UR16, URZ, 0x6, UR16 ;  /* 0x000000063f107899 */ /* 0x000fe40008011410 */
[----:B------:R-:W-:Y:S02]  /*1f20*/  ULDC UR8, c[0x0][0x168] ;  /* 0x00005a0000087ab9 */ /* 0x000fe40000000800 */
.L_x_659:
        /* <DEDUP_REMOVED lines=9> */
[----:B------:R-:W-:Y:S01]  /*1fc0*/  UISETP.GE.AND UP0, UPT, UR18, UR16, UPT ;  /* 0x000000101200728c */ /* 0x000fe2000bf06270 */
[----:B------:R-:W-:Y:S01]  /*1fd0*/  IMAD.SHL.U32 R3, R37, 0x2, RZ ;  /* 0x0000000225037824 */ /* 0x000fe200078e00ff */
[----:B------:R-:W-:Y:S01]  /*1fe0*/  SHF.L.U32 R237, R193, 0x2, RZ ;  /* 0x00000002c1ed7819 */ /* 0x000fe200000006ff */
[----:B------:R-:W-:Y:S03]  /*1ff0*/  IMAD.IADD R48, R212, 0x1, R49 ;  /* 0x00000001d4307824 */ /* 0x000fe600078e0231 */
[----:B------:R-:W-:Y:S02]  /*2000*/  PLOP3.LUT P0, PT, PT, PT, UP0, 0x80, 0x0 ;  /* 0x000000000000781c */ /* 0x000fe40003f0f008 */
[----:B------:R-:W-:Y:S01]  /*2010*/  SHF.L.U32 R2, R48, 0x1, RZ ;  /* 0x0000000130027819 */ /* 0x000fe200000006ff */
[----:B------:R-:W-:Y:S04]  /*2020*/  LDSM.16.M88.4 R40, [R208+0x80] ;  /* 0x00008000d028783b */ /* 0x000fe80000000200 */
[----:B------:R-:W1:Y:S04]  /*2030*/  LDSM.16.M88.4 R36, [R3+0xc080] ;  /* 0x00c080000324783b */ /* 0x000e680000000200 */
[----:B------:R-:W2:Y:S04]  /*2040*/  LDSM.16.M88.4 R44, [R3+0xc880] ;  /* 0x00c88000032c783b */ /* 0x000ea80000000200 */
[----:B------:R-:W3:Y:S04]  /*2050*/  LDSM.16.M88.4 R48, [R208+0x1080] ;  /* 0x00108000d030783b */ /* 0x000ee80000000200 */
[----:B------:R-:W-:Y:S04]  /*2060*/  LDSM.16.M88.4 R56, [R200+0x80] ;  /* 0x00008000c838783b */ /* 0x000fe80000000200 */
[----:B------:R-:W4:Y:S04]  /*2070*/  LDSM.16.M88.4 R52, [R2+0xc080] ;  /* 0x00c080000234783b */ /* 0x000f280000000200 */
[----:B------:R-:W5:Y:S04]  /*2080*/  LDSM.16.M88.4 R60, [R2+0xc880] ;  /* 0x00c88000023c783b */ /* 0x000f680000000200 */
[----:B------:R-:W3:Y:S04]  /*2090*/  LDSM.16.M88.4 R64, [R200+0x1080] ;  /* 0x00108000c840783b */ /* 0x000ee80000000200 */
[----:B------:R-:W-:Y:S04]  /*20a0*/  LDSM.16.M88.4 R164, [R200+0x2080] ;  /* 0x00208000c8a4783b */ /* 0x000fe80000000200 */
[----:B------:R-:W-:Y:S04]  /*20b0*/  LDSM.16.M88.4 R172, [R200+0x3080] ;  /* 0x00308000c8ac783b */ /* 0x000fe80000000200 */
[----:B------:R-:W-:Y:S01]  /*20c0*/  LDS R243, [R237+0x18080] ;  /* 0x01808000edf37984 */ /* 0x000fe20000000800 */
[-C--:B-1----:R-:W-:Y:S03]  /*20d0*/  HMMA.16816.F32 R4, R36, R40.reuse, RZ ;  /* 0x000000282404723c */ /* 0x082fe600000018ff */
[----:B------:R-:W-:Y:S04]  /*20e0*/  LDS R242, [R237+0x180a0] ;  /* 0x0180a000edf27984 */ /* 0x000fe80000000800 */
[----:B------:R-:W-:Y:S01]  /*20f0*/  LDS R241, [R237+0x18100] ;  /* 0x01810000edf17984 */ /* 0x000fe20000000800 */
[C---:B--2---:R-:W-:Y:S03]  /*2100*/  HMMA.16816.F32 R8, R44.reuse, R40, RZ ;  /* 0x000000282c08723c */ /* 0x044fe600000018ff */
[----:B------:R-:W-:Y:S05]  /*2110*/  LDS R240, [R237+0x18120] ;  /* 0x01812000edf07984 */ /* 0x000fea0000000800 */
        /* <DEDUP_REMOVED lines=8> */
[----:B------:R-:W1:Y:S04]  /*21a0*/  LDSM.16.M88.4 R36, [R3+0xd080] ;  /* 0x00d080000324783b */ /* 0x000e680000000200 */
[----:B------:R-:W2:Y:S03]  /*21b0*/  LDSM.16.M88.4 R48, [R208+0x3080] ;  /* 0x00308000d030783b */ /* 0x000ea60000000200 */
[-C--:B----4-:R-:W-:Y:S08]  /*21c0*/  HMMA.16816.F32 R4, R52, R56.reuse, R4 ;  /* 0x000000383404723c */ /* 0x090ff00000001804 */
[C---:B-----5:R-:W-:Y:S07]  /*21d0*/  HMMA.16816.F32 R8, R60.reuse, R56, R8 ;  /* 0x000000383c08723c */ /* 0x060fee0000001808 */
[----:B------:R-:W-:Y:S01]  /*21e0*/  IMAD.U32 R56, RZ, RZ, UR5 ;  /* 0x00000005ff387e24 */ /* 0x000fe2000f8e00ff */
[-C--:B------:R-:W-:Y:S04]  /*21f0*/  HMMA.16816.F32 R12, R60, R58.reuse, R12 ;  /* 0x0000003a3c0c723c */ /* 0x080fe8000000180c */
[----:B------:R-:W-:Y:S04]  /*2200*/  IMAD R56, R56, 0x1800, R201 ;  /* 0x0000180038387824 */ /* 0x000fe800078e02c9 */
[C---:B------:R-:W-:Y:S04]  /*2210*/  HMMA.16816.F32 R16, R52.reuse, R58, R16 ;  /* 0x0000003a3410723c */ /* 0x040fe80000001810 */
[----:B------:R-:W-:Y:S04]  /*2220*/  SHF.L.U32 R176, R56, 0x1, RZ ;  /* 0x0000000138b07819 */ /* 0x000fe800000006ff */
[-C--:B------:R-:W-:Y:S01]  /*2230*/  HMMA.16816.F32 R20, R52, R64.reuse, R20 ;  /* 0x000000403414723c */ /* 0x080fe20000001814 */
[----:B------:R-:W3:Y:S04]  /*2240*/  LDSM.16.M88.4 R56, [R176+0xd080] ;  /* 0x00d08000b038783b */ /* 0x000ee80000000200 */
[----:B------:R-:W4:Y:S03]  /*2250*/  LDSM.16.M88.4 R168, [R176+0xd880] ;  /* 0x00d88000b0a8783b */ /* 0x000f260000000200 */
[C---:B------:R-:W-:Y:S08]  /*2260*/  HMMA.16816.F32 R24, R60.reuse, R64, R24 ;  /* 0x000000403c18723c */ /* 0x040ff00000001818 */
[-C--:B------:R-:W-:Y:S01]  /*2270*/  HMMA.16816.F32 R28, R60, R66.reuse, R28 ;  /* 0x000000423c1c723c */ /* 0x080fe2000000181c */
[----:B------:R-:W-:Y:S07]  /*2280*/  LDSM.16.M88.4 R60, [R3+0xe880] ;  /* 0x00e88000033c783b */ /* 0x000fee0000000200 */
[----:B------:R-:W-:Y:S01]  /*2290*/  HMMA.16816.F32 R32, R52, R66, R32 ;  /* 0x000000423420723c */ /* 0x000fe20000001820 */
[----:B------:R-:W-:Y:S04]  /*22a0*/  LDSM.16.M88.4 R52, [R208+0x4080] ;  /* 0x00408000d034783b */ /* 0x000fe80000000200 */
[----:B------:R-:W-:Y:S03]  /*22b0*/  LDSM.16.M88.4 R64, [R208+0x5080] ;  /* 0x00508000d040783b */ /* 0x000fe60000000200 */
        /* <DEDUP_REMOVED lines=10> */
[----:B------:R-:W2:Y:S04]  /*2360*/  LDSM.16.M88.4 R36, [R176+0xe080] ;  /* 0x00e08000b024783b */ /* 0x000ea80000000200 */
[----:B------:R-:W5:Y:S03]  /*2370*/  LDSM.16.M88.4 R48, [R176+0xe880] ;  /* 0x00e88000b030783b */ /* 0x000f660000000200 */
[-C--:B---3--:R-:W-:Y:S08]  /*2380*/  HMMA.16816.F32 R4, R56, R164.reuse, R4 ;  /* 0x000000a43804723c */ /* 0x088ff00000001804 */
[C---:B----4-:R-:W-:Y:S08]  /*2390*/  HMMA.16816.F32 R8, R168.reuse, R164, R8 ;  /* 0x000000a4a808723c */ /* 0x050ff00000001808 */
[-C--:B------:R-:W-:Y:S08]  /*23a0*/  HMMA.16816.F32 R12, R168, R166.reuse, R12 ;  /* 0x000000a6a80c723c */ /* 0x080ff0000000180c */
[C---:B------:R-:W-:Y:S08]  /*23b0*/  HMMA.16816.F32 R16, R56.reuse, R166, R16 ;  /* 0x000000a63810723c */ /* 0x040ff00000001810 */
[-C--:B------:R-:W-:Y:S08]  /*23c0*/  HMMA.16816.F32 R20, R56, R172.reuse, R20 ;  /* 0x000000ac3814723c */ /* 0x080ff00000001814 */
[C---:B------:R-:W-:Y:S08]  /*23d0*/  HMMA.16816.F32 R24, R168.reuse, R172, R24 ;  /* 0x000000aca818723c */ /* 0x040ff00000001818 */
[-C--:B------:R-:W-:Y:S08]  /*23e0*/  HMMA.16816.F32 R28, R168, R174.reuse, R28 ;  /* 0x000000aea81c723c */ /* 0x080ff0000000181c */
[----:B------:R-:W-:Y:S08]  /*23f0*/  HMMA.16816.F32 R32, R56, R174, R32 ;  /* 0x000000ae3820723c */ /* 0x000ff00000001820 */
[-C--:B-1----:R-:W-:Y:S08]  /*2400*/  HMMA.16816.F32 R4, R40, R52.reuse, R4 ;  /* 0x000000342804723c */ /* 0x082ff00000001804 */
[C---:B------:R-:W-:Y:S08]  /*2410*/  HMMA.16816.F32 R8, R60.reuse, R52, R8 ;  /* 0x000000343c08723c */ /* 0x040ff00000001808 */
[-C--:B------:R-:W-:Y:S08]  /*2420*/  HMMA.16816.F32 R12, R60, R54.reuse, R12 ;  /* 0x000000363c0c723c */ /* 0x080ff0000000180c */
[C---:B------:R-:W-:Y:S01]  /*2430*/  HMMA.16816.F32 R16, R40.reuse, R54, R16 ;  /* 0x000000362810723c */ /* 0x040fe20000001810 */
[----:B------:R-:W1:Y:S01]  /*2440*/  LDSM.16.M88.4 R52, [R200+0x5080] ;  /* 0x00508000c834783b */ /* 0x000e620000000200 */
[----:B------:R-:W-:Y:S04]  /*2450*/  DEPBAR.LE SB0, 0x1 ;  /* 0x000080400000791a */ /* 0x000fe80000000000 */
[----:B------:R-:W-:Y:S02]  /*2460*/  BAR.SYNC.DEFER_BLOCKING 0x0 ;  /* 0x0000000000007b1d */ /* 0x000fe40000010000 */
[-C--:B------:R-:W-:Y:S08]  /*2470*/  HMMA.16816.F32 R20, R40, R64.reuse, R20 ;  /* 0x000000402814723c */ /* 0x080ff00000001814 */
[C---:B------:R-:W-:Y:S08]  /*2480*/  HMMA.16816.F32 R24, R60.reuse, R64, R24 ;  /* 0x000000403c18723c */ /* 0x040ff00000001818 */
[-C--:B------:R-:W-:Y:S01]  /*2490*/  HMMA.16816.F32 R28, R60, R66.reuse, R28 ;  /* 0x000000423c1c723c */ /* 0x080fe2000000181c */
[----:B------:R3:W4:Y:S07]  /*24a0*/  LDSM.16.M88.4 R164, [R3+0x12080] ;  /* 0x0120800003a4783b */ /* 0x00072e0000000200 */
[----:B------:R-:W-:Y:S01]  /*24b0*/  HMMA.16816.F32 R32, R40, R66, R32 ;  /* 0x000000422820723c */ /* 0x000fe20000001820 */
[----:B------:R3:W3:Y:S04]  /*24c0*/  LDSM.16.M88.4 R172, [R3+0x12880] ;  /* 0x0128800003ac783b */ /* 0x0006e80000000200 */
[----:B------:R1:W3:Y:S03]  /*24d0*/  LDSM.16.M88.4 R176, [R2+0x12080] ;  /* 0x0120800002b0783b */ /* 0x0002e60000000200 */
[-C--:B--2---:R-:W-:Y:S01]  /*24e0*/  HMMA.16816.F32 R4, R36, R44.reuse, R4 ;  /* 0x0000002c2404723c */ /* 0x084fe20000001804 */
[----:B------:R2:W2:Y:S04]  /*24f0*/  LDSM.16.M88.4 R184, [R2+0x12880] ;  /* 0x0128800002b8783b */ /* 0x0004a80000000200 */
[----:B------:R1:W2:Y:S03]  /*2500*/  LDSM.16.M88.4 R168, [R208+0x6080] ;  /* 0x00608000d0a8783b */ /* 0x0002a60000000200 */
[C---:B-----5:R-:W-:Y:S01]  /*2510*/  HMMA.16816.F32 R8, R48.reuse, R44, R8 ;  /* 0x0000002c3008723c */ /* 0x060fe20000001808 */
[----:B------:R5:W2:Y:S04]  /*2520*/  LDSM.16.M88.4 R64, [R208+0x7080] ;  /* 0x00708000d040783b */ /* 0x000aa80000000200 */
[----:B------:R5:W2:Y:S03]  /*2530*/  LDSM.16.M88.4 R180, [R200+0x6080] ;  /* 0x00608000c8b4783b */ /* 0x000aa60000000200 */
[-C--:B------:R-:W-:Y:S01]  /*2540*/  HMMA.16816.F32 R12, R48, R46.reuse, R12 ;  /* 0x0000002e300c723c */ /* 0x080fe2000000180c */
[----:B------:R5:W2:Y:S07]  /*2550*/  LDSM.16.M88.4 R188, [R200+0x7080] ;  /* 0x00708000c8bc783b */ /* 0x000aae0000000200 */
[C---:B------:R-:W-:Y:S08]  /*2560*/  HMMA.16816.F32 R16, R36.reuse, R46, R16 ;  /* 0x0000002e2410723c */ /* 0x040ff00000001810 */
[-C--:B-1----:R-:W-:Y:S08]  /*2570*/  HMMA.16816.F32 R20, R36, R52.reuse, R20 ;  /* 0x000000342414723c */ /* 0x082ff00000001814 */
[C---:B------:R-:W-:Y:S08]  /*2580*/  HMMA.16816.F32 R24, R48.reuse, R52, R24 ;  /* 0x000000343018723c */ /* 0x040ff00000001818 */
[-C--:B------:R-:W-:Y:S08]  /*2590*/  HMMA.16816.F32 R28, R48, R54.reuse, R28 ;  /* 0x00000036301c723c */ /* 0x080ff0000000181c */
[----:B------:R-:W-:Y:S01]  /*25a0*/  HMMA.16816.F32 R32, R36, R54, R32 ;  /* 0x000000362420723c */ /* 0x000fe20000001820 */
[----:B------:R-:W-:-:S07]  /*25b0*/  @P0 BRA `(.L_x_657) ;  /* 0x0000032000000947 */ /* 0x000fce0003800000 */
[----:B---345:R-:W-:Y:S01]  /*25c0*/  IMAD.MOV.U32 R40, RZ, RZ, R234 ;  /* 0x000000ffff287224 */ /* 0x038fe200078e00ea */
[----:B------:R-:W1:Y:S01]  /*25d0*/  S2R R36, SR_CTAID.Y ;  /* 0x0000000000247919 */ /* 0x000e620000002600 */
[----:B------:R-:W-:Y:S01]  /*25e0*/  ULDC.64 UR6, c[0x0][0x178] ;  /* 0x00005e0000067ab9 */ /* 0x000fe20000000a00 */
[----:B------:R-:W-:Y:S01]  /*25f0*/  IMAD.MOV.U32 R41, RZ, RZ, R227 ;  /* 0x000000ffff297224 */ /* 0x000fe200078e00e3 */
[----:B------:R-:W-:Y:S02]  /*2600*/  UIMAD.WIDE.U32 UR30, UR18, UR6, URZ ;  /* 0x00000006121e72a5 */ /* 0x000fe4000f8e003f */
[----:B------:R-:W-:Y:S04]  /*2610*/  USHF.R.S32.HI UR4, URZ, 0x1f, UR18 ;  /* 0x0000001f3f047899 */ /* 0x000fe80008011412 */
[----:B------:R-:W-:Y:S02]  /*2620*/  UIMAD UR4, UR4, UR6, URZ ;  /* 0x00000006040472a4 */ /* 0x000fe4000f8e023f */
[----:B------:R-:W-:Y:S02]  /*2630*/  UIMAD UR6, UR18, -0x40, UR10 ;  /* 0xffffffc0120678a4 */ /* 0x000fe4000f8e020a */
[----:B------:R-:W-:Y:S04]  /*2640*/  UIMAD UR4, UR18, UR7, UR4 ;  /* 0x00000007120472a4 */ /* 0x000fe8000f8e0204 */
[----:B------:R-:W-:Y:S01]  /*2650*/  UIADD3 UR4, UR31, UR4, URZ ;  /* 0x000000041f047290 */ /* 0x000fe2000fffe03f */
[----:B-1----:R-:W-:Y:S01]  /*2660*/  SHF.R.S32.HI R3, RZ, 0x1f, R36 ;  /* 0x0000001fff037819 */ /* 0x002fe20000011424 */
[----:B------:R-:W-:Y:S04]  /*2670*/  IMAD.WIDE.U32 R40, R36, c[0x0][0x180], R40 ;  /* 0x0000600024287a25 */ /* 0x000fe800078e0028 */
[C---:B------:R-:W-:Y:S01]  /*2680*/  IMAD R37, R3.reuse, c[0x0][0x180], RZ ;  /* 0x0000600003257a24 */ /* 0x040fe200078e02ff */
[----:B--2---:R-:W-:Y:S01]  /*2690*/  IADD3 R2, P0, R40, UR9, RZ ;  /* 0x0000000928027c10 */ /* 0x004fe2000ff1e0ff */
[C---:B------:R-:W-:Y:S04]  /*26a0*/  @!P1 IMAD.WIDE.U32 R38, R36.reuse, c[0x0][0x270], R220 ;  /* 0x00009c0024269a25 */ /* 0x040fe800078e00dc */
[C---:B------:R-:W-:Y:S02]  /*26b0*/  IMAD R37, R36.reuse, c[0x0][0x184], R37 ;  /* 0x0000610024257a24 */ /* 0x040fe400078e0225 */
[----:B------:R-:W-:Y:S03]  /*26c0*/  @!P1 IMAD R3, R3, c[0x0][0x270], RZ ;  /* 0x00009c0003039a24 */ /* 0x000fe600078e02ff */
[----:B------:R-:W-:Y:S01]  /*26d0*/  IADD3.X R37, R41, UR12, R37, P0, !PT ;  /* 0x0000000c29257c10 */ /* 0x000fe200087fe425 */
[----:B------:R-:W-:Y:S01]  /*26e0*/  @!P1 IMAD R3, R36, c[0x0][0x274], R3 ;  /* 0x00009d0024039a24 */ /* 0x000fe200078e0203 */
[----:B------:R-:W-:Y:S04]  /*26f0*/  @!P1 IADD3 R36, P0, R38, UR24, RZ ;  /* 0x0000001826249c10 */ /* 0x000fe8000ff1e0ff */
[----:B------:R-:W-:Y:S02]  /*2700*/  @!P1 IADD3.X R3, R39, UR14, R3, P0, !PT ;  /* 0x0000000e27039c10 */ /* 0x000fe400087fe403 */
[C---:B------:R-:W-:Y:S04]  /*2710*/  LEA R39, P0, R2.reuse, c[0x0][0x160], 0x1 ;  /* 0x0000580002277a11 */ /* 0x040fe800078008ff */
[----:B------:R-:W-:Y:S01]  /*2720*/  LEA.HI.X R37, R2, c[0x0][0x164], R37, 0x1, P0 ;  /* 0x0000590002257a11 */ /* 0x000fe200000f0c25 */
[----:B------:R-:W-:Y:S01]  /*2730*/  IMAD.U32 R2, RZ, RZ, UR30 ;  /* 0x0000001eff027e24 */ /* 0x000fe2000f8e00ff */
[C---:B------:R-:W-:Y:S04]  /*2740*/  @!P1 LEA R40, P0, R36.reuse, c[0x0][0x258], 0x2 ;  /* 0x0000960024289a11 */ /* 0x040fe800078010ff */
[----:B------:R-:W-:Y:S02]  /*2750*/  @!P1 LEA.HI.X R41, R36, c[0x0][0x25c], R3, 0x2, P0 ;  /* 0x0000970024299a11 */ /* 0x000fe400000f1403 */
[----:B------:R-:W-:Y:S01]  /*2760*/  LEA R38, P0, R2, R39, 0x7 ;  /* 0x0000002702267211 */ /* 0x000fe200078038ff */
[----:B------:R-:W-:Y:S01]  /*2770*/  IMAD.U32 R2, RZ, RZ, UR4 ;  /* 0x00000004ff027e24 */ /* 0x000fe2000f8e00ff */
[----:B------:R-:W-:Y:S04]  /*2780*/  MOV R3, UR30 ;  /* 0x0000001e00037c02 */ /* 0x000fe80008000f00 */
[----:B------:R-:W-:Y:S01]  /*2790*/  LEA.HI.X R39, R3, R37, R2, 0x7, P0 ;  /* 0x0000002503277211 */ /* 0x000fe200000f3c02 */
[----:B------:R-:W-:Y:S01]  /*27a0*/  IMAD.U32 R2, RZ, RZ, UR20 ;  /* 0x00000014ff027e24 */ /* 0x000fe2000f8e00ff */
[----:B------:R-:W-:Y:S01]  /*27b0*/  ISETP.GE.OR P0, PT, R216, UR6, P6 ;  /* 0x00000006d8007c0c */ /* 0x000fe2000b706670 */
[----:B------:R-:W-:Y:S02]  /*27c0*/  IMAD.U32 R3, RZ, RZ, UR20 ;  /* 0x00000014ff037e24 */ /* 0x000fe4000f8e00ff */
[----:B------:R-:W-:Y:S01]  /*27d0*/  IMAD R36, R2, 0x3000, R229 ;  /* 0x0000300002247824 */ /* 0x000fe200078e02e5 */
[----:B------:R-:W-:Y:S01]  /*27e0*/  MOV R2, UR11 ;  /* 0x0000000b00027c02 */ /* 0x000fe20008000f00 */
[----:B------:R-:W-:Y:S03]  /*27f0*/  @!P1 IMAD R3, R3, 0x40, R220 ;  /* 0x0000004003039824 */ /* 0x000fe600078e02dc */
[----:B------:R-:W-:Y:S02]  /*2800*/  @!P1 LEA R2, R2, 0x40, 0x6 ;  /* 0x0000004002029811 */ /* 0x000fe400078e30ff */
[----:B------:R-:W-:Y:S03]  /*2810*/  @!P1 SHF.L.U32 R37, R3, 0x2, RZ ;  /* 0x0000000203259819 */ /* 0x000fe600000006ff */
[----:B------:R-:W-:Y:S01]  /*2820*/  @!PT LDS RZ, [RZ] ;  /* 0x00000000fffff984 */ /* 0x000fe20000000800 */
[----:B------:R-:W-:Y:S01]  /*2830*/  @!PT LDS RZ, [RZ] ;  /* 0x00000000fffff984 */ /* 0x000fe20000000800 */
[----:B------:R-:W-:Y:S01]  /*2840*/  @!PT LDS RZ, [RZ] ;  /* 0x00000000fffff984 */ /* 0x000fe20000000800 */
[----:B------:R1:W-:Y:S01]  /*2850*/  LDGSTS.E.BYPASS.LTC128B.128 [R36], [R38.64], !P0 ;  /* 0x0000000026247fae */ /* 0x0003e2000c101d5c */
[----:B------:R-:W-:Y:S01]  /*2860*/  ISETP.GE.OR P0, PT, R216, UR6, !P3 ;  /* 0x00000006d8007c0c */ /* 0x000fe2000df06670 */
[----:B------:R-:W-:Y:S11]  /*2870*/  @!P1 IMAD.WIDE R40, R2, 0x4, R40 ;  /* 0x0000000402289825 */ /* 0x000ff600078e0228 */
[----:B------:R-:W-:Y:S01]  /*2880*/  @!UPT UIADD3 URZ, URZ, URZ, URZ ;  /* 0x0000003f3f3ff290 */ /* 0x000fe2000fffe03f */
[----:B------:R1:W-:Y:S01]  /*2890*/  LDGSTS.E.BYPASS.LTC128B.128 [R36+0x1000], [R38.64+0x40], !P0 ;  /* 0x0100004026247fae */ /* 0x0003e2000c101d5c */
[----:B------:R-:W-:Y:S11]  /*28a0*/  ISETP.GE.OR P0, PT, R216, UR6, !P2 ;  /* 0x00000006d8007c0c */ /* 0x000ff6000d706670 */
[----:B------:R-:W-:Y:S02]  /*28b0*/  @!UPT UIADD3 URZ, URZ, URZ, URZ ;  /* 0x0000003f3f3ff290 */ /* 0x000fe4000fffe03f */
[----:B------:R1:W-:Y:S07]  /*28c0*/  LDGSTS.E.BYPASS.LTC128B.128 [R36+0x2000], [R38.64+0x80], !P0 ;  /* 0x0200008026247fae */ /* 0x0003ee000c101d5c */
[----:B------:R1:W-:Y:S02]  /*28d0*/  @!P1 LDGSTS.E.BYPASS.LTC128B.128 [R37+0x18080], [R40.64] ;  /* 0x1808000028259fae */ /* 0x0003e4000b901d5c */
.L_x_657:
[-C--:B-12345:R-:W-:Y:S01]  /*28e0*/  HMMA.16816.F32 R36, R164, R168.reuse, RZ ;  /* 0x000000a8a424723c */ /* 0x0befe200000018ff */
[----:B------:R-:W-:Y:S01]  /*28f0*/  LDSM.16.M88.4 R192, [R208+0x8080] ;  /* 0x00808000d0c0783b */ /* 0x000fe20000000200 */
[----:B------:R-:W-:Y:S01]  /*2900*/  UMOV UR4, 0x1800 ;  /* 0x0000180000047882 */ /* 0x000fe20000000000 */
[----:B------:R-:W-:Y:S01]  /*2910*/  ISETP.GT.AND P0, PT, R219, RZ, PT ;  /* 0x000000ffdb00720c */ /* 0x000fe20003f04270 */
[----:B------:R-:W-:Y:S02]  /*2920*/  UIMAD UR4, UR5, UR4, 0x800 ;  /* 0x00000800050474a4 */ /* 0x000fe4000f8e0204 */
[----:B------:R-:W-:Y:S01]  /*2930*/  UIADD3 UR21, UR11, 0x2, URZ ;  /* 0x000000020b157890 */ /* 0x000fe2000fffe03f */
[----:B------:R-:W-:Y:S01]  /*2940*/  FSEL R249, R6, -INF , P0 ;  /* 0xff80000006f97808 */ /* 0x000fe20000000000 */
[C---:B------:R-:W-:Y:S01]  /*2950*/  HMMA.16816.F32 R40, R172.reuse, R168, RZ ;  /* 0x000000a8ac28723c */ /* 0x040fe200000018ff */
[----:B------:R-:W0:Y:S01]  /*2960*/  LDGDEPBAR ;  /* 0x00000000000079af */ /* 0x000e220000000000 */
[----:B------:R-:W-:Y:S02]  /*2970*/  UISETP.GE.AND UP0, UPT, UR21, UR16, UPT ;  /* 0x000000101500728c */ /* 0x000fe4000bf06270 */
[----:B------:R-:W-:Y:S02]  /*2980*/  IADD3 R3, R212, UR4, RZ ;  /* 0x00000004d4037c10 */ /* 0x000fe4000fffe0ff */
[----:B------:R-:W-:Y:S02]  /*2990*/  FSEL R4, R4, -INF , P0 ;  /* 0xff80000004047808 */ /* 0x000fe40000000000 */
[-C--:B------:R-:W-:Y:S01]  /*29a0*/  HMMA.16816.F32 R44, R172, R170.reuse, RZ ;  /* 0x000000aaac2c723c */ /* 0x080fe200000018ff */
[----:B------:R-:W-:Y:S05]  /*29b0*/  SHF.L.U32 R2, R3, 0x1, RZ ;  /* 0x0000000103027819 */ /* 0x000fea00000006ff */
[----:B------:R-:W-:Y:S02]  /*29c0*/  LDSM.16.M88.4 R196, [R2+0x12880] ;  /* 0x0128800002c4783b */ /* 0x000fe40000000200 */
[C---:B------:R-:W-:Y:S06]  /*29d0*/  HMMA.16816.F32 R48, R164.reuse, R170, RZ ;  /* 0x000000aaa430723c */ /* 0x040fec00000018ff */
[----:B------:R-:W1:Y:S02]  /*29e0*/  LDSM.16.M88.4 R168, [R2+0x12080] ;  /* 0x0120800002a8783b */ /* 0x000e640000000200 */
[-C--:B------:R-:W-:Y:S08]  /*29f0*/  HMMA.16816.F32 R52, R164, R64.reuse, RZ ;  /* 0x00000040a434723c */ /* 0x080ff000000018ff */
[C---:B------:R-:W-:Y:S08]  /*2a00*/  HMMA.16816.F32 R56, R172.reuse, R64, RZ ;  /* 0x00000040ac38723c */ /* 0x040ff000000018ff */
[-C--:B------:R-:W-:Y:S07]  /*2a10*/  HMMA.16816.F32 R60, R172, R66.reuse, RZ ;  /* 0x00000042ac3c723c */ /* 0x080fee00000018ff */
[----:B------:R-:W-:Y:S01]  /*2a20*/  IADD3 R172, R212, UR4, R209 ;  /* 0x00000004d4ac7c10 */ /* 0x000fe2000fffe0d1 */
[----:B------:R-:W-:Y:S01]  /*2a30*/  HMMA.16816.F32 R64, R164, R66, RZ ;  /* 0x00000042a440723c */ /* 0x000fe200000018ff */
[----:B------:R-:W2:Y:S03]  /*2a40*/  LDSM.16.M88.4 R164, [R208+0x9080] ;  /* 0x00908000d0a4783b */ /* 0x000ea60000000200 */
[----:B------:R-:W-:Y:S04]  /*2a50*/  SHF.L.U32 R3, R172, 0x1, RZ ;  /* 0x00000001ac037819 */ /* 0x000fe800000006ff */
[-C--:B------:R-:W-:Y:S01]  /*2a60*/  HMMA.16816.F32 R36, R176, R180.reuse, R36 ;  /* 0x000000b4b024723c */ /* 0x080fe20000001824 */
[----:B------:R-:W-:Y:S07]  /*2a70*/  LDSM.16.M88.4 R172, [R3+0x12080] ;  /* 0x0120800003ac783b */ /* 0x000fee0000000200 */
[C---:B------:R-:W-:Y:S08]  /*2a80*/  HMMA.16816.F32 R40, R184.reuse, R180, R40 ;  /* 0x000000b4b828723c */ /* 0x040ff00000001828 */
[-C--:B------:R-:W-:Y:S08]  /*2a90*/  HMMA.16816.F32 R44, R184, R182.reuse, R44 ;  /* 0x000000b6b82c723c */ /* 0x080ff0000000182c */
[C---:B------:R-:W-:Y:S01]  /*2aa0*/  HMMA.16816.F32 R48, R176.reuse, R182, R48 ;  /* 0x000000b6b030723c */ /* 0x040fe20000001830 */
[----:B------:R-:W-:Y:S07]  /*2ab0*/  LDSM.16.M88.4 R180, [R3+0x12880] ;  /* 0x0128800003b4783b */ /* 0x000fee0000000200 */
[-C--:B------:R-:W-:Y:S08]  /*2ac0*/  HMMA.16816.F32 R52, R176, R188.reuse, R52 ;  /* 0x000000bcb034723c */ /* 0x080ff00000001834 */
[C---:B------:R-:W-:Y:S08]  /*2ad0*/  HMMA.16816.F32 R56, R184.reuse, R188, R56 ;  /* 0x000000bcb838723c */ /* 0x040ff00000001838 */
[-C--:B------:R-:W-:Y:S07]  /*2ae0*/  HMMA.16816.F32 R60, R184, R190.reuse, R60 ;  /* 0x000000beb83c723c */ /* 0x080fee000000183c */
[----:B------:R-:W-:Y:S01]  /*2af0*/  FSEL R185, R10, -INF , P0 ;  /* 0xff8000000ab97808 */ /* 0x000fe20000000000 */
[----:B------:R-:W-:Y:S01]  /*2b00*/  HMMA.16816.F32 R64, R176, R190, R64 ;  /* 0x000000beb040723c */ /* 0x000fe20000001840 */
[----:B------:R-:W3:Y:S03]  /*2b10*/  LDSM.16.M88.4 R176, [R200+0x8080] ;  /* 0x00808000c8b0783b */ /* 0x000ee60000000200 */
[----:B------:R-:W-:Y:S01]  /*2b20*/  FSEL R186, R8, -INF , P0 ;  /* 0xff80000008ba7808 */ /* 0x000fe20000000000 */
[--C-:B------:R-:W-:Y:S01]  /*2b30*/  FFMA.FTZ R184, R4, c[0x0][0x29c], -R243.reuse ;  /* 0x0000a70004b87a23 */ /* 0x100fe200000108f3 */
[----:B------:R-:W-:Y:S01]  /*2b40*/  ISETP.GT.AND P0, PT, R219, 0x1, PT ;  /* 0x00000001db00780c */ /* 0x000fe20003f04270 */
[--C-:B------:R-:W-:Y:S01]  /*2b50*/  FFMA.FTZ R185, R185, c[0x0][0x29c], -R240.reuse ;  /* 0x0000a700b9b97a23 */ /* 0x100fe200000108f0 */
[-C--:B-1----:R-:W-:Y:S03]  /*2b60*/  HMMA.16816.F32 R36, R168, R192.reuse, R36 ;  /* 0x000000c0a824723c */ /* 0x082fe60000001824 */
[----:B------:R-:W-:Y:S02]  /*2b70*/  MUFU.EX2 R184, R184 ;  /* 0x000000b800b87308 */ /* 0x000fe40000000800 */
[----:B------:R-:W-:Y:S02]  /*2b80*/  FSEL R4, R5, -INF , P0 ;  /* 0xff80000005047808 */ /* 0x000fe40000000000 */
[----:B------:R-:W-:Y:S01]  /*2b90*/  FSEL R251, R7, -INF , P0 ;  /* 0xff80000007fb7808 */ /* 0x000fe20000000000 */
[C---:B------:R-:W-:Y:S04]  /*2ba0*/  HMMA.16816.F32 R40, R196.reuse, R192, R40 ;  /* 0x000000c0c428723c */ /* 0x040fe80000001828 */
[----:B------:R-:W-:Y:S01]  /*2bb0*/  FSEL R187, R11, -INF , P0 ;  /* 0xff8000000bbb7808 */ /* 0x000fe20000000000 */
[--C-:B------:R-:W-:Y:S01]  /*2bc0*/  FFMA.FTZ R189, R4, c[0x0][0x29c], -R243.reuse ;  /* 0x0000a70004bd7a23 */ /* 0x100fe200000108f3 */
[----:B------:R-:W-:Y:S01]  /*2bd0*/  FSEL R190, R9, -INF , P0 ;  /* 0xff80000009be7808 */ /* 0x000fe20000000000 */
[----:B------:R-:W1:Y:S01]  /*2be0*/  LDSM.16.M88.4 R4, [R200+0x9080] ;  /* 0x00908000c804783b */ /* 0x000e620000000200 */
[-C--:B------:R-:W-:Y:S01]  /*2bf0*/  HMMA.16816.F32 R44, R196, R194.reuse, R44 ;  /* 0x000000c2c42c723c */ /* 0x080fe2000000182c */
[----:B------:R-:W-:Y:S02]  /*2c00*/  MUFU.EX2 R185, R185 ;  /* 0x000000b900b97308 */ /* 0x000fe40000000800 */
[----:B------:R-:W-:Y:S01]  /*2c10*/  ISETP.GT.AND P0, PT, R219, 0x20, PT ;  /* 0x00000020db00780c */ /* 0x000fe20003f04270 */
[--C-:B------:R-:W-:Y:S03]  /*2c20*/  FFMA.FTZ R187, R187, c[0x0][0x29c], -R240.reuse ;  /* 0x0000a700bbbb7a23 */ /* 0x100fe600000108f0 */
[----:B------:R-:W-:Y:S01]  /*2c30*/  FSEL R16, R16, -INF , P0 ;  /* 0xff80000010107808 */ /* 0x000fe20000000000 */
[C---:B------:R-:W-:Y:S03]  /*2c40*/  HMMA.16816.F32 R48, R168.reuse, R194, R48 ;  /* 0x000000c2a830723c */ /* 0x040fe60000001830 */
[----:B------:R-:W-:Y:S01]  /*2c50*/  MUFU.EX2 R189, R189 ;  /* 0x000000bd00bd7308 */ /* 0x000fe20000000800 */
[----:B------:R-:W-:Y:S01]  /*2c60*/  FSEL R191, R14, -INF , P0 ;  /* 0xff8000000ebf7808 */ /* 0x000fe20000000000 */
[--C-:B------:R-:W-:Y:S03]  /*2c70*/  FFMA.FTZ R188, R16, c[0x0][0x29c], -R243.reuse ;  /* 0x0000a70010bc7a23 */ /* 0x100fe600000108f3 */
[-C--:B--2---:R-:W-:Y:S04]  /*2c80*/  HMMA.16816.F32 R52, R168, R164.reuse, R52 ;  /* 0x000000a4a834723c */ /* 0x084fe80000001834 */
[--C-:B------:R-:W-:Y:S01]  /*2c90*/  FFMA.FTZ R191, R191, c[0x0][0x29c], -R240.reuse ;  /* 0x0000a700bfbf7a23 */ /* 0x100fe200000108f0 */
[----:B------:R-:W-:Y:S03]  /*2ca0*/  MUFU.EX2 R188, R188 ;  /* 0x000000bc00bc7308 */ /* 0x000fe60000000800 */
[C---:B------:R-:W-:Y:S07]  /*2cb0*/  HMMA.16816.F32 R56, R196.reuse, R164, R56 ;  /* 0x000000a4c438723c */ /* 0x040fee0000001838 */
[----:B------:R-:W-:Y:S01]  /*2cc0*/  FSEL R165, R18, -INF , P0 ;  /* 0xff80000012a57808 */ /* 0x000fe20000000000 */
[-C--:B------:R-:W-:Y:S01]  /*2cd0*/  HMMA.16816.F32 R60, R196, R166.reuse, R60 ;  /* 0x000000a6c43c723c */ /* 0x080fe2000000183c */
[----:B------:R-:W-:Y:S06]  /*2ce0*/  MUFU.EX2 R191, R191 ;  /* 0x000000bf00bf7308 */ /* 0x000fec0000000800 */
[----:B------:R-:W-:Y:S01]  /*2cf0*/  FSEL R196, R12, -INF , P0 ;  /* 0xff8000000cc47808 */ /* 0x000fe20000000000 */
[----:B------:R-:W-:Y:S04]  /*2d00*/  HMMA.16816.F32 R64, R168, R166, R64 ;  /* 0x000000a6a840723c */ /* 0x000fe80000001840 */
[----:B------:R-:W-:Y:S04]  /*2d10*/  ISETP.GT.AND P0, PT, R219, 0x21, PT ;  /* 0x00000021db00780c */ /* 0x000fe80003f04270 */
[-C--:B---3--:R-:W-:Y:S05]  /*2d20*/  HMMA.16816.F32 R36, R172, R176.reuse, R36 ;  /* 0x000000b0ac24723c */ /* 0x088fea0000001824 */
[----:B------:R-:W-:Y:S02]  /*2d30*/  FSEL R8, R17, -INF , P0 ;  /* 0xff80000011087808 */ /* 0x000fe40000000000 */
[----:B------:R-:W-:Y:S01]  /*2d40*/  FSEL R252, R19, -INF , P0 ;  /* 0xff80000013fc7808 */ /* 0x000fe20000000000 */
[C---:B------:R-:W-:Y:S01]  /*2d50*/  HMMA.16816.F32 R40, R180.reuse, R176, R40 ;  /* 0x000000b0b428723c */ /* 0x040fe20000001828 */
[----:B------:R-:W-:Y:S03]  /*2d60*/  LDSM.16.M88.4 R16, [R2+0x13880] ;  /* 0x013880000210783b */ /* 0x000fe60000000200 */
[--C-:B------:R-:W-:Y:S01]  /*2d70*/  FFMA.FTZ R9, R8, c[0x0][0x29c], -R243.reuse ;  /* 0x0000a70008097a23 */ /* 0x100fe200000108f3 */
[----:B------:R-:W-:Y:S02]  /*2d80*/  FSEL R198, R13, -INF , P0 ;  /* 0xff8000000dc67808 */ /* 0x000fe40000000000 */
[----:B------:R-:W-:Y:S01]  /*2d90*/  FSEL R197, R15, -INF , P0 ;  /* 0xff8000000fc57808 */ /* 0x000fe20000000000 */
[-C--:B------:R-:W-:Y:S01]  /*2da0*/  HMMA.16816.F32 R44, R180, R178.reuse, R44 ;  /* 0x000000b2b42c723c */ /* 0x080fe2000000182c */
[----:B------:R2:W-:Y:S01]  /*2db0*/  MUFU.EX2 R177, R9 ;  /* 0x0000000900b17308 */ /* 0x0005e20000000800 */
[----:B------:R-:W-:Y:S01]  /*2dc0*/  LDSM.16.M88.4 R12, [R208+0xa080] ;  /* 0x00a08000d00c783b */ /* 0x000fe20000000200 */
[----:B------:R-:W-:Y:S01]  /*2dd0*/  ISETP.GT.AND P0, PT, R219, 0x40, PT ;  /* 0x00000040db00780c */ /* 0x000fe20003f04270 */
[--C-:B------:R-:W-:Y:S03]  /*2de0*/  FFMA.FTZ R197, R197, c[0x0][0x29c], -R240.reuse ;  /* 0x0000a700c5c57a23 */ /* 0x100fe600000108f0 */
[----:B------:R-:W-:Y:S01]  /*2df0*/  FSEL R250, R22, -INF , P0 ;  /* 0xff80000016fa7808 */ /* 0x000fe20000000000 */
[C---:B------:R-:W-:Y:S04]  /*2e00*/  HMMA.16816.F32 R48, R172.reuse, R178, R48 ;  /* 0x000000b2ac30723c */ /* 0x040fe80000001830 */
[----:B------:R-:W-:Y:S02]  /*2e10*/  FSEL R244, R24, -INF , P0 ;  /* 0xff80000018f47808 */ /* 0x000fe40000000000 */
[----:B------:R-:W-:Y:S02]  /*2e20*/  FSEL R199, R26, -INF , P0 ;  /* 0xff8000001ac77808 */ /* 0x000fe40000000000 */
[-C--:B-1----:R-:W-:Y:S04]  /*2e30*/  HMMA.16816.F32 R52, R172, R4.reuse, R52 ;  /* 0x00000004ac34723c */ /* 0x082fe80000001834 */
[----:B------:R-:W-:Y:S01]  /*2e40*/  FSEL R20, R20, -INF , P0 ;  /* 0xff80000014147808 */ /* 0x000fe20000000000 */
[----:B------:R-:W-:Y:S01]  /*2e50*/  FFMA.FTZ R199, R199, c[0x0][0x29c], -R240 ;  /* 0x0000a700c7c77a23 */ /* 0x000fe200000108f0 */
[----:B------:R-:W-:Y:S02]  /*2e60*/  ISETP.GT.AND P0, PT, R219, 0x41, PT ;  /* 0x00000041db00780c */ /* 0x000fe40003f04270 */
[C---:B------:R-:W-:Y:S03]  /*2e70*/  HMMA.16816.F32 R56, R180.reuse, R4, R56 ;  /* 0x00000004b438723c */ /* 0x040fe60000001838 */
[----:B------:R-:W-:Y:S01]  /*2e80*/  MUFU.EX2 R199, R199 ;  /* 0x000000c700c77308 */ /* 0x000fe20000000800 */
[----:B------:R-:W-:Y:S01]  /*2e90*/  FSEL R8, R21, -INF , P0 ;  /* 0xff80000015087808 */ /* 0x000fe20000000000 */
[--C-:B------:R-:W-:Y:S01]  /*2ea0*/  FFMA.FTZ R176, R20, c[0x0][0x29c], -R243.reuse ;  /* 0x0000a70014b07a23 */ /* 0x100fe200000108f3 */
[----:B------:R-:W-:Y:S02]  /*2eb0*/  FSEL R248, R23, -INF , P0 ;  /* 0xff80000017f87808 */ /* 0x000fe40000000000 */
[-C--:B------:R-:W-:Y:S04]  /*2ec0*/  HMMA.16816.F32 R60, R180, R6.reuse, R60 ;  /* 0x00000006b43c723c */ /* 0x080fe8000000183c */
[--C-:B------:R-:W-:Y:S01]  /*2ed0*/  FFMA.FTZ R21, R8, c[0x0][0x29c], -R243.reuse ;  /* 0x0000a70008157a23 */ /* 0x100fe200000108f3 */
[----:B------:R-:W-:Y:S01]  /*2ee0*/  FSEL R246, R25, -INF , P0 ;  /* 0xff80000019f67808 */ /* 0x000fe20000000000 */
[----:B--2---:R-:W1:Y:S01]  /*2ef0*/  LDSM.16.M88.4 R8, [R2+0x13080] ;  /* 0x013080000208783b */ /* 0x004e620000000200 */
[----:B------:R-:W-:Y:S01]  /*2f00*/  FSEL R245, R27, -INF , P0 ;  /* 0xff8000001bf57808 */ /* 0x000fe20000000000 */
[----:B------:R-:W-:Y:S01]  /*2f10*/  HMMA.16816.F32 R64, R172, R6, R64 ;  /* 0x00000006ac40723c */ /* 0x000fe20000001840 */
[----:B------:R2:W-:Y:S03]  /*2f20*/  MUFU.EX2 R179, R21 ;  /* 0x0000001500b37308 */ /* 0x0005e60000000800 */
[----:B------:R-:W-:Y:S01]  /*2f30*/  ISETP.GT.AND P0, PT, R219, 0x60, PT ;  /* 0x00000060db00780c */ /* 0x000fe20003f04270 */
[--C-:B------:R-:W-:Y:S01]  /*2f40*/  FFMA.FTZ R181, R252, c[0x0][0x29c], -R242.reuse ;  /* 0x0000a700fcb57a23 */ /* 0x100fe200000108f2 */
[----:B------:R-:W-:Y:S01]  /*2f50*/  LDSM.16.M88.4 R24, [R200+0xa080] ;  /* 0x00a08000c818783b */ /* 0x000fe20000000200 */
[--C-:B------:R-:W-:Y:S01]  /*2f60*/  FFMA.FTZ R180, R250, c[0x0][0x29c], -R242.reuse ;  /* 0x0000a700fab47a23 */ /* 0x100fe200000108f2 */
[----:B------:R-:W-:Y:S01]  /*2f70*/  FSEL R20, R32, -INF , P0 ;  /* 0xff80000020147808 */ /* 0x000fe20000000000 */
[--C-:B------:R-:W-:Y:S02]  /*2f80*/  FFMA.FTZ R183, R248, c[0x0][0x29c], -R242.reuse ;  /* 0x0000a700f8b77a23 */ /* 0x100fe400000108f2 */
[----:B------:R-:W3:Y:S01]  /*2f90*/  MUFU.EX2 R176, R176 ;  /* 0x000000b000b07308 */ /* 0x000ee20000000800 */
[----:B------:R-:W-:Y:S01]  /*2fa0*/  FSEL R178, R34, -INF , P0 ;  /* 0xff80000022b27808 */ /* 0x000fe20000000000 */
[--C-:B------:R-:W-:Y:S01]  /*2fb0*/  FFMA.FTZ R34, R165, c[0x0][0x29c], -R242.reuse ;  /* 0x0000a700a5227a23 */ /* 0x100fe200000108f2 */
[----:B------:R-:W-:Y:S01]  /*2fc0*/  FSEL R32, R28, -INF , P0 ;  /* 0xff8000001c207808 */ /* 0x000fe20000000000 */
[--C-:B------:R-:W-:Y:S01]  /*2fd0*/  FFMA.FTZ R28, R20, c[0x0][0x29c], -R243.reuse ;  /* 0x0000a700141c7a23 */ /* 0x100fe200000108f3 */
[----:B------:R-:W-:Y:S01]  /*2fe0*/  FSEL R247, R30, -INF , P0 ;  /* 0xff8000001ef77808 */ /* 0x000fe20000000000 */
[----:B------:R-:W-:Y:S01]  /*2ff0*/  LDSM.16.M88.4 R4, [R3+0x13080] ;  /* 0x013080000304783b */ /* 0x000fe20000000200 */
[----:B------:R-:W-:Y:S01]  /*3000*/  ISETP.GT.AND P0, PT, R219, 0x61, PT ;  /* 0x00000061db00780c */ /* 0x000fe20003f04270 */
[--C-:B------:R-:W-:Y:S02]  /*3010*/  FFMA.FTZ R30, R249, c[0x0][0x29c], -R242.reuse ;  /* 0x0000a700f91e7a23 */ /* 0x100fe400000108f2 */
[----:B------:R-:W-:Y:S01]  /*3020*/  MUFU.EX2 R28, R28 ;  /* 0x0000001c001c7308 */ /* 0x000fe20000000800 */
[----:B------:R-:W-:Y:S01]  /*3030*/  FSEL R20, R33, -INF , P0 ;  /* 0xff80000021147808 */ /* 0x000fe20000000000 */
[--C-:B------:R-:W-:Y:S01]  /*3040*/  FFMA.FTZ R33, R251, c[0x0][0x29c], -R242.reuse ;  /* 0x0000a700fb217a23 */ /* 0x100fe200000108f2 */
[----:B------:R-:W-:Y:S01]  /*3050*/  FSEL R35, R35, -INF , P0 ;  /* 0xff80000023237808 */ /* 0x000fe20000000000 */
[----:B------:R4:W-:Y:S01]  /*3060*/  LDSM.16.M88.4 R164, [R3+0x13880] ;  /* 0x0138800003a4783b */ /* 0x0009e20000000200 */
[--C-:B------:R-:W-:Y:S01]  /*3070*/  FFMA.FTZ R178, R178, c[0x0][0x29c], -R242.reuse ;  /* 0x0000a700b2b27a23 */ /* 0x100fe200000108f2 */
[----:B------:R-:W-:Y:S01]  /*3080*/  FSEL R31, R31, -INF , P0 ;  /* 0xff8000001f1f7808 */ /* 0x000fe20000000000 */
[----:B------:R-:W-:Y:S02]  /*3090*/  FFMA.FTZ R243, R20, c[0x0][0x29c], -R243 ;  /* 0x0000a70014f37a23 */ /* 0x000fe400000108f3 */
[----:B------:R-:W-:Y:S01]  /*30a0*/  FFMA.FTZ R242, R35, c[0x0][0x29c], -R242 ;  /* 0x0000a70023f27a23 */ /* 0x000fe200000108f2 */
[----:B------:R-:W-:Y:S01]  /*30b0*/  MUFU.EX2 R30, R30 ;  /* 0x0000001e001e7308 */ /* 0x000fe20000000800 */
[--C-:B------:R-:W-:Y:S01]  /*30c0*/  FFMA.FTZ R245, R245, c[0x0][0x29c], -R240.reuse ;  /* 0x0000a700f5f57a23 */ /* 0x100fe200000108f0 */
[----:B--2---:R-:W2:Y:S01]  /*30d0*/  LDSM.16.M88.4 R20, [R208+0xb080] ;  /* 0x00b08000d014783b */ /* 0x004ea20000000200 */
[--C-:B------:R-:W-:Y:S02]  /*30e0*/  FFMA.FTZ R32, R32, c[0x0][0x29c], -R241.reuse ;  /* 0x0000a70020207a23 */ /* 0x100fe400000108f1 */
[--C-:B------:R-:W-:Y:S01]  /*30f0*/  FFMA.FTZ R247, R247, c[0x0][0x29c], -R240.reuse ;  /* 0x0000a700f7f77a23 */ /* 0x100fe200000108f0 */
[-C--:B-1----:R-:W-:Y:S04]  /*3100*/  HMMA.16816.F32 R36, R8, R12.reuse, R36 ;  /* 0x0000000c0824723c */ /* 0x082fe80000001824 */
[----:B------:R-:W-:Y:S01]  /*3110*/  MUFU.EX2 R243, R243 ;  /* 0x000000f300f37308 */ /* 0x000fe20000000800 */
[----:B------:R-:W-:Y:S03]  /*3120*/  FFMA.FTZ R240, R31, c[0x0][0x29c], -R240 ;  /* 0x0000a7001ff07a23 */ /* 0x000fe600000108f0 */
[C---:B------:R-:W-:Y:S01]  /*3130*/  HMMA.16816.F32 R40, R16.reuse, R12, R40 ;  /* 0x0000000c1028723c */ /* 0x040fe20000001828 */
[----:B----4-:R-:W-:Y:S05]  /*3140*/  MOV R3, UR5 ;  /* 0x0000000500037c02 */ /* 0x010fea0008000f00 */
[----:B------:R-:W-:Y:S02]  /*3150*/  MUFU.EX2 R33, R33 ;  /* 0x0000002100217308 */ /* 0x000fe40000000800 */
[-C--:B------:R-:W-:Y:S04]  /*3160*/  HMMA.16816.F32 R44, R16, R14.reuse, R44 ;  /* 0x0000000e102c723c */ /* 0x080fe8000000182c */
[----:B------:R-:W-:Y:S04]  /*3170*/  IMAD R3, R3, 0x1800, R210 ;  /* 0x0000180003037824 */ /* 0x000fe800078e02d2 */
[----:B------:R-:W-:Y:S01]  /*3180*/  MUFU.EX2 R34, R34 ;  /* 0x0000002200227308 */ /* 0x000fe20000000800 */
[C---:B------:R-:W-:Y:S01]  /*3190*/  HMMA.16816.F32 R48, R8.reuse, R14, R48 ;  /* 0x0000000e0830723c */ /* 0x040fe20000001830 */
[----:B------:R-:W1:Y:S08]  /*31a0*/  LDSM.16.M88.4 R12, [R200+0xb080] ;  /* 0x00b08000c80c783b */ /* 0x000e700000000200 */
[----:B------:R-:W-:Y:S01]  /*31b0*/  MUFU.EX2 R181, R181 ;  /* 0x000000b500b57308 */ /* 0x000fe20000000800 */
[-C--:B--2---:R-:W-:Y:S08]  /*31c0*/  HMMA.16816.F32 R52, R8, R20.reuse, R52 ;  /* 0x000000140834723c */ /* 0x084ff00000001834 */
[C---:B------:R-:W-:Y:S01]  /*31d0*/  HMMA.16816.F32 R56, R16.reuse, R20, R56 ;  /* 0x000000141038723c */ /* 0x040fe20000001838 */
[----:B------:R-:W-:Y:S06]  /*31e0*/  MUFU.EX2 R180, R180 ;  /* 0x000000b400b47308 */ /* 0x000fec0000000800 */
[----:B------:R-:W-:Y:S01]  /*31f0*/  FSEL R20, R29, -INF , P0 ;  /* 0xff8000001d147808 */ /* 0x000fe20000000000 */
[-C--:B------:R-:W-:Y:S03]  /*3200*/  HMMA.16816.F32 R60, R16, R22.reuse, R60 ;  /* 0x00000016103c723c */ /* 0x080fe6000000183c */
[----:B------:R-:W2:Y:S01]  /*3210*/  MUFU.EX2 R183, R183 ;  /* 0x000000b700b77308 */ /* 0x000ea20000000800 */
[----:B------:R-:W-:Y:S03]  /*3220*/  LOP3.LUT P0, RZ, R215, 0x4, RZ, 0xc0, !PT ;  /* 0x00000004d7ff7812 */ /* 0x000fe6000780c0ff */
[--C-:B------:R-:W-:Y:S01]  /*3230*/  FFMA.FTZ R18, R198, c[0x0][0x29c], -R241.reuse ;  /* 0x0000a700c6127a23 */ /* 0x100fe200000108f1 */
[----:B------:R-:W-:Y:S01]  /*3240*/  HMMA.16816.F32 R64, R8, R22, R64 ;  /* 0x000000160840723c */ /* 0x000fe20000001840 */
[----:B------:R-:W4:Y:S03]  /*3250*/  LDS R10, [R237+0x18280] ;  /* 0x01828000ed0a7984 */ /* 0x000f260000000800 */
[--C-:B------:R-:W-:Y:S01]  /*3260*/  FFMA.FTZ R17, R196, c[0x0][0x29c], -R241.reuse ;  /* 0x0000a700c4117a23 */ /* 0x100fe200000108f1 */
[----:B------:R-:W-:Y:S01]  /*3270*/  MUFU.EX2 R18, R18 ;  /* 0x0000001200127308 */ /* 0x000fe20000000800 */
[--C-:B------:R-:W-:Y:S01]  /*3280*/  FFMA.FTZ R19, R244, c[0x0][0x29c], -R241.reuse ;  /* 0x0000a700f4137a23 */ /* 0x100fe200000108f1 */
[----:B---3--:R-:W-:Y:S01]  /*3290*/  F2FP.PACK_AB R23, R179, R176 ;  /* 0x000000b0b317723e */ /* 0x008fe200000000ff */
[-C--:B------:R-:W-:Y:S05]  /*32a0*/  HMMA.16816.F32 R36, R4, R24.reuse, R36 ;  /* 0x000000180424723c */ /* 0x080fea0000001824 */
[--C-:B------:R-:W-:Y:S02]  /*32b0*/  FFMA.FTZ R8, R186, c[0x0][0x29c], -R241.reuse ;  /* 0x0000a700ba087a23 */ /* 0x100fe400000108f1 */
[----:B------:R-:W3:Y:S01]  /*32c0*/  MUFU.EX2 R16, R178 ;  /* 0x000000b200107308 */ /* 0x000ee20000000800 */
[C---:B------:R-:W-:Y:S04]  /*32d0*/  HMMA.16816.F32 R40, R164.reuse, R24, R40 ;  /* 0x00000018a428723c */ /* 0x040fe80000001828 */
[----:B--2---:R-:W-:Y:S01]  /*32e0*/  F2FP.PACK_AB R31, R183, R180 ;  /* 0x000000b4b71f723e */ /* 0x004fe200000000ff */
[--C-:B------:R-:W-:Y:S03]  /*32f0*/  FFMA.FTZ R11, R190, c[0x0][0x29c], -R241.reuse ;  /* 0x0000a700be0b7a23 */ /* 0x100fe600000108f1 */
[-C--:B------:R-:W-:Y:S01]  /*3300*/  HMMA.16816.F32 R44, R164, R26.reuse, R44 ;  /* 0x0000001aa42c723c */ /* 0x080fe2000000182c */
[----:B------:R-:W-:Y:S07]  /*3310*/  MUFU.EX2 R24, R197 ;  /* 0x000000c500187308 */ /* 0x000fee0000000800 */
[C---:B------:R-:W-:Y:S03]  /*3320*/  HMMA.16816.F32 R48, R4.reuse, R26, R48 ;  /* 0x0000001a0430723c */ /* 0x040fe60000001830 */
[----:B------:R-:W2:Y:S04]  /*3330*/  MUFU.EX2 R9, R242 ;  /* 0x000000f200097308 */ /* 0x000ea80000000800 */
[----:B------:R-:W-:Y:S01]  /*3340*/  F2FP.PACK_AB R27, R33, R30 ;  /* 0x0000001e211b723e */ /* 0x000fe200000000ff */
[-C--:B-1----:R-:W-:Y:S05]  /*3350*/  HMMA.16816.F32 R52, R4, R12.reuse, R52 ;  /* 0x0000000c0434723c */ /* 0x082fea0000001834 */
[----:B------:R-:W-:Y:S03]  /*3360*/  MUFU.EX2 R8, R8 ;  /* 0x0000000800087308 */ /* 0x000fe60000000800 */
[C---:B------:R-:W-:Y:S01]  /*3370*/  HMMA.16816.F32 R56, R164.reuse, R12, R56 ;  /* 0x0000000ca438723c */ /* 0x040fe20000001838 */
[----:B------:R-:W1:Y:S06]  /*3380*/  LDS R13, [R237+0x182a0] ;  /* 0x0182a000ed0d7984 */ /* 0x000e6c0000000800 */
[----:B------:R-:W5:Y:S01]  /*3390*/  MUFU.EX2 R11, R11 ;  /* 0x0000000b000b7308 */ /* 0x000f620000000800 */
[-C--:B------:R-:W-:Y:S04]  /*33a0*/  HMMA.16816.F32 R60, R164, R14.reuse, R60 ;  /* 0x0000000ea43c723c */ /* 0x080fe8000000183c */
[--C-:B------:R-:W-:Y:S02]  /*33b0*/  FFMA.FTZ R12, R246, c[0x0][0x29c], -R241.reuse ;  /* 0x0000a700f60c7a23 */ /* 0x100fe400000108f1 */
[----:B------:R-:W-:Y:S01]  /*33c0*/  FFMA.FTZ R241, R20, c[0x0][0x29c], -R241 ;  /* 0x0000a70014f17a23 */ /* 0x000fe200000108f1 */
[----:B------:R-:W-:Y:S01]  /*33d0*/  SHF.L.U32 R166, R3, 0x1, RZ ;  /* 0x0000000103a67819 */ /* 0x000fe200000006ff */
[----:B------:R-:W-:Y:S01]  /*33e0*/  HMMA.16816.F32 R64, R4, R14, R64 ;  /* 0x0000000e0440723c */ /* 0x000fe20000001840 */
[----:B------:R-:W2:Y:S01]  /*33f0*/  LDS R14, [R237+0x18300] ;  /* 0x01830000ed0e7984 */ /* 0x000ea20000000800 */
[----:B------:R-:W1:Y:S02]  /*3400*/  MUFU.EX2 R17, R17 ;  /* 0x0000001100117308 */ /* 0x000e640000000800 */
[--C-:B----4-:R-:W-:Y:S01]  /*3410*/  FADD.FTZ R21, R52, -R10.reuse ;  /* 0x8000000a34157221 */ /* 0x110fe20000010000 */
[----:B------:R-:W4:Y:S01]  /*3420*/  LDS R237, [R237+0x18320] ;  /* 0x01832000eded7984 */ /* 0x000f220000000800 */
[--C-:B------:R-:W-:Y:S01]  /*3430*/  FADD.FTZ R20, R53, -R10.reuse ;  /* 0x8000000a35147221 */ /* 0x100fe20000010000 */
[----:B------:R-:W-:Y:S01]  /*3440*/  F2FP.PACK_AB R15, R189, R184 ;  /* 0x000000b8bd0f723e */ /* 0x000fe200000000ff */
[--C-:B------:R-:W-:Y:S01]  /*3450*/  FADD.FTZ R7, R48, -R10.reuse ;  /* 0x8000000a30077221 */ /* 0x100fe20000010000 */
[----:B------:R-:W-:Y:S01]  /*3460*/  IADD3 R53, R230, 0x184c0, RZ ;  /* 0x000184c0e6357810 */ /* 0x000fe20007ffe0ff */
[----:B------:R-:W-:Y:S02]  /*3470*/  STS [R230+0x18880], R27 ;  /* 0x0188801be6007388 */ /* 0x000fe40000000800 */
[--C-:B------:R-:W-:Y:S01]  /*3480*/  FADD.FTZ R6, R49, -R10.reuse ;  /* 0x8000000a31067221 */ /* 0x100fe20000010000 */
[----:B------:R-:W2:Y:S01]  /*3490*/  MUFU.EX2 R19, R19 ;  /* 0x0000001300137308 */ /* 0x000ea20000000800 */
[----:B------:R-:W-:Y:S01]  /*34a0*/  FMUL.FTZ R7, R188, R7 ;  /* 0x00000007bc077220 */ /* 0x000fe20000410000 */
[----:B------:R-:W-:Y:S01]  /*34b0*/  @P0 IADD3 R53, R231, -0x40, RZ ;  /* 0xffffffc0e7350810 */ /* 0x000fe20007ffe0ff */
[C---:B------:R-:W-:Y:S01]  /*34c0*/  FMUL.FTZ R6, R177.reuse, R6 ;  /* 0x00000006b1067220 */ /* 0x040fe20000410000 */
[----:B------:R-:W-:Y:S01]  /*34d0*/  F2FP.PACK_AB R188, R177, R188 ;  /* 0x000000bcb1bc723e */ /* 0x000fe200000000ff */
[--C-:B------:R-:W-:Y:S01]  /*34e0*/  FADD.FTZ R5, R36, -R10.reuse ;  /* 0x8000000a24057221 */ /* 0x100fe20000010000 */
[----:B------:R-:W-:Y:S01]  /*34f0*/  STS [R230+0x18480], R15 ;  /* 0x0184800fe6007388 */ /* 0x000fe20000000800 */
[--C-:B------:R-:W-:Y:S01]  /*3500*/  FADD.FTZ R4, R37, -R10.reuse ;  /* 0x8000000a25047221 */ /* 0x100fe20000010000 */
[----:B------:R-:W-:Y:S01]  /*3510*/  F2FP.PACK_AB R6, R6, R7 ;  /* 0x000000070606723e */ /* 0x000fe200000000ff */
[----:B------:R-:W-:Y:S01]  /*3520*/  FMUL.FTZ R5, R184, R5 ;  /* 0x00000005b8057220 */ /* 0x000fe20000410000 */
[----:B------:R-:W-:Y:S01]  /*3530*/  MUFU.EX2 R12, R12 ;  /* 0x0000000c000c7308 */ /* 0x000fe20000000800 */
[--C-:B------:R-:W-:Y:S01]  /*3540*/  FADD.FTZ R7, R64, -R10.reuse ;  /* 0x8000000a40077221 */ /* 0x100fe20000010000 */
[----:B------:R-:W-:Y:S01]  /*3550*/  STS [R53], R188 ;  /* 0x000000bc35007388 */ /* 0x000fe20000000800 */
[----:B------:R-:W-:Y:S01]  /*3560*/  FADD.FTZ R10, R65, -R10 ;  /* 0x8000000a410a7221 */ /* 0x000fe20000010000 */
[----:B------:R-:W-:Y:S01]  /*3570*/  PLOP3.LUT P0, PT, PT, PT, UP0, 0x80, 0x0 ;  /* 0x000000000000781c */ /* 0x000fe20003f0f008 */
[----:B------:R-:W-:Y:S02]  /*3580*/  FMUL.FTZ R4, R189, R4 ;  /* 0x00000004bd047220 */ /* 0x000fe40000410000 */
[--C-:B-1----:R-:W-:Y:S02]  /*3590*/  FADD.FTZ R25, R38, -R13.reuse ;  /* 0x8000000d26197221 */ /* 0x102fe40000010000 */
[--C-:B------:R-:W-:Y:S01]  /*35a0*/  FADD.FTZ R22, R39, -R13.reuse ;  /* 0x8000000d27167221 */ /* 0x100fe20000010000 */
[----:B------:R-:W-:Y:S01]  /*35b0*/  F2FP.PACK_AB R5, R4, R5 ;  /* 0x000000050405723e */ /* 0x000fe200000000ff */
[----:B------:R-:W-:Y:S01]  /*35c0*/  FMUL.FTZ R21, R176, R21 ;  /* 0x00000015b0157220 */ /* 0x000fe20000410000 */
[----:B------:R-:W1:Y:S01]  /*35d0*/  MUFU.EX2 R4, R187 ;  /* 0x000000bb00047308 */ /* 0x000e620000000800 */
[----:B------:R-:W-:Y:S02]  /*35e0*/  FMUL.FTZ R20, R179, R20 ;  /* 0x00000014b3147220 */ /* 0x000fe40000410000 */
[----:B------:R-:W-:Y:S01]  /*35f0*/  FMUL.FTZ R7, R28, R7 ;  /* 0x000000071c077220 */ /* 0x000fe20000410000 */
[C---:B------:R-:W-:Y:S01]  /*3600*/  F2FP.PACK_AB R28, R243.reuse, R28 ;  /* 0x0000001cf31c723e */ /* 0x040fe200000000ff */
[----:B------:R-:W-:Y:S01]  /*3610*/  FMUL.FTZ R10, R243, R10 ;  /* 0x0000000af30a7220 */ /* 0x000fe20000410000 */
[----:B------:R-:W-:Y:S01]  /*3620*/  F2FP.PACK_AB R21, R20, R21 ;  /* 0x000000151415723e */ /* 0x000fe200000000ff */
[----:B------:R-:W-:Y:S02]  /*3630*/  FMUL.FTZ R25, R30, R25 ;  /* 0x000000191e197220 */ /* 0x000fe40000410000 */
[----:B------:R-:W-:Y:S01]  /*3640*/  FMUL.FTZ R22, R33, R22 ;  /* 0x0000001621167220 */ /* 0x000fe20000410000 */
[----:B------:R-:W-:Y:S01]  /*3650*/  F2FP.PACK_AB R20, R10, R7 ;  /* 0x000000070a14723e */ /* 0x000fe200000000ff */
[--C-:B------:R-:W-:Y:S01]  /*3660*/  FADD.FTZ R29, R50, -R13.reuse ;  /* 0x8000000d321d7221 */ /* 0x100fe20000010000 */
[----:B------:R-:W1:Y:S01]  /*3670*/  MUFU.EX2 R32, R32 ;  /* 0x0000002000207308 */ /* 0x000e620000000800 */
[--C-:B------:R-:W-:Y:S01]  /*3680*/  FADD.FTZ R10, R51, -R13.reuse ;  /* 0x8000000d330a7221 */ /* 0x100fe20000010000 */
[----:B------:R-:W-:Y:S01]  /*3690*/  F2FP.PACK_AB R25, R22, R25 ;  /* 0x000000191619723e */ /* 0x000fe200000000ff */
[--C-:B------:R-:W-:Y:S02]  /*36a0*/  FADD.FTZ R7, R54, -R13.reuse ;  /* 0x8000000d36077221 */ /* 0x100fe40000010000 */
[--C-:B------:R-:W-:Y:S02]  /*36b0*/  FADD.FTZ R22, R55, -R13.reuse ;  /* 0x8000000d37167221 */ /* 0x100fe40000010000 */
[----:B------:R-:W-:Y:S01]  /*36c0*/  FMUL.FTZ R29, R34, R29 ;  /* 0x0000001d221d7220 */ /* 0x000fe20000410000 */
[C---:B------:R-:W-:Y:S01]  /*36d0*/  F2FP.PACK_AB R34, R181.reuse, R34 ;  /* 0x00000022b522723e */ /* 0x040fe200000000ff */
[----:B------:R-:W-:Y:S01]  /*36e0*/  FMUL.FTZ R10, R181, R10 ;  /* 0x0000000ab50a7220 */ /* 0x000fe20000410000 */
[----:B------:R-:W1:Y:S01]  /*36f0*/  MUFU.EX2 R241, R241 ;  /* 0x000000f100f17308 */ /* 0x000e620000000800 */
[----:B------:R-:W-:Y:S02]  /*3700*/  FMUL.FTZ R7, R180, R7 ;  /* 0x00000007b4077220 */ /* 0x000fe40000410000 */
[----:B------:R-:W-:Y:S01]  /*3710*/  FMUL.FTZ R22, R183, R22 ;  /* 0x00000016b7167220 */ /* 0x000fe20000410000 */
[----:B------:R-:W-:Y:S01]  /*3720*/  F2FP.PACK_AB R10, R10, R29 ;  /* 0x0000001d0a0a723e */ /* 0x000fe200000000ff */
[--C-:B------:R-:W-:Y:S01]  /*3730*/  FADD.FTZ R33, R66, -R13.reuse ;  /* 0x8000000d42217221 */ /* 0x100fe20000010000 */
[----:B------:R-:W-:Y:S01]  /*3740*/  STS [R53+0x400], R34 ;  /* 0x0004002235007388 */ /* 0x000fe20000000800 */
[----:B------:R-:W-:Y:S01]  /*3750*/  FADD.FTZ R26, R67, -R13 ;  /* 0x8000000d431a7221 */ /* 0x000fe20000010000 */
[----:B------:R-:W-:Y:S01]  /*3760*/  F2FP.PACK_AB R29, R22, R7 ;  /* 0x00000007161d723e */ /* 0x000fe200000000ff */
[----:B---3--:R-:W-:Y:S01]  /*3770*/  FMUL.FTZ R33, R16, R33 ;  /* 0x0000002110217220 */ /* 0x008fe20000410000 */
[C---:B--2---:R-:W-:Y:S01]  /*3780*/  F2FP.PACK_AB R16, R9.reuse, R16 ;  /* 0x000000100910723e */ /* 0x044fe200000000ff */
[----:B------:R-:W-:Y:S01]  /*3790*/  FMUL.FTZ R26, R9, R26 ;  /* 0x0000001a091a7220 */ /* 0x000fe20000410000 */
[----:B-----5:R-:W-:Y:S01]  /*37a0*/  F2FP.PACK_AB R7, R11, R8 ;  /* 0x000000080b07723e */ /* 0x020fe200000000ff */
[--C-:B------:R-:W-:Y:S01]  /*37b0*/  FADD.FTZ R9, R40, -R14.reuse ;  /* 0x8000000e28097221 */ /* 0x100fe20000010000 */
[----:B------:R-:W2:Y:S01]  /*37c0*/  MUFU.EX2 R30, R245 ;  /* 0x000000f5001e7308 */ /* 0x000ea20000000800 */
[--C-:B------:R-:W-:Y:S01]  /*37d0*/  FADD.FTZ R22, R41, -R14.reuse ;  /* 0x8000000e29167221 */ /* 0x100fe20000010000 */
[----:B------:R-:W-:Y:S01]  /*37e0*/  F2FP.PACK_AB R26, R26, R33 ;  /* 0x000000211a1a723e */ /* 0x000fe200000000ff */
[----:B------:R-:W-:Y:S01]  /*37f0*/  FMUL.FTZ R9, R8, R9 ;  /* 0x0000000908097220 */ /* 0x000fe20000410000 */
[----:B------:R4:W-:Y:S01]  /*3800*/  STS [R230+0x19480], R7 ;  /* 0x01948007e6007388 */ /* 0x0009e20000000800 */
[----:B------:R-:W-:Y:S02]  /*3810*/  FMUL.FTZ R22, R11, R22 ;  /* 0x000000160b167220 */ /* 0x000fe40000410000 */
[--C-:B------:R-:W-:Y:S02]  /*3820*/  FADD.FTZ R8, R44, -R14.reuse ;  /* 0x8000000e2c087221 */ /* 0x100fe40000010000 */
[--C-:B------:R-:W-:Y:S01]  /*3830*/  FADD.FTZ R11, R45, -R14.reuse ;  /* 0x8000000e2d0b7221 */ /* 0x100fe20000010000 */
[----:B------:R-:W-:Y:S01]  /*3840*/  MUFU.EX2 R247, R247 ;  /* 0x000000f700f77308 */ /* 0x000fe20000000800 */
[----:B------:R-:W-:Y:S01]  /*3850*/  FMUL.FTZ R8, R17, R8 ;  /* 0x0000000811087220 */ /* 0x000fe20000410000 */
[C---:B------:R-:W-:Y:S01]  /*3860*/  F2FP.PACK_AB R17, R18.reuse, R17 ;  /* 0x000000111211723e */ /* 0x040fe200000000ff */
[----:B------:R-:W-:Y:S01]  /*3870*/  FMUL.FTZ R11, R18, R11 ;  /* 0x0000000b120b7220 */ /* 0x000fe20000410000 */
[----:B------:R-:W-:Y:S01]  /*3880*/  F2FP.PACK_AB R9, R22, R9 ;  /* 0x000000091609723e */ /* 0x000fe200000000ff */
[--C-:B------:R-:W-:Y:S02]  /*3890*/  FADD.FTZ R56, R56, -R14.reuse ;  /* 0x8000000e38387221 */ /* 0x100fe40000010000 */
[--C-:B------:R-:W-:Y:S01]  /*38a0*/  FADD.FTZ R57, R57, -R14.reuse ;  /* 0x8000000e39397221 */ /* 0x100fe20000010000 */
[----:B------:R-:W-:Y:S01]  /*38b0*/  F2FP.PACK_AB R8, R11, R8 ;  /* 0x000000080b08723e */ /* 0x000fe200000000ff */
[----:B------:R-:W-:Y:S01]  /*38c0*/  FMUL.FTZ R56, R19, R56 ;  /* 0x0000003813387220 */ /* 0x000fe20000410000 */
[----:B-1----:R-:W-:Y:S01]  /*38d0*/  F2FP.PACK_AB R11, R4, R185 ;  /* 0x000000b9040b723e */ /* 0x002fe200000000ff */
[C---:B------:R-:W-:Y:S01]  /*38e0*/  FMUL.FTZ R57, R12.reuse, R57 ;  /* 0x000000390c397220 */ /* 0x040fe20000410000 */
[----:B------:R-:W-:Y:S01]  /*38f0*/  F2FP.PACK_AB R19, R12, R19 ;  /* 0x000000130c13723e */ /* 0x000fe200000000ff */
[----:B------:R-:W1:Y:S01]  /*3900*/  MUFU.EX2 R240, R240 ;  /* 0x000000f000f07308 */ /* 0x000e620000000800 */
[----:B------:R-:W-:Y:S01]  /*3910*/  F2FP.PACK_AB R12, R24, R191 ;  /* 0x000000bf180c723e */ /* 0x000fe200000000ff */
[----:B------:R3:W-:Y:S01]  /*3920*/  STS [R230+0x19880], R11 ;  /* 0x0198800be6007388 */ /* 0x0007e20000000800 */
[--C-:B------:R-:W-:Y:S01]  /*3930*/  FADD.FTZ R13, R60, -R14.reuse ;  /* 0x8000000e3c0d7221 */ /* 0x100fe20000010000 */
[----:B------:R-:W-:Y:S01]  /*3940*/  F2FP.PACK_AB R57, R57, R56 ;  /* 0x000000383939723e */ /* 0x000fe200000000ff */
[----:B------:R-:W-:Y:S01]  /*3950*/  FADD.FTZ R14, R61, -R14 ;  /* 0x8000000e3d0e7221 */ /* 0x000fe20000010000 */
[----:B------:R1:W-:Y:S01]  /*3960*/  STS [R53+0x1400], R12 ;  /* 0x0014000c35007388 */ /* 0x0003e20000000800 */
[----:B------:R-:W-:Y:S01]  /*3970*/  FMUL.FTZ R13, R32, R13 ;  /* 0x0000000d200d7220 */ /* 0x000fe20000410000 */
[C---:B------:R-:W-:Y:S01]  /*3980*/  F2FP.PACK_AB R32, R241.reuse, R32 ;  /* 0x00000020f120723e */ /* 0x040fe200000000ff */
[----:B------:R-:W-:Y:S01]  /*3990*/  FMUL.FTZ R14, R241, R14 ;  /* 0x0000000ef10e7220 */ /* 0x000fe20000410000 */
[----:B------:R-:W-:Y:S01]  /*39a0*/  STS [R53+0x1000], R17 ;  /* 0x0010001135007388 */ /* 0x000fe20000000800 */
[--C-:B----4-:R-:W-:Y:S02]  /*39b0*/  FADD.FTZ R7, R43, -R237.reuse ;  /* 0x800000ed2b077221 */ /* 0x110fe40000010000 */
[--C-:B------:R-:W-:Y:S01]  /*39c0*/  FADD.FTZ R58, R58, -R237.reuse ;  /* 0x800000ed3a3a7221 */ /* 0x100fe20000010000 */
[----:B------:R-:W-:Y:S01]  /*39d0*/  STS [R230+0x1a480], R23 ;  /* 0x01a48017e6007388 */ /* 0x000fe20000000800 */
[----:B------:R-:W-:Y:S01]  /*39e0*/  F2FP.PACK_AB R52, R14, R13 ;  /* 0x0000000d0e34723e */ /* 0x000fe200000000ff */
[--C-:B------:R-:W-:Y:S01]  /*39f0*/  FADD.FTZ R14, R42, -R237.reuse ;  /* 0x800000ed2a0e7221 */ /* 0x100fe20000010000 */
[----:B--2---:R-:W-:Y:S01]  /*3a00*/  F2FP.PACK_AB R13, R30, R199 ;  /* 0x000000c71e0d723e */ /* 0x004fe200000000ff */
[----:B------:R-:W-:Y:S01]  /*3a10*/  STS [R230+0x1a880], R31 ;  /* 0x01a8801fe6007388 */ /* 0x000fe20000000800 */
[----:B------:R-:W-:Y:S02]  /*3a20*/  FMUL.FTZ R7, R4, R7 ;  /* 0x0000000704077220 */ /* 0x000fe40000410000 */
[----:B------:R-:W-:Y:S01]  /*3a30*/  FMUL.FTZ R14, R185, R14 ;  /* 0x0000000eb90e7220 */ /* 0x000fe20000410000 */
[----:B------:R-:W-:Y:S01]  /*3a40*/  STS [R53+0x2000], R28 ;  /* 0x0020001c35007388 */ /* 0x000fe20000000800 */
[--C-:B------:R-:W-:Y:S02]  /*3a50*/  FADD.FTZ R4, R46, -R237.reuse ;  /* 0x800000ed2e047221 */ /* 0x100fe40000010000 */
[--C-:B------:R-:W-:Y:S01]  /*3a60*/  FADD.FTZ R59, R59, -R237.reuse ;  /* 0x800000ed3b3b7221 */ /* 0x100fe20000010000 */
[----:B------:R-:W-:Y:S01]  /*3a70*/  STS [R53+0x2400], R16 ;  /* 0x0024001035007388 */ /* 0x000fe20000000800 */
[--C-:B---3--:R-:W-:Y:S01]  /*3a80*/  FADD.FTZ R11, R47, -R237.reuse ;  /* 0x800000ed2f0b7221 */ /* 0x108fe20000010000 */
[----:B------:R-:W-:Y:S01]  /*3a90*/  F2FP.PACK_AB R7, R7, R14 ;  /* 0x0000000e0707723e */ /* 0x000fe200000000ff */
[----:B------:R-:W-:Y:S01]  /*3aa0*/  FMUL.FTZ R4, R191, R4 ;  /* 0x00000004bf047220 */ /* 0x000fe20000410000 */
[----:B------:R-:W-:Y:S01]  /*3ab0*/  STS [R230+0x1b480], R19 ;  /* 0x01b48013e6007388 */ /* 0x000fe20000000800 */
[----:B-1----:R-:W-:Y:S01]  /*3ac0*/  F2FP.PACK_AB R12, R240, R247 ;  /* 0x000000f7f00c723e */ /* 0x002fe200000000ff */
[----:B------:R-:W-:Y:S02]  /*3ad0*/  FMUL.FTZ R11, R24, R11 ;  /* 0x0000000b180b7220 */ /* 0x000fe40000410000 */
[----:B------:R-:W-:Y:S01]  /*3ae0*/  STS [R230+0x1b880], R13 ;  /* 0x01b8800de6007388 */ /* 0x000fe20000000800 */
[----:B------:R-:W-:Y:S02]  /*3af0*/  FMUL.FTZ R58, R199, R58 ;  /* 0x0000003ac73a7220 */ /* 0x000fe40000410000 */
[----:B------:R-:W-:Y:S01]  /*3b00*/  F2FP.PACK_AB R4, R11, R4 ;  /* 0x000000040b04723e */ /* 0x000fe200000000ff */
[----:B------:R-:W-:Y:S01]  /*3b10*/  STS [R53+0x3000], R32 ;  /* 0x0030002035007388 */ /* 0x000fe20000000800 */
[----:B------:R-:W-:Y:S02]  /*3b20*/  FMUL.FTZ R59, R30, R59 ;  /* 0x0000003b1e3b7220 */ /* 0x000fe40000410000 */
[--C-:B------:R-:W-:Y:S01]  /*3b30*/  FADD.FTZ R63, R63, -R237.reuse ;  /* 0x800000ed3f3f7221 */ /* 0x100fe20000010000 */
[----:B------:R-:W-:Y:S01]  /*3b40*/  STS [R53+0x3400], R12 ;  /* 0x0034000c35007388 */ /* 0x000fe20000000800 */
[----:B------:R-:W-:Y:S01]  /*3b50*/  FADD.FTZ R62, R62, -R237 ;  /* 0x800000ed3e3e7221 */ /* 0x000fe20000010000 */
[----:B------:R-:W-:Y:S01]  /*3b60*/  F2FP.PACK_AB R59, R59, R58 ;  /* 0x0000003a3b3b723e */ /* 0x000fe200000000ff */
[----:B------:R-:W-:Y:S01]  /*3b70*/  FMUL.FTZ R63, R240, R63 ;  /* 0x0000003ff03f7220 */ /* 0x000fe20000410000 */
[----:B------:R-:W-:Y:S01]  /*3b80*/  BAR.SYNC.DEFER_BLOCKING 0x0 ;  /* 0x0000000000007b1d */ /* 0x000fe20000010000 */
[----:B------:R-:W-:Y:S05]  /*3b90*/  FMUL.FTZ R62, R247, R62 ;  /* 0x0000003ef73e7220 */ /* 0x000fea0000410000 */
[----:B------:R-:W-:Y:S02]  /*3ba0*/  F2FP.PACK_AB R62, R63, R62 ;  /* 0x0000003e3f3e723e */ /* 0x000fe400000000ff */
        /* <DEDUP_REMOVED lines=76> */
[----:B------:R2:W1:Y:S06]  /*4070*/  LDSM.16.MT88.2 R164, [R206+0x4400] ;  /* 0x00440000cea4783b */ /* 0x00046c0000004100 */
[----:B------:R2:W1:Y:S01]  /*4080*/  LDSM.16.M88.4 R24, [R205+0x1000] ;  /* 0x00100000cd18783b */ /* 0x0004620000000200 */
[----:B------:R-:W-:Y:S07]  /*4090*/  HMMA.16816.F32 R112, R12, R30, R112 ;  /* 0x0000001e0c70723c */ /* 0x000fee0000001870 */
[----:B------:R2:W1:Y:S01]  /*40a0*/  LDSM.16.M88.4 R28, [R205] ;  /* 0x00000000cd1c783b */ /* 0x0004620000000200 */
[-C--:B------:R-:W-:Y:S07]  /*40b0*/  HMMA.16816.F32 R68, R52, R56.reuse, R68 ;  /* 0x000000383444723c */ /* 0x080fee0000001844 */
[----:B------:R2:W1:Y:S01]  /*40c0*/  LDSM.16.M88.4 R60, [R204] ;  /* 0x00000000cc3c783b */ /* 0x0004620000000200 */
[C---:B-----5:R-:W-:Y:S07]  /*40d0*/  HMMA.16816.F32 R72, R48.reuse, R56, R72 ;  /* 0x000000383048723c */ /* 0x060fee0000001848 */
[----:B------:R2:W5:Y:S01]  /*40e0*/  LDSM.16.MT88.2 R56, [R206+0x2400] ;  /* 0x00240000ce38783b */ /* 0x0005620000004100 */
        /* <DEDUP_REMOVED lines=12> */
[----:B-12-45:R-:W1:Y:S01]  /*41b0*/  S2R R6, SR_CTAID.Y ;  /* 0x0000000000067919 */ /* 0x036e620000002600 */
[----:B------:R-:W-:Y:S01]  /*41c0*/  ULDC.64 UR6, c[0x0][0x208] ;  /* 0x0000820000067ab9 */ /* 0x000fe20000000a00 */
[----:B------:R-:W-:Y:S02]  /*41d0*/  IMAD.MOV.U32 R10, RZ, RZ, R224 ;  /* 0x000000ffff0a7224 */ /* 0x000fe400078e00e0 */
[----:B------:R-:W-:Y:S03]  /*41e0*/  IMAD.MOV.U32 R11, RZ, RZ, R223 ;  /* 0x000000ffff0b7224 */ /* 0x000fe600078e00df */
[----:B------:R-:W-:Y:S02]  /*41f0*/  UIMAD.WIDE.U32 UR30, UR21, UR6, URZ ;  /* 0x00000006151e72a5 */ /* 0x000fe4000f8e003f */
[----:B------:R-:W-:Y:S04]  /*4200*/  USHF.R.S32.HI UR4, URZ, 0x1f, UR21 ;  /* 0x0000001f3f047899 */ /* 0x000fe80008011415 */
[----:B------:R-:W-:Y:S04]  /*4210*/  UIMAD UR4, UR4, UR6, URZ ;  /* 0x00000006040472a4 */ /* 0x000fe8000f8e023f */
[----:B------:R-:W-:Y:S02]  /*4220*/  UIMAD UR4, UR21, UR7, UR4 ;  /* 0x00000007150472a4 */ /* 0x000fe4000f8e0204 */
[----:B------:R-:W-:Y:S02]  /*4230*/  USHF.L.U32 UR21, UR21, 0x6, URZ ;  /* 0x0000000615157899 */ /* 0x000fe4000800063f */
[----:B------:R-:W-:Y:S01]  /*4240*/  UIADD3 UR4, UR31, UR4, URZ ;  /* 0x000000041f047290 */ /* 0x000fe2000fffe03f */
[----:B-1----:R-:W-:Y:S01]  /*4250*/  SHF.R.S32.HI R5, RZ, 0x1f, R6 ;  /* 0x0000001fff057819 */ /* 0x002fe20000011406 */
[----:B------:R-:W-:Y:S04]  /*4260*/  IMAD.WIDE.U32 R10, R6, c[0x0][0x210], R10 ;  /* 0x00008400060a7a25 */ /* 0x000fe800078e000a */
[C---:B------:R-:W-:Y:S01]  /*4270*/  IMAD R7, R5.reuse, c[0x0][0x210], RZ ;  /* 0x0000840005077a24 */ /* 0x040fe200078e02ff */
[----:B------:R-:W-:Y:S01]  /*4280*/  IADD3 R4, P0, R10, UR26, RZ ;  /* 0x0000001a0a047c10 */ /* 0x000fe2000ff1e0ff */
[C---:B------:R-:W-:Y:S04]  /*4290*/  IMAD.WIDE.U32 R8, R6.reuse, c[0x0][0x288], R220 ;  /* 0x0000a20006087a25 */ /* 0x040fe800078e00dc */
[C---:B------:R-:W-:Y:S02]  /*42a0*/  IMAD R7, R6.reuse, c[0x0][0x214], R7 ;  /* 0x0000850006077a24 */ /* 0x040fe400078e0207 */
[----:B------:R-:W-:Y:S03]  /*42b0*/  IMAD R5, R5, c[0x0][0x288], RZ ;  /* 0x0000a20005057a24 */ /* 0x000fe600078e02ff */
[----:B------:R-:W-:Y:S01]  /*42c0*/  IADD3.X R7, R11, UR13, R7, P0, !PT ;  /* 0x0000000d0b077c10 */ /* 0x000fe200087fe407 */
[----:B------:R-:W-:Y:S01]  /*42d0*/  IMAD R5, R6, c[0x0][0x28c], R5 ;  /* 0x0000a30006057a24 */ /* 0x000fe200078e0205 */
[----:B------:R-:W-:Y:S04]  /*42e0*/  IADD3 R6, P0, R8, UR22, RZ ;  /* 0x0000001608067c10 */ /* 0x000fe8000ff1e0ff */
[----:B------:R-:W-:Y:S02]  /*42f0*/  IADD3.X R5, R9, UR15, R5, P0, !PT ;  /* 0x0000000f09057c10 */ /* 0x000fe400087fe405 */
[C---:B------:R-:W-:Y:S04]  /*4300*/  LEA R9, P0, R4.reuse, c[0x0][0x1f0], 0x1 ;  /* 0x00007c0004097a11 */ /* 0x040fe800078008ff */
[----:B------:R-:W-:Y:S01]  /*4310*/  LEA.HI.X R7, R4, c[0x0][0x1f4], R7, 0x1, P0 ;  /* 0x00007d0004077a11 */ /* 0x000fe200000f0c07 */
[----:B------:R-:W-:Y:S01]  /*4320*/  IMAD.U32 R4, RZ, RZ, UR30 ;  /* 0x0000001eff047e24 */ /* 0x000fe2000f8e00ff */
[C---:B------:R-:W-:Y:S04]  /*4330*/  LEA R10, P0, R6.reuse, c[0x0][0x280], 0x2 ;  /* 0x0000a000060a7a11 */ /* 0x040fe800078010ff */
[----:B------:R-:W-:Y:S01]  /*4340*/  LEA.HI.X R11, R6, c[0x0][0x284], R5, 0x2, P0 ;  /* 0x0000a100060b7a11 */ /* 0x000fe200000f1405 */
[----:B------:R-:W-:Y:S01]  /*4350*/  IMAD.U32 R5, RZ, RZ, UR30 ;  /* 0x0000001eff057e24 */ /* 0x000fe2000f8e00ff */
[----:B------:R-:W-:Y:S01]  /*4360*/  LEA R8, P0, R4, R9, 0x7 ;  /* 0x0000000904087211 */ /* 0x000fe200078038ff */
[----:B------:R-:W-:Y:S01]  /*4370*/  IMAD.U32 R6, RZ, RZ, UR4 ;  /* 0x00000004ff067e24 */ /* 0x000fe2000f8e00ff */
[----:B------:R-:W-:Y:S01]  /*4380*/  UIADD3 UR4, -UR21, UR8, URZ ;  /* 0x0000000815047290 */ /* 0x000fe2000fffe13f */
[----:B------:R-:W-:Y:S03]  /*4390*/  IMAD.U32 R4, RZ, RZ, UR21 ;  /* 0x00000015ff047e24 */ /* 0x000fe6000f8e00ff */
[----:B------:R-:W-:Y:S01]  /*43a0*/  LEA.HI.X R9, R5, R7, R6, 0x7, P0 ;  /* 0x0000000705097211 */ /* 0x000fe200000f3c06 */
[----:B------:R-:W-:Y:S01]  /*43b0*/  IMAD.U32 R5, RZ, RZ, UR21 ;  /* 0x00000015ff057e24 */ /* 0x000fe2000f8e00ff */
[----:B------:R-:W-:Y:S02]  /*43c0*/  LEA R10, P0, R4, R10, 0x2 ;  /* 0x0000000a040a7211 */ /* 0x000fe400078010ff */
[----:B------:R-:W-:Y:S02]  /*43d0*/  SEL R4, RZ, 0x2, P4 ;  /* 0x00000002ff047807 */ /* 0x000fe40002000000 */
[----:B------:R-:W-:Y:S01]  /*43e0*/  LEA.HI.X.SX32 R11, R5, R11, 0x2, P0 ;  /* 0x0000000b050b7211 */ /* 0x000fe200000f16ff */
[----:B------:R-:W-:Y:S01]  /*43f0*/  IMAD.U32 R5, RZ, RZ, UR19 ;  /* 0x00000013ff057e24 */ /* 0x000fe2000f8e00ff */
[----:B------:R-:W-:Y:S02]  /*4400*/  ISETP.LT.AND P0, PT, R216, UR4, PT ;  /* 0x00000004d8007c0c */ /* 0x000fe4000bf01270 */
[----:B------:R-:W-:Y:S01]  /*4410*/  SEL R7, RZ, 0x1, P5 ;  /* 0x00000001ff077807 */ /* 0x000fe20002800000 */
[C---:B------:R-:W-:Y:S01]  /*4420*/  IMAD R6, R5.reuse, 0x3000, R228 ;  /* 0x0000300005067824 */ /* 0x040fe200078e02e4 */
[----:B------:R-:W-:Y:S01]  /*4430*/  ISETP.GE.OR P0, PT, R232, c[0x0][0x1fc], !P0 ;  /* 0x00007f00e8007a0c */ /* 0x000fe20004706670 */
[----:B------:R-:W-:Y:S01]  /*4440*/  @!P1 IMAD R5, R5, 0x40, R220 ;  /* 0x0000004005059824 */ /* 0x000fe200078e02dc */
[----:B------:R-:W-:Y:S11]  /*4450*/  IADD3 R4, R214, R4, R7 ;  /* 0x00000004d6047210 */ /* 0x000ff60007ffe007 */
[----:B------:R-:W-:Y:S01]  /*4460*/  @!PT LDS RZ, [RZ] ;  /* 0x00000000fffff984 */ /* 0x000fe20000000800 */
[----:B------:R-:W-:Y:S01]  /*4470*/  @!PT LDS RZ, [RZ] ;  /* 0x00000000fffff984 */ /* 0x000fe20000000800 */
[----:B------:R-:W-:Y:S01]  /*4480*/  @!PT LDS RZ, [RZ] ;  /* 0x00000000fffff984 */ /* 0x000fe20000000800 */
[----:B------:R1:W-:Y:S01]  /*4490*/  LDGSTS.E.BYPASS.LTC128B.128 [R6], [R8.64], !P0 ;  /* 0x0000000008067fae */ /* 0x0003e2000c101d5c */
[----:B------:R-:W-:Y:S04]  /*44a0*/  LOP3.LUT P0, RZ, R4, 0x2, RZ, 0xc0, !PT ;  /* 0x0000000204ff7812 */ /* 0x000fe8000780c0ff */
[----:B------:R-:W-:Y:S11]  /*44b0*/  ISETP.GE.OR P0, PT, R216, UR4, !P0 ;  /* 0x00000004d8007c0c */ /* 0x000ff6000c706670 */
[----:B------:R-:W-:Y:S02]  /*44c0*/  @!UPT UIADD3 URZ, URZ, URZ, URZ ;  /* 0x0000003f3f3ff290 */ /* 0x000fe4000fffe03f */
[----:B------:R1:W-:Y:S01]  /*44d0*/  LDGSTS.E.BYPASS.LTC128B.128 [R6+0x1000], [R8.64+0x40], !P0 ;  /* 0x0100004008067fae */ /* 0x0003e2000c101d5c */
[----:B------:R-:W-:Y:S01]  /*44e0*/  LOP3.LUT P0, RZ, R4, 0x4, RZ, 0xc0, !PT ;  /* 0x0000000404ff7812 */ /* 0x000fe2000780c0ff */
[----:B------:R-:W-:Y:S03]  /*44f0*/  @!P1 IMAD.SHL.U32 R4, R5, 0x4, RZ ;  /* 0x0000000405049824 */ /* 0x000fe600078e00ff */
[----:B------:R-:W-:Y:S11]  /*4500*/  ISETP.GE.OR P0, PT, R216, UR4, !P0 ;  /* 0x00000004d8007c0c */ /* 0x000ff6000c706670 */
[----:B------:R-:W-:Y:S02]  /*4510*/  @!UPT UIADD3 URZ, URZ, URZ, URZ ;  /* 0x0000003f3f3ff290 */ /* 0x000fe4000fffe03f */
[----:B------:R1:W-:Y:S08]  /*4520*/  LDGSTS.E.BYPASS.LTC128B.128 [R6+0x2000], [R8.64+0x80], !P0 ;  /* 0x0200008008067fae */ /* 0x0003f0000c101d5c */
[----:B------:R1:W-:Y:S02]  /*4530*/  @!P1 LDGSTS.E.BYPASS.LTC128B.128 [R4+0x18280], [R10.64] ;  /* 0x182800000a049fae */ /* 0x0003e4000b901d5c */
.L_x_658:
[-C--:B-12-45:R-:W-:Y:S01]  /*4540*/  HMMA.16816.F32 R4, R28, R2.reuse, RZ ;  /* 0x000000021c04723c */ /* 0x0b6fe200000018ff */
        /* <DEDUP_REMOVED lines=8> */
[----:B------:R-:W-:Y:S01]  /*45d0*/  UIADD3 UR6, UR20, 0x1, URZ ;  /* 0x0000000114067890 */ /* 0x000fe2000fffe03f */
[----:B------:R-:W2:Y:S01]  /*45e0*/  LDSM.16.MT88.2 R44, [R206+0x2800] ;  /* 0x00280000ce2c783b */ /* 0x000ea20000004100 */
[----:B------:R-:W-:Y:S02]  /*45f0*/  UISETP.GE.AND UP2, UPT, UR20, 0x1, UPT ;  /* 0x000000011400788c */ /* 0x000fe4000bf46270 */
[-C--:B------:R-:W-:Y:S01]  /*4600*/  HMMA.16816.F32 R12, R24, R20.reuse, RZ ;  /* 0x00000014180c723c */ /* 0x080fe200000018ff */
[----:B------:R-:W-:Y:S01]  /*4610*/  LDSM.16.M88.4 R48, [R202+0x1000] ;  /* 0x00100000ca30783b */ /* 0x000fe20000000200 */
[----:B------:R-:W-:Y:S02]  /*4620*/  UIADD3 UR4, UR19, 0x1, URZ ;  /* 0x0000000113047890 */ /* 0x000fe4000fffe03f */
[----:B------:R-:W-:Y:S01]  /*4630*/  UISETP.GE.AND UP1, UPT, UR19, 0x1, UPT ;  /* 0x000000011300788c */ /* 0x000fe2000bf26270 */
[----:B------:R-:W-:Y:S01]  /*4640*/  LDSM.16.MT88.2 R46, [R206+0x2c00] ;  /* 0x002c0000ce2e783b */ /* 0x000fe20000004100 */
[----:B------:R-:W-:Y:S02]  /*4650*/  USEL UR5, UR7, URZ, !UP3 ;  /* 0x0000003f07057287 */ /* 0x000fe4000d800000 */
[C---:B------:R-:W-:Y:S01]  /*4660*/  HMMA.16816.F32 R16, R28.reuse, R20, RZ ;  /* 0x000000141c10723c */ /* 0x040fe200000018ff */
[----:B------:R-:W-:Y:S01]  /*4670*/  LDSM.16.M88.4 R52, [R205+0x2000] ;  /* 0x00200000cd34783b */ /* 0x000fe20000000200 */
[----:B------:R-:W-:Y:S02]  /*4680*/  USEL UR20, UR6, URZ, !UP2 ;  /* 0x0000003f06147287 */ /* 0x000fe4000d000000 */
[----:B------:R-:W-:Y:S01]  /*4690*/  USEL UR19, UR4, URZ, !UP1 ;  /* 0x0000003f04137287 */ /* 0x000fe2000c800000 */
[----:B------:R-:W0:Y:S03]  /*46a0*/  LDGDEPBAR ;  /* 0x00000000000079af */ /* 0x000e260000000000 */
[-C--:B------:R-:W-:Y:S01]  /*46b0*/  HMMA.16816.F32 R20, R28, R32.reuse, RZ ;  /* 0x000000201c14723c */ /* 0x080fe200000018ff */
[----:B------:R-:W3:Y:S04]  /*46c0*/  LDSM.16.MT88.2 R28, [R206+0x4800] ;  /* 0x00480000ce1c783b */ /* 0x000ee80000004100 */
[----:B------:R-:W-:Y:S03]  /*46d0*/  LDSM.16.MT88.2 R30, [R206+0xc00] ;  /* 0x000c0000ce1e783b */ /* 0x000fe60000004100 */
[----:B------:R-:W-:Y:S08]  /*46e0*/  HMMA.16816.F32 R24, R24, R32, RZ ;  /* 0x000000201818723c */ /* 0x000ff000000018ff */
[-C--:B------:R-:W-:Y:S08]  /*46f0*/  HMMA.16816.F32 R4, R60, R34.reuse, R4 ;  /* 0x000000223c04723c */ /* 0x080ff00000001804 */
[C---:B------:R-:W-:Y:S01]  /*4700*/  HMMA.16816.F32 R8, R64.reuse, R34, R8 ;  /* 0x000000224008723c */ /* 0x040fe20000001808 */
[----:B------:R-:W4:Y:S07]  /*4710*/  LDSM.16.M88.4 R32, [R202] ;  /* 0x00000000ca20783b */ /* 0x000f2e0000000200 */
[-C--:B------:R-:W-:Y:S08]  /*4720*/  HMMA.16816.F32 R12, R64, R56.reuse, R12 ;  /* 0x00000038400c723c */ /* 0x080ff0000000180c */
[C---:B------:R-:W-:Y:S01]  /*4730*/  HMMA.16816.F32 R16, R60.reuse, R56, R16 ;  /* 0x000000383c10723c */ /* 0x040fe20000001810 */
[----:B------:R-:W-:Y:S07]  /*4740*/  LDSM.16.M88.4 R56, [R205+0x3000] ;  /* 0x00300000cd38783b */ /* 0x000fee0000000200 */
[-C--:B------:R-:W-:Y:S01]  /*4750*/  HMMA.16816.F32 R20, R60, R164.reuse, R20 ;  /* 0x000000a43c14723c */ /* 0x080fe20000001814 */
[----:B------:R-:W-:Y:S07]  /*4760*/  LDSM.16.MT88.2 R60, [R206+0x3000] ;  /* 0x00300000ce3c783b */ /* 0x000fee0000004100 */
[----:B------:R-:W-:Y:S08]  /*4770*/  HMMA.16816.F32 R24, R64, R164, R24 ;  /* 0x000000a44018723c */ /* 0x000ff00000001818 */
[-C--:B-1----:R-:W-:Y:S08]  /*4780*/  HMMA.16816.F32 R4, R36, R2.reuse, R4 ;  /* 0x000000022404723c */ /* 0x082ff00000001804 */
[C---:B------:R-:W-:Y:S01]  /*4790*/  HMMA.16816.F32 R8, R40.reuse, R2, R8 ;  /* 0x000000022808723c */ /* 0x040fe20000001808 */
[----:B------:R-:W1:Y:S07]  /*47a0*/  LDSM.16.MT88.2 R2, [R206+0x4c00] ;  /* 0x004c0000ce02783b */ /* 0x000e6e0000004100 */
[-C--:B--2---:R-:W-:Y:S08]  /*47b0*/  HMMA.16816.F32 R12, R40, R44.reuse, R12 ;  /* 0x0000002c280c723c */ /* 0x084ff0000000180c */
[C---:B------:R-:W-:Y:S01]  /*47c0*/  HMMA.16816.F32 R16, R36.reuse, R44, R16 ;  /* 0x0000002c2410723c */ /* 0x040fe20000001810 */
[----:B------:R-:W2:Y:S07]  /*47d0*/  LDSM.16.MT88.2 R44, [R206+0x1000] ;  /* 0x00100000ce2c783b */ /* 0x000eae0000004100 */
[-C--:B---3--:R-:W-:Y:S01]  /*47e0*/  HMMA.16816.F32 R20, R36, R28.reuse, R20 ;  /* 0x0000001c2414723c */ /* 0x088fe20000001814 */
[----:B------:R-:W-:Y:S07]  /*47f0*/  LDSM.16.M88.4 R36, [R204+0x2000] ;  /* 0x00200000cc24783b */ /* 0x000fee0000000200 */
[----:B------:R-:W-:Y:S01]  /*4800*/  HMMA.16816.F32 R24, R40, R28, R24 ;  /* 0x0000001c2818723c */ /* 0x000fe20000001818 */
[----:B------:R-:W3:Y:S04]  /*4810*/  LDSM.16.MT88.2 R28, [R206+0x5000] ;  /* 0x00500000ce1c783b */ /* 0x000ee80000004100 */
[----:B------:R-:W-:Y:S03]  /*4820*/  LDSM.16.M88.4 R40, [R204+0x3000] ;  /* 0x00300000cc28783b */ /* 0x000fe60000000200 */
[-C--:B----4-:R-:W-:Y:S08]  /*4830*/  HMMA.16816.F32 R4, R32, R30.reuse, R4 ;  /* 0x0000001e2004723c */ /* 0x090ff00000001804 */
[C---:B------:R-:W-:Y:S01]  /*4840*/  HMMA.16816.F32 R8, R48.reuse, R30, R8 ;  /* 0x0000001e3008723c */ /* 0x040fe20000001808 */
[----:B------:R-:W4:Y:S07]  /*4850*/  LDSM.16.MT88.2 R30, [R206+0x1400] ;  /* 0x00140000ce1e783b */ /* 0x000f2e0000004100 */
[-C--:B------:R-:W-:Y:S08]  /*4860*/  HMMA.16816.F32 R12, R48, R46.reuse, R12 ;  /* 0x0000002e300c723c */ /* 0x080ff0000000180c */
[C---:B------:R-:W-:Y:S01]  /*4870*/  HMMA.16816.F32 R16, R32.reuse, R46, R16 ;  /* 0x0000002e2010723c */ /* 0x040fe20000001810 */
[----:B------:R-:W5:Y:S07]  /*4880*/  LDSM.16.MT88.2 R46, [R206+0x3400] ;  /* 0x00340000ce2e783b */ /* 0x000f6e0000004100 */
        /* <DEDUP_REMOVED lines=19> */
[-C--:B-----5:R-:W-:Y:S08]  /*49c0*/  HMMA.16816.F32 R12, R40, R46.reuse, R12 ;  /* 0x0000002e280c723c */ /* 0x0a0ff0000000180c */
[C---:B------:R-:W-:Y:S01]  /*49d0*/  HMMA.16816.F32 R16, R36.reuse, R46, R16 ;  /* 0x0000002e2410723c */ /* 0x040fe20000001810 */
[----:B------:R-:W5:Y:S07]  /*49e0*/  LDSM.16.MT88.2 R46, [R206+0x3c00] ;  /* 0x003c0000ce2e783b */ /* 0x000f6e0000004100 */
[-C--:B-1----:R-:W-:Y:S01]  /*49f0*/  HMMA.16816.F32 R20, R36, R2.reuse, R20 ;  /* 0x000000022414723c */ /* 0x082fe20000001814 */
[----:B------:R-:W-:Y:S07]  /*4a00*/  LDSM.16.MT88.4 R36, [R207+0x1cc80] ;  /* 0x01cc8000cf24783b */ /* 0x000fee0000004200 */
[----:B------:R-:W-:Y:S01]  /*4a10*/  HMMA.16816.F32 R24, R40, R2, R24 ;  /* 0x000000022818723c */ /* 0x000fe20000001818 */
[----:B------:R-:W1:Y:S04]  /*4a20*/  LDSM.16.MT88.2 R2, [R206+0x5c00] ;  /* 0x005c0000ce02783b */ /* 0x000e680000004100 */
[----:B------:R-:W-:Y:S03]  /*4a30*/  LDSM.16.MT88.4 R40, [R207+0x1ec80] ;  /* 0x01ec8000cf28783b */ /* 0x000fe60000004200 */
[-C--:B--2---:R-:W-:Y:S08]  /*4a40*/  HMMA.16816.F32 R4, R32, R44.reuse, R4 ;  /* 0x0000002c2004723c */ /* 0x084ff00000001804 */
[C---:B------:R-:W-:Y:S08]  /*4a50*/  HMMA.16816.F32 R8, R48.reuse, R44, R8 ;  /* 0x0000002c3008723c */ /* 0x040ff00000001808 */
[-C--:B------:R-:W-:Y:S08]  /*4a60*/  HMMA.16816.F32 R12, R48, R60.reuse, R12 ;  /* 0x0000003c300c723c */ /* 0x080ff0000000180c */
[C---:B------:R-:W-:Y:S08]  /*4a70*/  HMMA.16816.F32 R16, R32.reuse, R60, R16 ;  /* 0x0000003c2010723c */ /* 0x040ff00000001810 */
[-C--:B---3--:R-:W-:Y:S07]  /*4a80*/  HMMA.16816.F32 R20, R32, R28.reuse, R20 ;  /* 0x0000001c2014723c */ /* 0x088fee0000001814 */
[----:B------:R-:W-:Y:S01]  /*4a90*/  IMAD.U32 R35, RZ, RZ, UR11 ;  /* 0x0000000bff237e24 */ /* 0x000fe2000f8e00ff */
[----:B------:R-:W-:Y:S04]  /*4aa0*/  HMMA.16816.F32 R24, R48, R28, R24 ;  /* 0x0000001c3018723c */ /* 0x000fe80000001818 */
[----:B------:R-:W-:Y:S01]  /*4ab0*/  IADD3 R33, P0, R238, UR11, RZ ;  /* 0x0000000bee217c10 */ /* 0x000fe2000ff1e0ff */
[----:B------:R-:W-:Y:S03]  /*4ac0*/  UMOV UR11, UR18 ;  /* 0x00000012000b7c82 */ /* 0x000fe60008000000 */
[-C--:B----4-:R-:W-:Y:S05]  /*4ad0*/  HMMA.16816.F32 R4, R52, R30.reuse, R4 ;  /* 0x0000001e3404723c */ /* 0x090fea0000001804 */
[----:B------:R-:W-:Y:S02]  /*4ae0*/  LEA.HI.X.SX32 R32, R35, R236, 0x1, P0 ;  /* 0x000000ec23207211 */ /* 0x000fe400000f0eff */
[C---:B------:R-:W-:Y:S01]  /*4af0*/  LEA R44, P0, R33.reuse, c[0x0][0x220], 0x2 ;  /* 0x00008800212c7a11 */ /* 0x040fe200078010ff */
[C---:B------:R-:W-:Y:S01]  /*4b00*/  HMMA.16816.F32 R8, R56.reuse, R30, R8 ;  /* 0x0000001e3808723c */ /* 0x040fe20000001808 */
[----:B------:R-:W-:Y:S03]  /*4b10*/  LDSM.16.MT88.4 R28, [R166+0xd080] ;  /* 0x00d08000a61c783b */ /* 0x000fe60000004200 */
[----:B------:R-:W-:Y:S02]  /*4b20*/  LEA.HI.X R45, R33, c[0x0][0x224], R32, 0x2, P0 ;  /* 0x00008900212d7a11 */ /* 0x000fe400000f1420 */
[----:B------:R-:W-:Y:S01]  /*4b30*/  LDSM.16.MT88.4 R32, [R166+0xe080] ;  /* 0x00e08000a620783b */ /* 0x000fe20000004200 */
[----:B------:R-:W-:Y:S01]  /*4b40*/  PLOP3.LUT P0, PT, PT, PT, UP0, 0x40, 0x0 ;  /* 0x000000000000781c */ /* 0x000fe20003f0e808 */
[-C--:B-----5:R-:W-:Y:S07]  /*4b50*/  HMMA.16816.F32 R12, R56, R46.reuse, R12 ;  /* 0x0000002e380c723c */ /* 0x0a0fee000000180c */
        /* <DEDUP_REMOVED lines=22> */
[----:B------:R-:W-:Y:S04]  /*4cc0*/  RED.E.ADD.F32.FTZ.RN.STRONG.GPU [R44.64+0x4000], R20 ;  /* 0x004000142c00798e */ /* 0x000fe8000c10e79c */
[----:B------:R-:W-:Y:S04]  /*4cd0*/  RED.E.ADD.F32.FTZ.RN.STRONG.GPU [R44.64+0x4400], R21 ;  /* 0x004400152c00798e */ /* 0x000fe8000c10e79c */
[----:B------:R-:W-:Y:S04]  /*4ce0*/  RED.E.ADD.F32.FTZ.RN.STRONG.GPU [R44.64+0x4800], R22 ;  /* 0x004800162c00798e */ /* 0x000fe8000c10e79c */
[----:B------:R-:W-:Y:S04]  /*4cf0*/  RED.E.ADD.F32.FTZ.RN.STRONG.GPU [R44.64+0x4c00], R23 ;  /* 0x004c00172c00798e */ /* 0x000fe8000c10e79c */
[----:B------:R-:W3:Y:S01]  /*4d00*/  LDSM.16.MT88.4 R20, [R166+0xc480] ;  /* 0x00c48000a614783b */ /* 0x000ee20000004200 */
[-C--:B-1----:R-:W-:Y:S03]  /*4d10*/  HMMA.16816.F32 R116, R8, R16.reuse, R116 ;  /* 0x000000100874723c */ /* 0x082fe60000001874 */
[----:B------:R-:W-:Y:S04]  /*4d20*/  RED.E.ADD.F32.FTZ.RN.STRONG.GPU [R44.64+0x5000], R24 ;  /* 0x005000182c00798e */ /* 0x000fe8000c10e79c */
[----:B------:R-:W-:Y:S04]  /*4d30*/  RED.E.ADD.F32.FTZ.RN.STRONG.GPU [R44.64+0x5400], R25 ;  /* 0x005400192c00798e */ /* 0x000fe8000c10e79c */
[----:B------:R-:W-:Y:S04]  /*4d40*/  RED.E.ADD.F32.FTZ.RN.STRONG.GPU [R44.64+0x5800], R26 ;  /* 0x0058001a2c00798e */ /* 0x000fe8000c10e79c */
[----:B------:R-:W-:Y:S01]  /*4d50*/  RED.E.ADD.F32.FTZ.RN.STRONG.GPU [R44.64+0x5c00], R27 ;  /* 0x005c001b2c00798e */ /* 0x000fe2000c10e79c */
[C---:B--2---:R-:W-:Y:S03]  /*4d60*/  HMMA.16816.F32 R120, R12.reuse, R16, R120 ;  /* 0x000000100c78723c */ /* 0x044fe60000001878 */
[----:B------:R-:W1:Y:S04]  /*4d70*/  LDSM.16.MT88.4 R24, [R166+0xd480] ;  /* 0x00d48000a618783b */ /* 0x000e680000004200 */
[----:B------:R-:W-:Y:S01]  /*4d80*/  LDSM.16.MT88.4 R44, [R207+0x1fc80] ;  /* 0x01fc8000cf2c783b */ /* 0x000fe20000004200 */
        /* <DEDUP_REMOVED lines=11> */
[----:B------:R-:W-:Y:S07]  /*4e40*/  LDSM.16.MT88.4 R12, [R166+0xc880] ;  /* 0x00c88000a60c783b */ /* 0x000fee0000004200 */
[----:B------:R-:W-:Y:S01]  /*4e50*/  HMMA.16816.F32 R160, R8, R34, R160 ;  /* 0x0000002208a0723c */ /* 0x000fe200000018a0 */
[----:B------:R-:W4:Y:S04]  /*4e60*/  LDSM.16.MT88.4 R8, [R207+0x1d480] ;  /* 0x01d48000cf08783b */ /* 0x000f280000004200 */
[----:B------:R-:W5:Y:S03]  /*4e70*/  LDSM.16.MT88.4 R32, [R166+0xd880] ;  /* 0x00d88000a620783b */ /* 0x000f660000004200 */
[-C--:B---3--:R-:W-:Y:S08]  /*4e80*/  HMMA.16816.F32 R116, R36, R20.reuse, R116 ;  /* 0x000000142474723c */ /* 0x088ff00000001874 */
[C---:B------:R-:W-:Y:S08]  /*4e90*/  HMMA.16816.F32 R120, R40.reuse, R20, R120 ;  /* 0x000000142878723c */ /* 0x040ff00000001878 */
[-C--:B------:R-:W-:Y:S08]  /*4ea0*/  HMMA.16816.F32 R124, R40, R22.reuse, R124 ;  /* 0x00000016287c723c */ /* 0x080ff0000000187c */
[C---:B------:R-:W-:Y:S01]  /*4eb0*/  HMMA.16816.F32 R128, R36.reuse, R22, R128 ;  /* 0x000000162480723c */ /* 0x040fe20000001880 */
[----:B------:R-:W3:Y:S07]  /*4ec0*/  LDSM.16.MT88.4 R20, [R166+0xe880] ;  /* 0x00e88000a614783b */ /* 0x000eee0000004200 */
[-C--:B-1----:R-:W-:Y:S08]  /*4ed0*/  HMMA.16816.F32 R132, R36, R24.reuse, R132 ;  /* 0x000000182484723c */ /* 0x082ff00000001884 */
[C---:B------:R-:W-:Y:S08]  /*4ee0*/  HMMA.16816.F32 R136, R40.reuse, R24, R136 ;  /* 0x000000182888723c */ /* 0x040ff00000001888 */
[-C--:B------:R-:W-:Y:S08]  /*4ef0*/  HMMA.16816.F32 R140, R40, R26.reuse, R140 ;  /* 0x0000001a288c723c */ /* 0x080ff0000000188c */
[C---:B------:R-:W-:Y:S01]  /*4f00*/  HMMA.16816.F32 R144, R36.reuse, R26, R144 ;  /* 0x0000001a2490723c */ /* 0x040fe20000001890 */
[----:B------:R-:W-:Y:S07]  /*4f10*/  LDSM.16.MT88.4 R24, [R207+0x1dc80] ;  /* 0x01dc8000cf18783b */ /* 0x000fee0000004200 */
[-C--:B--2---:R-:W-:Y:S08]  /*4f20*/  HMMA.16816.F32 R148, R36, R16.reuse, R148 ;  /* 0x000000102494723c */ /* 0x084ff00000001894 */
[C---:B------:R-:W-:Y:S08]  /*4f30*/  HMMA.16816.F32 R152, R40.reuse, R16, R152 ;  /* 0x000000102898723c */ /* 0x040ff00000001898 */
[-C--:B------:R-:W-:Y:S01]  /*4f40*/  HMMA.16816.F32 R156, R40, R18.reuse, R156 ;  /* 0x00000012289c723c */ /* 0x080fe2000000189c */
[----:B------:R-:W1:Y:S07]  /*4f50*/  LDSM.16.MT88.4 R40, [R166+0xcc80] ;  /* 0x00cc8000a628783b */ /* 0x000e6e0000004200 */
[----:B------:R-:W-:Y:S01]  /*4f60*/  HMMA.16816.F32 R160, R36, R18, R160 ;  /* 0x0000001224a0723c */ /* 0x000fe200000018a0 */
[----:B------:R-:W2:Y:S04]  /*4f70*/  LDSM.16.MT88.4 R16, [R166+0xdc80] ;  /* 0x00dc8000a610783b */ /* 0x000ea80000004200 */
[----:B------:R-:W1:Y:S03]  /*4f80*/  LDSM.16.MT88.4 R36, [R166+0xec80] ;  /* 0x00ec8000a624783b */ /* 0x000e660000004200 */
        /* <DEDUP_REMOVED lines=8> */
[-C--:B---3--:R-:W-:Y:S08]  /*5010*/  HMMA.16816.F32 R148, R8, R20.reuse, R148 ;  /* 0x000000140894723c */ /* 0x088ff00000001894 */
[C---:B------:R-:W-:Y:S08]  /*5020*/  HMMA.16816.F32 R152, R28.reuse, R20, R152 ;  /* 0x000000141c98723c */ /* 0x040ff00000001898 */
[-C--:B------:R-:W-:Y:S08]  /*5030*/  HMMA.16816.F32 R156, R28, R22.reuse, R156 ;  /* 0x000000161c9c723c */ /* 0x080ff0000000189c */
[----:B------:R-:W-:Y:S08]  /*5040*/  HMMA.16816.F32 R160, R8, R22, R160 ;  /* 0x0000001608a0723c */ /* 0x000ff000000018a0 */
[-C--:B-1----:R-:W-:Y:S08]  /*5050*/  HMMA.16816.F32 R116, R24, R40.reuse, R116 ;  /* 0x000000281874723c */ /* 0x082ff00000001874 */
[C---:B------:R-:W-:Y:S08]  /*5060*/  HMMA.16816.F32 R120, R44.reuse, R40, R120 ;  /* 0x000000282c78723c */ /* 0x040ff00000001878 */
[-C--:B------:R-:W-:Y:S08]  /*5070*/  HMMA.16816.F32 R124, R44, R42.reuse, R124 ;  /* 0x0000002a2c7c723c */ /* 0x080ff0000000187c */
[C---:B------:R-:W-:Y:S08]  /*5080*/  HMMA.16816.F32 R128, R24.reuse, R42, R128 ;  /* 0x0000002a1880723c */ /* 0x040ff00000001880 */
[-C--:B--2---:R-:W-:Y:S08]  /*5090*/  HMMA.16816.F32 R132, R24, R16.reuse, R132 ;  /* 0x000000101884723c */ /* 0x084ff00000001884 */
[C---:B------:R-:W-:Y:S08]  /*50a0*/  HMMA.16816.F32 R136, R44.reuse, R16, R136 ;  /* 0x000000102c88723c */ /* 0x040ff00000001888 */
[-C--:B------:R-:W-:Y:S08]  /*50b0*/  HMMA.16816.F32 R140, R44, R18.reuse, R140 ;  /* 0x000000122c8c723c */ /* 0x080ff0000000188c */
[C---:B------:R-:W-:Y:S08]  /*50c0*/  HMMA.16816.F32 R144, R24.reuse, R18, R144 ;  /* 0x000000121890723c */ /* 0x040ff00000001890 */
[-C--:B------:R-:W-:Y:S08]  /*50d0*/  HMMA.16816.F32 R148, R24, R36.reuse, R148 ;  /* 0x000000241894723c */ /* 0x080ff00000001894 */
[C---:B------:R-:W-:Y:S08]  /*50e0*/  HMMA.16816.F32 R152, R44.reuse, R36, R152 ;  /* 0x000000242c98723c */ /* 0x040ff00000001898 */
[-C--:B------:R-:W-:Y:S08]  /*50f0*/  HMMA.16816.F32 R156, R44, R38.reuse, R156 ;  /* 0x000000262c9c723c */ /* 0x080ff0000000189c */
[----:B------:R-:W-:Y:S01]  /*5100*/  HMMA.16816.F32 R160, R24, R38, R160 ;  /* 0x0000002618a0723c */ /* 0x000fe200000018a0 */
[----:B------:R-:W-:-:S07]  /*5110*/  @P0 BRA `(.L_x_659) ;  /* 0xffffce1000000947 */ /* 0x000fce000383ffff */
.L_x_656:
[----:B------:R-:W1:Y:S01]  /*5120*/  S2R R0, SR_TID.X ;  /* 0x0000000000007919 */ /* 0x000e620000002100 */
[----:B------:R-:W-:Y:S01]  /*5130*/  LEA.HI R8, R215, R215, RZ, 0x1 ;  /* 0x000000d7d7087211 */ /* 0x000fe200078f08ff */
[----:B------:R-:W-:Y:S01]  /*5140*/  FMUL.FTZ R116, R116, c[0x0][0x298] ;  /* 0x0000a60074747a20 */ /* 0x000fe20000410000 */
[----:B------:R-:W-:Y:S01]  /*5150*/  F2FP.PACK_AB R68, R69, R68 ;  /* 0x000000444544723e */ /* 0x000fe200000000ff */
[----:B------:R-:W-:Y:S01]  /*5160*/  BAR.SYNC.DEFER_BLOCKING 0x1, 0x100 ;  /* 0x0044000000007b1d */ /* 0x000fe20000010000 */
[----:B------:R-:W-:Y:S01]  /*5170*/  SHF.R.S32.HI R9, RZ, 0x1, R8 ;  /* 0x00000001ff097819 */ /* 0x000fe20000011408 */
[----:B------:R-:W-:Y:S01]  /*5180*/  FMUL.FTZ R117, R117, c[0x0][0x298] ;  /* 0x0000a60075757a20 */ /* 0x000fe20000410000 */
[----:B------:R-:W-:Y:S01]  /*5190*/  LOP3.LUT R8, R8, 0x3fffffe, RZ, 0xc0, !PT ;  /* 0x03fffffe08087812 */ /* 0x000fe200078ec0ff */
[----:B------:R-:W-:Y:S01]  /*51a0*/  FMUL.FTZ R118, R118, c[0x0][0x298] ;  /* 0x0000a60076767a20 */ /* 0x000fe20000410000 */
[C---:B------:R-:W-:Y:S01]  /*51b0*/  LOP3.LUT P0, RZ, R9.reuse, 0x2, RZ, 0xc0, !PT ;  /* 0x0000000209ff7812 */ /* 0x040fe2000780c0ff */
[----:B------:R-:W-:Y:S01]  /*51c0*/  IMAD.SHL.U32 R7, R9, 0x40, RZ ;  /* 0x0000004009077824 */ /* 0x000fe200078e00ff */
[----:B------:R-:W-:Y:S01]  /*51d0*/  F2FP.PACK_AB R70, R71, R70 ;  /* 0x000000464746723e */ /* 0x000fe200000000ff */
[----:B------:R-:W-:Y:S01]  /*51e0*/  IMAD.IADD R8, R215, 0x1, -R8 ;  /* 0x00000001d7087824 */ /* 0x000fe200078e0a08 */
[----:B------:R-:W-:Y:S01]  /*51f0*/  F2FP.PACK_AB R80, R81, R80 ;  /* 0x000000505150723e */ /* 0x000fe200000000ff */
[----:B------:R-:W-:Y:S01]  /*5200*/  FMUL.FTZ R119, R119, c[0x0][0x298] ;  /* 0x0000a60077777a20 */ /* 0x000fe20000410000 */
[----:B------:R-:W-:Y:S01]  /*5210*/  LOP3.LUT R7, R7, 0xc0, RZ, 0xc0, !PT ;  /* 0x000000c007077812 */ /* 0x000fe200078ec0ff */
        /* <DEDUP_REMOVED lines=9> */
[--C-:B-1----:R-:W-:Y:S01]  /*52b0*/  SHF.R.S32.HI R3, RZ, 0x1f, R0.reuse ;  /* 0x0000001fff037819 */ /* 0x102fe20000011400 */
[----:B------:R-:W-:Y:S01]  /*52c0*/  FMUL.FTZ R121, R121, c[0x0][0x298] ;  /* 0x0000a60079797a20 */ /* 0x000fe20000410000 */
[----:B------:R-:W-:Y:S01]  /*52d0*/  SHF.R.S32.HI R11, RZ, 0x1f, R0 ;  /* 0x0000001fff0b7819 */ /* 0x000fe20000011400 */
[----:B------:R-:W-:Y:S01]  /*52e0*/  FMUL.FTZ R122, R122, c[0x0][0x298] ;  /* 0x0000a6007a7a7a20 */ /* 0x000fe20000410000 */
[-C--:B------:R-:W-:Y:S01]  /*52f0*/  LEA.HI R2, R3, R0.reuse, RZ, 0x5 ;  /* 0x0000000003027211 */ /* 0x080fe200078f28ff */
[----:B------:R-:W-:Y:S01]  /*5300*/  FMUL.FTZ R123, R123, c[0x0][0x298] ;  /* 0x0000a6007b7b7a20 */ /* 0x000fe20000410000 */
[-C--:B------:R-:W-:Y:S01]  /*5310*/  LEA.HI R6, R11, R0.reuse, RZ, 0x2 ;  /* 0x000000000b067211 */ /* 0x080fe200078f10ff */
[----:B------:R-:W-:Y:S01]  /*5320*/  FMUL.FTZ R124, R124, c[0x0][0x298] ;  /* 0x0000a6007c7c7a20 */ /* 0x000fe20000410000 */
[--C-:B--2---:R-:W-:Y:S01]  /*5330*/  SHF.R.S32.HI R5, RZ, 0x5, R2.reuse ;  /* 0x00000005ff057819 */ /* 0x104fe20000011402 */
[----:B------:R-:W-:Y:S01]  /*5340*/  FMUL.FTZ R125, R125, c[0x0][0x298] ;  /* 0x0000a6007d7d7a20 */ /* 0x000fe20000410000 */
[----:B------:R-:W-:Y:S01]  /*5350*/  SHF.R.S32.HI R2, RZ, 0x1f, R2 ;  /* 0x0000001fff027819 */ /* 0x000fe20000011402 */
[----:B------:R-:W-:Y:S01]  /*5360*/  FMUL.FTZ R126, R126, c[0x0][0x298] ;  /* 0x0000a6007e7e7a20 */ /* 0x000fe20000410000 */
[----:B------:R-:W-:Y:S01]  /*5370*/  LEA.HI R4, R11, R0, RZ, 0x7 ;  /* 0x000000000b047211 */ /* 0x000fe200078f38ff */
[----:B------:R-:W-:Y:S01]  /*5380*/  FMUL.FTZ R127, R127, c[0x0][0x298] ;  /* 0x0000a6007f7f7a20 */ /* 0x000fe20000410000 */
[----:B------:R-:W-:Y:S01]  /*5390*/  LEA.HI R2, R2, R5, RZ, 0x2 ;  /* 0x0000000502027211 */ /* 0x000fe200078f10ff */
[----:B------:R-:W-:Y:S01]  /*53a0*/  FMUL.FTZ R132, R132, c[0x0][0x298] ;  /* 0x0000a60084847a20 */ /* 0x000fe20000410000 */
[----:B------:R-:W-:Y:S01]  /*53b0*/  LOP3.LUT R11, R6, 0xfffffffc, RZ, 0xc0, !PT ;  /* 0xfffffffc060b7812 */ /* 0x000fe200078ec0ff */
[----:B------:R-:W-:Y:S01]  /*53c0*/  FMUL.FTZ R133, R133, c[0x0][0x298] ;  /* 0x0000a60085857a20 */ /* 0x000fe20000410000 */
[----:B------:R-:W-:Y:S01]  /*53d0*/  LOP3.LUT R2, R2, 0xfffffffc, RZ, 0xc0, !PT ;  /* 0xfffffffc02027812 */ /* 0x000fe200078ec0ff */
[----:B------:R-:W-:Y:S01]  /*53e0*/  FMUL.FTZ R134, R134, c[0x0][0x298] ;  /* 0x0000a60086867a20 */ /* 0x000fe20000410000 */
[----:B------:R-:W-:Y:S01]  /*53f0*/  SHF.R.U32.HI R4, RZ, 0x4, R4 ;  /* 0x00000004ff047819 */ /* 0x000fe20000011604 */
[----:B------:R-:W-:Y:S01]  /*5400*/  IMAD.IADD R11, R0, 0x1, -R11 ;  /* 0x00000001000b7824 */ /* 0x000fe200078e0a0b */
[----:B------:R-:W-:Y:S01]  /*5410*/  F2FP.PACK_AB R78, R79, R78 ;  /* 0x0000004e4f4e723e */ /* 0x000fe200000000ff */
[----:B------:R-:W-:Y:S01]  /*5420*/  IMAD.IADD R2, R5, 0x1, -R2 ;  /* 0x0000000105027824 */ /* 0x000fe200078e0a02 */
[----:B------:R-:W-:Y:S01]  /*5430*/  LOP3.LUT R4, R7, 0x8, R4, 0xf8, !PT ;  /* 0x0000000807047812 */ /* 0x000fe200078ef804 */
[----:B------:R-:W-:Y:S01]  /*5440*/  FMUL.FTZ R135, R135, c[0x0][0x298] ;  /* 0x0000a60087877a20 */ /* 0x000fe20000410000 */
[----:B------:R-:W-:Y:S01]  /*5450*/  SHF.R.U32.HI R7, RZ, 0x3, R7 ;  /* 0x00000003ff077819 */ /* 0x000fe20000011607 */
[----:B------:R-:W-:Y:S01]  /*5460*/  IMAD R11, R2, 0x100, R11 ;  /* 0x00000100020b7824 */ /* 0x000fe200078e020b */
[----:B------:R-:W-:Y:S01]  /*5470*/  F2FP.PACK_AB R84, R85, R84 ;  /* 0x000000545554723e */ /* 0x000fe200000000ff */
[----:B------:R-:W-:Y:S01]  /*5480*/  FMUL.FTZ R144, R144, c[0x0][0x298] ;  /* 0x0000a60090907a20 */ /* 0x000fe20000410000 */
[----:B------:R-:W-:Y:S01]  /*5490*/  LOP3.LUT R4, R4, R7, RZ, 0x3c, !PT ;  /* 0x0000000704047212 */ /* 0x000fe200078e3cff */
[----:B------:R-:W-:Y:S01]  /*54a0*/  IMAD R11, R8, 0x10, R11 ;  /* 0x00000010080b7824 */ /* 0x000fe200078e020b */
[----:B------:R-:W-:Y:S01]  /*54b0*/  F2FP.PACK_AB R86, R87, R86 ;  /* 0x000000565756723e */ /* 0x000fe200000000ff */
[----:B------:R-:W-:Y:S01]  /*54c0*/  FMUL.FTZ R145, R145, c[0x0][0x298] ;  /* 0x0000a60091917a20 */ /* 0x000fe20000410000 */
[----:B------:R-:W-:Y:S01]  /*54d0*/  F2FP.PACK_AB R96, R97, R96 ;  /* 0x000000606160723e */ /* 0x000fe200000000ff */
[----:B------:R-:W-:Y:S01]  /*54e0*/  IMAD.U32 R4, R11, 0x2, R4 ;  /* 0x000000020b047824 */ /* 0x000fe200078e0004 */
[----:B------:R-:W-:Y:S01]  /*54f0*/  F2FP.PACK_AB R98, R99, R98 ;  /* 0x000000626362723e */ /* 0x000fe200000000ff */
[----:B------:R-:W-:Y:S01]  /*5500*/  FMUL.FTZ R146, R146, c[0x0][0x298] ;  /* 0x0000a60092927a20 */ /* 0x000fe20000410000 */
[----:B------:R-:W-:Y:S01]  /*5510*/  F2FP.PACK_AB R88, R89, R88 ;  /* 0x000000585958723e */ /* 0x000fe200000000ff */
[----:B------:R-:W-:Y:S01]  /*5520*/  IMAD.SHL.U32 R5, R4, 0x2, RZ ;  /* 0x0000000204057824 */ /* 0x000fe200078e00ff */
[----:B------:R-:W-:Y:S01]  /*5530*/  F2FP.PACK_AB R90, R91, R90 ;  /* 0x0000005a5b5a723e */ /* 0x000fe200000000ff */
[----:B------:R-:W-:Y:S01]  /*5540*/  FMUL.FTZ R147, R147, c[0x0][0x298] ;  /* 0x0000a60093937a20 */ /* 0x000fe20000410000 */
[----:B------:R-:W-:Y:S01]  /*5550*/  F2FP.PACK_AB R92, R93, R92 ;  /* 0x0000005c5d5c723e */ /* 0x000fe200000000ff */
[----:B------:R-:W-:Y:S01]  /*5560*/  FMUL.FTZ R136, R136, c[0x0][0x298] ;  /* 0x0000a60088887a20 */ /* 0x000fe20000410000 */
[C---:B------:R-:W-:Y:S01]  /*5570*/  IADD3 R7, R5.reuse, 0x20, RZ ;  /* 0x0000002005077810 */ /* 0x040fe20007ffe0ff */
[----:B------:R-:W-:Y:S01]  /*5580*/  STS [R5+0x6080], R68 ;  /* 0x0060804405007388 */ /* 0x000fe20000000800 */
[----:B------:R-:W-:Y:S01]  /*5590*/  @P0 IADD3 R7, R5, -0x20, RZ ;  /* 0xffffffe005070810 */ /* 0x000fe20007ffe0ff */
[----:B------:R-:W-:Y:S01]  /*55a0*/  FMUL.FTZ R137, R137, c[0x0][0x298] ;  /* 0x0000a60089897a20 */ /* 0x000fe20000410000 */
[----:B------:R-:W-:Y:S01]  /*55b0*/  F2FP.PACK_AB R94, R95, R94 ;  /* 0x0000005e5f5e723e */ /* 0x000fe200000000ff */
[----:B------:R-:W-:Y:S01]  /*55c0*/  STS [R5+0x6280], R70 ;  /* 0x0062804605007388 */ /* 0x000fe20000000800 */
[----:B------:R-:W-:Y:S01]  /*55d0*/  F2FP.PACK_AB R100, R101, R100 ;  /* 0x000000646564723e */ /* 0x000fe200000000ff */
        /* <DEDUP_REMOVED lines=27> */
[----:B------:R-:W-:Y:S01]  /*5790*/  FMUL.FTZ R149, R149, c[0x0][0x298] ;  /* 0x0000a60095957a20 */ /* 0x000fe20000410000 */
[----:B------:R-:W-:Y:S01]  /*57a0*/  F2FP.PACK_AB R124, R125, R124 ;  /* 0x0000007c7d7c723e */ /* 0x000fe200000000ff */
[----:B------:R-:W-:Y:S01]  /*57b0*/  FMUL.FTZ R150, R150, c[0x0][0x298] ;  /* 0x0000a60096967a20 */ /* 0x000fe20000410000 */
        /* <DEDUP_REMOVED lines=27> */
[----:B------:R-:W1:Y:S01]  /*5970*/  S2UR UR7, SR_CTAID.X ;  /* 0x00000000000779c3 */ /* 0x000e620000002500 */
[----:B------:R-:W-:Y:S01]  /*5980*/  STS [R5+0xa080], R100 ;  /* 0x00a0806405007388 */ /* 0x000fe20000000800 */
[----:B------:R-:W-:Y:S01]  /*5990*/  F2FP.PACK_AB R140, R141, R140 ;  /* 0x0000008c8d8c723e */ /* 0x000fe200000000ff */
[----:B------:R-:W-:Y:S01]  /*59a0*/  UMOV UR5, 0xffffff80 ;  /* 0xffffff8000057882 */ /* 0x000fe20000000000 */
[----:B------:R-:W-:Y:S01]  /*59b0*/  F2FP.PACK_AB R142, R143, R142 ;  /* 0x0000008e8f8e723e */ /* 0x000fe200000000ff */
[----:B------:R-:W-:Y:S01]  /*59c0*/  STS [R5+0xa280], R102 ;  /* 0x00a2806605007388 */ /* 0x000fe20000000800 */
[----:B------:R-:W-:Y:S01]  /*59d0*/  F2FP.PACK_AB R148, R149, R148 ;  /* 0x000000949594723e */ /* 0x000fe200000000ff */
[----:B------:R-:W-:Y:S01]  /*59e0*/  ULDC UR4, c[0x0][0x2f0] ;  /* 0x0000bc0000047ab9 */ /* 0x000fe20000000800 */
[----:B------:R-:W-:Y:S01]  /*59f0*/  F2FP.PACK_AB R150, R151, R150 ;  /* 0x000000969796723e */ /* 0x000fe200000000ff */
[----:B------:R-:W-:Y:S01]  /*5a00*/  STS [R7+0xa080], R112 ;  /* 0x00a0807007007388 */ /* 0x000fe20000000800 */
[----:B------:R-:W-:Y:S01]  /*5a10*/  F2FP.PACK_AB R160, R161, R160 ;  /* 0x000000a0a1a0723e */ /* 0x000fe200000000ff */
[--C-:B------:R-:W-:Y:S01]  /*5a20*/  IMAD.MOV.U32 R56, RZ, RZ, R232.reuse ;  /* 0x000000ffff387224 */ /* 0x100fe200078e00e8 */
[----:B------:R-:W-:Y:S01]  /*5a30*/  F2FP.PACK_AB R162, R163, R162 ;  /* 0x000000a2a3a2723e */ /* 0x000fe200000000ff */
[----:B------:R-:W-:Y:S01]  /*5a40*/  STS [R7+0xa280], R114 ;  /* 0x00a2807207007388 */ /* 0x000fe20000000800 */
[----:B------:R-:W-:Y:S01]  /*5a50*/  F2FP.PACK_AB R152, R153, R152 ;  /* 0x000000989998723e */ /* 0x000fe200000000ff */
[----:B------:R-:W-:Y:S01]  /*5a60*/  USHF.R.S32.HI UR6, URZ, 0x1f, UR17 ;  /* 0x0000001f3f067899 */ /* 0x000fe20008011411 */
[----:B------:R-:W-:Y:S01]  /*5a70*/  F2FP.PACK_AB R154, R155, R154 ;  /* 0x0000009a9b9a723e */ /* 0x000fe200000000ff */
[----:B------:R-:W-:Y:S01]  /*5a80*/  STS [R5+0xb080], R104 ;  /* 0x00b0806805007388 */ /* 0x000fe20000000800 */
[----:B------:R-:W-:Y:S01]  /*5a90*/  F2FP.PACK_AB R156, R157, R156 ;  /* 0x0000009c9d9c723e */ /* 0x000fe200000000ff */
[----:B------:R-:W-:Y:S01]  /*5aa0*/  BSSY B0, `(.L_x_660) ;  /* 0x000004f000007945 */ /* 0x000fe20003800000 */
[----:B------:R-:W-:Y:S01]  /*5ab0*/  F2FP.PACK_AB R158, R159, R158 ;  /* 0x0000009e9f9e723e */ /* 0x000fe200000000ff */
[----:B------:R-:W-:Y:S01]  /*5ac0*/  STS [R5+0xb280], R106 ;  /* 0x00b2806a05007388 */ /* 0x000fe20000000800 */
[----:B------:R-:W-:Y:S01]  /*5ad0*/  SHF.R.S32.HI R57, RZ, 0x1f, R232 ;  /* 0x0000001fff397819 */ /* 0x000fe200000114e8 */
[----:B-1----:R-:W-:-:S02]  /*5ae0*/  UIMAD UR7, UR7, UR5, UR4 ;  /* 0x00000005070772a4 */ /* 0x002fc4000f8e0204 */
[----:B------:R-:W-:Y:S01]  /*5af0*/  STS [R7+0xb080], R108 ;  /* 0x00b0806c07007388 */ /* 0x000fe20000000800 */
[----:B------:R-:W-:Y:S01]  /*5b00*/  LEA.HI R0, R3, R0, RZ, 0x2 ;  /* 0x0000000003007211 */ /* 0x000fe200078f10ff */
[----:B------:R-:W-:Y:S02]  /*5b10*/  ULDC.64 UR4, c[0x0][0x340] ;  /* 0x0000d00000047ab9 */ /* 0x000fe40000000a00 */
[----:B------:R-:W-:Y:S01]  /*5b20*/  STS [R7+0xb280], R110 ;  /* 0x00b2806e07007388 */ /* 0x000fe20000000800 */
[----:B------:R-:W-:Y:S01]  /*5b30*/  UISETP.LT.AND UP0, UPT, UR7, 0x80, UPT ;  /* 0x000000800700788c */ /* 0x000fe2000bf01270 */
[----:B------:R-:W-:Y:S01]  /*5b40*/  SHF.R.S32.HI R58, RZ, 0x2, R0 ;  /* 0x00000002ff3a7819 */ /* 0x000fe20000011400 */
[----:B------:R-:W-:Y:S01]  /*5b50*/  UIMAD UR4, UR6, UR4, URZ ;  /* 0x00000004060472a4 */ /* 0x000fe2000f8e023f */
[----:B------:R-:W-:Y:S01]  /*5b60*/  STS [R5+0x80], R116 ;  /* 0x0000807405007388 */ /* 0x000fe20000000800 */
[----:B------:R-:W-:Y:S01]  /*5b70*/  USEL UR7, UR7, 0x80, UP0 ;  /* 0x0000008007077887 */ /* 0x000fe20008000000 */
[----:B------:R-:W-:Y:S01]  /*5b80*/  IMAD.U32 R0, RZ, RZ, UR17 ;  /* 0x00000011ff007e24 */ /* 0x000fe2000f8e00ff */
[----:B------:R-:W-:Y:S01]  /*5b90*/  UIMAD UR4, UR17, UR5, UR4 ;  /* 0x00000005110472a4 */ /* 0x000fe2000f8e0204 */
[----:B------:R-:W-:Y:S01]  /*5ba0*/  STS [R5+0x280], R118 ;  /* 0x0002807605007388 */ /* 0x000fe20000000800 */
[----:B------:R-:W-:-:S02]  /*5bb0*/  SHF.R.S32.HI R59, RZ, 0x1f, R58 ;  /* 0x0000001fff3b7819 */ /* 0x000fc4000001143a */
[----:B------:R-:W-:Y:S01]  /*5bc0*/  ISETP.GE.AND P5, PT, R216, UR7, PT ;  /* 0x00000007d8007c0c */ /* 0x000fe2000bfa6270 */
[----:B------:R-:W-:Y:S02]  /*5bd0*/  STS [R7+0x80], R128 ;  /* 0x0000808007007388 */ /* 0x000fe40000000800 */
[----:B------:R-:W-:Y:S02]  /*5be0*/  IMAD.WIDE R58, R211, 0x80, R58 ;  /* 0x00000080d33a7825 */ /* 0x000fe400078e023a */
        /* <DEDUP_REMOVED lines=21> */
[----:B------:R-:W-:Y:S06]  /*5d40*/  BAR.SYNC.DEFER_BLOCKING 0x1, 0x100 ;  /* 0x0044000000007b1d */ /* 0x000fec0000010000 */
[----:B------:R-:W2:Y:S04]  /*5d50*/  S2R R2, SR_CTAID.Y ;  /* 0x0000000000027919 */ /* 0x000ea80000002600 */
[----:B------:R3:W4:Y:S04]  /*5d60*/  LDS.128 R40, [R213+0x7080] ;  /* 0x00708000d5287984 */ /* 0x0007280000000c00 */
[----:B------:R3:W5:Y:S01]  /*5d70*/  LDS.128 R36, [R213+0x9080] ;  /* 0x00908000d5247984 */ /* 0x0007620000000c00 */
[----:B--2---:R-:W-:Y:S01]  /*5d80*/  SHF.R.S32.HI R4, RZ, 0x1f, R2 ;  /* 0x0000001fff047819 */ /* 0x004fe20000011402 */
[----:B-1----:R-:W-:-:S02]  /*5d90*/  IMAD.WIDE.U32 R6, R2, c[0x0][0x338], R56 ;  /* 0x0000ce0002067a25 */ /* 0x002fc400078e0038 */
[----:B------:R3:W1:Y:S02]  /*5da0*/  LDS.128 R32, [R213+0xb080] ;  /* 0x00b08000d5207984 */ /* 0x0006640000000c00 */
[----:B------:R-:W-:Y:S02]  /*5db0*/  IMAD R5, R4, c[0x0][0x338], RZ ;  /* 0x0000ce0004057a24 */ /* 0x000fe400078e02ff */
[----:B------:R3:W2:Y:S02]  /*5dc0*/  LDS.128 R28, [R213+0x80] ;  /* 0x00008000d51c7984 */ /* 0x0006a40000000c00 */
[----:B------:R-:W-:Y:S02]  /*5dd0*/  IMAD R5, R2, c[0x0][0x33c], R5 ;  /* 0x0000cf0002057a24 */ /* 0x000fe400078e0205 */
[----:B------:R3:W1:Y:S02]  /*5de0*/  LDS.128 R24, [R213+0x2080] ;  /* 0x00208000d5187984 */ /* 0x0006640000000c00 */
[----:B------:R-:W-:-:S02]  /*5df0*/  IMAD.IADD R7, R7, 0x1, R5 ;  /* 0x0000000107077824 */ /* 0x000fc400078e0205 */
[----:B------:R3:W1:Y:S02]  /*5e00*/  LDS.128 R20, [R213+0x4080] ;  /* 0x00408000d5147984 */ /* 0x0006640000000c00 */
[----:B------:R-:W-:Y:S02]  /*5e10*/  IMAD.WIDE.U32 R60, R0, c[0x0][0x340], R6 ;  /* 0x0000d000003c7a25 */ /* 0x000fe400078e0006 */
[----:B------:R3:W1:Y:S01]  /*5e20*/  LDS.128 R16, [R213+0x1080] ;  /* 0x00108000d5107984 */ /* 0x0006620000000c00 */
[----:B------:R-:W-:-:S03]  /*5e30*/  IADD3 R0, R232, 0x20, RZ ;  /* 0x00000020e8007810 */ /* 0x000fc60007ffe0ff */
[----:B------:R3:W1:Y:S01]  /*5e40*/  LDS.128 R12, [R213+0x3080] ;  /* 0x00308000d50c7984 */ /* 0x0006620000000c00 */
[----:B------:R-:W-:-:S03]  /*5e50*/  IADD3 R7, R61, UR4, RZ ;  /* 0x000000043d077c10 */ /* 0x000fc6000fffe0ff */
[----:B------:R3:W1:Y:S01]  /*5e60*/  LDS.128 R8, [R213+0x5080] ;  /* 0x00508000d5087984 */ /* 0x0006620000000c00 */
[----:B------:R-:W-:Y:S05]  /*5e70*/  @P5 BRA `(.L_x_661) ;  /* 0x0000011000005947 */ /* 0x000fea0003800000 */
[C---:B------:R-:W-:Y:S01]  /*5e80*/  ISETP.GE.AND P3, PT, R232.reuse, c[0x0][0x324], PT ;  /* 0x0000c900e8007a0c */ /* 0x040fe20003f66270 */
[----:B------:R-:W3:Y:S01]  /*5e90*/  LDS.128 R48, [R213+0x8080] ;  /* 0x00808000d5307984 */ /* 0x000ee20000000c00 */
[----:B------:R-:W-:Y:S01]  /*5ea0*/  IMAD R5, R59, c[0x0][0x330], RZ ;  /* 0x0000cc003b057a24 */ /* 0x000fe200078e02ff */
[----:B------:R-:W-:Y:S01]  /*5eb0*/  IADD3 R3, R232, 0x40, RZ ;  /* 0x00000040e8037810 */ /* 0x000fe20007ffe0ff */
[----:B------:R-:W-:Y:S01]  /*5ec0*/  IMAD.MOV.U32 R6, RZ, RZ, R60 ;  /* 0x000000ffff067224 */ /* 0x000fe200078e003c */
[----:B------:R-:W5:Y:S01]  /*5ed0*/  LDS.128 R52, [R213+0xa080] ;  /* 0x00a08000d5347984 */ /* 0x000f620000000c00 */
[----:B------:R-:W-:Y:S01]  /*5ee0*/  IMAD R5, R58, c[0x0][0x334], R5 ;  /* 0x0000cd003a057a24 */ /* 0x000fe200078e0205 */
[----:B------:R-:W-:Y:S01]  /*5ef0*/  ISETP.GE.AND P2, PT, R0, c[0x0][0x324], PT ;  /* 0x0000c90000007a0c */ /* 0x000fe20003f46270 */
[----:B------:R-:W-:Y:S01]  /*5f00*/  IMAD.WIDE.U32 R62, R58, c[0x0][0x330], R6 ;  /* 0x0000cc003a3e7a25 */ /* 0x000fe200078e0006 */
[----:B------:R-:W-:-:S03]  /*5f10*/  ISETP.GE.AND P1, PT, R3, c[0x0][0x324], PT ;  /* 0x0000c90003007a0c */ /* 0x000fc60003f26270 */
[----:B------:R-:W-:Y:S01]  /*5f20*/  IMAD.IADD R5, R63, 0x1, R5 ;  /* 0x000000013f057824 */ /* 0x000fe200078e0205 */
[----:B------:R-:W4:Y:S01]  /*5f30*/  @!P3 LDS.128 R44, [R213+0x6080] ;  /* 0x00608000d52cb984 */ /* 0x000f220000000c00 */
[----:B------:R-:W-:-:S04]  /*5f40*/  LEA R64, P0, R62, c[0x0][0x318], 0x1 ;  /* 0x0000c6003e407a11 */ /* 0x000fc800078008ff */
[----:B------:R-:W-:-:S05]  /*5f50*/  LEA.HI.X R65, R62, c[0x0][0x31c], R5, 0x1, P0 ;  /* 0x0000c7003e417a11 */ /* 0x000fca00000f0c05 */
[----:B---3--:R3:W-:Y:S04]  /*5f60*/  @!P2 STG.E.128 [R64.64+0x40], R48 ;  /* 0x000040304000a986 */ /* 0x0087e8000c101d1c */
[----:B-----5:R3:W-:Y:S04]  /*5f70*/  @!P1 STG.E.128 [R64.64+0x80], R52 ;  /* 0x0000803440009986 */ /* 0x0207e8000c101d1c */
[----:B----4-:R3:W-:Y:S02]  /*5f80*/  @!P3 STG.E.128 [R64.64], R44 ;  /* 0x0000002c4000b986 */ /* 0x0107e4000c101d1c */
.L_x_661:
[----:B------:R-:W-:Y:S05]  /*5f90*/  BSYNC B0 ;  /* 0x0000000000007941 */ /* 0x000fea0003800000 */
.L_x_660:
[----:B------:R-:W-:Y:S01]  /*5fa0*/  IADD3 R216, R216, 0x40, RZ ;  /* 0x00000040d8d87810 */ /* 0x000fe20007ffe0ff */
[----:B------:R-:W-:Y:S03]  /*5fb0*/  BSSY B0, `(.L_x_662) ;  /* 0x0000014000007945 */ /* 0x000fe60003800000 */
[----:B------:R-:W-:-:S13]  /*5fc0*/  ISETP.GE.AND P4, PT, R216, UR7, PT ;  /* 0x00000007d8007c0c */ /* 0x000fda000bf86270 */
[----:B------:R-:W-:Y:S05]  /*5fd0*/  @P4 BRA `(.L_x_663) ;  /* 0x0000011000004947 */ /* 0x000fea0003800000 */
[----:B------:R-:W-:Y:S01]  /*5fe0*/  IADD3 R6, P0, R58, 0x40, RZ ;  /* 0x000000403a067810 */ /* 0x000fe20007f1e0ff */
[----:B---3--:R-:W-:Y:S01]  /*5ff0*/  IMAD.MOV.U32 R44, RZ, RZ, R60 ;  /* 0x000000ffff2c7224 */ /* 0x008fe200078e003c */
[C---:B------:R-:W-:Y:S01]  /*6000*/  IADD3 R3, R232.reuse, 0x40, RZ ;  /* 0x00000040e8037810 */ /* 0x040fe20007ffe0ff */
[----:B------:R-:W-:Y:S01]  /*6010*/  IMAD.MOV.U32 R45, RZ, RZ, R7 ;  /* 0x000000ffff2d7224 */ /* 0x000fe200078e0007 */
        /* <DEDUP_REMOVED lines=10> */
[----:B----4-:R3:W-:Y:S04]  /*60c0*/  @!P2 STG.E.128 [R6.64], R40 ;  /* 0x000000280600a986 */ /* 0x0107e8000c101d1c */
[----:B-----5:R3:W-:Y:S04]  /*60d0*/  @!P1 STG.E.128 [R6.64+0x40], R36 ;  /* 0x0000402406009986 */ /* 0x0207e8000c101d1c */
[----:B-1----:R3:W-:Y:S02]  /*60e0*/  @!P0 STG.E.128 [R6.64+0x80], R32 ;  /* 0x0000802006008986 */ /* 0x0027e4000c101d1c */
.L_x_663:
[----:B------:R-:W-:Y:S05]  /*60f0*/  BSYNC B0 ;  /* 0x0000000000007941 */ /* 0x000fea0003800000 */
.L_x_662:
[----:B------:R-:W-:Y:S01]  /*6100*/  IMAD R3, R4, c[0x0][0x308], RZ ;  /* 0x0000c20004037a24 */ /* 0x000fe200078e02ff */
[----:B------:R-:W-:Y:S01]  /*6110*/  ULDC.64 UR4, c[0x0][0x310] ;  /* 0x0000c40000047ab9 */ /* 0x000fe20000000a00 */
[C---:B------:R-:W-:Y:S01]  /*6120*/  IMAD.WIDE.U32 R56, R2.reuse, c[0x0][0x308], R56 ;  /* 0x0000c20002387a25 */ /* 0x040fe200078e0038 */
[----:B------:R-:W-:Y:S01]  /*6130*/  UIMAD UR4, UR6, UR4, URZ ;  /* 0x00000004060472a4 */ /* 0x000fe2000f8e023f */
[----:B------:R-:W-:Y:S02]  /*6140*/  BSSY B0, `(.L_x_664) ;  /* 0x0000016000007945 */ /* 0x000fe40003800000 */
[----:B------:R-:W-:Y:S01]  /*6150*/  IMAD R3, R2, c[0x0][0x30c], R3 ;  /* 0x0000c30002037a24 */ /* 0x000fe200078e0203 */
[----:B------:R-:W-:Y:S01]  /*6160*/  MOV R2, UR17 ;  /* 0x0000001100027c02 */ /* 0x000fe20008000f00 */
[----:B------:R-:W-:-:S03]  /*6170*/  UIMAD UR4, UR17, UR5, UR4 ;  /* 0x00000005110472a4 */ /* 0x000fc6000f8e0204 */
[----:B------:R-:W-:-:S05]  /*6180*/  IADD3 R57, R57, R3, RZ ;  /* 0x0000000339397210 */ /* 0x000fca0007ffe0ff */
[----:B---3--:R-:W-:-:S05]  /*6190*/  IMAD.WIDE.U32 R6, R2, c[0x0][0x310], R56 ;  /* 0x0000c40002067a25 */ /* 0x008fca00078e0038 */
        /* <DEDUP_REMOVED lines=8> */
[----:B-1----:R-:W-:Y:S01]  /*6220*/  IMAD.WIDE.U32 R32, R58, c[0x0][0x300], R4 ;  /* 0x0000c0003a207a25 */ /* 0x002fe200078e0004 */
[----:B------:R-:W-:-:S03]  /*6230*/  ISETP.GE.AND P2, PT, R0, c[0x0][0x2f4], PT ;  /* 0x0000bd0000007a0c */ /* 0x000fc60003f46270 */
[----:B------:R-:W-:Y:S01]  /*6240*/  IMAD.IADD R3, R33, 0x1, R3 ;  /* 0x0000000121037824 */ /* 0x000fe200078e0203 */
[----:B------:R-:W-:-:S04]  /*6250*/  LEA R2, P0, R32, c[0x0][0x2e8], 0x1 ;  /* 0x0000ba0020027a11 */ /* 0x000fc800078008ff */
[----:B------:R-:W-:-:S05]  /*6260*/  LEA.HI.X R3, R32, c[0x0][0x2ec], R3, 0x1, P0 ;  /* 0x0000bb0020037a11 */ /* 0x000fca00000f0c03 */
[----:B--2---:R1:W-:Y:S04]  /*6270*/  @!P3 STG.E.128 [R2.64], R28 ;  /* 0x0000001c0200b986 */ /* 0x0043e8000c101d1c */
[----:B------:R1:W-:Y:S04]  /*6280*/  @!P2 STG.E.128 [R2.64+0x40], R24 ;  /* 0x000040180200a986 */ /* 0x0003e8000c101d1c */
[----:B------:R1:W-:Y:S02]  /*6290*/  @!P1 STG.E.128 [R2.64+0x80], R20 ;  /* 0x0000801402009986 */ /* 0x0003e4000c101d1c */
.L_x_665:
[----:B------:R-:W-:Y:S05]  /*62a0*/  BSYNC B0 ;  /* 0x0000000000007941 */ /* 0x000fea0003800000 */
.L_x_664:
[----:B------:R-:W-:Y:S05]  /*62b0*/  @P4 EXIT ;  /* 0x000000000000494d */ /* 0x000fea0003800000 */
[----:B-1----:R-:W-:Y:S01]  /*62c0*/  IADD3 R2, P0, R58, 0x40, RZ ;  /* 0x000000403a027810 */ /* 0x002fe20007f1e0ff */
[----:B------:R-:W-:Y:S01]  /*62d0*/  IMAD.MOV.U32 R4, RZ, RZ, R6 ;  /* 0x000000ffff047224 */ /* 0x000fe200078e0006 */
[----:B------:R-:W-:-:S02]  /*62e0*/  ISETP.GE.AND P1, PT, R232, c[0x0][0x2f4], PT ;  /* 0x0000bd00e8007a0c */ /* 0x000fc40003f26270 */
[----:B------:R-:W-:Y:S01]  /*62f0*/  IADD3 R232, R232, 0x40, RZ ;  /* 0x00000040e8e87810 */ /* 0x000fe20007ffe0ff */
[----:B------:R-:W-:Y:S01]  /*6300*/  IMAD.X R58, RZ, RZ, R59, P0 ;  /* 0x000000ffff3a7224 */ /* 0x000fe200000e063b */
[----:B------:R-:W-:Y:S01]  /*6310*/  ISETP.GE.AND P0, PT, R0, c[0x0][0x2f4], PT ;  /* 0x0000bd0000007a0c */ /* 0x000fe20003f06270 */
[----:B------:R-:W-:-:S04]  /*6320*/  IMAD.WIDE.U32 R4, R2, c[0x0][0x300], R4 ;  /* 0x0000c00002047a25 */ /* 0x000fc800078e0004 */
[----:B------:R-:W-:-:S04]  /*6330*/  IMAD R3, R58, c[0x0][0x300], RZ ;  /* 0x0000c0003a037a24 */ /* 0x000fc800078e02ff */
[----:B------:R-:W-:Y:S01]  /*6340*/  IMAD R3, R2, c[0x0][0x304], R3 ;  /* 0x0000c10002037a24 */ /* 0x000fe200078e0203 */
[----:B------:R-:W-:-:S03]  /*6350*/  LEA R2, P2, R4, c[0x0][0x2e8], 0x1 ;  /* 0x0000ba0004027a11 */ /* 0x000fc600078408ff */
        /* <DEDUP_REMOVED lines=8> */
.L_x_666:
        /* <DEDUP_REMOVED lines=10> */
.L_x_1411:


//--------------------- .text._ZN7cutlass13device_kernelIN5flash19enable_sm80_to_sm89INS1_16FlashAttnBwdSm80INS1_25CollectiveMainloopBwdSm80ILi2ELi2EN4cute5tupleIJNS5_1CILi64EEENS7_ILi128EEENS7_ILi96EEEEEENS_6half_tEfNS_4arch4Sm80ELb0ELb0ELb0ELb0ELb1ELb0ELb0ELb0ELi2ELi2ELi4ELi2ELb0EEENS1_21CollectiveEpilogueBwdISB_SC_SE_Li256ELb0ELb0ELi2EEENS1_19SingleTileSchedulerILb0ELb0ELb0ELi128EEEEEEEEEvNT_6ParamsE --------------------------
	.section	.text._ZN7cutlass13device_kernelIN5flash19enable_sm80_to_sm89INS1_16FlashAttnBwdSm80INS1_25CollectiveMainloopBwdSm80ILi2ELi2EN4cute5tupleIJNS5_1CILi64EEENS7_ILi128EEENS7_ILi96EEEEEENS_6half_tEfNS_4arch4Sm80ELb0ELb0ELb0ELb0ELb1ELb0ELb0ELb0ELi2ELi2ELi4ELi2ELb0EEENS1_21CollectiveEpilogueBwdISB_SC_SE_Li256ELb0ELb0ELi2EEENS1_19SingleTileSchedulerILb0ELb0ELb0ELi128EEEEEEEEEvNT_6ParamsE,"ax",@progbits
	.sectioninfo	@"SHI_REGISTERS=255"
	.align	128
.text._ZN7cutlass13device_kernelIN5flash19enable_sm80_to_sm89INS1_16FlashAttnBwdSm80INS1_25CollectiveMainloopBwdSm80ILi2ELi2EN4cute5tupleIJNS5_1CILi64EEENS7_ILi128EEENS7_ILi96EEEEEENS_6half_tEfNS_4arch4Sm80ELb0ELb0ELb0ELb0ELb1ELb0ELb0ELb0ELi2ELi2ELi4ELi2ELb0EEENS1_21CollectiveEpilogueBwdISB_SC_SE_Li256ELb0ELb0ELi2EEENS1_19SingleTileSchedulerILb0ELb0ELb0ELi128EEEEEEEEEvNT_6ParamsE:
        .type           _ZN7cutlass13device_kernelIN5flash19enable_sm80_to_sm89INS1_16FlashAttnBwdSm80INS1_25CollectiveMainloopBwdSm80ILi2ELi2EN4cute5tupleIJNS5_1CILi64EEENS7_ILi128EEENS7_ILi96EEEEEENS_6half_tEfNS_4arch4Sm80ELb0ELb0ELb0ELb0ELb1ELb0ELb0ELb0ELi2ELi2ELi4ELi2ELb0EEENS1_21CollectiveEpilogueBwdISB_SC_SE_Li256ELb0ELb0ELi2EEENS1_19SingleTileSchedulerILb0ELb0ELb0ELi128EEEEEEEEEvNT_6ParamsE,@function
        .size           _ZN7cutlass13device_kernelIN5flash19enable_sm80_to_sm89INS1_16FlashAttnBwdSm80INS1_25CollectiveMainloopBwdSm80ILi2ELi2EN4cute5tupleIJNS5_1CILi64EEENS7_ILi128EEENS7_ILi96EEEEEENS_6half_tEfNS_4arch4Sm80ELb0ELb0ELb0ELb0ELb1ELb0ELb0ELb0ELi2ELi2ELi4ELi2ELb0EEENS1_21CollectiveEpilogueBwdISB_SC_SE_Li256ELb0ELb0ELi2EEENS1_19SingleTileSchedulerILb0ELb0ELb0ELi128EEEEEEEEEvNT_6ParamsE,(.L_x_1412 - _ZN7cutlass13device_kernelIN5flash19enable_sm80_to_sm89INS1_16FlashAttnBwdSm80INS1_25CollectiveMainloopBwdSm80ILi2ELi2EN4cute5tupleIJNS5_1CILi64EEENS7_ILi128EEENS7_ILi96EEEEEENS_6half_tEfNS_4arch4Sm80ELb0ELb0ELb0ELb0ELb1ELb0ELb0ELb0ELi2ELi2ELi4ELi2ELb0EEENS1_21CollectiveEpilogueBwdISB_SC_SE_Li256ELb0ELb0ELi2EEENS1_19SingleTileSchedulerILb0ELb0ELb0ELi128EEEEEEEEEvNT_6ParamsE)
        .other          _ZN7cutlass13device_kernelIN5flash19enable_sm80_to_sm89INS1_16FlashAttnBwdSm80INS1_25CollectiveMainloopBwdSm80ILi2ELi2EN4cute5tupleIJNS5_1CILi64EEENS7_ILi128EEENS7_ILi96EEEEEENS_6half_tEfNS_4arch4Sm80ELb0ELb0ELb0ELb0ELb1ELb0ELb0ELb0ELi2ELi2ELi4ELi2ELb0EEENS1_21CollectiveEpilogueBwdISB_SC_SE_Li256ELb0ELb0ELi2EEENS1_19SingleTileSchedulerILb0ELb0ELb0ELi128EEEEEEEEEvNT_6ParamsE,@"STO_CUDA_ENTRY STV_DEFAULT"
_ZN7cutlass13device_kernelIN5flash19enable_sm80_to_sm89INS1_16FlashAttnBwdSm80INS1_25CollectiveMainloopBwdSm80ILi2ELi2EN4cute5tupleIJNS5_1CILi64EEENS7_ILi128EEENS7_ILi96EEEEEENS_6half_tEfNS_4arch4Sm80ELb0ELb0ELb0ELb0ELb1ELb0ELb0ELb0ELi2ELi2ELi4ELi2ELb0EEENS1_21CollectiveEpilogueBwdISB_SC_SE_Li256ELb0ELb0ELi2EEENS1_19SingleTileSchedulerILb0ELb0ELb0ELi128EEEEEEEEEvNT_6ParamsE:
        /* <DEDUP_REMOVED lines=356> */
.L_x_668:
[----:B------:R-:W-:Y:S05]  /*1640*/  BSYNC B0 ;  /* 0x0000000000007941 */ /* 0x000fea0003800000 */
.L_x_667:
        /* <DEDUP_REMOVED lines=142> */
.L_x_672:
        /* <DEDUP_REMOVED lines=155> */
.L_x_670:
        /* <DEDUP_REMOVED lines=454> */
.L_x_671:
        /* <DEDUP_REMOVED lines=190> */
.L_x_669:
        /* <DEDUP_REMOVED lines=231> */
.L_x_674:
[----:B------:R-:W-:Y:S05]  /*5f90*/  BSYNC B0 ;  /* 0x0000000000007941 */ /* 0x000fea0003800000 */
.L_x_673:
        /* <DEDUP_REMOVED lines=21> */
.L_x_676:
[----:B------:R-:W-:Y:S05]  /*60f0*/  BSYNC B0 ;  /* 0x0000000000007941 */ /* 0x000fea0003800000 */
.L_x_675:
        /* <DEDUP_REMOVED lines=26> */
.L_x_678:
[----:B------:R-:W-:Y:S05]  /*62a0*/  BSYNC B0 ;  /* 0x0000000000007941 */ /* 0x000fea0003800000 */
.L_x_677:
        /* <DEDUP_REMOVED lines=19> */
.L_x_679:
        /* <DEDUP_REMOVED lines=10> */
.L_x_1412:


//--------------------- .text._ZN7cutlass13device_kernelIN5flash19enable_sm80_to_sm89INS1_16FlashAttnBwdSm80INS1_25CollectiveMainloopBwdSm80ILi2ELi2EN4cute5tupleIJNS5_1CILi64EEENS7_ILi128EEENS7_ILi96EEEEEENS_6half_tEfNS_4arch4Sm80ELb0ELb0ELb0ELb0ELb0ELb0ELb0ELb0ELi2ELi2ELi4ELi2ELb0EEENS1_24CollectiveEpilogueBwdGQAISB_fSE_Li256ELb0ELb0EEENS1_19SingleTileSchedulerILb0ELb0ELb0ELi128EEEEEEEEEvNT_6ParamsE --------------------------
	.section	.text._ZN7cutlass13device_kernelIN5flash19enable_sm80_to_sm89INS1_16FlashAttnBwdSm80INS1_25CollectiveMainloopBwdSm80ILi2ELi2EN4cute5tupleIJNS5_1CILi64EEENS7_ILi128EEENS7_ILi96EEEEEENS_6half_tEfNS_4arch4Sm80ELb0ELb0ELb0ELb0ELb0ELb0ELb0ELb0ELi2ELi2ELi4ELi2ELb0EEENS1_24CollectiveEpilogueBwdGQAISB_fSE_Li256ELb0ELb0EEENS1_19SingleTileSchedulerILb0ELb0ELb0ELi128EEEEEEEEEvNT_6ParamsE,"ax",@progbits
	.sectioninfo	@"SHI_REGISTERS=248"
	.align	128
.text._ZN7cutlass13device_kernelIN5flash19enable_sm80_to_sm89INS1_16FlashAttnBwdSm80INS1_25CollectiveMainloopBwdSm80ILi2ELi2EN4cute5tupleIJNS5_1CILi64EEENS7_ILi128EEENS7_ILi96EEEEEENS_6half_tEfNS_4arch4Sm80ELb0ELb0ELb0ELb0ELb0ELb0ELb0ELb0ELi2ELi2ELi4ELi2ELb0EEENS1_24CollectiveEpilogueBwdGQAISB_fSE_Li256ELb0ELb0EEENS1_19SingleTileSchedulerILb0ELb0ELb0ELi128EEEEEEEEEvNT_6ParamsE:
        .type           _ZN7cutlass13device_kernelIN5flash19enable_sm80_to_sm89INS1_16FlashAttnBwdSm80INS1_25CollectiveMainloopBwdSm80ILi2ELi2EN4cute5tupleIJNS5_1CILi64EEENS7_ILi128EEENS7_ILi96EEEEEENS_6half_tEfNS_4arch4Sm80ELb0ELb0ELb0ELb0ELb0ELb0ELb0ELb0ELi2ELi2ELi4ELi2ELb0EEENS1_24CollectiveEpilogueBwdGQAISB_fSE_Li256ELb0ELb0EEENS1_19SingleTileSchedulerILb0ELb0ELb0ELi128EEEEEEEEEvNT_6ParamsE,@function
        .size           _ZN7cutlass13device_kernelIN5flash19enable_sm80_to_sm89INS1_16FlashAttnBwdSm80INS1_25CollectiveMainloopBwdSm80ILi2ELi2EN4cute5tupleIJNS5_1CILi64EEENS7_ILi128EEENS7_ILi96EEEEEENS_6half_tEfNS_4arch4Sm80ELb0ELb0ELb0ELb0ELb0ELb0ELb0ELb0ELi2ELi2ELi4ELi2ELb0EEENS1_24CollectiveEpilogueBwdGQAISB_fSE_Li256ELb0ELb0EEENS1_19SingleTileSchedulerILb0ELb0ELb0ELi128EEEEEEEEEvNT_6ParamsE,(.L_x_1413 - _ZN7cutlass13device_kernelIN5flash19enable_sm80_to_sm89INS1_16FlashAttnBwdSm80INS1_25CollectiveMainloopBwdSm80ILi2ELi2EN4cute5tupleIJNS5_1CILi64EEENS7_ILi128EEENS7_ILi96EEEEEENS_6half_tEfNS_4arch4Sm80ELb0ELb0ELb0ELb0ELb0ELb0ELb0ELb0ELi2ELi2ELi4ELi2ELb0EEENS1_24CollectiveEpilogueBwdGQAISB_fSE_Li256ELb0ELb0EEENS1_19SingleTileSchedulerILb0ELb0ELb0ELi128EEEEEEEEEvNT_6ParamsE)
        .other          _ZN7cutlass13device_kernelIN5flash19enable_sm80_to_sm89INS1_16FlashAttnBwdSm80INS1_25CollectiveMainloopBwdSm80ILi2ELi2EN4cute5tupleIJNS5_1CILi64EEENS7_ILi128EEENS7_ILi96EEEEEENS_6half_tEfNS_4arch4Sm80ELb0ELb0ELb0ELb0ELb0ELb0ELb0ELb0ELi2ELi2ELi4ELi2ELb0EEENS1_24CollectiveEpilogueBwdGQAISB_fSE_Li256ELb0ELb0EEENS1_19SingleTileSchedulerILb0ELb0ELb0ELi128EEEEEEEEEvNT_6ParamsE,@"STO_CUDA_ENTRY STV_DEFAULT"
_ZN7cutlass13device_kernelIN5flash19enable_sm80_to_sm89INS1_16FlashAttnBwdSm80INS1_25CollectiveMainloopBwdSm80ILi2ELi2EN4cute5tupleIJNS5_1CILi64EEENS7_ILi128EEENS7_ILi96EEEEEENS_6half_tEfNS_4arch4Sm80ELb0ELb0ELb0ELb0ELb0ELb0ELb0ELb0ELi2ELi2ELi4ELi2ELb0EEENS1_24CollectiveEpilogueBwdGQAISB_fSE_Li256ELb0ELb0EEENS1_19SingleTileSchedulerILb0ELb0ELb0ELi128EEEEEEEEEvNT_6ParamsE:
[----:B------:R-:W-:Y:S02]  /*0000*/  MOV R1, c[0x0][0x28] ;  /* 0x00000a0000017a02 */ /* 0x000fe40000000f00 */
[----:B------:R-:W1:Y:S02]  /*0010*/  S2UR UR14, SR_CTAID.Z ;  /* 0x00000000000e79c3 */ /* 0x000e640000002700 */
[----:B-1----:R-:W-:-:S13]  /*0020*/  ISETP.LE.AND P0, PT, RZ, UR14, PT ;  /* 0x0000000eff007c0c */ /* 0x002fda000bf03270 */
[----:B------:R-:W-:Y:S05]  /*0030*/  @!P0 EXIT ;  /* 0x000000000000894d */ /* 0x000fea0003800000 */
[----:B------:R-:W1:Y:S01]  /*0040*/  S2R R220, SR_TID.X ;  /* 0x0000000000dc7919 */ /* 0x000e620000002100 */
[----:B------:R-:W-:Y:S01]  /*0050*/  IMAD.MOV.U32 R0, RZ, RZ, c[0x0][0x248] ;  /* 0x00009200ff007624 */ /* 0x000fe200078e00ff */
[----:B------:R-:W-:Y:S01]  /*0060*/  USHF.R.S32.HI UR13, URZ, 0x1f, UR14 ;  /* 0x0000001f3f0d7899 */ /* 0x000fe2000801140e */
[----:B------:R-:W-:Y:S01]  /*0070*/  IMAD.MOV.U32 R213, RZ, RZ, 0x10 ;  /* 0x00000010ffd57424 */ /* 0x000fe200078e00ff */
[----:B------:R-:W2:Y:S01]  /*0080*/  S2R R11, SR_CTAID.Y ;  /* 0x00000000000b7919 */ /* 0x000ea20000002600 */
[----:B------:R-:W-:Y:S01]  /*0090*/  ULDC.64 UR10, c[0x0][0x278] ;  /* 0x00009e00000a7ab9 */ /* 0x000fe20000000a00 */
[----:B------:R-:W-:Y:S01]  /*00a0*/  ISETP.NE.AND P0, PT, R0, 0x1, PT ;  /* 0x000000010000780c */ /* 0x000fe20003f05270 */
[----:B------:R-:W-:Y:S01]  /*00b0*/  UIMAD UR4, UR13, UR10, URZ ;  /* 0x0000000a0d0472a4 */ /* 0x000fe2000f8e023f */
[----:B------:R-:W3:Y:S01]  /*00c0*/  S2R R13, SR_CTAID.X ;  /* 0x00000000000d7919 */ /* 0x000ee20000002500 */
[----:B------:R-:W-:Y:S02]  /*00d0*/  UIMAD.WIDE.U32 UR18, UR14, UR10, URZ ;  /* 0x0000000a0e1272a5 */ /* 0x000fe4000f8e003f */
[----:B------:R-:W-:-:S02]  /*00e0*/  UIMAD UR11, UR14, UR11, UR4 ;  /* 0x0000000b0e0b72a4 */ /* 0x000fc4000f8e0204 */
[----:B------:R-:W-:Y:S02]  /*00f0*/  ULDC.64 UR20, c[0x0][0x118] ;  /* 0x0000460000147ab9 */ /* 0x000fe40000000a00 */
[----:B------:R-:W-:Y:S02]  /*0100*/  ULDC.64 UR4, c[0x0][0x290] ;  /* 0x0000a40000047ab9 */ /* 0x000fe40000000a00 */
[----:B------:R-:W-:Y:S02]  /*0110*/  UIMAD UR6, UR13, UR4, URZ ;  /* 0x000000040d0672a4 */ /* 0x000fe4000f8e023f */
[----:B------:R-:W-:Y:S02]  /*0120*/  UIMAD.WIDE.U32 UR16, UR14, UR4, URZ ;  /* 0x000000040e1072a5 */ /* 0x000fe4000f8e003f */
[----:B------:R-:W-:Y:S02]  /*0130*/  UIMAD UR5, UR14, UR5, UR6 ;  /* 0x000000050e0572a4 */ /* 0x000fe4000f8e0206 */
[----:B------:R-:W-:Y:S01]  /*0140*/  UIADD3 UR11, UR19, UR11, URZ ;  /* 0x0000000b130b7290 */ /* 0x000fe2000fffe03f */
[----:B-1----:R-:W-:Y:S01]  /*0150*/  IMAD.SHL.U32 R226, R220, 0x4, RZ ;  /* 0x00000004dce27824 */ /* 0x002fe200078e00ff */
[----:B------:R-:W-:Y:S01]  /*0160*/  UIADD3 UR12, UR17, UR5, URZ ;  /* 0x00000005110c7290 */ /* 0x000fe2000fffe03f */
[----:B------:R-:W-:Y:S01]  /*0170*/  SHF.R.S32.HI R21, RZ, 0x1f, R220 ;  /* 0x0000001fff157819 */ /* 0x000fe200000114dc */
[----:B------:R-:W-:Y:S01]  /*0180*/  ULDC UR10, c[0x0][0x168] ;  /* 0x00005a00000a7ab9 */ /* 0x000fe20000000800 */
[----:B--2---:R-:W-:Y:S01]  /*0190*/  @P0 IMAD.HI.U32 R0, R11, c[0x0][0x24c], RZ ;  /* 0x000093000b000a27 */ /* 0x004fe200078e00ff */
[--C-:B------:R-:W-:Y:S01]  /*01a0*/  SHF.R.S32.HI R4, RZ, 0x1f, R11.reuse ;  /* 0x0000001fff047819 */ /* 0x100fe2000001140b */
[----:B------:R-:W-:Y:S01]  /*01b0*/  ULDC.64 UR4, c[0x0][0x1e8] ;  /* 0x00007a0000047ab9 */ /* 0x000fe20000000a00 */
[----:B------:R-:W-:Y:S01]  /*01c0*/  SHF.R.S32.HI R227, RZ, 0x1f, R226 ;  /* 0x0000001fffe37819 */ /* 0x000fe200000114e2 */
[----:B------:R-:W-:Y:S01]  /*01d0*/  IMAD.MOV.U32 R23, RZ, RZ, R11 ;  /* 0x000000ffff177224 */ /* 0x000fe200078e000b */
[----:B------:R-:W-:Y:S01]  /*01e0*/  @P0 SHF.R.U32.HI R23, RZ, c[0x0][0x250], R0 ;  /* 0x00009400ff170a19 */ /* 0x000fe20000011600 */
[C---:B------:R-:W-:Y:S01]  /*01f0*/  IMAD R2, R4.reuse, c[0x0][0x288], RZ ;  /* 0x0000a20004027a24 */ /* 0x040fe200078e02ff */
[----:B------:R-:W-:Y:S01]  /*0200*/  LEA.HI R19, R21, R220, RZ, 0x2 ;  /* 0x000000dc15137211 */ /* 0x000fe200078f10ff */
[C---:B------:R-:W-:Y:S01]  /*0210*/  IMAD.WIDE.U32 R8, R11.reuse, c[0x0][0x288], R226 ;  /* 0x0000a2000b087a25 */ /* 0x040fe200078e00e2 */
[----:B------:R-:W-:Y:S01]  /*0220*/  SHF.R.S32.HI R16, RZ, 0x1f, R23 ;  /* 0x0000001fff107819 */ /* 0x000fe20000011417 */
[----:B------:R-:W-:Y:S01]  /*0230*/  UIMAD UR4, UR13, UR4, URZ ;  /* 0x000000040d0472a4 */ /* 0x000fe2000f8e023f */
[----:B------:R-:W-:Y:S01]  /*0240*/  SHF.R.S32.HI R224, RZ, 0x2, R19 ;  /* 0x00000002ffe07819 */ /* 0x000fe20000011413 */
[----:B------:R-:W-:Y:S01]  /*0250*/  IMAD R0, R4, c[0x0][0x270], RZ ;  /* 0x00009c0004007a24 */ /* 0x000fe200078e02ff */
[----:B------:R-:W-:Y:S01]  /*0260*/  IADD3 R5, P0, R8, UR16, RZ ;  /* 0x0000001008057c10 */ /* 0x000fe2000ff1e0ff */
[----:B------:R-:W-:Y:S01]  /*0270*/  IMAD.WIDE.U32 R6, R11, c[0x0][0x270], R226 ;  /* 0x00009c000b067a25 */ /* 0x000fe200078e00e2 */
[----:B------:R-:W-:Y:S01]  /*0280*/  SHF.R.S32.HI R225, RZ, 0x1f, R224 ;  /* 0x0000001fffe17819 */ /* 0x000fe200000114e0 */
[----:B------:R-:W-:-:S02]  /*0290*/  UIMAD UR6, UR14, UR5, UR4 ;  /* 0x000000050e0672a4 */ /* 0x000fc4000f8e0204 */
[C---:B------:R-:W-:Y:S01]  /*02a0*/  IMAD R2, R11.reuse, c[0x0][0x28c], R2 ;  /* 0x0000a3000b027a24 */ /* 0x040fe200078e0202 */
[----:B------:R-:W-:Y:S01]  /*02b0*/  IADD3 R6, P1, R6, UR18, RZ ;  /* 0x0000001206067c10 */ /* 0x000fe2000ff3e0ff */
[----:B------:R-:W-:Y:S01]  /*02c0*/  IMAD R3, R11, c[0x0][0x274], R0 ;  /* 0x00009d000b037a24 */ /* 0x000fe200078e0200 */
[----:B------:R-:W-:Y:S01]  /*02d0*/  LEA.HI R0, R21, R220, RZ, 0x4 ;  /* 0x000000dc15007211 */ /* 0x000fe200078f20ff */
[----:B------:R-:W-:Y:S01]  /*02e0*/  IMAD.MOV.U32 R8, RZ, RZ, -0x80 ;  /* 0xffffff80ff087424 */ /* 0x000fe200078e00ff */
[----:B------:R-:W-:Y:S01]  /*02f0*/  IADD3.X R2, R9, UR12, R2, P0, !PT ;  /* 0x0000000c09027c10 */ /* 0x000fe200087fe402 */
[----:B------:R-:W-:Y:S01]  /*0300*/  IMAD R18, R16, c[0x0][0x1e0], RZ ;  /* 0x0000780010127a24 */ /* 0x000fe200078e02ff */
[----:B------:R-:W-:Y:S01]  /*0310*/  IADD3.X R3, R7, UR11, R3, P1, !PT ;  /* 0x0000000b07037c10 */ /* 0x000fe20008ffe403 */
[----:B---3--:R-:W-:Y:S01]  /*0320*/  IMAD R9, R13, R8, c[0x0][0x198] ;  /* 0x000066000d097624 */ /* 0x008fe200078e0208 */
[----:B------:R-:W-:Y:S01]  /*0330*/  LEA.HI R8, R21, R220, RZ, 0x3 ;  /* 0x000000dc15087211 */ /* 0x000fe200078f18ff */
[----:B------:R-:W-:Y:S01]  /*0340*/  IMAD R27, R225, c[0x0][0x178], RZ ;  /* 0x00005e00e11b7a24 */ /* 0x000fe200078e02ff */
[----:B------:R-:W-:Y:S01]  /*0350*/  LOP3.LUT R7, R19, 0xfffffffc, RZ, 0xc0, !PT ;  /* 0xfffffffc13077812 */ /* 0x000fe200078ec0ff */
[----:B------:R-:W-:Y:S01]  /*0360*/  IMAD R25, R225, c[0x0][0x208], RZ ;  /* 0x00008200e1197a24 */ /* 0x000fe200078e02ff */
[----:B------:R-:W-:Y:S01]  /*0370*/  SHF.R.S32.HI R15, RZ, 0x4, R0 ;  /* 0x00000004ff0f7819 */ /* 0x000fe20000011400 */
[----:B------:R-:W-:Y:S01]  /*0380*/  IMAD.SHL.U32 R17, R8, 0x8, RZ ;  /* 0x0000000808117824 */ /* 0x000fe200078e00ff */
[----:B------:R-:W-:Y:S01]  /*0390*/  ULDC.64 UR4, c[0x0][0x1b8] ;  /* 0x00006e0000047ab9 */ /* 0x000fe20000000a00 */
[----:B------:R-:W-:Y:S01]  /*03a0*/  IMAD.IADD R10, R220, 0x1, -R7 ;  /* 0x00000001dc0a7824 */ /* 0x000fe200078e0a07 */
[----:B------:R-:W-:Y:S01]  /*03b0*/  LEA.HI R211, R0, R15, RZ, 0x1 ;  /* 0x0000000f00d37211 */ /* 0x000fe200078f08ff */
[----:B------:R-:W-:Y:S01]  /*03c0*/  IMAD R16, R16, c[0x0][0x1b0], RZ ;  /* 0x00006c0010107a24 */ /* 0x000fe200078e02ff */
[----:B------:R-:W-:Y:S01]  /*03d0*/  LOP3.LUT R17, R17, 0xc0, RZ, 0xc0, !PT ;  /* 0x000000c011117812 */ /* 0x000fe200078ec0ff */
[----:B------:R-:W-:Y:S01]  /*03e0*/  IMAD.SHL.U32 R14, R10, 0x8, RZ ;  /* 0x000000080a0e7824 */ /* 0x000fe200078e00ff */
[----:B------:R-:W-:Y:S01]  /*03f0*/  LOP3.LUT R211, R211, 0xfffffffe, RZ, 0xc0, !PT ;  /* 0xfffffffed3d37812 */ /* 0x000fe200078ec0ff */
[----:B------:R-:W-:Y:S01]  /*0400*/  IMAD R16, R23, c[0x0][0x1b4], R16 ;  /* 0x00006d0017107a24 */ /* 0x000fe200078e0210 */
[----:B------:R-:W-:Y:S01]  /*0410*/  SHF.R.U32.HI R7, RZ, 0x3, R17 ;  /* 0x00000003ff077819 */ /* 0x000fe20000011611 */
[----:B------:R-:W-:Y:S01]  /*0420*/  UIMAD UR4, UR13, UR4, URZ ;  /* 0x000000040d0472a4 */ /* 0x000fe2000f8e023f */
[--C-:B------:R-:W-:Y:S01]  /*0430*/  LOP3.LUT R20, R17, 0x18, R14.reuse, 0xf8, !PT ;  /* 0x0000001811147812 */ /* 0x100fe200078ef80e */
[----:B------:R-:W-:Y:S01]  /*0440*/  IMAD.IADD R211, R15, 0x1, -R211 ;  /* 0x000000010fd37824 */ /* 0x000fe200078e0ad3 */
[----:B------:R-:W-:Y:S01]  /*0450*/  SHF.R.S32.HI R15, RZ, 0x1f, R14 ;  /* 0x0000001fff0f7819 */ /* 0x000fe2000001140e */
[C---:B------:R-:W-:Y:S01]  /*0460*/  IMAD R17, R23.reuse, c[0x0][0x1e4], R18 ;  /* 0x0000790017117a24 */ /* 0x040fe200078e0212 */
[----:B------:R-:W-:Y:S01]  /*0470*/  LOP3.LUT R7, R20, R7, RZ, 0x3c, !PT ;  /* 0x0000000714077212 */ /* 0x000fe200078e3cff */
[----:B------:R-:W-:Y:S01]  /*0480*/  IMAD R20, R224, c[0x0][0x17c], R27 ;  /* 0x00005f00e0147a24 */ /* 0x000fe200078e021b */
[----:B------:R-:W-:Y:S01]  /*0490*/  UIMAD UR4, UR14, UR5, UR4 ;  /* 0x000000050e0472a4 */ /* 0x000fe2000f8e0204 */
[----:B------:R-:W-:Y:S01]  /*04a0*/  IMAD.WIDE.U32 R28, R23, c[0x0][0x1e0], R14 ;  /* 0x00007800171c7a25 */ /* 0x000fe200078e000e */
[C---:B------:R-:W-:Y:S01]  /*04b0*/  IADD3 R215, R14.reuse, 0x40, RZ ;  /* 0x000000400ed77810 */ /* 0x040fe20007ffe0ff */
[----:B------:R-:W-:Y:S01]  /*04c0*/  UISETP.GE.AND UP0, UPT, UR10, 0x41, UPT ;  /* 0x000000410a00788c */ /* 0x000fe2000bf06270 */
[----:B------:R-:W-:Y:S01]  /*04d0*/  ISETP.GE.AND P6, PT, R14, c[0x0][0x1cc], PT ;  /* 0x000073000e007a0c */ /* 0x000fe20003fc6270 */
[C---:B------:R-:W-:Y:S01]  /*04e0*/  IMAD R18, R224.reuse, c[0x0][0x20c], R25 ;  /* 0x00008300e0127a24 */ /* 0x040fe200078e0219 */
[----:B------:R-:W-:Y:S01]  /*04f0*/  ISETP.GE.AND P4, PT, R215, c[0x0][0x1cc], PT ;  /* 0x00007300d7007a0c */ /* 0x000fe20003f86270 */
[----:B------:R-:W-:-:S04]  /*0500*/  IMAD.WIDE.U32 R30, R224, c[0x0][0x178], R14 ;  /* 0x00005e00e01e7a25 */ /* 0x000fc800078e000e */
[----:B------:R-:W-:-:S04]  /*0510*/  IMAD.WIDE.U32 R26, R23, c[0x0][0x1b0], R14 ;  /* 0x00006c00171a7a25 */ /* 0x000fc800078e000e */
[----:B------:R-:W-:-:S04]  /*0520*/  IMAD.WIDE.U32 R24, R224, c[0x0][0x208], R14 ;  /* 0x00008200e0187a25 */ /* 0x000fc800078e000e */
[----:B------:R-:W-:Y:S02]  /*0530*/  IMAD.IADD R29, R29, 0x1, R17 ;  /* 0x000000011d1d7824 */ /* 0x000fe400078e0211 */
[----:B------:R-:W-:Y:S02]  /*0540*/  IMAD.IADD R35, R27, 0x1, R16 ;  /* 0x000000011b237824 */ /* 0x000fe400078e0210 */
[----:B------:R-:W-:Y:S02]  /*0550*/  IMAD.MOV.U32 R22, RZ, RZ, R30 ;  /* 0x000000ffff167224 */ /* 0x000fe400078e001e */
[----:B------:R-:W-:Y:S02]  /*0560*/  IMAD.U32 R17, RZ, RZ, UR14 ;  /* 0x0000000eff117e24 */ /* 0x000fe4000f8e00ff */
[----:B------:R-:W-:Y:S02]  /*0570*/  IMAD.IADD R25, R25, 0x1, R18 ;  /* 0x0000000119197824 */ /* 0x000fe400078e0212 */
[----:B------:R-:W-:-:S02]  /*0580*/  IMAD.MOV.U32 R34, RZ, RZ, R26 ;  /* 0x000000ffff227224 */ /* 0x000fc400078e001a */
[----:B------:R-:W-:Y:S02]  /*0590*/  IMAD.U32 R16, RZ, RZ, UR14 ;  /* 0x0000000eff107e24 */ /* 0x000fe4000f8e00ff */
[----:B------:R-:W-:Y:S02]  /*05a0*/  IMAD R30, R4, c[0x0][0x210], RZ ;  /* 0x00008400041e7a24 */ /* 0x000fe400078e02ff */
[----:B------:R-:W-:Y:S01]  /*05b0*/  IMAD.WIDE.U32 R26, R17, c[0x0][0x1e8], R28 ;  /* 0x00007a00111a7a25 */ /* 0x000fe200078e001c */
[----:B------:R-:W-:-:S03]  /*05c0*/  LEA R28, P0, R6, c[0x0][0x258], 0x2 ;  /* 0x00009600061c7a11 */ /* 0x000fc600078010ff */
[----:B------:R-:W-:Y:S01]  /*05d0*/  IMAD.WIDE.U32 R16, R16, c[0x0][0x1b8], R34 ;  /* 0x00006e0010107a25 */ /* 0x000fe200078e0022 */
[----:B------:R-:W-:-:S03]  /*05e0*/  LEA.HI.X R29, R6, c[0x0][0x25c], R3, 0x2, P0 ;  /* 0x00009700061d7a11 */ /* 0x000fc600000f1403 */
[----:B------:R-:W-:Y:S01]  /*05f0*/  IMAD R30, R11, c[0x0][0x214], R30 ;  /* 0x000085000b1e7a24 */ /* 0x000fe200078e021e */
[----:B------:R-:W-:Y:S01]  /*0600*/  IADD3 R17, R17, UR4, RZ ;  /* 0x0000000411117c10 */ /* 0x000fe2000fffe0ff */
[----:B------:R-:W-:Y:S01]  /*0610*/  IMAD.WIDE.U32 R24, R11, c[0x0][0x210], R24 ;  /* 0x000084000b187a25 */ /* 0x000fe200078e0018 */
[----:B------:R-:W-:Y:S02]  /*0620*/  ULDC.64 UR4, c[0x0][0x218] ;  /* 0x0000860000047ab9 */ /* 0x000fe40000000a00 */
[----:B------:R-:W-:Y:S01]  /*0630*/  UIMAD UR4, UR13, UR4, URZ ;  /* 0x000000040d0472a4 */ /* 0x000fe2000f8e023f */
[----:B------:R-:W-:-:S03]  /*0640*/  IMAD.WIDE R12, R13, 0x80, R224 ;  /* 0x000000800d0c7825 */ /* 0x000fc600078e02e0 */
[----:B------:R-:W-:Y:S01]  /*0650*/  UIMAD UR4, UR14, UR5, UR4 ;  /* 0x000000050e0472a4 */ /* 0x000fe2000f8e0204 */
[----:B------:R-:W-:Y:S02]  /*0660*/  IMAD.IADD R23, R31, 0x1, R20 ;  /* 0x000000011f177824 */ /* 0x000fe400078e0214 */
[----:B------:R-:W-:Y:S02]  /*0670*/  IMAD R32, R4, c[0x0][0x180], RZ ;  /* 0x0000600004207a24 */ /* 0x000fe400078e02ff */
[----:B------:R-:W-:Y:S02]  /*0680*/  IMAD.IADD R31, R25, 0x1, R30 ;  /* 0x00000001191f7824 */ /* 0x000fe400078e021e */
[C---:B------:R-:W-:Y:S02]  /*0690*/  IMAD R32, R11.reuse, c[0x0][0x184], R32 ;  /* 0x000061000b207a24 */ /* 0x040fe400078e0220 */
[----:B------:R-:W-:Y:S01]  /*06a0*/  IMAD.WIDE.U32 R34, R11, c[0x0][0x180], R22 ;  /* 0x000060000b227a25 */ /* 0x000fe200078e0016 */
[----:B------:R-:W-:Y:S01]  /*06b0*/  IADD3 R23, R27, UR6, RZ ;  /* 0x000000061b177c10 */ /* 0x000fe2000fffe0ff */
[----:B------:R-:W-:-:S02]  /*06c0*/  ULDC.64 UR6, c[0x0][0x188] ;  /* 0x0000620000067ab9 */ /* 0x000fc40000000a00 */
[C---:B------:R-:W-:Y:S01]  /*06d0*/  IMAD R25, R13.reuse, c[0x0][0x1d8], RZ ;  /* 0x000076000d197a24 */ /* 0x040fe200078e02ff */
[----:B------:R-:W-:Y:S01]  /*06e0*/  UIMAD UR6, UR13, UR6, URZ ;  /* 0x000000060d0672a4 */ /* 0x000fe2000f8e023f */
[----:B------:R-:W-:Y:S02]  /*06f0*/  IMAD R13, R13, c[0x0][0x1a8], RZ ;  /* 0x00006a000d0d7a24 */ /* 0x000fe400078e02ff */
[----:B------:R-:W-:Y:S01]  /*0700*/  IMAD.IADD R33, R35, 0x1, R32 ;  /* 0x0000000123217824 */ /* 0x000fe200078e0220 */
[----:B------:R-:W-:Y:S01]  /*0710*/  UIMAD UR6, UR14, UR7, UR6 ;  /* 0x000000070e0672a4 */ /* 0x000fe2000f8e0206 */
[----:B------:R-:W-:Y:S02]  /*0720*/  IMAD.MOV.U32 R22, RZ, RZ, R26 ;  /* 0x000000ffff167224 */ /* 0x000fe400078e001a */
[----:B------:R-:W-:Y:S02]  /*0730*/  IMAD.MOV.U32 R32, RZ, RZ, R34 ;  /* 0x000000ffff207224 */ /* 0x000fe400078e0022 */
[----:B------:R-:W-:-:S02]  /*0740*/  IMAD.MOV.U32 R30, RZ, RZ, R24 ;  /* 0x000000ffff1e7224 */ /* 0x000fc400078e0018 */
[----:B------:R-:W-:Y:S02]  /*0750*/  IMAD.U32 R26, RZ, RZ, UR14 ;  /* 0x0000000eff1a7e24 */ /* 0x000fe4000f8e00ff */
[----:B------:R-:W-:Y:S02]  /*0760*/  IMAD.U32 R3, RZ, RZ, UR14 ;  /* 0x0000000eff037e24 */ /* 0x000fe4000f8e00ff */
[C---:B------:R-:W-:Y:S02]  /*0770*/  IMAD R13, R12.reuse, c[0x0][0x1ac], R13 ;  /* 0x00006b000c0d7a24 */ /* 0x040fe400078e020d */
[----:B------:R-:W-:-:S04]  /*0780*/  IMAD.WIDE.U32 R16, R12, c[0x0][0x1a8], R16 ;  /* 0x00006a000c107a25 */ /* 0x000fc800078e0010 */
[----:B------:R-:W-:Y:S01]  /*0790*/  IMAD.WIDE.U32 R26, R26, c[0x0][0x188], R32 ;  /* 0x000062001a1a7a25 */ /* 0x000fe200078e0020 */
[----:B------:R-:W-:-:S03]  /*07a0*/  LEA R32, P0, R16, c[0x0][0x190], 0x1 ;  /* 0x0000640010207a11 */ /* 0x000fc600078008ff */
[----:B------:R-:W-:Y:S01]  /*07b0*/  IMAD.WIDE.U32 R30, R3, c[0x0][0x218], R30 ;  /* 0x00008600031e7a25 */ /* 0x000fe200078e001e */
[----:B------:R-:W-:Y:S02]  /*07c0*/  IADD3 R3, R27, UR6, RZ ;  /* 0x000000061b037c10 */ /* 0x000fe4000fffe0ff */
[----:B------:R-:W-:Y:S01]  /*07d0*/  LEA R232, P3, R26, c[0x0][0x160], 0x1 ;  /* 0x000058001ae87a11 */ /* 0x000fe200078608ff */
[----:B------:R-:W-:Y:S01]  /*07e0*/  IMAD.IADD R13, R17, 0x1, R13 ;  /* 0x00000001110d7824 */ /* 0x000fe200078e020d */
[----:B------:R-:W-:Y:S01]  /*07f0*/  IADD3 R6, R31, UR4, RZ ;  /* 0x000000041f067c10 */ /* 0x000fe2000fffe0ff */
[----:B------:R-:W-:Y:S01]  /*0800*/  IMAD R25, R12, c[0x0][0x1dc], R25 ;  /* 0x000077000c197a24 */ /* 0x000fe200078e0219 */
[----:B------:R-:W-:Y:S01]  /*0810*/  LEA R222, P2, R30, c[0x0][0x1f0], 0x1 ;  /* 0x00007c001ede7a11 */ /* 0x000fe200078408ff */
[----:B------:R-:W-:Y:S01]  /*0820*/  IMAD.WIDE.U32 R22, R12, c[0x0][0x1d8], R22 ;  /* 0x000076000c167a25 */ /* 0x000fe200078e0016 */
[----:B------:R-:W-:Y:S02]  /*0830*/  LEA.HI.X R33, R16, c[0x0][0x194], R13, 0x1, P0 ;  /* 0x0000650010217a11 */ /* 0x000fe400000f0c0d */
[----:B------:R-:W-:Y:S01]  /*0840*/  LEA.HI.X R223, R30, c[0x0][0x1f4], R6, 0x1, P2 ;  /* 0x00007d001edf7a11 */ /* 0x000fe200010f0c06 */
[----:B------:R-:W-:Y:S01]  /*0850*/  IMAD.IADD R12, R23, 0x1, R25 ;  /* 0x00000001170c7824 */ /* 0x000fe200078e0219 */
[----:B------:R-:W-:Y:S01]  /*0860*/  LEA R34, P1, R22, c[0x0][0x1c0], 0x1 ;  /* 0x0000700016227a11 */ /* 0x000fe200078208ff */
[----:B------:R-:W-:Y:S01]  /*0870*/  IMAD.MOV.U32 R13, RZ, RZ, c[0x0][0x1d8] ;  /* 0x00007600ff0d7624 */ /* 0x000fe200078e00ff */
[----:B------:R-:W-:Y:S01]  /*0880*/  LEA.HI.X R233, R26, c[0x0][0x164], R3, 0x1, P3 ;  /* 0x000059001ae97a11 */ /* 0x000fe200018f0c03 */
[----:B------:R-:W-:Y:S01]  /*0890*/  IMAD.MOV.U32 R6, RZ, RZ, c[0x0][0x1dc] ;  /* 0x00007700ff067624 */ /* 0x000fe200078e00ff */
[----:B------:R-:W-:Y:S01]  /*08a0*/  LEA.HI.X R35, R22, c[0x0][0x1c4], R12, 0x1, P1 ;  /* 0x0000710016237a11 */ /* 0x000fe200008f0c0c */
[----:B------:R-:W-:Y:S01]  /*08b0*/  IMAD.IADD R18, R9, 0x1, -R224 ;  /* 0x0000000109127824 */ /* 0x000fe200078e0ae0 */
[----:B------:R-:W-:Y:S01]  /*08c0*/  LEA R26, P1, R13, R34, 0x7 ;  /* 0x000000220d1a7211 */ /* 0x000fe200078238ff */
[----:B------:R-:W-:Y:S01]  /*08d0*/  IMAD.MOV.U32 R23, RZ, RZ, c[0x0][0x1a8] ;  /* 0x00006a00ff177624 */ /* 0x000fe200078e00ff */
[----:B------:R-:W-:Y:S01]  /*08e0*/  LEA.HI R12, R19, R224, RZ, 0x1 ;  /* 0x000000e0130c7211 */ /* 0x000fe200078f08ff */
[----:B------:R-:W-:Y:S01]  /*08f0*/  IMAD.MOV.U32 R17, RZ, RZ, c[0x0][0x1ac] ;  /* 0x00006b00ff117624 */ /* 0x000fe200078e00ff */
[----:B------:R-:W-:Y:S01]  /*0900*/  LEA.HI.X R27, R13, R35, R6, 0x7, P1 ;  /* 0x000000230d1b7211 */ /* 0x000fe200008f3c06 */
[----:B------:R-:W-:Y:S01]  /*0910*/  IMAD.SHL.U32 R216, R211, 0x8, RZ ;  /* 0x00000008d3d87824 */ /* 0x000fe200078e00ff */
[----:B------:R-:W-:-:S02]  /*0920*/  LEA.HI R3, R21, R220, RZ, 0x5 ;  /* 0x000000dc15037211 */ /* 0x000fc400078f28ff */
[----:B------:R-:W-:Y:S02]  /*0930*/  LOP3.LUT R13, R12, 0x7fffffe, RZ, 0xc0, !PT ;  /* 0x07fffffe0c0d7812 */ /* 0x000fe400078ec0ff */
[----:B------:R-:W-:Y:S02]  /*0940*/  IADD3 R12, R14, 0x20, RZ ;  /* 0x000000200e0c7810 */ /* 0x000fe40007ffe0ff */
[----:B------:R-:W-:Y:S01]  /*0950*/  SHF.R.S32.HI R22, RZ, 0x5, R3 ;  /* 0x00000005ff167819 */ /* 0x000fe20000011403 */
[----:B------:R-:W-:Y:S01]  /*0960*/  IMAD.IADD R13, R224, 0x1, -R13 ;  /* 0x00000001e00d7824 */ /* 0x000fe200078e0a0d */
[----:B------:R-:W-:Y:S02]  /*0970*/  ISETP.GE.AND P5, PT, R12, c[0x0][0x1cc], PT ;  /* 0x000073000c007a0c */ /* 0x000fe40003fa6270 */
[----:B------:R-:W-:Y:S01]  /*0980*/  ISETP.LT.OR P3, PT, R18, 0x1, P6 ;  /* 0x000000011200780c */ /* 0x000fe20003761670 */
[----:B------:R-:W-:Y:S01]  /*0990*/  IMAD R6, R22, 0x8, R13 ;  /* 0x0000000816067824 */ /* 0x000fe200078e020d */
[----:B------:R-:W-:-:S02]  /*09a0*/  ISETP.LT.OR P2, PT, R18, 0x1, P5 ;  /* 0x000000011200780c */ /* 0x000fc40002f41670 */
[----:B------:R-:W-:Y:S01]  /*09b0*/  ISETP.LT.OR P1, PT, R18, 0x1, P4 ;  /* 0x000000011200780c */ /* 0x000fe20002721670 */
[----:B------:R-:W-:Y:S01]  /*09c0*/  IMAD.U32 R6, R6, 0x20, R7 ;  /* 0x0000002006067824 */ /* 0x000fe200078e0007 */
[C---:B------:R-:W-:Y:S02]  /*09d0*/  ISETP.LT.OR P6, PT, R18.reuse, 0x41, P6 ;  /* 0x000000411200780c */ /* 0x040fe400037c1670 */
[----:B------:R-:W-:Y:S01]  /*09e0*/  ISETP.LT.OR P5, PT, R18, 0x41, P5 ;  /* 0x000000411200780c */ /* 0x000fe20002fa1670 */
[----:B------:R-:W-:Y:S01]  /*09f0*/  IMAD.SHL.U32 R13, R6, 0x2, RZ ;  /* 0x00000002060d7824 */ /* 0x000fe200078e00ff */
[----:B------:R-:W-:Y:S02]  /*0a00*/  ISETP.LT.OR P4, PT, R18, 0x41, P4 ;  /* 0x000000411200780c */ /* 0x000fe40002781670 */
[----:B------:R-:W-:Y:S02]  /*0a10*/  LEA R30, P0, R23, R32, 0x7 ;  /* 0x00000020171e7211 */ /* 0x000fe400078038ff */
[----:B------:R1:W-:Y:S01]  /*0a20*/  LDGSTS.E.BYPASS.LTC128B.128 [R13+0x6080], [R34.64], !P3 ;  /* 0x06080000220d7fae */ /* 0x0003e2000d901d54 */
[----:B------:R-:W-:-:S02]  /*0a30*/  LOP3.LUT R25, R8, 0xfffffff8, RZ, 0xc0, !PT ;  /* 0xfffffff808197812 */ /* 0x000fc400078ec0ff */
[----:B------:R-:W-:Y:S01]  /*0a40*/  LEA.HI.X R31, R23, R33, R17, 0x7, P0 ;  /* 0x00000021171f7211 */ /* 0x000fe200000f3c11 */
[----:B------:R1:W-:Y:S01]  /*0a50*/  LDGSTS.E.BYPASS.LTC128B.128 [R13+0x8080], [R34.64+0x40], !P2 ;  /* 0x08080040220d7fae */ /* 0x0003e2000d101d54 */
[C---:B------:R-:W-:Y:S01]  /*0a60*/  LEA R16, P0, R5.reuse, c[0x0][0x280], 0x2 ;  /* 0x0000a00005107a11 */ /* 0x040fe200078010ff */
[----:B------:R-:W-:Y:S01]  /*0a70*/  IMAD.IADD R25, R220, 0x1, -R25 ;  /* 0x00000001dc197824 */ /* 0x000fe200078e0a19 */
[----:B------:R-:W-:Y:S01]  /*0a80*/  LOP3.LUT R7, R0, 0xfffffff0, RZ, 0xc0, !PT ;  /* 0xfffffff000077812 */ /* 0x000fe200078ec0ff */
[----:B------:R1:W-:Y:S01]  /*0a90*/  LDGSTS.E.BYPASS.LTC128B.128 [R13+0xa080], [R34.64+0x80], !P1 ;  /* 0x0a080080220d7fae */ /* 0x0003e2000c901d54 */
[----:B------:R-:W-:Y:S02]  /*0aa0*/  ISETP.GE.AND P1, PT, R12, c[0x0][0x19c], PT ;  /* 0x000067000c007a0c */ /* 0x000fe40003f26270 */
[----:B------:R-:W-:Y:S01]  /*0ab0*/  LEA.HI.X R17, R5, c[0x0][0x284], R2, 0x2, P0 ;  /* 0x0000a10005117a11 */ /* 0x000fe200000f1402 */
[----:B------:R2:W-:Y:S01]  /*0ac0*/  LDGSTS.E.BYPASS.LTC128B.128 [R13+0x7080], [R26.64], !P6 ;  /* 0x070800001a0d7fae */ /* 0x0005e2000f101d54 */
[----:B------:R-:W-:Y:S01]  /*0ad0*/  ISETP.LT.OR P2, PT, R18, 0x1, P1 ;  /* 0x000000011200780c */ /* 0x000fe20000f41670 */
[----:B------:R-:W-:Y:S01]  /*0ae0*/  IMAD.IADD R7, R220, 0x1, -R7 ;  /* 0x00000001dc077824 */ /* 0x000fe200078e0a07 */
[----:B------:R-:W-:Y:S01]  /*0af0*/  LEA.HI R2, R21, R220, RZ, 0x6 ;  /* 0x000000dc15027211 */ /* 0x000fe200078f30ff */
[----:B------:R2:W-:Y:S01]  /*0b00*/  LDGSTS.E.BYPASS.LTC128B.128 [R13+0x9080], [R26.64+0x40], !P5 ;  /* 0x090800401a0d7fae */ /* 0x0005e2000e901d54 */
[----:B------:R-:W-:-:S02]  /*0b10*/  ISETP.GE.AND P5, PT, R14, c[0x0][0x19c], PT ;  /* 0x000067000e007a0c */ /* 0x000fc40003fa6270 */
[----:B------:R-:W-:Y:S01]  /*0b20*/  LEA.HI R0, R25, R25, RZ, 0x1 ;  /* 0x0000001919007211 */ /* 0x000fe200078f08ff */
[----:B------:R2:W-:Y:S01]  /*0b30*/  LDGSTS.E.BYPASS.LTC128B.128 [R13+0xb080], [R26.64+0x80], !P4 ;  /* 0x0b0800801a0d7fae */ /* 0x0005e2000e101d54 */
[----:B------:R-:W-:Y:S02]  /*0b40*/  ISETP.GE.AND P4, PT, R215, c[0x0][0x19c], PT ;  /* 0x00006700d7007a0c */ /* 0x000fe40003f86270 */
[C---:B------:R-:W-:Y:S02]  /*0b50*/  ISETP.LT.OR P3, PT, R18.reuse, 0x1, P5 ;  /* 0x000000011200780c */ /* 0x040fe40002f61670 */
[----:B------:R-:W-:Y:S02]  /*0b60*/  ISETP.LT.OR P0, PT, R18, 0x1, P4 ;  /* 0x000000011200780c */ /* 0x000fe40002701670 */
[----:B------:R-:W-:Y:S02]  /*0b70*/  SHF.R.S32.HI R20, RZ, 0x1f, R7 ;  /* 0x0000001fff147819 */ /* 0x000fe40000011407 */
[----:B------:R-:W-:-:S02]  /*0b80*/  SHF.R.S32.HI R2, RZ, 0x6, R2 ;  /* 0x00000006ff027819 */ /* 0x000fc40000011402 */
[----:B------:R-:W-:Y:S02]  /*0b90*/  LOP3.LUT R6, R0, 0x7fffffe, RZ, 0xc0, !PT ;  /* 0x07fffffe00067812 */ /* 0x000fe400078ec0ff */
[-C--:B------:R-:W-:Y:S01]  /*0ba0*/  LEA.HI R5, R7, R7.reuse, RZ, 0x1 ;  /* 0x0000000707057211 */ /* 0x080fe200078f08ff */
[----:B------:R-:W-:Y:S01]  /*0bb0*/  IMAD R212, R211, 0x4, R2 ;  /* 0x00000004d3d47824 */ /* 0x000fe200078e0202 */
[----:B------:R-:W-:Y:S01]  /*0bc0*/  LEA.HI R20, R20, R7, RZ, 0x3 ;  /* 0x0000000714147211 */ /* 0x000fe200078f18ff */
[----:B------:R1:W-:Y:S01]  /*0bd0*/  LDGSTS.E.BYPASS.LTC128B.128 [R13+0x80], [R32.64], !P3 ;  /* 0x00080000200d7fae */ /* 0x0003e2000d901d54 */
[C---:B------:R-:W-:Y:S01]  /*0be0*/  IMAD.IADD R23, R25.reuse, 0x1, -R6 ;  /* 0x0000000119177824 */ /* 0x040fe200078e0a06 */
[----:B------:R-:W-:Y:S01]  /*0bf0*/  ISETP.LT.OR P5, PT, R18, 0x41, P5 ;  /* 0x000000411200780c */ /* 0x000fe20002fa1670 */
[----:B------:R-:W-:Y:S01]  /*0c00*/  IMAD.SHL.U32 R25, R25, 0x40, RZ ;  /* 0x0000004019197824 */ /* 0x000fe200078e00ff */
[----:B------:R1:W-:Y:S01]  /*0c10*/  LDGSTS.E.BYPASS.LTC128B.128 [R13+0x2080], [R32.64+0x40], !P2 ;  /* 0x02080040200d7fae */ /* 0x0003e2000d101d54 */
[----:B------:R-:W-:Y:S01]  /*0c20*/  ISETP.GE.AND P2, PT, R14, c[0x0][0x16c], PT ;  /* 0x00005b000e007a0c */ /* 0x000fe20003f46270 */
[----:B------:R-:W-:Y:S01]  /*0c30*/  IMAD R212, R212, 0x8, R23 ;  /* 0x00000008d4d47824 */ /* 0x000fe200078e0217 */
[----:B------:R-:W-:Y:S01]  /*0c40*/  ISETP.GE.AND P3, PT, R215, c[0x0][0x16c], PT ;  /* 0x00005b00d7007a0c */ /* 0x000fe20003f66270 */
[----:B------:R1:W-:Y:S01]  /*0c50*/  LDGSTS.E.BYPASS.LTC128B.128 [R13+0x4080], [R32.64+0x80], !P0 ;  /* 0x04080080200d7fae */ /* 0x0003e2000c101d54 */
[----:B------:R-:W-:-:S02]  /*0c60*/  ISETP.GE.AND P0, PT, R12, c[0x0][0x16c], PT ;  /* 0x00005b000c007a0c */ /* 0x000fc40003f06270 */
[----:B------:R-:W-:Y:S02]  /*0c70*/  LOP3.LUT R210, R5, 0x7fffffe, RZ, 0xc0, !PT ;  /* 0x07fffffe05d27812 */ /* 0x000fe400078ec0ff */
[----:B------:R-:W-:Y:S02]  /*0c80*/  LOP3.LUT R6, R20, 0xfffffff8, RZ, 0xc0, !PT ;  /* 0xfffffff814067812 */ /* 0x000fe400078ec0ff */
[----:B------:R-:W-:Y:S01]  /*0c90*/  SEL R217, RZ, 0x1, P2 ;  /* 0x00000001ffd97807 */ /* 0x000fe20001000000 */
[C---:B------:R-:W-:Y:S01]  /*0ca0*/  IMAD.IADD R210, R7.reuse, 0x1, -R210 ;  /* 0x0000000107d27824 */ /* 0x040fe200078e0ad2 */
[C---:B------:R-:W-:Y:S01]  /*0cb0*/  ISETP.LT.OR P1, PT, R18.reuse, 0x41, P1 ;  /* 0x000000411200780c */ /* 0x040fe20000f21670 */
[----:B------:R-:W-:Y:S01]  /*0cc0*/  IMAD.IADD R6, R7, 0x1, -R6 ;  /* 0x0000000107067824 */ /* 0x000fe200078e0a06 */
[----:B------:R-:W-:Y:S01]  /*0cd0*/  ISETP.LT.OR P4, PT, R18, 0x41, P4 ;  /* 0x000000411200780c */ /* 0x000fe20002781670 */
[----:B------:R1:W-:Y:S01]  /*0ce0*/  LDGSTS.E.BYPASS.LTC128B.128 [R13+0x1080], [R30.64], !P5 ;  /* 0x010800001e0d7fae */ /* 0x0003e2000e901d54 */
[----:B------:R-:W-:-:S02]  /*0cf0*/  ISETP.GE.AND P2, PT, R12, c[0x0][0x1fc], PT ;  /* 0x00007f000c007a0c */ /* 0x000fc40003f46270 */
[----:B------:R-:W-:Y:S02]  /*0d00*/  SEL R18, RZ, 0x4, P3 ;  /* 0x00000004ff127807 */ /* 0x000fe40001800000 */
[----:B------:R-:W-:Y:S02]  /*0d10*/  SEL R23, RZ, 0x2, P0 ;  /* 0x00000002ff177807 */ /* 0x000fe40000000000 */
[----:B------:R-:W-:Y:S02]  /*0d20*/  ISETP.GE.AND P3, PT, R14, c[0x0][0x1fc], PT ;  /* 0x00007f000e007a0c */ /* 0x000fe40003f66270 */
[----:B------:R-:W-:Y:S01]  /*0d30*/  SEL R7, RZ, 0xffffffff, P2 ;  /* 0xffffffffff077807 */ /* 0x000fe20001000000 */
[----:B------:R1:W-:Y:S01]  /*0d40*/  LDGSTS.E.BYPASS.LTC128B.128 [R13+0x3080], [R30.64+0x40], !P1 ;  /* 0x030800401e0d7fae */ /* 0x0003e2000c901d54 */
[----:B------:R-:W-:Y:S02]  /*0d50*/  ISETP.GE.AND P2, PT, R215, c[0x0][0x1fc], PT ;  /* 0x00007f00d7007a0c */ /* 0x000fe40003f46270 */
[----:B------:R-:W-:Y:S01]  /*0d60*/  IADD3 R23, R18, R23, R217 ;  /* 0x0000001712177210 */ /* 0x000fe20007ffe0d9 */
[----:B------:R-:W-:Y:S01]  /*0d70*/  IMAD.SHL.U32 R7, R7, 0x2, RZ ;  /* 0x0000000207077824 */ /* 0x000fe200078e00ff */
[----:B--2---:R-:W-:Y:S01]  /*0d80*/  LEA.HI R27, R3, R22, RZ, 0x1 ;  /* 0x00000016031b7211 */ /* 0x004fe200078f08ff */
[----:B------:R1:W-:Y:S01]  /*0d90*/  LDGSTS.E.BYPASS.LTC128B.128 [R13+0x5080], [R30.64+0x80], !P4 ;  /* 0x050800801e0d7fae */ /* 0x0003e2000e101d54 */
[----:B------:R-:W-:-:S02]  /*0da0*/  SEL R24, RZ, 0x1, P3 ;  /* 0x00000001ff187807 */ /* 0x000fc40001800000 */
[----:B------:R-:W-:Y:S01]  /*0db0*/  SEL R18, RZ, 0x4, P2 ;  /* 0x00000004ff127807 */ /* 0x000fe20001000000 */
[----:B------:R-:W0:Y:S01]  /*0dc0*/  LDGDEPBAR ;  /* 0x00000000000079af */ /* 0x000e220000000000 */
[----:B------:R-:W-:Y:S02]  /*0dd0*/  LOP3.LUT P3, RZ, R23, 0x1, RZ, 0xc0, !PT ;  /* 0x0000000117ff7812 */ /* 0x000fe4000786c0ff */
[----:B------:R-:W-:Y:S02]  /*0de0*/  LOP3.LUT R27, R27, 0xfffffffe, RZ, 0xc0, !PT ;  /* 0xfffffffe1b1b7812 */ /* 0x000fe400078ec0ff */
[C---:B------:R-:W-:Y:S02]  /*0df0*/  LOP3.LUT P2, RZ, R23.reuse, 0x2, RZ, 0xc0, !PT ;  /* 0x0000000217ff7812 */ /* 0x040fe4000784c0ff */
[----:B------:R-:W-:Y:S02]  /*0e00*/  LOP3.LUT P5, RZ, R23, 0x4, RZ, 0xc0, !PT ;  /* 0x0000000417ff7812 */ /* 0x000fe400078ac0ff */
[----:B------:R-:W-:-:S02]  /*0e10*/  ISETP.GE.OR P3, PT, R224, c[0x0][0x168], !P3 ;  /* 0x00005a00e0007a0c */ /* 0x000fc40005f66670 */
[----:B------:R-:W-:Y:S01]  /*0e20*/  LOP3.LUT R23, R7, 0x2, R24, 0xe2, !PT ;  /* 0x0000000207177812 */ /* 0x000fe200078ee218 */
[----:B------:R-:W-:Y:S01]  /*0e30*/  IMAD.IADD R7, R22, 0x1, -R27 ;  /* 0x0000000116077824 */ /* 0x000fe200078e0a1b */
[----:B------:R-:W-:Y:S01]  /*0e40*/  ISETP.GE.OR P2, PT, R224, c[0x0][0x168], !P2 ;  /* 0x00005a00e0007a0c */ /* 0x000fe20005746670 */
[----:B------:R-:W-:Y:S01]  /*0e50*/  IMAD.SHL.U32 R24, R22, 0x10, RZ ;  /* 0x0000001016187824 */ /* 0x000fe200078e00ff */
[----:B------:R-:W-:Y:S01]  /*0e60*/  ISETP.GE.OR P5, PT, R224, c[0x0][0x168], !P5 ;  /* 0x00005a00e0007a0c */ /* 0x000fe20006fa6670 */
[----:B------:R-:W-:Y:S01]  /*0e70*/  IMAD.SHL.U32 R209, R7, 0x400, RZ ;  /* 0x0000040007d17824 */ /* 0x000fe200078e00ff */
[----:B------:R-:W-:Y:S02]  /*0e80*/  SHF.R.S32.HI R20, RZ, 0x3, R20 ;  /* 0x00000003ff147819 */ /* 0x000fe40000011414 */
[----:B------:R-:W-:Y:S01]  /*0e90*/  LOP3.LUT R22, R23, R18, RZ, 0xfc, !PT ;  /* 0x0000001217167212 */ /* 0x000fe200078efcff */
[--C-:B------:R-:W-:Y:S01]  /*0ea0*/  IMAD R231, R10, 0x2, R209.reuse ;  /* 0x000000020ae77824 */ /* 0x100fe200078e02d1 */
[----:B------:R-:W-:Y:S01]  /*0eb0*/  ISETP.GT.AND P1, PT, R220, 0xf, PT ;  /* 0x0000000fdc00780c */ /* 0x000fe20003f24270 */
[C---:B------:R-:W-:Y:S01]  /*0ec0*/  IMAD R210, R20.reuse, 0x8, R210 ;  /* 0x0000000814d27824 */ /* 0x040fe200078e02d2 */
[----:B------:R-:W-:Y:S01]  /*0ed0*/  LOP3.LUT R25, R25, 0x1c0, RZ, 0xc0, !PT ;  /* 0x000001c019197812 */ /* 0x000fe200078ec0ff */
[----:B------:R-:W-:Y:S01]  /*0ee0*/  IMAD R209, R20, 0x200, R209 ;  /* 0x0000020014d17824 */ /* 0x000fe200078e02d1 */
[----:B------:R-:W-:Y:S01]  /*0ef0*/  LOP3.LUT P4, RZ, R22, 0x1, RZ, 0xc0, !PT ;  /* 0x0000000116ff7812 */ /* 0x000fe2000788c0ff */
[----:B------:R1:W-:Y:S01]  /*0f00*/  LDGSTS.E.BYPASS.LTC128B.128 [R13+0xc080], [R232.64], !P3 ;  /* 0x0c080000e80d7fae */ /* 0x0003e2000d901d54 */
[--C-:B------:R-:W-:Y:S01]  /*0f10*/  SHF.R.S32.HI R20, RZ, 0x1, R5.reuse ;  /* 0x00000001ff147819 */ /* 0x100fe20000011405 */
[----:B------:R-:W-:Y:S01]  /*0f20*/  IMAD.SHL.U32 R210, R210, 0x20, RZ ;  /* 0x00000020d2d27824 */ /* 0x000fe200078e00ff */
[----:B------:R-:W-:Y:S01]  /*0f30*/  SHF.R.S32.HI R5, RZ, 0x1f, R5 ;  /* 0x0000001fff057819 */ /* 0x000fe20000011405 */
[----:B------:R1:W-:Y:S01]  /*0f40*/  LDGSTS.E.BYPASS.LTC128B.128 [R13+0xd080], [R232.64+0x40], !P2 ;  /* 0x0d080040e80d7fae */ /* 0x0003e2000d101d54 */
[----:B------:R-:W-:-:S02]  /*0f50*/  LOP3.LUT R23, R25, 0x30, R24, 0xf8, !PT ;  /* 0x0000003019177812 */ /* 0x000fc400078ef818 */
[----:B------:R-:W-:Y:S01]  /*0f60*/  SHF.R.S32.HI R19, RZ, 0x1f, R19 ;  /* 0x0000001fff137819 */ /* 0x000fe20000011413 */
[----:B------:R1:W-:Y:S01]  /*0f70*/  LDGSTS.E.BYPASS.LTC128B.128 [R13+0xe080], [R232.64+0x80], !P5 ;  /* 0x0e080080e80d7fae */ /* 0x0003e2000e901d54 */
[----:B------:R-:W-:Y:S02]  /*0f80*/  ISETP.GE.OR P5, PT, R224, c[0x0][0x168], !P4 ;  /* 0x00005a00e0007a0c */ /* 0x000fe400067a6670 */
[----:B------:R-:W-:Y:S02]  /*0f90*/  LOP3.LUT P3, RZ, R22, 0x2, RZ, 0xc0, !PT ;  /* 0x0000000216ff7812 */ /* 0x000fe4000786c0ff */
[----:B------:R-:W-:Y:S01]  /*0fa0*/  LEA.HI R24, R5, R20, RZ, 0x2 ;  /* 0x0000001405187211 */ /* 0x000fe200078f10ff */
[----:B------:R-:W-:Y:S01]  /*0fb0*/  IMAD.SHL.U32 R5, R211, 0x10, RZ ;  /* 0x00000010d3057824 */ /* 0x000fe200078e00ff */
[----:B------:R-:W-:Y:S02]  /*0fc0*/  SHF.R.U32.HI R18, RZ, 0x3, R25 ;  /* 0x00000003ff127819 */ /* 0x000fe40000011619 */
[----:B------:R-:W-:-:S02]  /*0fd0*/  LOP3.LUT R23, R23, 0x8, R8, 0xf8, !PT ;  /* 0x0000000817177812 */ /* 0x000fc400078ef808 */
[----:B------:R-:W-:Y:S02]  /*0fe0*/  LOP3.LUT P2, RZ, R22, 0x4, RZ, 0xc0, !PT ;  /* 0x0000000416ff7812 */ /* 0x000fe4000784c0ff */
[----:B------:R-:W-:Y:S01]  /*0ff0*/  LEA.HI R10, R21, R220, RZ, 0x7 ;  /* 0x000000dc150a7211 */ /* 0x000fe200078f38ff */
[----:B------:R-:W-:Y:S01]  /*1000*/  @!P1 IMAD.SHL.U32 R21, R220, 0x10, RZ ;  /* 0x00000010dc159824 */ /* 0x000fe200078e00ff */
[----:B------:R-:W-:Y:S02]  /*1010*/  LEA.HI R19, R19, R224, RZ, 0x3 ;  /* 0x000000e013137211 */ /* 0x000fe400078f18ff */
[----:B------:R-:W-:Y:S02]  /*1020*/  SEL R22, RZ, 0xffffffff, P0 ;  /* 0xffffffffff167807 */ /* 0x000fe40000000000 */
[----:B------:R-:W-:Y:S01]  /*1030*/  ISETP.GE.OR P0, PT, R224, c[0x0][0x168], !P3 ;  /* 0x00005a00e0007a0c */ /* 0x000fe20005f06670 */
[----:B------:R2:W-:Y:S01]  /*1040*/  @!P1 LDGSTS.E.BYPASS.LTC128B.128 [R21+0x18080], [R28.64] ;  /* 0x180800001c159fae */ /* 0x0005e2000b901d54 */
[----:B------:R-:W-:Y:S01]  /*1050*/  LOP3.LUT R18, R23, R18, RZ, 0x3c, !PT ;  /* 0x0000001217127212 */ /* 0x000fe200078e3cff */
[----:B------:R-:W-:Y:S01]  /*1060*/  IMAD.SHL.U32 R22, R22, 0x2, RZ ;  /* 0x0000000216167824 */ /* 0x000fe200078e00ff */
[----:B------:R-:W-:Y:S01]  /*1070*/  SHF.R.U32.HI R10, RZ, 0x4, R10 ;  /* 0x00000004ff0a7819 */ /* 0x000fe2000001160a */
[----:B------:R-:W0:Y:S01]  /*1080*/  LDGDEPBAR ;  /* 0x00000000000079af */ /* 0x000e220000000000 */
[----:B------:R-:W-:Y:S01]  /*1090*/  LOP3.LUT R23, R19, 0xfffffff8, RZ, 0xc0, !PT ;  /* 0xfffffff813177812 */ /* 0x000fe200078ec0ff */
[----:B------:R-:W-:Y:S01]  /*10a0*/  IMAD R211, R211, 0x200, R18 ;  /* 0x00000200d3d37824 */ /* 0x000fe200078e0212 */
[----:B------:R-:W-:Y:S01]  /*10b0*/  LOP3.LUT R5, R5, 0x10, RZ, 0xc0, !PT ;  /* 0x0000001005057812 */ /* 0x000fe200078ec0ff */
[----:B------:R1:W-:Y:S01]  /*10c0*/  LDGSTS.E.BYPASS.LTC128B.128 [R13+0x12080], [R222.64], !P5 ;  /* 0x12080000de0d7fae */ /* 0x0003e2000e901d54 */
[----:B------:R-:W-:-:S02]  /*10d0*/  SHF.R.S32.HI R0, RZ, 0x1, R0 ;  /* 0x00000001ff007819 */ /* 0x000fc40000011400 */
[----:B------:R-:W-:Y:S01]  /*10e0*/  LOP3.LUT R5, R5, 0x8, R10, 0xf8, !PT ;  /* 0x0000000805057812 */ /* 0x000fe200078ef80a */
[C---:B------:R-:W-:Y:S01]  /*10f0*/  IMAD.IADD R10, R224.reuse, 0x1, -R23 ;  /* 0x00000001e00a7824 */ /* 0x040fe200078e0a17 */
[----:B------:R-:W-:Y:S01]  /*1100*/  ISETP.GE.OR P5, PT, R224, c[0x0][0x168], !P2 ;  /* 0x00005a00e0007a0c */ /* 0x000fe200057a6670 */
[----:B------:R-:W-:Y:S01]  /*1110*/  IMAD.SHL.U32 R23, R0, 0x40, RZ ;  /* 0x0000004000177824 */ /* 0x000fe200078e00ff */
[----:B------:R-:W-:Y:S01]  /*1120*/  LOP3.LUT R19, R24, 0xfffffffc, RZ, 0xc0, !PT ;  /* 0xfffffffc18137812 */ /* 0x000fe200078ec0ff */
[----:B------:R-:W-:Y:S01]  /*1130*/  IMAD.SHL.U32 R25, R10, 0x40, RZ ;  /* 0x000000400a197824 */ /* 0x000fe200078e00ff */
[----:B------:R1:W-:Y:S01]  /*1140*/  LDGSTS.E.BYPASS.LTC128B.128 [R13+0x13080], [R222.64+0x40], !P0 ;  /* 0x13080040de0d7fae */ /* 0x0003e2000c101d54 */
[----:B------:R-:W-:Y:S01]  /*1150*/  LOP3.LUT P0, RZ, R0, 0x2, RZ, 0xc0, !PT ;  /* 0x0000000200ff7812 */ /* 0x000fe2000780c0ff */
[----:B------:R-:W-:Y:S01]  /*1160*/  IMAD.SHL.U32 R0, R2, 0x8, RZ ;  /* 0x0000000802007824 */ /* 0x000fe200078e00ff */
[----:B------:R-:W-:Y:S01]  /*1170*/  LOP3.LUT R23, R23, 0xc0, RZ, 0xc0, !PT ;  /* 0x000000c017177812 */ /* 0x000fe200078ec0ff */
[----:B------:R-:W-:Y:S01]  /*1180*/  IMAD.IADD R19, R20, 0x1, -R19 ;  /* 0x0000000114137824 */ /* 0x000fe200078e0a13 */
[----:B------:R-:W-:-:S02]  /*1190*/  LOP3.LUT R25, R25, 0x1c0, RZ, 0xc0, !PT ;  /* 0x000001c019197812 */ /* 0x000fc400078ec0ff */
[----:B------:R-:W-:Y:S02]  /*11a0*/  LOP3.LUT R20, R23, 0x8, R8, 0xf8, !PT ;  /* 0x0000000817147812 */ /* 0x000fe400078ef808 */
[----:B------:R-:W-:Y:S01]  /*11b0*/  LOP3.LUT R0, R0, 0x18, RZ, 0xc0, !PT ;  /* 0x0000001800007812 */ /* 0x000fe200078ec0ff */
[----:B------:R1:W-:Y:S01]  /*11c0*/  LDGSTS.E.BYPASS.LTC128B.128 [R13+0x14080], [R222.64+0x80], !P5 ;  /* 0x14080080de0d7fae */ /* 0x0003e2000e901d54 */
[----:B------:R-:W-:Y:S01]  /*11d0*/  SHF.R.U32.HI R23, RZ, 0x3, R23 ;  /* 0x00000003ff177819 */ /* 0x000fe20000011617 */
[C---:B--2---:R-:W-:Y:S01]  /*11e0*/  IMAD.SHL.U32 R21, R6.reuse, 0x40, RZ ;  /* 0x0000004006157824 */ /* 0x044fe200078e00ff */
[----:B------:R-:W-:Y:S02]  /*11f0*/  SHF.R.U32.HI R8, RZ, 0x3, R25 ;  /* 0x00000003ff087819 */ /* 0x000fe40000011619 */
[----:B------:R-:W-:Y:S02]  /*1200*/  LOP3.LUT R3, R3, 0xffffffe0, RZ, 0xc0, !PT ;  /* 0xffffffe003037812 */ /* 0x000fe400078ec0ff */
[----:B------:R-:W-:-:S02]  /*1210*/  LOP3.LUT P6, RZ, R6, 0x4, RZ, 0xc0, !PT ;  /* 0x0000000406ff7812 */ /* 0x000fc400078cc0ff */
[----:B------:R-:W-:Y:S02]  /*1220*/  LOP3.LUT P5, RZ, R6, 0x2, RZ, 0xc0, !PT ;  /* 0x0000000206ff7812 */ /* 0x000fe400078ac0ff */
[----:B------:R-:W-:Y:S02]  /*1230*/  LOP3.LUT R23, R20, R23, RZ, 0x3c, !PT ;  /* 0x0000001714177212 */ /* 0x000fe400078e3cff */
[----:B------:R-:W-:Y:S01]  /*1240*/  LOP3.LUT R6, R8, R25, R0, 0x1e, !PT ;  /* 0x0000001908067212 */ /* 0x000fe200078e1e00 */
[----:B------:R-:W-:Y:S01]  /*1250*/  IMAD.IADD R8, R220, 0x1, -R3 ;  /* 0x00000001dc087824 */ /* 0x000fe200078e0a03 */
[----:B------:R-:W-:Y:S01]  /*1260*/  SEL R3, R213, 0xfffffff0, !P0 ;  /* 0xfffffff0d5037807 */ /* 0x000fe20004000000 */
[----:B------:R-:W-:Y:S01]  /*1270*/  IMAD.U32 R212, R212, 0x20, R23 ;  /* 0x00000020d4d47824 */ /* 0x000fe200078e0017 */
[C---:B------:R-:W-:Y:S01]  /*1280*/  LOP3.LUT P0, RZ, R19.reuse, 0x2, RZ, 0xc0, !PT ;  /* 0x0000000213ff7812 */ /* 0x040fe2000780c0ff */
[----:B------:R-:W-:Y:S01]  /*1290*/  IMAD.SHL.U32 R19, R19, 0x40, RZ ;  /* 0x0000004013137824 */ /* 0x000fe200078e00ff */
[----:B------:R-:W-:Y:S01]  /*12a0*/  LOP3.LUT R21, R21, 0x1c0, RZ, 0xc0, !PT ;  /* 0x000001c015157812 */ /* 0x000fe200078ec0ff */
[----:B------:R-:W-:Y:S01]  /*12b0*/  IMAD.IADD R231, R231, 0x1, R6 ;  /* 0x00000001e7e77824 */ /* 0x000fe200078e0206 */
[----:B------:R-:W-:-:S02]  /*12c0*/  SHF.R.S32.HI R23, RZ, 0x1f, R8 ;  /* 0x0000001fff177819 */ /* 0x000fc40000011408 */
[----:B------:R-:W-:Y:S01]  /*12d0*/  SEL R206, R213, 0xfffffff0, !P5 ;  /* 0xfffffff0d5ce7807 */ /* 0x000fe20006800000 */
[----:B------:R-:W-:Y:S01]  /*12e0*/  IMAD.SHL.U32 R231, R231, 0x2, RZ ;  /* 0x00000002e7e77824 */ /* 0x000fe200078e00ff */
[----:B------:R-:W-:Y:S02]  /*12f0*/  LOP3.LUT R216, R216, 0x8, RZ, 0xc0, !PT ;  /* 0x00000008d8d87812 */ /* 0x000fe400078ec0ff */
[----:B------:R-:W-:Y:S02]  /*1300*/  SHF.R.U32.HI R18, RZ, 0x3, R21 ;  /* 0x00000003ff127819 */ /* 0x000fe40000011615 */
[----:B------:R-:W-:Y:S02]  /*1310*/  LOP3.LUT R19, R19, 0xc0, RZ, 0xc0, !PT ;  /* 0x000000c013137812 */ /* 0x000fe400078ec0ff */
[----:B------:R-:W-:Y:S02]  /*1320*/  PLOP3.LUT P5, PT, PT, PT, UP0, 0x80, 0x0 ;  /* 0x000000000000781c */ /* 0x000fe40003faf008 */
[----:B------:R-:W-:-:S02]  /*1330*/  LEA.HI R6, R23, R8, RZ, 0x2 ;  /* 0x0000000817067211 */ /* 0x000fc400078f10ff */
[----:B------:R-:W-:Y:S01]  /*1340*/  LOP3.LUT R18, R18, R21, R216, 0x1e, !PT ;  /* 0x0000001512127212 */ /* 0x000fe200078e1ed8 */
[----:B------:R-:W-:Y:S01]  /*1350*/  @!P1 IMAD.SHL.U32 R21, R220, 0x10, RZ ;  /* 0x00000010dc159824 */ /* 0x000fe200078e00ff */
[--C-:B------:R-:W-:Y:S02]  /*1360*/  SHF.R.U32.HI R20, RZ, 0x3, R19.reuse ;  /* 0x00000003ff147819 */ /* 0x100fe40000011613 */
[----:B------:R-:W-:Y:S01]  /*1370*/  SHF.R.S32.HI R218, RZ, 0x2, R6 ;  /* 0x00000002ffda7819 */ /* 0x000fe20000011406 */
[----:B------:R-:W-:Y:S01]  /*1380*/  IMAD.IADD R209, R209, 0x1, R18 ;  /* 0x00000001d1d17824 */ /* 0x000fe200078e0212 */
[C---:B------:R-:W-:Y:S01]  /*1390*/  LOP3.LUT R216, R20.reuse, R19, R216, 0x1e, !PT ;  /* 0x0000001314d87212 */ /* 0x040fe200078e1ed8 */
[----:B------:R1:W-:Y:S01]  /*13a0*/  @!P1 LDGSTS.E.BYPASS.LTC128B.128 [R21+0x18280], [R16.64] ;  /* 0x1828000010159fae */ /* 0x0003e2000b901d54 */
[C---:B------:R-:W-:Y:S01]  /*13b0*/  LOP3.LUT R5, R20.reuse, R5, R19, 0x1e, !PT ;  /* 0x0000000514057212 */ /* 0x040fe200078e1e13 */
[C---:B------:R-:W-:Y:S01]  /*13c0*/  IMAD R218, R7.reuse, 0x10, R218 ;  /* 0x0000001007da7824 */ /* 0x040fe200078e02da */
[----:B------:R-:W-:Y:S01]  /*13d0*/  LOP3.LUT R19, R20, R19, R0, 0x1e, !PT ;  /* 0x0000001314137212 */ /* 0x000fe200078e1e00 */
[----:B------:R-:W-:Y:S01]  /*13e0*/  IMAD.MOV.U32 R0, RZ, RZ, 0x20 ;  /* 0x00000020ff007424 */ /* 0x000fe200078e00ff */
[----:B------:R-:W0:Y:S01]  /*13f0*/  LDGDEPBAR ;  /* 0x00000000000079af */ /* 0x000e220000000000 */
[----:B------:R-:W-:Y:S01]  /*1400*/  IMAD R7, R7, 0x200, R210 ;  /* 0x0000020007077824 */ /* 0x000fe200078e02d2 */
[----:B------:R-:W-:Y:S01]  /*1410*/  LOP3.LUT R217, R22, 0x2, R217, 0xe2, !PT ;  /* 0x0000000216d97812 */ /* 0x000fe200078ee2d9 */
[----:B------:R-:W-:Y:S01]  /*1420*/  IMAD.IADD R214, R210, 0x1, R5 ;  /* 0x00000001d2d67824 */ /* 0x000fe200078e0205 */
[----:B------:R-:W0:Y:S01]  /*1430*/  LDGDEPBAR ;  /* 0x00000000000079af */ /* 0x000e220000000000 */
[----:B------:R-:W-:Y:S01]  /*1440*/  IMAD.IADD R216, R7, 0x1, R216 ;  /* 0x0000000107d87824 */ /* 0x000fe200078e02d8 */
[----:B------:R-:W-:Y:S01]  /*1450*/  SEL R0, R0, 0xffffffe0, !P6 ;  /* 0xffffffe000007807 */ /* 0x000fe20007000000 */
[----:B------:R-:W-:Y:S01]  /*1460*/  IMAD.IADD R210, R210, 0x1, R19 ;  /* 0x00000001d2d27824 */ /* 0x000fe200078e0213 */
[----:B------:R-:W-:-:S02]  /*1470*/  IADD3 R228, R13, 0xc080, RZ ;  /* 0x0000c0800de47810 */ /* 0x000fc40007ffe0ff */
[----:B------:R-:W-:Y:S02]  /*1480*/  IADD3 R219, R13, 0x12080, RZ ;  /* 0x000120800ddb7810 */ /* 0x000fe40007ffe0ff */
[----:B------:R-:W-:Y:S01]  /*1490*/  SEL R213, R213, 0xfffffff0, !P0 ;  /* 0xfffffff0d5d57807 */ /* 0x000fe20004000000 */
[----:B------:R-:W-:Y:S05]  /*14a0*/  @!P5 BRA `(.L_x_680) ;  /* 0x000001700000d947 */ /* 0x000fea0003800000 */
[----:B------:R-:W-:Y:S01]  /*14b0*/  IMAD.MOV.U32 R18, RZ, RZ, c[0x0][0x208] ;  /* 0x00008200ff127624 */ /* 0x000fe200078e00ff */
[----:B------:R-:W-:Y:S01]  /*14c0*/  UIADD3 UR4, UR10, -0x40, URZ ;  /* 0xffffffc00a047890 */ /* 0x000fe2000fffe03f */
[----:B------:R-:W-:Y:S01]  /*14d0*/  IMAD.MOV.U32 R5, RZ, RZ, 0x6 ;  /* 0x00000006ff057424 */ /* 0x000fe200078e00ff */
[----:B------:R-:W-:Y:S01]  /*14e0*/  BSSY B0, `(.L_x_680) ;  /* 0x0000013000007945 */ /* 0x000fe20003800000 */
[----:B------:R-:W-:-:S03]  /*14f0*/  IMAD.SHL.U32 R7, R18, 0x40, RZ ;  /* 0x0000004012077824 */ /* 0x000fc600078e00ff */
[----:B------:R-:W-:Y:S01]  /*1500*/  SHF.L.U64.HI R18, R18, R5, c[0x0][0x20c] ;  /* 0x0000830012127619 */ /* 0x000fe20000010205 */
[C---:B------:R-:W-:Y:S01]  /*1510*/  IMAD.SHL.U32 R5, R7.reuse, 0x2, RZ ;  /* 0x0000000207057824 */ /* 0x040fe200078e00ff */
[----:B------:R-:W-:Y:S02]  /*1520*/  ISETP.LT.AND P6, PT, R224, UR4, PT ;  /* 0x00000004e0007c0c */ /* 0x000fe4000bfc1270 */
[----:B------:R-:W-:Y:S02]  /*1530*/  SHF.L.U64.HI R7, R7, 0x1, R18 ;  /* 0x0000000107077819 */ /* 0x000fe40000010212 */
[----:B------:R-:W-:-:S04]  /*1540*/  IADD3 R18, P5, P0, R5, 0x80, R222 ;  /* 0x0000008005127810 */ /* 0x000fc800078be0de */
[----:B------:R-:W-:Y:S02]  /*1550*/  IADD3.X R19, R7, RZ, R223, P5, P0 ;  /* 0x000000ff07137210 */ /* 0x000fe40002fe04df */
[----:B------:R-:W-:Y:S02]  /*1560*/  IADD3 R20, P0, R5, R222, RZ ;  /* 0x000000de05147210 */ /* 0x000fe40007f1e0ff */
[----:B------:R-:W-:-:S03]  /*1570*/  ISETP.GE.OR P5, PT, R14, c[0x0][0x1fc], !P6 ;  /* 0x00007f000e007a0c */ /* 0x000fc600077a6670 */
[----:B-1----:R-:W-:Y:S01]  /*1580*/  IMAD.X R21, R7, 0x1, R223, P0 ;  /* 0x0000000107157824 */ /* 0x002fe200000e06df */
[----:B------:R-:W-:Y:S02]  /*1590*/  ISETP.GE.OR P0, PT, R12, c[0x0][0x1fc], !P6 ;  /* 0x00007f000c007a0c */ /* 0x000fe40007706670 */
[----:B------:R-:W-:-:S07]  /*15a0*/  ISETP.GE.OR P6, PT, R215, c[0x0][0x1fc], !P6 ;  /* 0x00007f00d7007a0c */ /* 0x000fce00077c6670 */
[----:B------:R1:W-:Y:S04]  /*15b0*/  LDGSTS.E.BYPASS.LTC128B.128 [R13+0x15080], [R20.64], !P5 ;  /* 0x15080000140d7fae */ /* 0x0003e8000e901d54 */
[----:B------:R1:W-:Y:S04]  /*15c0*/  LDGSTS.E.BYPASS.LTC128B.128 [R13+0x16080], [R20.64+0x40], !P0 ;  /* 0x16080040140d7fae */ /* 0x0003e8000c101d54 */
[----:B------:R1:W-:Y:S01]  /*15d0*/  LDGSTS.E.BYPASS.LTC128B.128 [R13+0x17080], [R18.64], !P6 ;  /* 0x17080000120d7fae */ /* 0x0003e2000f101d54 */
[----:B------:R-:W-:Y:S05]  /*15e0*/  @P1 BRA `(.L_x_681) ;  /* 0x0000002000001947 */ /* 0x000fea0003800000 */
[----:B------:R-:W-:-:S05]  /*15f0*/  SHF.L.U32 R5, R220, 0x4, RZ ;  /* 0x00000004dc057819 */ /* 0x000fca00000006ff */
[----:B------:R2:W-:Y:S02]  /*1600*/  LDGSTS.E.BYPASS.LTC128B.128 [R5+0x18380], [R16.64+0x100] ;  /* 0x1838010010057fae */ /* 0x0005e4000b901d54 */
.L_x_681:
[----:B------:R-:W-:Y:S05]  /*1610*/  BSYNC B0 ;  /* 0x0000000000007941 */ /* 0x000fea0003800000 */
.L_x_680:
[----:B------:R-:W-:Y:S01]  /*1620*/  UISETP.GE.AND UP0, UPT, UR10, 0x1, UPT ;  /* 0x000000010a00788c */ /* 0x000fe2000bf06270 */
        /* <DEDUP_REMOVED lines=60> */
[----:B------:R-:W-:Y:S01]  /*19f0*/  UIMAD UR4, UR13, UR4, URZ ;  /* 0x000000040d0472a4 */ /* 0x000fe2000f8e023f */
[----:B------:R-:W-:Y:S01]  /*1a00*/  MOV R234, UR14 ;  /* 0x0000000e00ea7c02 */ /* 0x000fe20008000f00 */
[----:B------:R-:W-:Y:S01]  /*1a10*/  IMAD.IADD R11, R11, 0x1, R4 ;  /* 0x000000010b0b7824 */ /* 0x000fe200078e0204 */
[----:B------:R-:W-:Y:S01]  /*1a20*/  LEA R209, R209, 0x1c480, 0x1 ;  /* 0x0001c480d1d17811 */ /* 0x000fe200078e08ff */
[----:B------:R-:W-:Y:S01]  /*1a30*/  UIADD3 UR7, UR10, 0x3f, URZ ;  /* 0x0000003f0a077890 */ /* 0x000fe2000fffe03f */
[----:B------:R-:W-:Y:S01]  /*1a40*/  LOP3.LUT R7, R6, 0xfffffffc, RZ, 0xc0, !PT ;  /* 0xfffffffc06077812 */ /* 0x000fe200078ec0ff */
[----:B------:R-:W-:Y:S01]  /*1a50*/  IMAD.IADD R2, R2, 0x1, -R5 ;  /* 0x0000000102027824 */ /* 0x000fe200078e0a05 */
[----:B------:R-:W-:Y:S01]  /*1a60*/  UIMAD UR4, UR14, UR5, UR4 ;  /* 0x000000050e0472a4 */ /* 0x000fe2000f8e0204 */
[----:B------:R-:W-:Y:S01]  /*1a70*/  IMAD.WIDE.U32 R234, R234, c[0x0][0x240], R10 ;  /* 0x00009000eaea7a25 */ /* 0x000fe200078e000a */
[----:B------:R-:W-:Y:S01]  /*1a80*/  USHF.R.S32.HI UR6, URZ, 0x1f, UR7 ;  /* 0x0000001f3f067899 */ /* 0x000fe20008011407 */
[----:B------:R-:W-:Y:S01]  /*1a90*/  LEA R208, R206, R209, 0x1 ;  /* 0x000000d1ced07211 */ /* 0x000fe200078e08ff */
[----:B------:R-:W-:Y:S01]  /*1aa0*/  CS2R R162, SRZ ;  /* 0x0000000000a27805 */ /* 0x000fe2000001ff00 */
[----:B------:R-:W-:Y:S01]  /*1ab0*/  IMAD R207, R0, 0x2, R209 ;  /* 0x0000000200cf7824 */ /* 0x000fe200078e02d1 */
[C---:B------:R-:W-:Y:S01]  /*1ac0*/  IADD3 R6, R231.reuse, 0x18480, RZ ;  /* 0x00018480e7067810 */ /* 0x040fe20007ffe0ff */
[----:B------:R-:W-:Y:S01]  /*1ad0*/  IMAD.IADD R7, R8, 0x1, -R7 ;  /* 0x0000000108077824 */ /* 0x000fe200078e0a07 */
[----:B------:R-:W-:Y:S01]  /*1ae0*/  IADD3 R229, R231, 0x184c0, RZ ;  /* 0x000184c0e7e57810 */ /* 0x000fe20007ffe0ff */
[----:B------:R-:W-:Y:S01]  /*1af0*/  IMAD R2, R2, -0x8, R9 ;  /* 0xfffffff802027824 */ /* 0x000fe200078e0209 */
[----:B------:R-:W-:Y:S01]  /*1b00*/  ULEA.HI UR6, UR6, UR7, URZ, 0x6 ;  /* 0x0000000706067291 */ /* 0x000fe2000f8f303f */
[----:B------:R-:W-:Y:S01]  /*1b10*/  IMAD.SHL.U32 R212, R212, 0x2, RZ ;  /* 0x00000002d4d47824 */ /* 0x000fe200078e00ff */
        /* <DEDUP_REMOVED lines=54> */
[----:B------:R-:W-:Y:S01]  /*1e80*/  IADD3 R236, R235, UR4, RZ ;  /* 0x00000004ebec7c10 */ /* 0x000fe2000fffe0ff */
[----:B------:R-:W-:Y:S01]  /*1e90*/  UMOV UR5, URZ ;  /* 0x0000003f00057c82 */ /* 0x000fe20008000000 */
[----:B------:R-:W-:Y:S01]  /*1ea0*/  IADD3 R205, R216, R213, RZ ;  /* 0x000000d5d8cd7210 */ /* 0x000fe20007ffe0ff */
[----:B------:R-:W-:-:S02]  /*1eb0*/  UMOV UR25, 0x1 ;  /* 0x0000000100197882 */ /* 0x000fc40000000000 */
[----:B------:R-:W-:Y:S02]  /*1ec0*/  UMOV UR15, URZ ;  /* 0x0000003f000f7c82 */ /* 0x000fe40008000000 */
[----:B------:R-:W-:Y:S02]  /*1ed0*/  UMOV UR24, URZ ;  /* 0x0000003f00187c82 */ /* 0x000fe40008000000 */
[----:B------:R-:W-:Y:S02]  /*1ee0*/  ULDC UR9, c[0x0][0x168] ;  /* 0x00005a0000097ab9 */ /* 0x000fe40000000800 */
[----:B------:R-:W-:Y:S02]  /*1ef0*/  USHF.R.S32.HI UR22, URZ, 0x6, UR6 ;  /* 0x000000063f167899 */ /* 0x000fe40008011406 */
[----:B------:R-:W-:Y:S02]  /*1f00*/  ULDC UR8, c[0x0][0x168] ;  /* 0x00005a0000087ab9 */ /* 0x000fe40000000800 */
.L_x_685:
        /* <DEDUP_REMOVED lines=16> */
[----:B------:R-:W2:Y:S04]  /*2010*/  LDSM.16.M88.4 R36, [R3+0xc080] ;  /* 0x00c080000324783b */ /* 0x000ea80000000200 */
[----:B------:R-:W3:Y:S04]  /*2020*/  LDSM.16.M88.4 R44, [R3+0xc880] ;  /* 0x00c88000032c783b */ /* 0x000ee80000000200 */
[----:B------:R-:W4:Y:S04]  /*2030*/  LDSM.16.M88.4 R48, [R212+0x1080] ;  /* 0x00108000d430783b */ /* 0x000f280000000200 */
[----:B------:R-:W-:Y:S04]  /*2040*/  LDSM.16.M88.4 R56, [R204+0x80] ;  /* 0x00008000cc38783b */ /* 0x000fe80000000200 */
[----:B------:R-:W5:Y:S04]  /*2050*/  LDSM.16.M88.4 R52, [R2+0xc080] ;  /* 0x00c080000234783b */ /* 0x000f680000000200 */
[----:B------:R-:W1:Y:S04]  /*2060*/  LDSM.16.M88.4 R60, [R2+0xc880] ;  /* 0x00c88000023c783b */ /* 0x000e680000000200 */
[----:B------:R-:W1:Y:S04]  /*2070*/  LDSM.16.M88.4 R64, [R204+0x1080] ;  /* 0x00108000cc40783b */ /* 0x000e680000000200 */
[----:B------:R-:W-:Y:S04]  /*2080*/  LDSM.16.M88.4 R164, [R204+0x2080] ;  /* 0x00208000cca4783b */ /* 0x000fe80000000200 */
[----:B------:R-:W-:Y:S04]  /*2090*/  LDSM.16.M88.4 R172, [R204+0x3080] ;  /* 0x00308000ccac783b */ /* 0x000fe80000000200 */
[----:B------:R-:W-:Y:S01]  /*20a0*/  LDS R241, [R237+0x18080] ;  /* 0x01808000edf17984 */ /* 0x000fe20000000800 */
[-C--:B--2---:R-:W-:Y:S03]  /*20b0*/  HMMA.16816.F32 R4, R36, R40.reuse, RZ ;  /* 0x000000282404723c */ /* 0x084fe600000018ff */
[----:B------:R-:W-:Y:S04]  /*20c0*/  LDS R240, [R237+0x180a0] ;  /* 0x0180a000edf07984 */ /* 0x000fe80000000800 */
[----:B------:R-:W-:Y:S01]  /*20d0*/  LDS R239, [R237+0x18100] ;  /* 0x01810000edef7984 */ /* 0x000fe20000000800 */
[C---:B---3--:R-:W-:Y:S03]  /*20e0*/  HMMA.16816.F32 R8, R44.reuse, R40, RZ ;  /* 0x000000282c08723c */ /* 0x048fe600000018ff */
[----:B------:R-:W-:Y:S05]  /*20f0*/  LDS R238, [R237+0x18120] ;  /* 0x01812000edee7984 */ /* 0x000fea0000000800 */
[-C--:B-1----:R-:W-:Y:S08]  /*2100*/  HMMA.16816.F32 R12, R44, R42.reuse, RZ ;  /* 0x0000002a2c0c723c */ /* 0x082ff000000018ff */
[C---:B------:R-:W-:Y:S01]  /*2110*/  HMMA.16816.F32 R16, R36.reuse, R42, RZ ;  /* 0x0000002a2410723c */ /* 0x040fe200000018ff */
[----:B------:R-:W-:Y:S07]  /*2120*/  LDSM.16.M88.4 R40, [R212+0x2080] ;  /* 0x00208000d428783b */ /* 0x000fee0000000200 */
[-C--:B----4-:R-:W-:Y:S08]  /*2130*/  HMMA.16816.F32 R20, R36, R48.reuse, RZ ;  /* 0x000000302414723c */ /* 0x090ff000000018ff */
[C---:B------:R-:W-:Y:S08]  /*2140*/  HMMA.16816.F32 R24, R44.reuse, R48, RZ ;  /* 0x000000302c18723c */ /* 0x040ff000000018ff */
[-C--:B------:R-:W-:Y:S01]  /*2150*/  HMMA.16816.F32 R28, R44, R50.reuse, RZ ;  /* 0x000000322c1c723c */ /* 0x080fe200000018ff */
[----:B------:R-:W-:Y:S07]  /*2160*/  LDSM.16.M88.4 R44, [R3+0xd880] ;  /* 0x00d88000032c783b */ /* 0x000fee0000000200 */
[----:B------:R-:W-:Y:S01]  /*2170*/  HMMA.16816.F32 R32, R36, R50, RZ ;  /* 0x000000322420723c */ /* 0x000fe200000018ff */
[----:B------:R-:W1:Y:S04]  /*2180*/  LDSM.16.M88.4 R36, [R3+0xd080] ;  /* 0x00d080000324783b */ /* 0x000e680000000200 */
[----:B------:R-:W2:Y:S03]  /*2190*/  LDSM.16.M88.4 R48, [R212+0x3080] ;  /* 0x00308000d430783b */ /* 0x000ea60000000200 */
[-C--:B-----5:R-:W-:Y:S08]  /*21a0*/  HMMA.16816.F32 R4, R52, R56.reuse, R4 ;  /* 0x000000383404723c */ /* 0x0a0ff00000001804 */
[C---:B------:R-:W-:Y:S07]  /*21b0*/  HMMA.16816.F32 R8, R60.reuse, R56, R8 ;  /* 0x000000383c08723c */ /* 0x040fee0000001808 */
        /* <DEDUP_REMOVED lines=62> */
[----:B---345:R-:W1:Y:S01]  /*25a0*/  @!P1 S2R R3, SR_CTAID.Y ;  /* 0x0000000000039919 */ /* 0x038e620000002600 */
[----:B------:R-:W-:Y:S02]  /*25b0*/  USHF.R.S32.HI UR4, URZ, 0x1f, UR23 ;  /* 0x0000001f3f047899 */ /* 0x000fe40008011417 */
[----:B------:R-:W-:Y:S02]  /*25c0*/  ULDC.64 UR6, c[0x0][0x178] ;  /* 0x00005e0000067ab9 */ /* 0x000fe40000000a00 */
[----:B------:R-:W-:Y:S02]  /*25d0*/  UIMAD UR4, UR4, UR6, URZ ;  /* 0x00000006040472a4 */ /* 0x000fe4000f8e023f */
[----:B------:R-:W-:Y:S02]  /*25e0*/  UIMAD.WIDE.U32 UR26, UR23, UR6, URZ ;  /* 0x00000006171a72a5 */ /* 0x000fe4000f8e003f */
[----:B------:R-:W-:Y:S04]  /*25f0*/  UIMAD UR4, UR23, UR7, UR4 ;  /* 0x00000007170472a4 */ /* 0x000fe8000f8e0204 */
[----:B------:R-:W-:Y:S01]  /*2600*/  IMAD.U32 R41, RZ, RZ, UR26 ;  /* 0x0000001aff297e24 */ /* 0x000fe2000f8e00ff */
[----:B------:R-:W-:Y:S01]  /*2610*/  UIADD3 UR4, UR27, UR4, URZ ;  /* 0x000000041b047290 */ /* 0x000fe2000fffe03f */
[----:B--2---:R-:W-:Y:S03]  /*2620*/  IMAD.U32 R2, RZ, RZ, UR26 ;  /* 0x0000001aff027e24 */ /* 0x004fe6000f8e00ff */
[----:B------:R-:W-:Y:S02]  /*2630*/  LEA R40, P5, R41, R232, 0x7 ;  /* 0x000000e829287211 */ /* 0x000fe400078a38ff */
[----:B-1----:R-:W-:Y:S01]  /*2640*/  @!P1 SHF.R.S32.HI R36, RZ, 0x1f, R3 ;  /* 0x0000001fff249819 */ /* 0x002fe20000011403 */
[C---:B------:R-:W-:Y:S04]  /*2650*/  @!P1 IMAD.WIDE.U32 R38, R3.reuse, c[0x0][0x270], R226 ;  /* 0x00009c0003269a25 */ /* 0x040fe800078e00e2 */
[----:B------:R-:W-:Y:S01]  /*2660*/  @!P1 IMAD R36, R36, c[0x0][0x270], RZ ;  /* 0x00009c0024249a24 */ /* 0x000fe200078e02ff */
[----:B------:R-:W-:Y:S03]  /*2670*/  @!P1 IADD3 R37, P0, R38, UR18, RZ ;  /* 0x0000001226259c10 */ /* 0x000fe6000ff1e0ff */
[----:B------:R-:W-:Y:S02]  /*2680*/  @!P1 IMAD R36, R3, c[0x0][0x274], R36 ;  /* 0x00009d0003249a24 */ /* 0x000fe400078e0224 */
[----:B------:R-:W-:Y:S01]  /*2690*/  IMAD.U32 R3, RZ, RZ, UR4 ;  /* 0x00000004ff037e24 */ /* 0x000fe2000f8e00ff */
[----:B------:R-:W-:Y:S02]  /*26a0*/  UIMAD UR4, UR23, -0x40, UR9 ;  /* 0xffffffc0170478a4 */ /* 0x000fe4000f8e0209 */
[----:B------:R-:W-:Y:S02]  /*26b0*/  @!P1 IADD3.X R36, R39, UR11, R36, P0, !PT ;  /* 0x0000000b27249c10 */ /* 0x000fe400087fe424 */
[----:B------:R-:W-:Y:S01]  /*26c0*/  LEA.HI.X R41, R2, R233, R3, 0x7, P5 ;  /* 0x000000e902297211 */ /* 0x000fe200028f3c03 */
[----:B------:R-:W-:Y:S01]  /*26d0*/  IMAD.U32 R2, RZ, RZ, UR15 ;  /* 0x0000000fff027e24 */ /* 0x000fe2000f8e00ff */
[----:B------:R-:W-:Y:S01]  /*26e0*/  LOP3.LUT P5, RZ, R217, 0x1, RZ, 0xc0, !PT ;  /* 0x00000001d9ff7812 */ /* 0x000fe200078ac0ff */
[----:B------:R-:W-:Y:S01]  /*26f0*/  IMAD.U32 R3, RZ, RZ, UR25 ;  /* 0x00000019ff037e24 */ /* 0x000fe2000f8e00ff */
[----:B------:R-:W-:Y:S02]  /*2700*/  @!P1 LEA R38, P0, R37, c[0x0][0x258], 0x2 ;  /* 0x0000960025269a11 */ /* 0x000fe400078010ff */
[C---:B------:R-:W-:Y:S01]  /*2710*/  ISETP.GE.OR P5, PT, R224.reuse, UR4, !P5 ;  /* 0x00000004e0007c0c */ /* 0x040fe2000efa6670 */
[----:B------:R-:W-:Y:S01]  /*2720*/  @!P1 IMAD R3, R3, 0x40, R226 ;  /* 0x0000004003039824 */ /* 0x000fe200078e02e2 */
[----:B------:R-:W-:Y:S01]  /*2730*/  @!P1 LEA.HI.X R39, R37, c[0x0][0x25c], R36, 0x2, P0 ;  /* 0x0000970025279a11 */ /* 0x000fe200000f1424 */
[----:B------:R-:W-:Y:S01]  /*2740*/  IMAD.U32 R37, RZ, RZ, UR25 ;  /* 0x00000019ff257e24 */ /* 0x000fe2000f8e00ff */
[----:B------:R-:W-:Y:S01]  /*2750*/  LOP3.LUT P0, RZ, R217, 0x2, RZ, 0xc0, !PT ;  /* 0x00000002d9ff7812 */ /* 0x000fe2000780c0ff */
[----:B------:R-:W-:Y:S01]  /*2760*/  @!P1 IMAD.SHL.U32 R43, R3, 0x4, RZ ;  /* 0x00000004032b9824 */ /* 0x000fe200078e00ff */
[C---:B------:R-:W-:Y:S01]  /*2770*/  ISETP.LT.AND P6, PT, R224.reuse, UR4, PT ;  /* 0x00000004e0007c0c */ /* 0x040fe2000bfc1270 */
[----:B------:R-:W-:Y:S01]  /*2780*/  IMAD R36, R37, 0x3000, R228 ;  /* 0x0000300025247824 */ /* 0x000fe200078e02e4 */
[----:B------:R-:W-:Y:S02]  /*2790*/  ISETP.GE.OR P0, PT, R224, UR4, !P0 ;  /* 0x00000004e0007c0c */ /* 0x000fe4000c706670 */
[----:B------:R-:W-:Y:S02]  /*27a0*/  ISETP.GE.OR P6, PT, R215, c[0x0][0x16c], !P6 ;  /* 0x00005b00d7007a0c */ /* 0x000fe400077c6670 */
[----:B------:R-:W-:Y:S01]  /*27b0*/  @!P1 LEA R2, R2, 0x40, 0x6 ;  /* 0x0000004002029811 */ /* 0x000fe200078e30ff */
[----:B------:R-:W-:Y:S01]  /*27c0*/  @!PT LDS RZ, [RZ] ;  /* 0x00000000fffff984 */ /* 0x000fe20000000800 */
[----:B------:R-:W-:Y:S01]  /*27d0*/  @!PT LDS RZ, [RZ] ;  /* 0x00000000fffff984 */ /* 0x000fe20000000800 */
[----:B------:R-:W-:Y:S01]  /*27e0*/  @!PT LDS RZ, [RZ] ;  /* 0x00000000fffff984 */ /* 0x000fe20000000800 */
[----:B------:R1:W-:Y:S04]  /*27f0*/  LDGSTS.E.BYPASS.LTC128B.128 [R36], [R40.64], !P5 ;  /* 0x0000000028247fae */ /* 0x0003e8000e901d54 */
[----:B------:R-:W-:Y:S04]  /*2800*/  @!P1 IMAD.WIDE R38, R2, 0x4, R38 ;  /* 0x0000000402269825 */ /* 0x000fe800078e0226 */
[----:B------:R1:W-:Y:S06]  /*2810*/  LDGSTS.E.BYPASS.LTC128B.128 [R36+0x1000], [R40.64+0x40], !P0 ;  /* 0x0100004028247fae */ /* 0x0003ec000c101d54 */
[----:B------:R1:W-:Y:S06]  /*2820*/  LDGSTS.E.BYPASS.LTC128B.128 [R36+0x2000], [R40.64+0x80], !P6 ;  /* 0x0200008028247fae */ /* 0x0003ec000f101d54 */
[----:B------:R1:W-:Y:S02]  /*2830*/  @!P1 LDGSTS.E.BYPASS.LTC128B.128 [R43+0x18080], [R38.64] ;  /* 0x18080000262b9fae */ /* 0x0003e4000b901d54 */
.L_x_683:
[-C--:B-12345:R-:W-:Y:S01]  /*2840*/  HMMA.16816.F32 R36, R164, R168.reuse, RZ ;  /* 0x000000a8a424723c */ /* 0x0befe200000018ff */
[----:B------:R-:W-:Y:S01]  /*2850*/  LDSM.16.M88.4 R196, [R212+0x8080] ;  /* 0x00808000d4c4783b */ /* 0x000fe20000000200 */
[----:B------:R-:W-:Y:S01]  /*2860*/  UIMAD UR4, UR5, 0x1800, URZ ;  /* 0x00001800050478a4 */ /* 0x000fe2000f8e023f */
[C---:B------:R-:W-:Y:S01]  /*2870*/  ISETP.GT.AND P5, PT, R230.reuse, RZ, PT ;  /* 0x000000ffe600720c */ /* 0x040fe20003fa4270 */
[----:B------:R-:W-:Y:S01]  /*2880*/  UIADD3 UR26, UR15, 0x2, URZ ;  /* 0x000000020f1a7890 */ /* 0x000fe2000fffe03f */
[----:B------:R-:W-:Y:S02]  /*2890*/  ISETP.GT.AND P0, PT, R230, 0x1, PT ;  /* 0x00000001e600780c */ /* 0x000fe40003f04270 */
[----:B------:R-:W-:Y:S01]  /*28a0*/  FSEL R4, R4, -INF , P5 ;  /* 0xff80000004047808 */ /* 0x000fe20002800000 */
[C---:B------:R-:W-:Y:S01]  /*28b0*/  HMMA.16816.F32 R40, R172.reuse, R168, RZ ;  /* 0x000000a8ac28723c */ /* 0x040fe200000018ff */
[----:B------:R-:W0:Y:S01]  /*28c0*/  LDGDEPBAR ;  /* 0x00000000000079af */ /* 0x000e220000000000 */
[----:B------:R-:W-:Y:S01]  /*28d0*/  ISETP.GT.AND P6, PT, R230, 0x20, PT ;  /* 0x00000020e600780c */ /* 0x000fe20003fc4270 */
[----:B------:R-:W-:Y:S01]  /*28e0*/  UISETP.GE.AND UP0, UPT, UR26, UR22, UPT ;  /* 0x000000161a00728c */ /* 0x000fe2000bf06270 */
[----:B------:R-:W-:Y:S02]  /*28f0*/  MOV R3, UR4 ;  /* 0x0000000400037c02 */ /* 0x000fe40008000f00 */
[----:B------:R-:W-:Y:S02]  /*2900*/  FSEL R245, R18, -INF , P6 ;  /* 0xff80000012f57808 */ /* 0x000fe40003000000 */
[-C--:B------:R-:W-:Y:S01]  /*2910*/  HMMA.16816.F32 R44, R172, R170.reuse, RZ ;  /* 0x000000aaac2c723c */ /* 0x080fe200000018ff */
[----:B------:R-:W-:Y:S03]  /*2920*/  MOV R168, UR4 ;  /* 0x0000000400a87c02 */ /* 0x000fe60008000f00 */
[C---:B------:R-:W-:Y:S02]  /*2930*/  IADD3 R3, R216.reuse, 0x800, R3 ;  /* 0x00000800d8037810 */ /* 0x040fe40007ffe003 */
[----:B------:R-:W-:Y:S02]  /*2940*/  IADD3 R169, R213, 0x800, R168 ;  /* 0x00000800d5a97810 */ /* 0x000fe40007ffe0a8 */
[C---:B------:R-:W-:Y:S04]  /*2950*/  HMMA.16816.F32 R48, R164.reuse, R170, RZ ;  /* 0x000000aaa430723c */ /* 0x040fe800000018ff */
[----:B------:R-:W-:Y:S02]  /*2960*/  SHF.L.U32 R2, R3, 0x1, RZ ;  /* 0x0000000103027819 */ /* 0x000fe400000006ff */
[----:B------:R-:W-:Y:S02]  /*2970*/  IADD3 R169, R216, R169, RZ ;  /* 0x000000a9d8a97210 */ /* 0x000fe40007ffe0ff */
[-C--:B------:R-:W-:Y:S01]  /*2980*/  HMMA.16816.F32 R52, R164, R64.reuse, RZ ;  /* 0x00000040a434723c */ /* 0x080fe200000018ff */
[----:B------:R-:W1:Y:S03]  /*2990*/  LDSM.16.M88.4 R192, [R2+0x12080] ;  /* 0x0120800002c0783b */ /* 0x000e660000000200 */
[----:B------:R-:W-:Y:S02]  /*29a0*/  SHF.L.U32 R3, R169, 0x1, RZ ;  /* 0x00000001a9037819 */ /* 0x000fe400000006ff */
[----:B------:R-:W-:Y:S02]  /*29b0*/  FSEL R16, R16, -INF , P6 ;  /* 0xff80000010107808 */ /* 0x000fe40003000000 */
[C---:B------:R-:W-:Y:S01]  /*29c0*/  HMMA.16816.F32 R56, R172.reuse, R64, RZ ;  /* 0x00000040ac38723c */ /* 0x040fe200000018ff */
[----:B------:R-:W2:Y:S07]  /*29d0*/  LDSM.16.M88.4 R200, [R2+0x12880] ;  /* 0x0128800002c8783b */ /* 0x000eae0000000200 */
[-C--:B------:R-:W-:Y:S01]  /*29e0*/  HMMA.16816.F32 R60, R172, R66.reuse, RZ ;  /* 0x00000042ac3c723c */ /* 0x080fe200000018ff */
[----:B------:R-:W-:Y:S07]  /*29f0*/  LDSM.16.M88.4 R172, [R204+0x8080] ;  /* 0x00808000ccac783b */ /* 0x000fee0000000200 */
[----:B------:R-:W-:Y:S01]  /*2a00*/  HMMA.16816.F32 R64, R164, R66, RZ ;  /* 0x00000042a440723c */ /* 0x000fe200000018ff */
[----:B------:R-:W3:Y:S07]  /*2a10*/  LDSM.16.M88.4 R164, [R212+0x9080] ;  /* 0x00908000d4a4783b */ /* 0x000eee0000000200 */
[-C--:B------:R-:W-:Y:S01]  /*2a20*/  HMMA.16816.F32 R36, R176, R180.reuse, R36 ;  /* 0x000000b4b024723c */ /* 0x080fe20000001824 */
[----:B------:R-:W4:Y:S07]  /*2a30*/  LDSM.16.M88.4 R168, [R3+0x12080] ;  /* 0x0120800003a8783b */ /* 0x000f2e0000000200 */
[C---:B------:R-:W-:Y:S07]  /*2a40*/  HMMA.16816.F32 R40, R184.reuse, R180, R40 ;  /* 0x000000b4b828723c */ /* 0x040fee0000001828 */
[--C-:B------:R-:W-:Y:S01]  /*2a50*/  FFMA.FTZ R180, R4, c[0x0][0x29c], -R241.reuse ;  /* 0x0000a70004b47a23 */ /* 0x100fe200000108f1 */
[-C--:B------:R-:W-:Y:S04]  /*2a60*/  HMMA.16816.F32 R44, R184, R182.reuse, R44 ;  /* 0x000000b6b82c723c */ /* 0x080fe8000000182c */
[----:B------:R-:W-:Y:S01]  /*2a70*/  FSEL R4, R5, -INF , P0 ;  /* 0xff80000005047808 */ /* 0x000fe20000000000 */
[----:B------:R-:W-:Y:S03]  /*2a80*/  MUFU.EX2 R180, R180 ;  /* 0x000000b400b47308 */ /* 0x000fe60000000800 */
[C---:B------:R-:W-:Y:S04]  /*2a90*/  HMMA.16816.F32 R48, R176.reuse, R182, R48 ;  /* 0x000000b6b030723c */ /* 0x040fe80000001830 */
[--C-:B------:R-:W-:Y:S03]  /*2aa0*/  FFMA.FTZ R181, R4, c[0x0][0x29c], -R241.reuse ;  /* 0x0000a70004b57a23 */ /* 0x100fe600000108f1 */
[----:B------:R-:W-:Y:S01]  /*2ab0*/  FSEL R183, R10, -INF , P5 ;  /* 0xff8000000ab77808 */ /* 0x000fe20002800000 */
[-C--:B------:R-:W-:Y:S02]  /*2ac0*/  HMMA.16816.F32 R52, R176, R188.reuse, R52 ;  /* 0x000000bcb034723c */ /* 0x080fe40000001834 */
[----:B------:R-:W5:Y:S02]  /*2ad0*/  MUFU.EX2 R181, R181 ;  /* 0x000000b500b57308 */ /* 0x000f640000000800 */
[--C-:B------:R-:W-:Y:S02]  /*2ae0*/  FFMA.FTZ R182, R16, c[0x0][0x29c], -R241.reuse ;  /* 0x0000a70010b67a23 */ /* 0x100fe400000108f1 */
[--C-:B------:R-:W-:Y:S02]  /*2af0*/  FFMA.FTZ R183, R183, c[0x0][0x29c], -R238.reuse ;  /* 0x0000a700b7b77a23 */ /* 0x100fe400000108ee */
[C---:B------:R-:W-:Y:S04]  /*2b00*/  HMMA.16816.F32 R56, R184.reuse, R188, R56 ;  /* 0x000000bcb838723c */ /* 0x040fe80000001838 */
[----:B------:R-:W2:Y:S03]  /*2b10*/  MUFU.EX2 R182, R182 ;  /* 0x000000b600b67308 */ /* 0x000ea60000000800 */
[----:B------:R-:W-:Y:S01]  /*2b20*/  FSEL R189, R14, -INF , P6 ;  /* 0xff8000000ebd7808 */ /* 0x000fe20003000000 */
[-C--:B------:R-:W-:Y:S04]  /*2b30*/  HMMA.16816.F32 R60, R184, R190.reuse, R60 ;  /* 0x000000beb83c723c */ /* 0x080fe8000000183c */
[----:B------:R-:W-:Y:S01]  /*2b40*/  FSEL R188, R8, -INF , P5 ;  /* 0xff80000008bc7808 */ /* 0x000fe20002800000 */
[--C-:B------:R-:W-:Y:S01]  /*2b50*/  FFMA.FTZ R189, R189, c[0x0][0x29c], -R238.reuse ;  /* 0x0000a700bdbd7a23 */ /* 0x100fe200000108ee */
[----:B------:R-:W-:Y:S01]  /*2b60*/  MUFU.EX2 R183, R183 ;  /* 0x000000b700b77308 */ /* 0x000fe20000000800 */
[----:B------:R-:W-:Y:S01]  /*2b70*/  FSEL R186, R9, -INF , P0 ;  /* 0xff80000009ba7808 */ /* 0x000fe20000000000 */
[----:B------:R-:W-:Y:S01]  /*2b80*/  HMMA.16816.F32 R64, R176, R190, R64 ;  /* 0x000000beb040723c */ /* 0x000fe20000001840 */
[----:B------:R-:W4:Y:S03]  /*2b90*/  LDSM.16.M88.4 R176, [R3+0x12880] ;  /* 0x0128800003b0783b */ /* 0x000f260000000200 */
[----:B------:R-:W-:Y:S04]  /*2ba0*/  FSEL R185, R11, -INF , P0 ;  /* 0xff8000000bb97808 */ /* 0x000fe80000000000 */
[-C--:B-1----:R-:W-:Y:S01]  /*2bb0*/  HMMA.16816.F32 R36, R192, R196.reuse, R36 ;  /* 0x000000c4c024723c */ /* 0x082fe20000001824 */
[----:B------:R-:W-:Y:S04]  /*2bc0*/  MUFU.EX2 R189, R189 ;  /* 0x000000bd00bd7308 */ /* 0x000fe80000000800 */
[--C-:B------:R-:W-:Y:S03]  /*2bd0*/  FFMA.FTZ R185, R185, c[0x0][0x29c], -R238.reuse ;  /* 0x0000a700b9b97a23 */ /* 0x100fe600000108ee */
[C---:B--2---:R-:W-:Y:S08]  /*2be0*/  HMMA.16816.F32 R40, R200.reuse, R196, R40 ;  /* 0x000000c4c828723c */ /* 0x044ff00000001828 */
[-C--:B------:R-:W-:Y:S08]  /*2bf0*/  HMMA.16816.F32 R44, R200, R198.reuse, R44 ;  /* 0x000000c6c82c723c */ /* 0x080ff0000000182c */
[C---:B------:R-:W-:Y:S08]  /*2c00*/  HMMA.16816.F32 R48, R192.reuse, R198, R48 ;  /* 0x000000c6c030723c */ /* 0x040ff00000001830 */
[-C--:B---3--:R-:W-:Y:S08]  /*2c10*/  HMMA.16816.F32 R52, R192, R164.reuse, R52 ;  /* 0x000000a4c034723c */ /* 0x088ff00000001834 */
[C---:B------:R-:W-:Y:S08]  /*2c20*/  HMMA.16816.F32 R56, R200.reuse, R164, R56 ;  /* 0x000000a4c838723c */ /* 0x040ff00000001838 */
[-C--:B------:R-:W-:Y:S07]  /*2c30*/  HMMA.16816.F32 R60, R200, R166.reuse, R60 ;  /* 0x000000a6c83c723c */ /* 0x080fee000000183c */
[----:B------:R-:W-:Y:S01]  /*2c40*/  FSEL R203, R6, -INF , P5 ;  /* 0xff80000006cb7808 */ /* 0x000fe20002800000 */
[----:B------:R-:W-:Y:S01]  /*2c50*/  HMMA.16816.F32 R64, R192, R166, R64 ;  /* 0x000000a6c040723c */ /* 0x000fe20000001840 */
[----:B------:R-:W-:Y:S03]  /*2c60*/  LDSM.16.M88.4 R164, [R212+0xb080] ;  /* 0x00b08000d4a4783b */ /* 0x000fe60000000200 */
[----:B------:R-:W-:Y:S02]  /*2c70*/  FSEL R201, R7, -INF , P0 ;  /* 0xff80000007c97808 */ /* 0x000fe40000000000 */
[----:B------:R-:W-:Y:S02]  /*2c80*/  ISETP.GT.AND P5, PT, R230, 0x21, PT ;  /* 0x00000021e600780c */ /* 0x000fe40003fa4270 */
[-C--:B----4-:R-:W-:Y:S01]  /*2c90*/  HMMA.16816.F32 R36, R168, R172.reuse, R36 ;  /* 0x000000aca824723c */ /* 0x090fe20000001824 */
[----:B------:R-:W1:Y:S04]  /*2ca0*/  LDSM.16.M88.4 R4, [R204+0x9080] ;  /* 0x00908000cc04783b */ /* 0x000e680000000200 */
[----:B------:R-:W-:Y:S02]  /*2cb0*/  FSEL R8, R17, -INF , P5 ;  /* 0xff80000011087808 */ /* 0x000fe40002800000 */
[----:B------:R-:W-:Y:S01]  /*2cc0*/  FSEL R192, R12, -INF , P6 ;  /* 0xff8000000cc07808 */ /* 0x000fe20003000000 */
[C---:B------:R-:W-:Y:S04]  /*2cd0*/  HMMA.16816.F32 R40, R176.reuse, R172, R40 ;  /* 0x000000acb028723c */ /* 0x040fe80000001828 */
[----:B------:R-:W-:Y:S01]  /*2ce0*/  ISETP.GT.AND P6, PT, R230, 0x41, PT ;  /* 0x00000041e600780c */ /* 0x000fe20003fc4270 */
[--C-:B------:R-:W-:Y:S01]  /*2cf0*/  FFMA.FTZ R187, R8, c[0x0][0x29c], -R241.reuse ;  /* 0x0000a70008bb7a23 */ /* 0x100fe200000108f1 */
[----:B------:R-:W-:Y:S02]  /*2d00*/  FSEL R243, R19, -INF , P5 ;  /* 0xff80000013f37808 */ /* 0x000fe40002800000 */
[-C--:B------:R-:W-:Y:S03]  /*2d10*/  HMMA.16816.F32 R44, R176, R174.reuse, R44 ;  /* 0x000000aeb02c723c */ /* 0x080fe6000000182c */
[----:B------:R-:W-:Y:S01]  /*2d20*/  ISETP.GT.AND P0, PT, R230, 0x40, PT ;  /* 0x00000040e600780c */ /* 0x000fe20003f04270 */
[----:B------:R-:W2:Y:S01]  /*2d30*/  MUFU.EX2 R187, R187 ;  /* 0x000000bb00bb7308 */ /* 0x000ea20000000800 */
[----:B------:R-:W-:Y:S02]  /*2d40*/  FSEL R8, R21, -INF , P6 ;  /* 0xff80000015087808 */ /* 0x000fe40003000000 */
[----:B------:R-:W-:Y:S01]  /*2d50*/  FSEL R190, R13, -INF , P5 ;  /* 0xff8000000dbe7808 */ /* 0x000fe20002800000 */
[C---:B------:R-:W-:Y:S04]  /*2d60*/  HMMA.16816.F32 R48, R168.reuse, R174, R48 ;  /* 0x000000aea830723c */ /* 0x040fe80000001830 */
[----:B------:R-:W-:Y:S01]  /*2d70*/  FSEL R191, R15, -INF , P5 ;  /* 0xff8000000fbf7808 */ /* 0x000fe20002800000 */
[--C-:B------:R-:W-:Y:S01]  /*2d80*/  FFMA.FTZ R193, R8, c[0x0][0x29c], -R241.reuse ;  /* 0x0000a70008c17a23 */ /* 0x100fe200000108f1 */
[----:B------:R-:W-:Y:S01]  /*2d90*/  ISETP.GT.AND P5, PT, R230, 0x60, PT ;  /* 0x00000060e600780c */ /* 0x000fe20003fa4270 */
[----:B------:R-:W-:Y:S01]  /*2da0*/  LDSM.16.M88.4 R12, [R212+0xa080] ;  /* 0x00a08000d40c783b */ /* 0x000fe20000000200 */
[----:B------:R-:W-:Y:S01]  /*2db0*/  FSEL R21, R22, -INF , P0 ;  /* 0xff80000016157808 */ /* 0x000fe20000000000 */
[--C-:B------:R-:W-:Y:S02]  /*2dc0*/  FFMA.FTZ R191, R191, c[0x0][0x29c], -R238.reuse ;  /* 0x0000a700bfbf7a23 */ /* 0x100fe400000108ee */
[----:B------:R-:W-:Y:S01]  /*2dd0*/  MUFU.EX2 R193, R193 ;  /* 0x000000c100c17308 */ /* 0x000fe20000000800 */
[----:B------:R-:W-:Y:S02]  /*2de0*/  FSEL R16, R32, -INF , P5 ;  /* 0xff80000020107808 */ /* 0x000fe40002800000 */
[----:B------:R-:W-:Y:S01]  /*2df0*/  FSEL R32, R24, -INF , P0 ;  /* 0xff80000018207808 */ /* 0x000fe20000000000 */
[----:B------:R-:W3:Y:S01]  /*2e00*/  LDSM.16.M88.4 R8, [R2+0x13080] ;  /* 0x013080000208783b */ /* 0x000ee20000000200 */
[----:B------:R-:W-:Y:S01]  /*2e10*/  FSEL R20, R20, -INF , P0 ;  /* 0xff80000014147808 */ /* 0x000fe20000000000 */
[-C--:B-1----:R-:W-:Y:S03]  /*2e20*/  HMMA.16816.F32 R52, R168, R4.reuse, R52 ;  /* 0x00000004a834723c */ /* 0x082fe60000001834 */
[--C-:B------:R-:W-:Y:S01]  /*2e30*/  FFMA.FTZ R24, R16, c[0x0][0x29c], -R241.reuse ;  /* 0x0000a70010187a23 */ /* 0x100fe200000108f1 */
[----:B------:R-:W-:Y:S01]  /*2e40*/  FSEL R27, R27, -INF , P6 ;  /* 0xff8000001b1b7808 */ /* 0x000fe20003000000 */
[--C-:B------:R-:W-:Y:S01]  /*2e50*/  FFMA.FTZ R184, R20, c[0x0][0x29c], -R241.reuse ;  /* 0x0000a70014b87a23 */ /* 0x100fe200000108f1 */
[----:B------:R-:W1:Y:S01]  /*2e60*/  LDSM.16.M88.4 R16, [R2+0x13880] ;  /* 0x013880000210783b */ /* 0x000e620000000200 */
[----:B------:R-:W-:Y:S01]  /*2e70*/  FSEL R195, R26, -INF , P0 ;  /* 0xff8000001ac37808 */ /* 0x000fe20000000000 */
[C---:B------:R-:W-:Y:S01]  /*2e80*/  HMMA.16816.F32 R56, R176.reuse, R4, R56 ;  /* 0x00000004b038723c */ /* 0x040fe20000001838 */
[----:B------:R-:W-:Y:S03]  /*2e90*/  MUFU.EX2 R24, R24 ;  /* 0x0000001800187308 */ /* 0x000fe60000000800 */
[--C-:B------:R-:W-:Y:S01]  /*2ea0*/  FFMA.FTZ R27, R27, c[0x0][0x29c], -R238.reuse ;  /* 0x0000a7001b1b7a23 */ /* 0x100fe200000108ee */
[----:B------:R-:W-:Y:S01]  /*2eb0*/  ISETP.GT.AND P0, PT, R230, 0x61, PT ;  /* 0x00000061e600780c */ /* 0x000fe20003f04270 */
[----:B------:R-:W-:Y:S01]  /*2ec0*/  FFMA.FTZ R195, R195, c[0x0][0x29c], -R238 ;  /* 0x0000a700c3c37a23 */ /* 0x000fe200000108ee */
[----:B------:R-:W-:Y:S01]  /*2ed0*/  FSEL R5, R23, -INF , P6 ;  /* 0xff80000017057808 */ /* 0x000fe20003000000 */
[-C--:B------:R-:W-:Y:S03]  /*2ee0*/  HMMA.16816.F32 R60, R176, R6.reuse, R60 ;  /* 0x00000006b03c723c */ /* 0x080fe6000000183c */
[----:B------:R-:W4:Y:S01]  /*2ef0*/  MUFU.EX2 R184, R184 ;  /* 0x000000b800b87308 */ /* 0x000f220000000800 */
[----:B------:R-:W-:Y:S01]  /*2f00*/  FSEL R20, R33, -INF , P0 ;  /* 0xff80000021147808 */ /* 0x000fe20000000000 */
[--C-:B------:R-:W-:Y:S01]  /*2f10*/  FFMA.FTZ R33, R201, c[0x0][0x29c], -R240.reuse ;  /* 0x0000a700c9217a23 */ /* 0x100fe200000108f0 */
[----:B------:R-:W-:Y:S01]  /*2f20*/  FSEL R31, R31, -INF , P0 ;  /* 0xff8000001f1f7808 */ /* 0x000fe20000000000 */
[--C-:B------:R-:W-:Y:S01]  /*2f30*/  FFMA.FTZ R176, R21, c[0x0][0x29c], -R240.reuse ;  /* 0x0000a70015b07a23 */ /* 0x100fe200000108f0 */
[----:B------:R-:W-:Y:S04]  /*2f40*/  HMMA.16816.F32 R64, R168, R6, R64 ;  /* 0x00000006a840723c */ /* 0x000fe80000001840 */
[----:B------:R-:W-:Y:S01]  /*2f50*/  FFMA.FTZ R241, R20, c[0x0][0x29c], -R241 ;  /* 0x0000a70014f17a23 */ /* 0x000fe200000108f1 */
[----:B------:R-:W2:Y:S01]  /*2f60*/  MUFU.EX2 R33, R33 ;  /* 0x0000002100217308 */ /* 0x000ea20000000800 */
[----:B------:R-:W-:Y:S01]  /*2f70*/  LDSM.16.M88.4 R20, [R204+0xa080] ;  /* 0x00a08000cc14783b */ /* 0x000fe20000000200 */
[--C-:B------:R-:W-:Y:S01]  /*2f80*/  FFMA.FTZ R177, R5, c[0x0][0x29c], -R240.reuse ;  /* 0x0000a70005b17a23 */ /* 0x100fe200000108f0 */
[----:B------:R-:W-:Y:S01]  /*2f90*/  FSEL R35, R35, -INF , P0 ;  /* 0xff80000023237808 */ /* 0x000fe20000000000 */
[--C-:B------:R-:W-:Y:S03]  /*2fa0*/  FFMA.FTZ R26, R203, c[0x0][0x29c], -R240.reuse ;  /* 0x0000a700cb1a7a23 */ /* 0x100fe600000108f0 */
[--C-:B------:R-:W-:Y:S01]  /*2fb0*/  FFMA.FTZ R170, R245, c[0x0][0x29c], -R240.reuse ;  /* 0x0000a700f5aa7a23 */ /* 0x100fe200000108f0 */
[----:B------:R-:W-:Y:S01]  /*2fc0*/  FSEL R28, R28, -INF , P5 ;  /* 0xff8000001c1c7808 */ /* 0x000fe20002800000 */
[-C--:B---3--:R-:W-:Y:S01]  /*2fd0*/  HMMA.16816.F32 R36, R8, R12.reuse, R36 ;  /* 0x0000000c0824723c */ /* 0x088fe20000001824 */
[----:B------:R-:W3:Y:S01]  /*2fe0*/  LDSM.16.M88.4 R4, [R3+0x13080] ;  /* 0x013080000304783b */ /* 0x000ee20000000200 */
[----:B------:R-:W-:Y:S03]  /*2ff0*/  MUFU.EX2 R241, R241 ;  /* 0x000000f100f17308 */ /* 0x000fe60000000800 */
[--C-:B------:R-:W-:Y:S01]  /*3000*/  FFMA.FTZ R171, R243, c[0x0][0x29c], -R240.reuse ;  /* 0x0000a700f3ab7a23 */ /* 0x100fe200000108f0 */
[----:B------:R-:W-:Y:S01]  /*3010*/  FSEL R179, R34, -INF , P5 ;  /* 0xff80000022b37808 */ /* 0x000fe20002800000 */
[--C-:B------:R-:W-:Y:S01]  /*3020*/  FFMA.FTZ R178, R188, c[0x0][0x29c], -R239.reuse ;  /* 0x0000a700bcb27a23 */ /* 0x100fe200000108ef */
[C---:B-1----:R-:W-:Y:S04]  /*3030*/  HMMA.16816.F32 R40, R16.reuse, R12, R40 ;  /* 0x0000000c1028723c */ /* 0x042fe80000001828 */
[----:B------:R-:W-:Y:S01]  /*3040*/  MUFU.EX2 R26, R26 ;  /* 0x0000001a001a7308 */ /* 0x000fe20000000800 */
[--C-:B------:R-:W-:Y:S02]  /*3050*/  FFMA.FTZ R34, R179, c[0x0][0x29c], -R240.reuse ;  /* 0x0000a700b3227a23 */ /* 0x100fe400000108f0 */
[----:B------:R-:W-:Y:S01]  /*3060*/  FFMA.FTZ R240, R35, c[0x0][0x29c], -R240 ;  /* 0x0000a70023f07a23 */ /* 0x000fe200000108f0 */
[-C--:B------:R-:W-:Y:S06]  /*3070*/  HMMA.16816.F32 R44, R16, R14.reuse, R44 ;  /* 0x0000000e102c723c */ /* 0x080fec000000182c */
[----:B------:R-:W-:Y:S02]  /*3080*/  MUFU.EX2 R35, R240 ;  /* 0x000000f000237308 */ /* 0x000fe40000000800 */
[C---:B------:R-:W-:Y:S01]  /*3090*/  HMMA.16816.F32 R48, R8.reuse, R14, R48 ;  /* 0x0000000e0830723c */ /* 0x040fe20000001830 */
[----:B------:R1:W2:Y:S07]  /*30a0*/  LDSM.16.M88.4 R12, [R3+0x13880] ;  /* 0x01388000030c783b */ /* 0x0002ae0000000200 */
[-C--:B------:R-:W-:Y:S01]  /*30b0*/  HMMA.16816.F32 R52, R8, R164.reuse, R52 ;  /* 0x000000a40834723c */ /* 0x080fe20000001834 */
[----:B------:R-:W2:Y:S07]  /*30c0*/  MUFU.EX2 R34, R34 ;  /* 0x0000002200227308 */ /* 0x000eae0000000800 */
[C---:B------:R-:W-:Y:S03]  /*30d0*/  HMMA.16816.F32 R56, R16.reuse, R164, R56 ;  /* 0x000000a41038723c */ /* 0x040fe60000001838 */
[----:B------:R-:W-:Y:S05]  /*30e0*/  MUFU.EX2 R178, R178 ;  /* 0x000000b200b27308 */ /* 0x000fea0000000800 */
[-C--:B------:R-:W-:Y:S01]  /*30f0*/  HMMA.16816.F32 R60, R16, R166.reuse, R60 ;  /* 0x000000a6103c723c */ /* 0x080fe2000000183c */
[----:B------:R-:W4:Y:S03]  /*3100*/  LDSM.16.M88.4 R16, [R204+0xb080] ;  /* 0x00b08000cc10783b */ /* 0x000f260000000200 */
[----:B-1----:R-:W-:Y:S01]  /*3110*/  MOV R3, UR5 ;  /* 0x0000000500037c02 */ /* 0x002fe20008000f00 */
[----:B------:R-:W-:Y:S03]  /*3120*/  MUFU.EX2 R170, R170 ;  /* 0x000000aa00aa7308 */ /* 0x000fe60000000800 */
[----:B------:R-:W-:Y:S01]  /*3130*/  HMMA.16816.F32 R64, R8, R166, R64 ;  /* 0x000000a60840723c */ /* 0x000fe20000001840 */
[----:B------:R-:W1:Y:S03]  /*3140*/  LDS R10, [R237+0x18280] ;  /* 0x01828000ed0a7984 */ /* 0x000e660000000800 */
[----:B------:R-:W-:Y:S03]  /*3150*/  IMAD R3, R3, 0x1800, R214 ;  /* 0x0000180003037824 */ /* 0x000fe600078e02d6 */
[----:B------:R-:W-:Y:S01]  /*3160*/  MUFU.EX2 R171, R171 ;  /* 0x000000ab00ab7308 */ /* 0x000fe20000000800 */
[-C--:B---3--:R-:W-:Y:S05]  /*3170*/  HMMA.16816.F32 R36, R4, R20.reuse, R36 ;  /* 0x000000140424723c */ /* 0x088fea0000001824 */
[--C-:B------:R-:W-:Y:S02]  /*3180*/  FFMA.FTZ R9, R186, c[0x0][0x29c], -R239.reuse ;  /* 0x0000a700ba097a23 */ /* 0x100fe400000108ef */
[--C-:B------:R-:W-:Y:S01]  /*3190*/  FFMA.FTZ R8, R192, c[0x0][0x29c], -R239.reuse ;  /* 0x0000a700c0087a23 */ /* 0x100fe200000108ef */
[C---:B--2---:R-:W-:Y:S01]  /*31a0*/  HMMA.16816.F32 R40, R12.reuse, R20, R40 ;  /* 0x000000140c28723c */ /* 0x044fe20000001828 */
[----:B------:R-:W-:Y:S03]  /*31b0*/  MUFU.EX2 R176, R176 ;  /* 0x000000b000b07308 */ /* 0x000fe60000000800 */
[--C-:B------:R-:W-:Y:S03]  /*31c0*/  FFMA.FTZ R11, R190, c[0x0][0x29c], -R239.reuse ;  /* 0x0000a700be0b7a23 */ /* 0x100fe600000108ef */
[--C-:B------:R-:W-:Y:S01]  /*31d0*/  FFMA.FTZ R20, R32, c[0x0][0x29c], -R239.reuse ;  /* 0x0000a70020147a23 */ /* 0x100fe200000108ef */
[-C--:B------:R-:W-:Y:S03]  /*31e0*/  HMMA.16816.F32 R44, R12, R22.reuse, R44 ;  /* 0x000000160c2c723c */ /* 0x080fe6000000182c */
[----:B------:R-:W-:Y:S05]  /*31f0*/  MUFU.EX2 R32, R191 ;  /* 0x000000bf00207308 */ /* 0x000fea0000000800 */
[C---:B------:R-:W-:Y:S05]  /*3200*/  HMMA.16816.F32 R48, R4.reuse, R22, R48 ;  /* 0x000000160430723c */ /* 0x040fea0000001830 */
[----:B------:R-:W-:Y:S02]  /*3210*/  MUFU.EX2 R9, R9 ;  /* 0x0000000900097308 */ /* 0x000fe40000000800 */
[----:B------:R-:W-:Y:S01]  /*3220*/  FSEL R22, R25, -INF , P6 ;  /* 0xff80000019167808 */ /* 0x000fe20003000000 */
[-C--:B----4-:R-:W-:Y:S04]  /*3230*/  HMMA.16816.F32 R52, R4, R16.reuse, R52 ;  /* 0x000000100434723c */ /* 0x090fe80000001834 */
[--C-:B------:R-:W-:Y:S01]  /*3240*/  FFMA.FTZ R21, R22, c[0x0][0x29c], -R239.reuse ;  /* 0x0000a70016157a23 */ /* 0x100fe200000108ef */
[----:B------:R-:W-:Y:S02]  /*3250*/  FSEL R22, R29, -INF , P0 ;  /* 0xff8000001d167808 */ /* 0x000fe40000000000 */
[----:B------:R-:W2:Y:S01]  /*3260*/  MUFU.EX2 R8, R8 ;  /* 0x0000000800087308 */ /* 0x000ea20000000800 */
[C---:B------:R-:W-:Y:S01]  /*3270*/  HMMA.16816.F32 R56, R12.reuse, R16, R56 ;  /* 0x000000100c38723c */ /* 0x040fe20000001838 */
[----:B------:R-:W-:Y:S06]  /*3280*/  PLOP3.LUT P0, PT, PT, PT, UP0, 0x80, 0x0 ;  /* 0x000000000000781c */ /* 0x000fec0003f0f008 */
[--C-:B------:R-:W-:Y:S01]  /*3290*/  FFMA.FTZ R16, R28, c[0x0][0x29c], -R239.reuse ;  /* 0x0000a7001c107a23 */ /* 0x100fe200000108ef */
[-C--:B------:R-:W-:Y:S01]  /*32a0*/  HMMA.16816.F32 R60, R12, R18.reuse, R60 ;  /* 0x000000120c3c723c */ /* 0x080fe2000000183c */
[----:B------:R-:W3:Y:S01]  /*32b0*/  LDS R12, [R237+0x182a0] ;  /* 0x0182a000ed0c7984 */ /* 0x000ee20000000800 */
[----:B------:R-:W-:Y:S02]  /*32c0*/  MUFU.EX2 R14, R185 ;  /* 0x000000b9000e7308 */ /* 0x000fe40000000800 */
[----:B------:R-:W-:Y:S03]  /*32d0*/  FFMA.FTZ R239, R22, c[0x0][0x29c], -R239 ;  /* 0x0000a70016ef7a23 */ /* 0x000fe600000108ef */
[----:B------:R-:W-:Y:S01]  /*32e0*/  FSEL R13, R30, -INF , P5 ;  /* 0xff8000001e0d7808 */ /* 0x000fe20002800000 */
[----:B------:R-:W-:Y:S04]  /*32f0*/  HMMA.16816.F32 R64, R4, R18, R64 ;  /* 0x000000120440723c */ /* 0x000fe80000001840 */
[----:B------:R-:W4:Y:S01]  /*3300*/  MUFU.EX2 R11, R11 ;  /* 0x0000000b000b7308 */ /* 0x000f220000000800 */
[--C-:B-1----:R-:W-:Y:S02]  /*3310*/  FADD.FTZ R22, R53, -R10.reuse ;  /* 0x8000000a35167221 */ /* 0x102fe40000010000 */
[--C-:B------:R-:W-:Y:S02]  /*3320*/  FADD.FTZ R4, R37, -R10.reuse ;  /* 0x8000000a25047221 */ /* 0x100fe40000010000 */
[--C-:B------:R-:W-:Y:S03]  /*3330*/  FADD.FTZ R18, R49, -R10.reuse ;  /* 0x8000000a31127221 */ /* 0x100fe60000010000 */
[C---:B-----5:R-:W-:Y:S02]  /*3340*/  FMUL.FTZ R6, R181.reuse, R4 ;  /* 0x00000004b5067220 */ /* 0x060fe40000410000 */
[----:B------:R-:W1:Y:S01]  /*3350*/  LDS R4, [R237+0x18300] ;  /* 0x01830000ed047984 */ /* 0x000e620000000800 */
[--C-:B------:R-:W-:Y:S01]  /*3360*/  FADD.FTZ R5, R36, -R10.reuse ;  /* 0x8000000a24057221 */ /* 0x100fe20000010000 */
[----:B------:R-:W5:Y:S01]  /*3370*/  MUFU.EX2 R16, R16 ;  /* 0x0000001000107308 */ /* 0x000f620000000800 */
[--C-:B------:R-:W-:Y:S01]  /*3380*/  FADD.FTZ R7, R48, -R10.reuse ;  /* 0x8000000a30077221 */ /* 0x100fe20000010000 */
[----:B------:R-:W1:Y:S01]  /*3390*/  LDS R237, [R237+0x18320] ;  /* 0x01832000eded7984 */ /* 0x000e620000000800 */
[--C-:B------:R-:W-:Y:S02]  /*33a0*/  FADD.FTZ R15, R52, -R10.reuse ;  /* 0x8000000a340f7221 */ /* 0x100fe40000010000 */
[----:B------:R-:W-:Y:S01]  /*33b0*/  FMUL.FTZ R5, R180, R5 ;  /* 0x00000005b4057220 */ /* 0x000fe20000410000 */
[----:B------:R-:W-:Y:S01]  /*33c0*/  F2FP.PACK_AB R180, R181, R180 ;  /* 0x000000b4b5b4723e */ /* 0x000fe200000000ff */
[----:B------:R-:W-:Y:S01]  /*33d0*/  FMUL.FTZ R7, R182, R7 ;  /* 0x00000007b6077220 */ /* 0x000fe20000410000 */
[C---:B------:R-:W-:Y:S01]  /*33e0*/  F2FP.PACK_AB R182, R187.reuse, R182 ;  /* 0x000000b6bbb6723e */ /* 0x040fe200000000ff */
[----:B------:R-:W-:Y:S01]  /*33f0*/  FMUL.FTZ R18, R187, R18 ;  /* 0x00000012bb127220 */ /* 0x000fe20000410000 */
[----:B------:R-:W1:Y:S01]  /*3400*/  MUFU.EX2 R239, R239 ;  /* 0x000000ef00ef7308 */ /* 0x000e620000000800 */
[----:B------:R-:W-:Y:S01]  /*3410*/  FMUL.FTZ R15, R184, R15 ;  /* 0x0000000fb80f7220 */ /* 0x000fe20000410000 */
[----:B------:R-:W-:Y:S01]  /*3420*/  F2FP.PACK_AB R6, R6, R5 ;  /* 0x000000050606723e */ /* 0x000fe200000000ff */
[----:B------:R-:W-:Y:S01]  /*3430*/  FMUL.FTZ R22, R193, R22 ;  /* 0x00000016c1167220 */ /* 0x000fe20000410000 */
[----:B------:R-:W-:Y:S01]  /*3440*/  F2FP.PACK_AB R18, R18, R7 ;  /* 0x000000071212723e */ /* 0x000fe200000000ff */
[--C-:B------:R-:W-:Y:S01]  /*3450*/  FADD.FTZ R5, R64, -R10.reuse ;  /* 0x8000000a40057221 */ /* 0x100fe20000010000 */
[----:B------:R-:W-:Y:S01]  /*3460*/  STS [R231+0x18480], R180 ;  /* 0x018480b4e7007388 */ /* 0x000fe20000000800 */
[----:B------:R-:W-:Y:S01]  /*3470*/  FADD.FTZ R10, R65, -R10 ;  /* 0x8000000a410a7221 */ /* 0x000fe20000010000 */
[----:B------:R-:W-:Y:S01]  /*3480*/  F2FP.PACK_AB R22, R22, R15 ;  /* 0x0000000f1616723e */ /* 0x000fe200000000ff */
[--C-:B---3--:R-:W-:Y:S01]  /*3490*/  FADD.FTZ R30, R51, -R12.reuse ;  /* 0x8000000c331e7221 */ /* 0x108fe20000010000 */
[----:B------:R-:W3:Y:S01]  /*34a0*/  MUFU.EX2 R177, R177 ;  /* 0x000000b100b17308 */ /* 0x000ee20000000800 */
[--C-:B------:R-:W-:Y:S01]  /*34b0*/  FADD.FTZ R48, R55, -R12.reuse ;  /* 0x8000000c37307221 */ /* 0x100fe20000010000 */
[----:B------:R-:W-:Y:S01]  /*34c0*/  F2FP.PACK_AB R184, R193, R184 ;  /* 0x000000b8c1b8723e */ /* 0x000fe200000000ff */
[--C-:B------:R-:W-:Y:S02]  /*34d0*/  FADD.FTZ R28, R39, -R12.reuse ;  /* 0x8000000c271c7221 */ /* 0x100fe40000010000 */
[--C-:B------:R-:W-:Y:S02]  /*34e0*/  FADD.FTZ R15, R50, -R12.reuse ;  /* 0x8000000c320f7221 */ /* 0x100fe40000010000 */
[--C-:B------:R-:W-:Y:S02]  /*34f0*/  FADD.FTZ R17, R54, -R12.reuse ;  /* 0x8000000c36117221 */ /* 0x100fe40000010000 */
[--C-:B------:R-:W-:Y:S01]  /*3500*/  FADD.FTZ R19, R66, -R12.reuse ;  /* 0x8000000c42137221 */ /* 0x100fe20000010000 */
[----:B------:R-:W-:Y:S01]  /*3510*/  MUFU.EX2 R21, R21 ;  /* 0x0000001500157308 */ /* 0x000fe20000000800 */
[--C-:B------:R-:W-:Y:S01]  /*3520*/  FADD.FTZ R7, R38, -R12.reuse ;  /* 0x8000000c26077221 */ /* 0x100fe20000010000 */
[----:B------:R-:W-:Y:S01]  /*3530*/  SHF.L.U32 R66, R3, 0x1, RZ ;  /* 0x0000000103427819 */ /* 0x000fe200000006ff */
[----:B------:R-:W-:Y:S02]  /*3540*/  FADD.FTZ R12, R67, -R12 ;  /* 0x8000000c430c7221 */ /* 0x000fe40000010000 */
[----:B------:R-:W-:Y:S02]  /*3550*/  FMUL.FTZ R28, R33, R28 ;  /* 0x0000001c211c7220 */ /* 0x000fe40000410000 */
[----:B------:R-:W-:Y:S01]  /*3560*/  FMUL.FTZ R19, R34, R19 ;  /* 0x0000001322137220 */ /* 0x000fe20000410000 */
[C---:B------:R-:W-:Y:S01]  /*3570*/  F2FP.PACK_AB R34, R35.reuse, R34 ;  /* 0x000000222322723e */ /* 0x040fe200000000ff */
[----:B------:R-:W-:Y:S01]  /*3580*/  FMUL.FTZ R12, R35, R12 ;  /* 0x0000000c230c7220 */ /* 0x000fe20000410000 */
[----:B------:R-:W3:Y:S01]  /*3590*/  MUFU.EX2 R20, R20 ;  /* 0x0000001400147308 */ /* 0x000ee20000000800 */
[----:B------:R-:W-:Y:S01]  /*35a0*/  FMUL.FTZ R5, R24, R5 ;  /* 0x0000000518057220 */ /* 0x000fe20000410000 */
[C---:B------:R-:W-:Y:S01]  /*35b0*/  F2FP.PACK_AB R24, R241.reuse, R24 ;  /* 0x00000018f118723e */ /* 0x040fe200000000ff */
[----:B------:R-:W-:Y:S01]  /*35c0*/  FMUL.FTZ R10, R241, R10 ;  /* 0x0000000af10a7220 */ /* 0x000fe20000410000 */
[----:B------:R-:W-:Y:S01]  /*35d0*/  F2FP.PACK_AB R52, R12, R19 ;  /* 0x000000130c34723e */ /* 0x000fe200000000ff */
[----:B------:R-:W-:Y:S01]  /*35e0*/  FMUL.FTZ R7, R26, R7 ;  /* 0x000000071a077220 */ /* 0x000fe20000410000 */
[----:B------:R-:W-:Y:S01]  /*35f0*/  F2FP.PACK_AB R26, R33, R26 ;  /* 0x0000001a211a723e */ /* 0x000fe200000000ff */
[--C-:B-1----:R-:W-:Y:S01]  /*3600*/  FADD.FTZ R12, R41, -R4.reuse ;  /* 0x80000004290c7221 */ /* 0x102fe20000010000 */
[----:B------:R-:W-:Y:S01]  /*3610*/  F2FP.PACK_AB R50, R10, R5 ;  /* 0x000000050a32723e */ /* 0x000fe200000000ff */
[--C-:B------:R-:W-:Y:S01]  /*3620*/  FADD.FTZ R5, R40, -R4.reuse ;  /* 0x8000000428057221 */ /* 0x100fe20000010000 */
[----:B------:R-:W-:Y:S01]  /*3630*/  F2FP.PACK_AB R28, R28, R7 ;  /* 0x000000071c1c723e */ /* 0x000fe200000000ff */
[--C-:B------:R-:W-:Y:S01]  /*3640*/  FADD.FTZ R7, R44, -R4.reuse ;  /* 0x800000042c077221 */ /* 0x100fe20000010000 */
[----:B------:R1:W-:Y:S01]  /*3650*/  STS [R231+0x18880], R26 ;  /* 0x0188801ae7007388 */ /* 0x0003e20000000800 */
[--C-:B------:R-:W-:Y:S01]  /*3660*/  FADD.FTZ R44, R45, -R4.reuse ;  /* 0x800000042d2c7221 */ /* 0x100fe20000010000 */
[----:B------:R-:W-:Y:S01]  /*3670*/  MUFU.EX2 R10, R27 ;  /* 0x0000001b000a7308 */ /* 0x000fe20000000800 */
[----:B--2---:R-:W-:Y:S01]  /*3680*/  FMUL.FTZ R7, R8, R7 ;  /* 0x0000000708077220 */ /* 0x004fe20000410000 */
[----:B----4-:R-:W-:Y:S01]  /*3690*/  F2FP.PACK_AB R8, R11, R8 ;  /* 0x000000080b08723e */ /* 0x010fe200000000ff */
[--C-:B------:R-:W-:Y:S01]  /*36a0*/  FADD.FTZ R54, R57, -R4.reuse ;  /* 0x8000000439367221 */ /* 0x100fe20000010000 */
[----:B------:R-:W-:Y:S01]  /*36b0*/  STS [R229], R182 ;  /* 0x000000b6e5007388 */ /* 0x000fe20000000800 */
[----:B------:R-:W-:Y:S01]  /*36c0*/  FMUL.FTZ R5, R178, R5 ;  /* 0x00000005b2057220 */ /* 0x000fe20000410000 */
[C---:B------:R-:W-:Y:S01]  /*36d0*/  F2FP.PACK_AB R178, R9.reuse, R178 ;  /* 0x000000b209b2723e */ /* 0x040fe200000000ff */
[----:B------:R-:W-:Y:S02]  /*36e0*/  FMUL.FTZ R12, R9, R12 ;  /* 0x0000000c090c7220 */ /* 0x000fe40000410000 */
[----:B------:R-:W-:Y:S01]  /*36f0*/  FMUL.FTZ R44, R11, R44 ;  /* 0x0000002c0b2c7220 */ /* 0x000fe20000410000 */
[----:B------:R-:W1:Y:S01]  /*3700*/  MUFU.EX2 R195, R195 ;  /* 0x000000c300c37308 */ /* 0x000e620000000800 */
[--C-:B------:R-:W-:Y:S01]  /*3710*/  FADD.FTZ R9, R56, -R4.reuse ;  /* 0x8000000438097221 */ /* 0x100fe20000010000 */
[----:B------:R-:W-:Y:S01]  /*3720*/  F2FP.PACK_AB R12, R12, R5 ;  /* 0x000000050c0c723e */ /* 0x000fe200000000ff */
[--C-:B------:R-:W-:Y:S01]  /*3730*/  FADD.FTZ R11, R60, -R4.reuse ;  /* 0x800000043c0b7221 */ /* 0x100fe20000010000 */
[----:B------:R-:W-:Y:S01]  /*3740*/  F2FP.PACK_AB R60, R32, R189 ;  /* 0x000000bd203c723e */ /* 0x000fe200000000ff */
[----:B------:R-:W-:Y:S01]  /*3750*/  FADD.FTZ R4, R61, -R4 ;  /* 0x800000043d047221 */ /* 0x000fe20000010000 */
[----:B------:R-:W-:Y:S01]  /*3760*/  F2FP.PACK_AB R44, R44, R7 ;  /* 0x000000072c2c723e */ /* 0x000fe200000000ff */
[----:B-----5:R-:W-:Y:S01]  /*3770*/  FMUL.FTZ R11, R16, R11 ;  /* 0x0000000b100b7220 */ /* 0x020fe20000410000 */
[C---:B------:R-:W-:Y:S01]  /*3780*/  F2FP.PACK_AB R16, R239.reuse, R16 ;  /* 0x00000010ef10723e */ /* 0x040fe200000000ff */
[----:B------:R-:W-:Y:S02]  /*3790*/  FMUL.FTZ R4, R239, R4 ;  /* 0x00000004ef047220 */ /* 0x000fe40000410000 */
[----:B------:R-:W-:Y:S01]  /*37a0*/  FMUL.FTZ R15, R170, R15 ;  /* 0x0000000faa0f7220 */ /* 0x000fe20000410000 */
[----:B------:R-:W-:Y:S01]  /*37b0*/  F2FP.PACK_AB R170, R171, R170 ;  /* 0x000000aaabaa723e */ /* 0x000fe200000000ff */
[--C-:B------:R-:W-:Y:S01]  /*37c0*/  FFMA.FTZ R13, R13, c[0x0][0x29c], -R238.reuse ;  /* 0x0000a7000d0d7a23 */ /* 0x100fe200000108ee */
[----:B------:R-:W-:Y:S01]  /*37d0*/  F2FP.PACK_AB R56, R4, R11 ;  /* 0x0000000b0438723e */ /* 0x000fe200000000ff */
[----:B------:R-:W-:Y:S01]  /*37e0*/  FFMA.FTZ R238, R31, c[0x0][0x29c], -R238 ;  /* 0x0000a7001fee7a23 */ /* 0x000fe200000108ee */
[----:B------:R-:W-:Y:S01]  /*37f0*/  F2FP.PACK_AB R4, R14, R183 ;  /* 0x000000b70e04723e */ /* 0x000fe200000000ff */
[----:B------:R-:W-:Y:S01]  /*3800*/  STS [R229+0x400], R170 ;  /* 0x000400aae5007388 */ /* 0x000fe20000000800 */
[----:B------:R-:W-:Y:S01]  /*3810*/  FMUL.FTZ R17, R176, R17 ;  /* 0x00000011b0117220 */ /* 0x000fe20000410000 */
[----:B------:R-:W-:Y:S01]  /*3820*/  MUFU.EX2 R13, R13 ;  /* 0x0000000d000d7308 */ /* 0x000fe20000000800 */
[----:B---3--:R-:W-:Y:S01]  /*3830*/  F2FP.PACK_AB R176, R177, R176 ;  /* 0x000000b0b1b0723e */ /* 0x008fe200000000ff */
[----:B------:R2:W-:Y:S01]  /*3840*/  STS [R231+0x19880], R4 ;  /* 0x01988004e7007388 */ /* 0x0005e20000000800 */
[----:B------:R-:W-:Y:S01]  /*3850*/  FMUL.FTZ R9, R20, R9 ;  /* 0x0000000914097220 */ /* 0x000fe20000410000 */
[----:B------:R-:W-:Y:S01]  /*3860*/  F2FP.PACK_AB R20, R21, R20 ;  /* 0x000000141514723e */ /* 0x000fe200000000ff */
[----:B------:R-:W-:Y:S01]  /*3870*/  FMUL.FTZ R30, R171, R30 ;  /* 0x0000001eab1e7220 */ /* 0x000fe20000410000 */
[----:B------:R-:W-:Y:S01]  /*3880*/  STS [R231+0x19480], R178 ;  /* 0x019480b2e7007388 */ /* 0x000fe20000000800 */
[----:B-1----:R-:W-:Y:S01]  /*3890*/  F2FP.PACK_AB R26, R10, R195 ;  /* 0x000000c30a1a723e */ /* 0x002fe200000000ff */
[--C-:B------:R-:W-:Y:S02]  /*38a0*/  FADD.FTZ R5, R43, -R237.reuse ;  /* 0x800000ed2b057221 */ /* 0x100fe40000010000 */
[----:B------:R-:W2:Y:S01]  /*38b0*/  MUFU.EX2 R238, R238 ;  /* 0x000000ee00ee7308 */ /* 0x000ea20000000800 */
[----:B------:R-:W-:Y:S01]  /*38c0*/  STS [R229+0x1000], R8 ;  /* 0x00100008e5007388 */ /* 0x000fe20000000800 */
[--C-:B------:R-:W-:Y:S01]  /*38d0*/  FADD.FTZ R64, R42, -R237.reuse ;  /* 0x800000ed2a407221 */ /* 0x100fe20000010000 */
[----:B------:R-:W-:Y:S01]  /*38e0*/  F2FP.PACK_AB R30, R30, R15 ;  /* 0x0000000f1e1e723e */ /* 0x000fe200000000ff */
[----:B------:R-:W-:Y:S01]  /*38f0*/  FMUL.FTZ R5, R14, R5 ;  /* 0x000000050e057220 */ /* 0x000fe20000410000 */
[----:B------:R-:W-:Y:S01]  /*3900*/  STS [R229+0x1400], R60 ;  /* 0x0014003ce5007388 */ /* 0x000fe20000000800 */
[----:B------:R-:W-:Y:S02]  /*3910*/  FMUL.FTZ R64, R183, R64 ;  /* 0x00000040b7407220 */ /* 0x000fe40000410000 */
[--C-:B------:R-:W-:Y:S01]  /*3920*/  FADD.FTZ R47, R47, -R237.reuse ;  /* 0x800000ed2f2f7221 */ /* 0x100fe20000010000 */
[----:B------:R-:W-:Y:S01]  /*3930*/  STS [R231+0x1a480], R184 ;  /* 0x01a480b8e7007388 */ /* 0x000fe20000000800 */
[--C-:B------:R-:W-:Y:S01]  /*3940*/  FADD.FTZ R46, R46, -R237.reuse ;  /* 0x800000ed2e2e7221 */ /* 0x100fe20000010000 */
[----:B------:R-:W-:Y:S01]  /*3950*/  F2FP.PACK_AB R64, R5, R64 ;  /* 0x000000400540723e */ /* 0x000fe200000000ff */
[----:B------:R-:W-:Y:S01]  /*3960*/  FMUL.FTZ R47, R32, R47 ;  /* 0x0000002f202f7220 */ /* 0x000fe20000410000 */
[----:B------:R-:W-:Y:S01]  /*3970*/  STS [R231+0x1a880], R176 ;  /* 0x01a880b0e7007388 */ /* 0x000fe20000000800 */
[----:B------:R-:W-:Y:S02]  /*3980*/  FMUL.FTZ R46, R189, R46 ;  /* 0x0000002ebd2e7220 */ /* 0x000fe40000410000 */
[----:B------:R-:W-:Y:S01]  /*3990*/  FMUL.FTZ R48, R177, R48 ;  /* 0x00000030b1307220 */ /* 0x000fe20000410000 */
[----:B------:R-:W-:Y:S01]  /*39a0*/  STS [R229+0x2000], R24 ;  /* 0x00200018e5007388 */ /* 0x000fe20000000800 */
[--C-:B------:R-:W-:Y:S01]  /*39b0*/  FADD.FTZ R59, R59, -R237.reuse ;  /* 0x800000ed3b3b7221 */ /* 0x100fe20000010000 */
[----:B------:R-:W-:Y:S01]  /*39c0*/  F2FP.PACK_AB R46, R47, R46 ;  /* 0x0000002e2f2e723e */ /* 0x000fe200000000ff */
[--C-:B------:R-:W-:Y:S01]  /*39d0*/  FADD.FTZ R58, R58, -R237.reuse ;  /* 0x800000ed3a3a7221 */ /* 0x100fe20000010000 */
[----:B------:R-:W-:Y:S01]  /*39e0*/  STS [R229+0x2400], R34 ;  /* 0x00240022e5007388 */ /* 0x000fe20000000800 */
[----:B------:R-:W-:Y:S01]  /*39f0*/  F2FP.PACK_AB R48, R48, R17 ;  /* 0x000000113030723e */ /* 0x000fe200000000ff */
[----:B------:R-:W-:Y:S01]  /*3a00*/  FMUL.FTZ R54, R21, R54 ;  /* 0x0000003615367220 */ /* 0x000fe20000410000 */
[----:B--2---:R-:W-:Y:S01]  /*3a10*/  F2FP.PACK_AB R4, R238, R13 ;  /* 0x0000000dee04723e */ /* 0x004fe200000000ff */
[----:B------:R-:W-:Y:S01]  /*3a20*/  STS [R231+0x1b480], R20 ;  /* 0x01b48014e7007388 */ /* 0x000fe20000000800 */
[----:B------:R-:W-:Y:S02]  /*3a30*/  FMUL.FTZ R59, R10, R59 ;  /* 0x0000003b0a3b7220 */ /* 0x000fe40000410000 */
[--C-:B------:R-:W-:Y:S01]  /*3a40*/  FADD.FTZ R62, R62, -R237.reuse ;  /* 0x800000ed3e3e7221 */ /* 0x100fe20000010000 */
[----:B------:R-:W-:Y:S01]  /*3a50*/  STS [R231+0x1b880], R26 ;  /* 0x01b8801ae7007388 */ /* 0x000fe20000000800 */
[----:B------:R-:W-:Y:S01]  /*3a60*/  FADD.FTZ R63, R63, -R237 ;  /* 0x800000ed3f3f7221 */ /* 0x000fe20000010000 */
[----:B------:R-:W-:Y:S01]  /*3a70*/  F2FP.PACK_AB R54, R54, R9 ;  /* 0x000000093636723e */ /* 0x000fe200000000ff */
[----:B------:R-:W-:Y:S01]  /*3a80*/  FMUL.FTZ R58, R195, R58 ;  /* 0x0000003ac33a7220 */ /* 0x000fe20000410000 */
[----:B------:R-:W-:Y:S01]  /*3a90*/  STS [R229+0x3000], R16 ;  /* 0x00300010e5007388 */ /* 0x000fe20000000800 */
[----:B------:R-:W-:Y:S02]  /*3aa0*/  FMUL.FTZ R62, R13, R62 ;  /* 0x0000003e0d3e7220 */ /* 0x000fe40000410000 */
[----:B------:R-:W-:Y:S01]  /*3ab0*/  FMUL.FTZ R63, R238, R63 ;  /* 0x0000003fee3f7220 */ /* 0x000fe20000410000 */
[----:B------:R-:W-:Y:S01]  /*3ac0*/  STS [R229+0x3400], R4 ;  /* 0x00340004e5007388 */ /* 0x000fe20000000800 */
[----:B------:R-:W-:Y:S03]  /*3ad0*/  F2FP.PACK_AB R58, R59, R58 ;  /* 0x0000003a3b3a723e */ /* 0x000fe600000000ff */
[----:B------:R-:W-:Y:S01]  /*3ae0*/  BAR.SYNC.DEFER_BLOCKING 0x0 ;  /* 0x0000000000007b1d */ /* 0x000fe20000010000 */
[----:B------:R-:W-:Y:S07]  /*3af0*/  F2FP.PACK_AB R62, R63, R62 ;  /* 0x0000003e3f3e723e */ /* 0x000fee00000000ff */
        /* <DEDUP_REMOVED lines=97> */
[----:B------:R-:W-:Y:S02]  /*4110*/  ULDC.64 UR6, c[0x0][0x208] ;  /* 0x0000820000067ab9 */ /* 0x000fe40000000a00 */
[----:B------:R-:W-:Y:S02]  /*4120*/  UIMAD.WIDE.U32 UR28, UR26, UR6, URZ ;  /* 0x000000061a1c72a5 */ /* 0x000fe4000f8e003f */
[----:B------:R-:W-:Y:S04]  /*4130*/  USHF.R.S32.HI UR4, URZ, 0x1f, UR26 ;  /* 0x0000001f3f047899 */ /* 0x000fe8000801141a */
[----:B------:R-:W-:Y:S04]  /*4140*/  UIMAD UR4, UR4, UR6, URZ ;  /* 0x00000006040472a4 */ /* 0x000fe8000f8e023f */
[----:B------:R-:W-:Y:S02]  /*4150*/  UIMAD UR4, UR26, UR7, UR4 ;  /* 0x000000071a0472a4 */ /* 0x000fe4000f8e0204 */
[----:B------:R-:W-:Y:S02]  /*4160*/  USHF.L.U32 UR26, UR26, 0x6, URZ ;  /* 0x000000061a1a7899 */ /* 0x000fe4000800063f */
[----:B------:R-:W-:Y:S02]  /*4170*/  UIADD3 UR4, UR29, UR4, URZ ;  /* 0x000000041d047290 */ /* 0x000fe4000fffe03f */
[----:B------:R-:W-:Y:S01]  /*4180*/  UIADD3 UR6, -UR26, UR8, URZ ;  /* 0x000000081a067290 */ /* 0x000fe2000fffe13f */
[----:B-1----:R-:W-:Y:S01]  /*4190*/  SHF.R.S32.HI R4, RZ, 0x1f, R5 ;  /* 0x0000001fff047819 */ /* 0x002fe20000011405 */
[C---:B------:R-:W-:Y:S04]  /*41a0*/  IMAD.WIDE.U32 R6, R5.reuse, c[0x0][0x288], R226 ;  /* 0x0000a20005067a25 */ /* 0x040fe800078e00e2 */
[----:B------:R-:W-:Y:S01]  /*41b0*/  ISETP.GE.OR P6, PT, R224, UR6, !P4 ;  /* 0x00000006e0007c0c */ /* 0x000fe2000e7c6670 */
[----:B------:R-:W-:Y:S04]  /*41c0*/  IMAD R4, R4, c[0x0][0x288], RZ ;  /* 0x0000a20004047a24 */ /* 0x000fe800078e02ff */
[----:B------:R-:W-:Y:S01]  /*41d0*/  IMAD R4, R5, c[0x0][0x28c], R4 ;  /* 0x0000a30005047a24 */ /* 0x000fe200078e0204 */
[----:B------:R-:W-:Y:S01]  /*41e0*/  IADD3 R5, P0, R6, UR16, RZ ;  /* 0x0000001006057c10 */ /* 0x000fe2000ff1e0ff */
[----:B------:R-:W-:Y:S03]  /*41f0*/  IMAD.U32 R6, RZ, RZ, UR28 ;  /* 0x0000001cff067e24 */ /* 0x000fe6000f8e00ff */
[----:B------:R-:W-:Y:S01]  /*4200*/  IADD3.X R4, R7, UR12, R4, P0, !PT ;  /* 0x0000000c07047c10 */ /* 0x000fe200087fe404 */
[----:B------:R-:W-:Y:S01]  /*4210*/  IMAD.U32 R7, RZ, RZ, UR28 ;  /* 0x0000001cff077e24 */ /* 0x000fe2000f8e00ff */
[C---:B------:R-:W-:Y:S04]  /*4220*/  LEA R10, P0, R5.reuse, c[0x0][0x280], 0x2 ;  /* 0x0000a000050a7a11 */ /* 0x040fe800078010ff */
[----:B------:R-:W-:Y:S01]  /*4230*/  LEA.HI.X R11, R5, c[0x0][0x284], R4, 0x2, P0 ;  /* 0x0000a100050b7a11 */ /* 0x000fe200000f1404 */
[----:B------:R-:W-:Y:S01]  /*4240*/  IMAD.U32 R5, RZ, RZ, UR26 ;  /* 0x0000001aff057e24 */ /* 0x000fe2000f8e00ff */
[----:B------:R-:W-:Y:S01]  /*4250*/  LEA R8, P5, R7, R222, 0x7 ;  /* 0x000000de07087211 */ /* 0x000fe200078a38ff */
[----:B------:R-:W-:Y:S01]  /*4260*/  IMAD.U32 R4, RZ, RZ, UR26 ;  /* 0x0000001aff047e24 */ /* 0x000fe2000f8e00ff */
[----:B------:R-:W-:Y:S02]  /*4270*/  MOV R7, UR4 ;  /* 0x0000000400077c02 */ /* 0x000fe40008000f00 */
[----:B------:R-:W-:Y:S01]  /*4280*/  LEA R10, P0, R5, R10, 0x2 ;  /* 0x0000000a050a7211 */ /* 0x000fe200078010ff */
[----:B------:R-:W-:Y:S01]  /*4290*/  IMAD.U32 R5, RZ, RZ, UR24 ;  /* 0x00000018ff057e24 */ /* 0x000fe2000f8e00ff */
[----:B------:R-:W-:Y:S02]  /*42a0*/  LEA.HI.X R9, R6, R223, R7, 0x7, P5 ;  /* 0x000000df06097211 */ /* 0x000fe400028f3c07 */
[----:B------:R-:W-:Y:S01]  /*42b0*/  LEA.HI.X.SX32 R11, R4, R11, 0x2, P0 ;  /* 0x0000000b040b7211 */ /* 0x000fe200000f16ff */
[----:B------:R-:W-:Y:S01]  /*42c0*/  IMAD.U32 R4, RZ, RZ, UR24 ;  /* 0x00000018ff047e24 */ /* 0x000fe2000f8e00ff */
[C---:B------:R-:W-:Y:S02]  /*42d0*/  ISETP.GE.OR P5, PT, R224.reuse, UR6, !P3 ;  /* 0x00000006e0007c0c */ /* 0x040fe4000dfa6670 */
[----:B------:R-:W-:Y:S01]  /*42e0*/  ISETP.GE.OR P0, PT, R224, UR6, !P2 ;  /* 0x00000006e0007c0c */ /* 0x000fe2000d706670 */
[----:B------:R-:W-:Y:S01]  /*42f0*/  IMAD R6, R4, 0x3000, R219 ;  /* 0x0000300004067824 */ /* 0x000fe200078e02db */
[----:B------:R-:W-:Y:S04]  /*4300*/  @!P1 LEA R5, R5, R226, 0x6 ;  /* 0x000000e205059211 */ /* 0x000fe800078e30ff */
[----:B------:R-:W-:Y:S01]  /*4310*/  @!PT LDS RZ, [RZ] ;  /* 0x00000000fffff984 */ /* 0x000fe20000000800 */
[----:B------:R-:W-:Y:S01]  /*4320*/  @!PT LDS RZ, [RZ] ;  /* 0x00000000fffff984 */ /* 0x000fe20000000800 */
[----:B------:R-:W-:Y:S01]  /*4330*/  @!PT LDS RZ, [RZ] ;  /* 0x00000000fffff984 */ /* 0x000fe20000000800 */
[----:B------:R1:W-:Y:S01]  /*4340*/  LDGSTS.E.BYPASS.LTC128B.128 [R6], [R8.64], !P6 ;  /* 0x0000000008067fae */ /* 0x0003e2000f101d54 */
[----:B------:R-:W-:Y:S04]  /*4350*/  @!P1 IMAD.SHL.U32 R7, R5, 0x4, RZ ;  /* 0x0000000405079824 */ /* 0x000fe800078e00ff */
[----:B------:R1:W-:Y:S05]  /*4360*/  LDGSTS.E.BYPASS.LTC128B.128 [R6+0x1000], [R8.64+0x40], !P5 ;  /* 0x0100004008067fae */ /* 0x0003ea000e901d54 */
[----:B------:R1:W-:Y:S05]  /*4370*/  LDGSTS.E.BYPASS.LTC128B.128 [R6+0x2000], [R8.64+0x80], !P0 ;  /* 0x0200008008067fae */ /* 0x0003ea000c101d54 */
[----:B------:R1:W-:Y:S02]  /*4380*/  @!P1 LDGSTS.E.BYPASS.LTC128B.128 [R7+0x18280], [R10.64] ;  /* 0x182800000a079fae */ /* 0x0003e4000b901d54 */
.L_x_684:
        /* <DEDUP_REMOVED lines=19> */
[----:B------:R-:W0:Y:S01]  /*44c0*/  LDGDEPBAR ;  /* 0x00000000000079af */ /* 0x000e220000000000 */
[----:B------:R-:W-:Y:S02]  /*44d0*/  USEL UR25, UR6, URZ, !UP2 ;  /* 0x0000003f06197287 */ /* 0x000fe4000d000000 */
[----:B------:R-:W-:Y:S04]  /*44e0*/  USEL UR24, UR4, URZ, !UP1 ;  /* 0x0000003f04187287 */ /* 0x000fe8000c800000 */
        /* <DEDUP_REMOVED lines=168> */
.L_x_682:
[----:B------:R-:W3:Y:S01]  /*4f70*/  S2R R0, SR_CTAID.Y ;  /* 0x0000000000007919 */ /* 0x000ee20000002600 */
[----:B------:R-:W4:Y:S01]  /*4f80*/  S2UR UR5, SR_CTAID.X ;  /* 0x00000000000579c3 */ /* 0x000f220000002500 */
[----:B------:R-:W-:Y:S01]  /*4f90*/  MOV R2, 0x1 ;  /* 0x0000000100027802 */ /* 0x000fe20000000f00 */
[----:B------:R-:W-:-:S02]  /*4fa0*/  ULDC.64 UR6, c[0x0][0x330] ;  /* 0x0000cc0000067ab9 */ /* 0x000fc40000000a00 */
[----:B------:R-:W-:Y:S01]  /*4fb0*/  UIMAD UR6, UR13, UR6, URZ ;  /* 0x000000060d0672a4 */ /* 0x000fe2000f8e023f */
[----:B------:R-:W-:-:S03]  /*4fc0*/  ISETP.NE.AND P1, PT, R2, c[0x0][0x338], PT ;  /* 0x0000ce0002007a0c */ /* 0x000fc60003f25270 */
[----:B------:R-:W-:-:S10]  /*4fd0*/  UIMAD UR6, UR14, UR7, UR6 ;  /* 0x000000070e0672a4 */ /* 0x000fd4000f8e0206 */
[----:B---3--:R-:W-:Y:S01]  /*4fe0*/  @P1 IMAD.HI.U32 R3, R0, c[0x0][0x33c], RZ ;  /* 0x0000cf0000031a27 */ /* 0x008fe200078e00ff */
[----:B----4-:R-:W-:Y:S01]  /*4ff0*/  UIMAD UR5, UR5, 0x3000, URZ ;  /* 0x00003000050578a4 */ /* 0x010fe2000f8e023f */
[----:B------:R-:W-:Y:S02]  /*5000*/  SHF.R.S32.HI R7, RZ, 0x1f, R0 ;  /* 0x0000001fff077819 */ /* 0x000fe40000011400 */
[----:B------:R-:W-:Y:S01]  /*5010*/  MOV R6, R0 ;  /* 0x0000000000067202 */ /* 0x000fe20000000f00 */
[----:B------:R-:W-:Y:S01]  /*5020*/  USHF.R.S32.HI UR4, URZ, 0x1f, UR5 ;  /* 0x0000001f3f047899 */ /* 0x000fe20008011405 */
[----:B------:R-:W-:Y:S02]  /*5030*/  @P1 SHF.R.U32.HI R3, RZ, c[0x0][0x340], R3 ;  /* 0x0000d000ff031a19 */ /* 0x000fe40000011603 */
[----:B------:R-:W-:Y:S02]  /*5040*/  IADD3 R4, P0, R220, UR5, RZ ;  /* 0x00000005dc047c10 */ /* 0x000fe4000ff1e0ff */
[----:B------:R-:W-:-:S02]  /*5050*/  @P1 SHF.R.S32.HI R2, RZ, 0x1f, R3 ;  /* 0x0000001fff021819 */ /* 0x000fc40000011403 */
[----:B--2---:R-:W-:Y:S01]  /*5060*/  LEA.HI.X.SX32 R5, R220, UR4, 0x1, P0 ;  /* 0x00000004dc057c11 */ /* 0x004fe200080f0eff */
[----:B------:R-:W-:Y:S01]  /*5070*/  ULDC.64 UR4, c[0x0][0x308] ;  /* 0x0000c20000047ab9 */ /* 0x000fe20000000a00 */
[----:B------:R-:W-:Y:S01]  /*5080*/  @P1 MOV R7, R2 ;  /* 0x0000000200071202 */ /* 0x000fe20000000f00 */
[----:B------:R-:W-:Y:S01]  /*5090*/  UIMAD UR4, UR13, UR4, URZ ;  /* 0x000000040d0472a4 */ /* 0x000fe2000f8e023f */
[----:B------:R-:W-:Y:S02]  /*50a0*/  @P1 MOV R6, R3 ;  /* 0x0000000300061202 */ /* 0x000fe40000000f00 */
[----:B------:R-:W-:Y:S01]  /*50b0*/  MOV R2, UR14 ;  /* 0x0000000e00027c02 */ /* 0x000fe20008000f00 */
[----:B------:R-:W-:Y:S01]  /*50c0*/  IMAD R3, R7, c[0x0][0x328], RZ ;  /* 0x0000ca0007037a24 */ /* 0x000fe200078e02ff */
[----:B------:R-:W-:Y:S01]  /*50d0*/  UIMAD UR4, UR14, UR5, UR4 ;  /* 0x000000050e0472a4 */ /* 0x000fe2000f8e0204 */
[----:B------:R-:W-:-:S04]  /*50e0*/  IMAD.WIDE.U32 R8, R6, c[0x0][0x328], R4 ;  /* 0x0000ca0006087a25 */ /* 0x000fc800078e0004 */
[C---:B------:R-:W-:Y:S02]  /*50f0*/  IMAD R0, R6.reuse, c[0x0][0x32c], R3 ;  /* 0x0000cb0006007a24 */ /* 0x040fe400078e0203 */
[----:B------:R-:W-:Y:S02]  /*5100*/  IMAD R3, R7, c[0x0][0x300], RZ ;  /* 0x0000c00007037a24 */ /* 0x000fe400078e02ff */
[C---:B------:R-:W-:Y:S01]  /*5110*/  IMAD.WIDE.U32 R4, R6.reuse, c[0x0][0x300], R4 ;  /* 0x0000c00006047a25 */ /* 0x040fe200078e0004 */
[----:B------:R-:W-:Y:S02]  /*5120*/  IADD3 R9, R9, R0, RZ ;  /* 0x0000000009097210 */ /* 0x000fe40007ffe0ff */
[----:B------:R-:W-:Y:S01]  /*5130*/  MOV R0, UR14 ;  /* 0x0000000e00007c02 */ /* 0x000fe20008000f00 */
[----:B------:R-:W-:-:S04]  /*5140*/  IMAD R3, R6, c[0x0][0x304], R3 ;  /* 0x0000c10006037a24 */ /* 0x000fc800078e0203 */
[----:B------:R-:W-:Y:S01]  /*5150*/  IMAD.WIDE.U32 R8, R0, c[0x0][0x330], R8 ;  /* 0x0000cc0000087a25 */ /* 0x000fe200078e0008 */
[----:B------:R-:W-:-:S04]  /*5160*/  IADD3 R5, R5, R3, RZ ;  /* 0x0000000305057210 */ /* 0x000fc80007ffe0ff */
[----:B------:R-:W-:Y:S01]  /*5170*/  IADD3 R3, R9, UR6, RZ ;  /* 0x0000000609037c10 */ /* 0x000fe2000fffe0ff */
[----:B------:R-:W-:Y:S01]  /*5180*/  IMAD.WIDE.U32 R4, R2, c[0x0][0x308], R4 ;  /* 0x0000c20002047a25 */ /* 0x000fe200078e0004 */
[----:B------:R-:W-:-:S04]  /*5190*/  LEA R6, P1, R8, c[0x0][0x310], 0x2 ;  /* 0x0000c40008067a11 */ /* 0x000fc800078210ff */
[----:B------:R-:W-:Y:S01]  /*51a0*/  LEA.HI.X R7, R8, c[0x0][0x314], R3, 0x2, P1 ;  /* 0x0000c50008077a11 */ /* 0x000fe200008f1403 */
[----:B------:R-:W-:Y:S01]  /*51b0*/  BAR.SYNC.DEFER_BLOCKING 0x1, 0x100 ;  /* 0x0044000000007b1d */ /* 0x000fe20000010000 */
[----:B------:R-:W-:Y:S01]  /*51c0*/  IADD3 R0, R5, UR4, RZ ;  /* 0x0000000405007c10 */ /* 0x000fe2000fffe0ff */
[----:B------:R-:W-:Y:S01]  /*51d0*/  FMUL.FTZ R5, R116, c[0x0][0x298] ;  /* 0x0000a60074057a20 */ /* 0x000fe20000410000 */
[----:B------:R-:W-:Y:S01]  /*51e0*/  LEA R2, P0, R4, c[0x0][0x2e8], 0x2 ;  /* 0x0000ba0004027a11 */ /* 0x000fe200078010ff */
[----:B------:R-:W-:-:S03]  /*51f0*/  FMUL.FTZ R117, R117, c[0x0][0x298] ;  /* 0x0000a60075757a20 */ /* 0x000fc60000410000 */
[----:B------:R-:W-:Y:S01]  /*5200*/  LEA.HI.X R3, R4, c[0x0][0x2ec], R0, 0x2, P0 ;  /* 0x0000bb0004037a11 */ /* 0x000fe200000f1400 */
        /* <DEDUP_REMOVED lines=50> */
[----:B-1----:R-:W-:-:S03]  /*5530*/  FMUL.FTZ R13, R122, c[0x0][0x298] ;  /* 0x0000a6007a0d7a20 */ /* 0x002fc60000410000 */
[----:B------:R-:W-:Y:S01]  /*5540*/  RED.E.ADD.F32.FTZ.RN.STRONG.GPU [R6.64+0xb800], R110 ;  /* 0x00b8006e0600798e */ /* 0x000fe2000c10e794 */
[----:B------:R-:W-:-:S03]  /*5550*/  FMUL.FTZ R123, R123, c[0x0][0x298] ;  /* 0x0000a6007b7b7a20 */ /* 0x000fc60000410000 */
[----:B------:R1:W-:Y:S01]  /*5560*/  RED.E.ADD.F32.FTZ.RN.STRONG.GPU [R6.64+0xbc00], R111 ;  /* 0x00bc006f0600798e */ /* 0x0003e2000c10e794 */
[----:B------:R-:W-:Y:S02]  /*5570*/  FMUL.FTZ R15, R128, c[0x0][0x298] ;  /* 0x0000a600800f7a20 */ /* 0x000fe40000410000 */
[----:B------:R-:W-:Y:S01]  /*5580*/  FMUL.FTZ R129, R129, c[0x0][0x298] ;  /* 0x0000a60081817a20 */ /* 0x000fe20000410000 */
[----:B------:R-:W-:Y:S01]  /*5590*/  RED.E.ADD.F32.FTZ.RN.STRONG.GPU [R2.64], R5 ;  /* 0x000000050200798e */ /* 0x000fe2000c10e794 */
[----:B------:R-:W-:Y:S02]  /*55a0*/  FMUL.FTZ R17, R130, c[0x0][0x298] ;  /* 0x0000a60082117a20 */ /* 0x000fe40000410000 */
[----:B------:R-:W-:Y:S01]  /*55b0*/  FMUL.FTZ R131, R131, c[0x0][0x298] ;  /* 0x0000a60083837a20 */ /* 0x000fe20000410000 */
[----:B------:R-:W-:Y:S01]  /*55c0*/  RED.E.ADD.F32.FTZ.RN.STRONG.GPU [R2.64+0x400], R117 ;  /* 0x000400750200798e */ /* 0x000fe2000c10e794 */
[----:B------:R-:W-:Y:S02]  /*55d0*/  FMUL.FTZ R125, R125, c[0x0][0x298] ;  /* 0x0000a6007d7d7a20 */ /* 0x000fe40000410000 */
[----:B------:R-:W-:Y:S01]  /*55e0*/  FMUL.FTZ R19, R126, c[0x0][0x298] ;  /* 0x0000a6007e137a20 */ /* 0x000fe20000410000 */
[----:B------:R-:W-:Y:S01]  /*55f0*/  RED.E.ADD.F32.FTZ.RN.STRONG.GPU [R2.64+0x800], R9 ;  /* 0x000800090200798e */ /* 0x000fe2000c10e794 */
[----:B------:R-:W-:-:S02]  /*5600*/  FMUL.FTZ R127, R127, c[0x0][0x298] ;  /* 0x0000a6007f7f7a20 */ /* 0x000fc40000410000 */
[----:B------:R-:W-:Y:S01]  /*5610*/  FMUL.FTZ R21, R132, c[0x0][0x298] ;  /* 0x0000a60084157a20 */ /* 0x000fe20000410000 */
[----:B------:R-:W-:Y:S01]  /*5620*/  RED.E.ADD.F32.FTZ.RN.STRONG.GPU [R2.64+0xc00], R119 ;  /* 0x000c00770200798e */ /* 0x000fe2000c10e794 */
[----:B------:R-:W-:Y:S02]  /*5630*/  FMUL.FTZ R133, R133, c[0x0][0x298] ;  /* 0x0000a60085857a20 */ /* 0x000fe40000410000 */
[----:B------:R-:W-:Y:S01]  /*5640*/  FMUL.FTZ R23, R134, c[0x0][0x298] ;  /* 0x0000a60086177a20 */ /* 0x000fe20000410000 */
[----:B------:R-:W-:Y:S01]  /*5650*/  RED.E.ADD.F32.FTZ.RN.STRONG.GPU [R2.64+0x1000], R11 ;  /* 0x0010000b0200798e */ /* 0x000fe2000c10e794 */
[----:B------:R-:W-:Y:S02]  /*5660*/  FMUL.FTZ R135, R135, c[0x0][0x298] ;  /* 0x0000a60087877a20 */ /* 0x000fe40000410000 */
[----:B------:R-:W-:Y:S01]  /*5670*/  FMUL.FTZ R25, R136, c[0x0][0x298] ;  /* 0x0000a60088197a20 */ /* 0x000fe20000410000 */
[----:B------:R-:W-:Y:S01]  /*5680*/  RED.E.ADD.F32.FTZ.RN.STRONG.GPU [R2.64+0x1400], R121 ;  /* 0x001400790200798e */ /* 0x000fe2000c10e794 */
[----:B------:R-:W-:-:S02]  /*5690*/  FMUL.FTZ R137, R137, c[0x0][0x298] ;  /* 0x0000a60089897a20 */ /* 0x000fc40000410000 */
[----:B-1----:R-:W-:Y:S01]  /*56a0*/  FMUL.FTZ R7, R124, c[0x0][0x298] ;  /* 0x0000a6007c077a20 */ /* 0x002fe20000410000 */
        /* <DEDUP_REMOVED lines=69> */
.L_x_686:
        /* <DEDUP_REMOVED lines=16> */
.L_x_1413:


//--------------------- .text._ZN7cutlass13device_kernelIN5flash19enable_sm80_to_sm89INS1_16FlashAttnBwdSm80INS1_25CollectiveMainloopBwdSm80ILi2ELi2EN4cute5tupleIJNS5_1CILi64EEENS7_ILi128EEENS7_ILi96EEEEEENS_6half_tEfNS_4arch4Sm80ELb0ELb0ELb0ELb0ELb1ELb0ELb0ELb0ELi2ELi2ELi4ELi2ELb0EEENS1_24CollectiveEpilogueBwdGQAISB_fSE_Li256ELb0ELb1EEENS1_19SingleTileSchedulerILb0ELb0ELb0ELi128EEEEEEEEEvNT_6ParamsE --------------------------
	.section	.text._ZN7cutlass13device_kernelIN5flash19enable_sm80_to_sm89INS1_16FlashAttnBwdSm80INS1_25CollectiveMainloopBwdSm80ILi2ELi2EN4cute5tupleIJNS5_1CILi64EEENS7_ILi128EEENS7_ILi96EEEEEENS_6half_tEfNS_4arch4Sm80ELb0ELb0ELb0ELb0ELb1ELb0ELb0ELb0ELi2ELi2ELi4ELi2ELb0EEENS1_24CollectiveEpilogueBwdGQAISB_fSE_Li256ELb0ELb1EEENS1_19SingleTileSchedulerILb0ELb0ELb0ELi128EEEEEEEEEvNT_6ParamsE,"ax",@progbits
	.sectioninfo	@"SHI_REGISTERS=248"
	.align	128
.text._ZN7cutlass13device_kernelIN5flash19enable_sm80_to_sm89INS1_16FlashAttnBwdSm80INS1_25CollectiveMainloopBwdSm80ILi2ELi2EN4cute5tupleIJNS5_1CILi64EEENS7_ILi128EEENS7_ILi96EEEEEENS_6half_tEfNS_4arch4Sm80ELb0ELb0ELb0ELb0ELb1ELb0ELb0ELb0ELi2ELi2ELi4ELi2ELb0EEENS1_24CollectiveEpilogueBwdGQAISB_fSE_Li256ELb0ELb1EEENS1_19SingleTileSchedulerILb0ELb0ELb0ELi128EEEEEEEEEvNT_6ParamsE:
        .type           _ZN7cutlass13device_kernelIN5flash19enable_sm80_to_sm89INS1_16FlashAttnBwdSm80INS1_25CollectiveMainloopBwdSm80ILi2ELi2EN4cute5tupleIJNS5_1CILi64EEENS7_ILi128EEENS7_ILi96EEEEEENS_6half_tEfNS_4arch4Sm80ELb0ELb0ELb0ELb0ELb1ELb0ELb0ELb0ELi2ELi2ELi4ELi2ELb0EEENS1_24CollectiveEpilogueBwdGQAISB_fSE_Li256ELb0ELb1EEENS1_19SingleTileSchedulerILb0ELb0ELb0ELi128EEEEEEEEEvNT_6ParamsE,@function
        .size           _ZN7cutlass13device_kernelIN5flash19enable_sm80_to_sm89INS1_16FlashAttnBwdSm80INS1_25CollectiveMainloopBwdSm80ILi2ELi2EN4cute5tupleIJNS5_1CILi64EEENS7_ILi128EEENS7_ILi96EEEEEENS_6half_tEfNS_4arch4Sm80ELb0ELb0ELb0ELb0ELb1ELb0ELb0ELb0ELi2ELi2ELi4ELi2ELb0EEENS1_24CollectiveEpilogueBwdGQAISB_fSE_Li256ELb0ELb1EEENS1_19SingleTileSchedulerILb0ELb0ELb0ELi128EEEEEEEEEvNT_6ParamsE,(.L_x_1414 - _ZN7cutlass13device_kernelIN5flash19enable_sm80_to_sm89INS1_16FlashAttnBwdSm80INS1_25CollectiveMainloopBwdSm80ILi2ELi2EN4cute5tupleIJNS5_1CILi64EEENS7_ILi128EEENS7_ILi96EEEEEENS_6half_tEfNS_4arch4Sm80ELb0ELb0ELb0ELb0ELb1ELb0ELb0ELb0ELi2ELi2ELi4ELi2ELb0EEENS1_24CollectiveEpilogueBwdGQAISB_fSE_Li256ELb0ELb1EEENS1_19SingleTileSchedulerILb0ELb0ELb0ELi128EEEEEEEEEvNT_6ParamsE)
        .other          _ZN7cutlass13device_kernelIN5flash19enable_sm80_to_sm89INS1_16FlashAttnBwdSm80INS1_25CollectiveMainloopBwdSm80ILi2ELi2EN4cute5tupleIJNS5_1CILi64EEENS7_ILi128EEENS7_ILi96EEEEEENS_6half_tEfNS_4arch4Sm80ELb0ELb0ELb0ELb0ELb1ELb0ELb0ELb0ELi2ELi2ELi4ELi2ELb0EEENS1_24CollectiveEpilogueBwdGQAISB_fSE_Li256ELb0ELb1EEENS1_19SingleTileSchedulerILb0ELb0ELb0ELi128EEEEEEEEEvNT_6ParamsE,@"STO_CUDA_ENTRY STV_DEFAULT"
_ZN7cutlass13device_kernelIN5flash19enable_sm80_to_sm89INS1_16FlashAttnBwdSm80INS1_25CollectiveMainloopBwdSm80ILi2ELi2EN4cute5tupleIJNS5_1CILi64EEENS7_ILi128EEENS7_ILi96EEEEEENS_6half_tEfNS_4arch4Sm80ELb0ELb0ELb0ELb0ELb1ELb0ELb0ELb0ELi2ELi2ELi4ELi2ELb0EEENS1_24CollectiveEpilogueBwdGQAISB_fSE_Li256ELb0ELb1EEENS1_19SingleTileSchedulerILb0ELb0ELb0ELi128EEEEEEEEEvNT_6ParamsE:
        /* <DEDUP_REMOVED lines=13> */
[----:B------:R-:W-:Y:S02]  /*00d0*/  ULDC.64 UR4, c[0x0][0x290] ;  /* 0x0000a40000047ab9 */ /* 0x000fe40000000a00 */
[----:B------:R-:W-:Y:S01]  /*00e0*/  UIMAD.WIDE.U32 UR20, UR8, UR6, URZ ;  /* 0x00000006081472a5 */ /* 0x000fe2000f8e003f */
[----:B------:R-:W4:Y:S01]  /*00f0*/  S2R R234, SR_CTAID.Z ;  /* 0x0000000000ea7919 */ /* 0x000f220000002700 */
[----:B------:R-:W-:-:S02]  /*0100*/  UIMAD UR7, UR8, UR7, UR9 ;  /* 0x00000007080772a4 */ /* 0x000fc4000f8e0209 */
[----:B------:R-:W-:Y:S02]  /*0110*/  UIMAD UR6, UR13, UR4, URZ ;  /* 0x000000040d0672a4 */ /* 0x000fe4000f8e023f */
[----:B------:R-:W-:Y:S02]  /*0120*/  UIMAD.WIDE.U32 UR18, UR8, UR4, URZ ;  /* 0x00000004081272a5 */ /* 0x000fe4000f8e003f */
[----:B------:R-:W-:Y:S02]  /*0130*/  UIADD3 UR11, UR21, UR7, URZ ;  /* 0x00000007150b7290 */ /* 0x000fe4000fffe03f */
[----:B------:R-:W-:Y:S02]  /*0140*/  UIMAD UR5, UR8, UR5, UR6 ;  /* 0x00000005080572a4 */ /* 0x000fe4000f8e0206 */
[----:B------:R-:W-:Y:S01]  /*0150*/  ULDC.64 UR24, c[0x0][0x118] ;  /* 0x0000460000187ab9 */ /* 0x000fe20000000a00 */
[----:B-1----:R-:W-:Y:S01]  /*0160*/  IMAD.SHL.U32 R226, R220, 0x4, RZ ;  /* 0x00000004dce27824 */ /* 0x002fe200078e00ff */
[----:B------:R-:W-:Y:S01]  /*0170*/  SHF.R.S32.HI R21, RZ, 0x1f, R220 ;  /* 0x0000001fff157819 */ /* 0x000fe200000114dc */
[----:B------:R-:W-:Y:S01]  /*0180*/  UIADD3 UR12, UR19, UR5, URZ ;  /* 0x00000005130c7290 */ /* 0x000fe2000fffe03f */
[----:B--2---:R-:W-:Y:S01]  /*0190*/  SHF.R.S32.HI R4, RZ, 0x1f, R11 ;  /* 0x0000001fff047819 */ /* 0x004fe2000001140b */
[----:B------:R-:W-:Y:S01]  /*01a0*/  @P2 IMAD.HI.U32 R0, R11, c[0x0][0x24c], RZ ;  /* 0x000093000b002a27 */ /* 0x000fe200078e00ff */
[--C-:B------:R-:W-:Y:S01]  /*01b0*/  SHF.R.S32.HI R227, RZ, 0x1f, R226.reuse ;  /* 0x0000001fffe37819 */ /* 0x100fe200000114e2 */
[----:B------:R-:W-:Y:S01]  /*01c0*/  ULDC.64 UR4, c[0x0][0x1b8] ;  /* 0x00006e0000047ab9 */ /* 0x000fe20000000a00 */
[----:B------:R-:W-:Y:S01]  /*01d0*/  LEA.HI R19, R21, R220, RZ, 0x2 ;  /* 0x000000dc15137211 */ /* 0x000fe200078f10ff */
[----:B------:R-:W-:Y:S01]  /*01e0*/  IMAD R10, R4, c[0x0][0x270], RZ ;  /* 0x00009c00040a7a24 */ /* 0x000fe200078e02ff */
[----:B------:R-:W-:Y:S01]  /*01f0*/  ULDC.64 UR6, c[0x0][0x1e8] ;  /* 0x00007a0000067ab9 */ /* 0x000fe20000000a00 */
[----:B------:R-:W-:Y:S01]  /*0200*/  IMAD.WIDE.U32 R8, R11, c[0x0][0x270], R226 ;  /* 0x00009c000b087a25 */ /* 0x000fe200078e00e2 */
[----:B------:R-:W-:Y:S01]  /*0210*/  SHF.R.S32.HI R224, RZ, 0x2, R19 ;  /* 0x00000002ffe07819 */ /* 0x000fe20000011413 */
[----:B------:R-:W-:-:S02]  /*0220*/  UIMAD UR4, UR13, UR4, URZ ;  /* 0x000000040d0472a4 */ /* 0x000fc4000f8e023f */
[C---:B------:R-:W-:Y:S01]  /*0230*/  IMAD.WIDE.U32 R6, R11.reuse, c[0x0][0x288], R226 ;  /* 0x0000a2000b067a25 */ /* 0x040fe200078e00e2 */
[----:B------:R-:W-:Y:S01]  /*0240*/  IADD3 R12, P1, R8, UR20, RZ ;  /* 0x00000014080c7c10 */ /* 0x000fe2000ff3e0ff */
[----:B------:R-:W-:Y:S01]  /*0250*/  UIMAD UR6, UR13, UR6, URZ ;  /* 0x000000060d0672a4 */ /* 0x000fe2000f8e023f */
[----:B------:R-:W-:Y:S01]  /*0260*/  SHF.R.S32.HI R225, RZ, 0x1f, R224 ;  /* 0x0000001fffe17819 */ /* 0x000fe200000114e0 */
[----:B------:R-:W-:Y:S01]  /*0270*/  IMAD R5, R11, c[0x0][0x274], R10 ;  /* 0x00009d000b057a24 */ /* 0x000fe200078e020a */
[----:B------:R-:W-:Y:S01]  /*0280*/  IADD3 R10, P0, R6, UR18, RZ ;  /* 0x00000012060a7c10 */ /* 0x000fe2000ff1e0ff */
[----:B------:R-:W-:Y:S01]  /*0290*/  IMAD R2, R4, c[0x0][0x288], RZ ;  /* 0x0000a20004027a24 */ /* 0x000fe200078e02ff */
[-C--:B------:R-:W-:Y:S01]  /*02a0*/  LEA.HI R6, R21, R220.reuse, RZ, 0x3 ;  /* 0x000000dc15067211 */ /* 0x080fe200078f18ff */
[----:B------:R-:W-:Y:S01]  /*02b0*/  IMAD.MOV.U32 R17, RZ, RZ, R11 ;  /* 0x000000ffff117224 */ /* 0x000fe200078e000b */
[----:B------:R-:W-:Y:S01]  /*02c0*/  @P2 SHF.R.U32.HI R17, RZ, c[0x0][0x250], R0 ;  /* 0x00009400ff112a19 */ /* 0x000fe20000011600 */
[----:B------:R-:W-:Y:S01]  /*02d0*/  IMAD R3, R11, c[0x0][0x28c], R2 ;  /* 0x0000a3000b037a24 */ /* 0x000fe200078e0202 */
[----:B------:R-:W-:Y:S01]  /*02e0*/  IADD3.X R5, R9, UR11, R5, P1, !PT ;  /* 0x0000000b09057c10 */ /* 0x000fe20008ffe405 */
[----:B------:R-:W-:Y:S01]  /*02f0*/  IMAD.MOV.U32 R2, RZ, RZ, -0x80 ;  /* 0xffffff80ff027424 */ /* 0x000fe200078e00ff */
[----:B------:R-:W-:Y:S01]  /*0300*/  LEA.HI R0, R21, R220, RZ, 0x4 ;  /* 0x000000dc15007211 */ /* 0x000fe200078f20ff */
[----:B------:R-:W-:Y:S01]  /*0310*/  UIMAD UR7, UR8, UR7, UR6 ;  /* 0x00000007080772a4 */ /* 0x000fe2000f8e0206 */
[----:B------:R-:W-:Y:S01]  /*0320*/  LOP3.LUT R9, R19, 0xfffffffc, RZ, 0xc0, !PT ;  /* 0xfffffffc13097812 */ /* 0x000fe200078ec0ff */
[----:B------:R-:W-:Y:S01]  /*0330*/  UIMAD UR6, UR8, UR5, UR4 ;  /* 0x00000005080672a4 */ /* 0x000fe2000f8e0204 */
[----:B------:R-:W-:-:S02]  /*0340*/  SHF.R.S32.HI R13, RZ, 0x4, R0 ;  /* 0x00000004ff0d7819 */ /* 0x000fc40000011400 */
[----:B------:R-:W-:Y:S01]  /*0350*/  IADD3.X R3, R7, UR12, R3, P0, !PT ;  /* 0x0000000c07037c10 */ /* 0x000fe200087fe403 */
[----:B------:R-:W-:Y:S01]  /*0360*/  IMAD.SHL.U32 R7, R6, 0x8, RZ ;  /* 0x0000000806077824 */ /* 0x000fe200078e00ff */
[----:B------:R-:W-:Y:S01]  /*0370*/  LEA.HI R211, R0, R13, RZ, 0x1 ;  /* 0x0000000d00d37211 */ /* 0x000fe200078f08ff */
[----:B------:R-:W-:Y:S01]  /*0380*/  IMAD.IADD R8, R220, 0x1, -R9 ;  /* 0x00000001dc087824 */ /* 0x000fe200078e0a09 */
[----:B------:R-:W-:Y:S01]  /*0390*/  LEA R28, P0, R12, c[0x0][0x258], 0x2 ;  /* 0x000096000c1c7a11 */ /* 0x000fe200078010ff */
[----:B---3--:R-:W-:Y:S01]  /*03a0*/  IMAD R9, R25, R2, c[0x0][0x198] ;  /* 0x0000660019097624 */ /* 0x008fe200078e0202 */
[----:B------:R-:W-:Y:S01]  /*03b0*/  SHF.R.S32.HI R2, RZ, 0x1f, R17 ;  /* 0x0000001fff027819 */ /* 0x000fe20000011411 */
[----:B------:R-:W-:Y:S01]  /*03c0*/  IMAD.SHL.U32 R14, R8, 0x8, RZ ;  /* 0x00000008080e7824 */ /* 0x000fe200078e00ff */
[----:B------:R-:W-:Y:S01]  /*03d0*/  LOP3.LUT R7, R7, 0xc0, RZ, 0xc0, !PT ;  /* 0x000000c007077812 */ /* 0x000fe200078ec0ff */
[----:B------:R-:W-:Y:S01]  /*03e0*/  ULDC.64 UR4, c[0x0][0x188] ;  /* 0x0000620000047ab9 */ /* 0x000fe20000000a00 */
[----:B------:R-:W-:Y:S01]  /*03f0*/  LOP3.LUT R211, R211, 0xfffffffe, RZ, 0xc0, !PT ;  /* 0xfffffffed3d37812 */ /* 0x000fe200078ec0ff */
[----:B------:R-:W-:Y:S01]  /*0400*/  UIMAD UR4, UR13, UR4, URZ ;  /* 0x000000040d0472a4 */ /* 0x000fe2000f8e023f */
[----:B------:R-:W-:Y:S01]  /*0410*/  LEA.HI.X R29, R12, c[0x0][0x25c], R5, 0x2, P0 ;  /* 0x000097000c1d7a11 */ /* 0x000fe200000f1405 */
[C---:B------:R-:W-:Y:S01]  /*0420*/  IMAD R12, R2.reuse, c[0x0][0x1e0], RZ ;  /* 0x00007800020c7a24 */ /* 0x040fe200078e02ff */
[----:B------:R-:W-:Y:S01]  /*0430*/  SHF.R.U32.HI R18, RZ, 0x3, R7 ;  /* 0x00000003ff127819 */ /* 0x000fe20000011607 */
[----:B------:R-:W-:Y:S01]  /*0440*/  IMAD R2, R2, c[0x0][0x1b0], RZ ;  /* 0x00006c0002027a24 */ /* 0x000fe200078e02ff */
[--C-:B------:R-:W-:Y:S01]  /*0450*/  SHF.R.S32.HI R15, RZ, 0x1f, R14.reuse ;  /* 0x0000001fff0f7819 */ /* 0x100fe2000001140e */
[----:B------:R-:W-:Y:S01]  /*0460*/  IMAD.IADD R211, R13, 0x1, -R211 ;  /* 0x000000010dd37824 */ /* 0x000fe200078e0ad3 */
[----:B------:R-:W-:Y:S01]  /*0470*/  LOP3.LUT R7, R7, 0x18, R14, 0xf8, !PT ;  /* 0x0000001807077812 */ /* 0x000fe200078ef80e */
[----:B------:R-:W-:Y:S01]  /*0480*/  IMAD R13, R225, c[0x0][0x178], RZ ;  /* 0x00005e00e10d7a24 */ /* 0x000fe200078e02ff */
[C---:B------:R-:W-:Y:S01]  /*0490*/  IADD3 R215, R14.reuse, 0x40, RZ ;  /* 0x000000400ed77810 */ /* 0x040fe20007ffe0ff */
[----:B------:R-:W-:Y:S01]  /*04a0*/  IMAD R5, R17, c[0x0][0x1e4], R12 ;  /* 0x0000790011057a24 */ /* 0x000fe200078e020c */
[----:B------:R-:W-:Y:S01]  /*04b0*/  LOP3.LUT R18, R7, R18, RZ, 0x3c, !PT ;  /* 0x0000001207127212 */ /* 0x000fe200078e3cff */
[----:B------:R-:W-:Y:S01]  /*04c0*/  IMAD.WIDE.U32 R22, R17, c[0x0][0x1e0], R14 ;  /* 0x0000780011167a25 */ /* 0x000fe200078e000e */
[----:B------:R-:W-:-:S02]  /*04d0*/  ISETP.GE.AND P6, PT, R14, c[0x0][0x1cc], PT ;  /* 0x000073000e007a0c */ /* 0x000fc40003fc6270 */
[----:B------:R-:W-:Y:S01]  /*04e0*/  ISETP.GE.AND P4, PT, R215, c[0x0][0x1cc], PT ;  /* 0x00007300d7007a0c */ /* 0x000fe20003f86270 */
[----:B------:R-:W-:Y:S02]  /*04f0*/  IMAD R2, R17, c[0x0][0x1b4], R2 ;  /* 0x00006d0011027a24 */ /* 0x000fe400078e0202 */
[----:B------:R-:W-:Y:S02]  /*0500*/  IMAD R7, R225, c[0x0][0x208], RZ ;  /* 0x00008200e1077a24 */ /* 0x000fe400078e02ff */
[----:B------:R-:W-:-:S04]  /*0510*/  IMAD.WIDE.U32 R16, R17, c[0x0][0x1b0], R14 ;  /* 0x00006c0011107a25 */ /* 0x000fc800078e000e */
[C---:B------:R-:W-:Y:S02]  /*0520*/  IMAD R13, R224.reuse, c[0x0][0x17c], R13 ;  /* 0x00005f00e00d7a24 */ /* 0x040fe400078e020d */
[----:B------:R-:W-:-:S04]  /*0530*/  IMAD.WIDE.U32 R30, R224, c[0x0][0x178], R14 ;  /* 0x00005e00e01e7a25 */ /* 0x000fc800078e000e */
[C---:B------:R-:W-:Y:S02]  /*0540*/  IMAD R7, R224.reuse, c[0x0][0x20c], R7 ;  /* 0x00008300e0077a24 */ /* 0x040fe400078e0207 */
[----:B------:R-:W-:-:S04]  /*0550*/  IMAD.WIDE.U32 R26, R224, c[0x0][0x208], R14 ;  /* 0x00008200e01a7a25 */ /* 0x000fc800078e000e */
[----:B------:R-:W-:Y:S02]  /*0560*/  IMAD.IADD R17, R17, 0x1, R2 ;  /* 0x0000000111117824 */ /* 0x000fe400078e0202 */
[----:B------:R-:W-:Y:S02]  /*0570*/  IMAD.IADD R31, R31, 0x1, R13 ;  /* 0x000000011f1f7824 */ /* 0x000fe400078e020d */
[----:B------:R-:W-:Y:S02]  /*0580*/  IMAD R12, R4, c[0x0][0x180], RZ ;  /* 0x00006000040c7a24 */ /* 0x000fe400078e02ff */
[----:B------:R-:W-:Y:S02]  /*0590*/  IMAD.IADD R23, R23, 0x1, R5 ;  /* 0x0000000117177824 */ /* 0x000fe400078e0205 */
[----:B------:R-:W-:Y:S02]  /*05a0*/  IMAD.IADD R27, R27, 0x1, R7 ;  /* 0x000000011b1b7824 */ /* 0x000fe400078e0207 */
[----:B----4-:R-:W-:-:S04]  /*05b0*/  IMAD.WIDE.U32 R16, R234, c[0x0][0x1b8], R16 ;  /* 0x00006e00ea107a25 */ /* 0x010fc800078e0010 */
[----:B------:R-:W-:Y:S01]  /*05c0*/  IMAD R2, R4, c[0x0][0x210], RZ ;  /* 0x0000840004027a24 */ /* 0x000fe200078e02ff */
[----:B------:R-:W-:Y:S01]  /*05d0*/  IADD3 R17, R17, UR6, RZ ;  /* 0x0000000611117c10 */ /* 0x000fe2000fffe0ff */
[C---:B------:R-:W-:Y:S01]  /*05e0*/  IMAD R5, R11.reuse, c[0x0][0x184], R12 ;  /* 0x000061000b057a24 */ /* 0x040fe200078e020c */
[----:B------:R-:W-:Y:S01]  /*05f0*/  UIMAD UR6, UR8, UR5, UR4 ;  /* 0x00000005080672a4 */ /* 0x000fe2000f8e0204 */
[----:B------:R-:W-:Y:S02]  /*0600*/  IMAD.WIDE.U32 R30, R11, c[0x0][0x180], R30 ;  /* 0x000060000b1e7a25 */ /* 0x000fe400078e001e */
[----:B------:R-:W-:Y:S02]  /*0610*/  ULDC.64 UR4, c[0x0][0x218] ;  /* 0x0000860000047ab9 */ /* 0x000fe40000000a00 */
[----:B------:R-:W-:Y:S01]  /*0620*/  IMAD.WIDE R24, R25, 0x80, R224 ;  /* 0x0000008019187825 */ /* 0x000fe200078e02e0 */
[----:B------:R-:W-:-:S03]  /*0630*/  UIMAD UR4, UR13, UR4, URZ ;  /* 0x000000040d0472a4 */ /* 0x000fc6000f8e023f */
[----:B------:R-:W-:Y:S01]  /*0640*/  IMAD.WIDE.U32 R22, R234, c[0x0][0x1e8], R22 ;  /* 0x00007a00ea167a25 */ /* 0x000fe200078e0016 */
[----:B------:R-:W-:-:S03]  /*0650*/  UIMAD UR4, UR8, UR5, UR4 ;  /* 0x00000005080472a4 */ /* 0x000fc6000f8e0204 */
[----:B------:R-:W-:Y:S01]  /*0660*/  IMAD.WIDE.U32 R12, R11, c[0x0][0x210], R26 ;  /* 0x000084000b0c7a25 */ /* 0x000fe200078e001a */
[----:B------:R-:W-:-:S03]  /*0670*/  IADD3 R23, R23, UR7, RZ ;  /* 0x0000000717177c10 */ /* 0x000fc6000fffe0ff */
[----:B------:R-:W-:Y:S02]  /*0680*/  IMAD R2, R11, c[0x0][0x214], R2 ;  /* 0x000085000b027a24 */ /* 0x000fe400078e0202 */
[----:B------:R-:W-:Y:S02]  /*0690*/  IMAD.IADD R27, R31, 0x1, R5 ;  /* 0x000000011f1b7824 */ /* 0x000fe400078e0205 */
[C---:B------:R-:W-:Y:S02]  /*06a0*/  IMAD R5, R25.reuse, c[0x0][0x1a8], RZ ;  /* 0x00006a0019057a24 */ /* 0x040fe400078e02ff */
[----:B------:R-:W-:Y:S02]  /*06b0*/  IMAD R7, R25, c[0x0][0x1d8], RZ ;  /* 0x0000760019077a24 */ /* 0x000fe400078e02ff */
[----:B------:R-:W-:Y:S02]  /*06c0*/  IMAD.IADD R13, R13, 0x1, R2 ;  /* 0x000000010d0d7824 */ /* 0x000fe400078e0202 */
[----:B------:R-:W-:-:S02]  /*06d0*/  IMAD R5, R24, c[0x0][0x1ac], R5 ;  /* 0x00006b0018057a24 */ /* 0x000fc400078e0205 */
[----:B------:R-:W-:-:S04]  /*06e0*/  IMAD.WIDE.U32 R16, R24, c[0x0][0x1a8], R16 ;  /* 0x00006a0018107a25 */ /* 0x000fc800078e0010 */
[----:B------:R-:W-:Y:S01]  /*06f0*/  IMAD.MOV.U32 R26, RZ, RZ, R30 ;  /* 0x000000ffff1a7224 */ /* 0x000fe200078e001e */
[----:B------:R-:W-:Y:S01]  /*0700*/  LEA R32, P0, R16, c[0x0][0x190], 0x1 ;  /* 0x0000640010207a11 */ /* 0x000fe200078008ff */
[C---:B------:R-:W-:Y:S02]  /*0710*/  IMAD R7, R24.reuse, c[0x0][0x1dc], R7 ;  /* 0x0000770018077a24 */ /* 0x040fe400078e0207 */
[----:B------:R-:W-:-:S04]  /*0720*/  IMAD.WIDE.U32 R22, R24, c[0x0][0x1d8], R22 ;  /* 0x0000760018167a25 */ /* 0x000fc800078e0016 */
[----:B------:R-:W-:Y:S01]  /*0730*/  IMAD.WIDE.U32 R24, R234, c[0x0][0x218], R12 ;  /* 0x00008600ea187a25 */ /* 0x000fe200078e000c */
[----:B------:R-:W-:-:S03]  /*0740*/  LEA R34, P1, R22, c[0x0][0x1c0], 0x1 ;  /* 0x0000700016227a11 */ /* 0x000fc600078208ff */
[----:B------:R-:W-:Y:S01]  /*0750*/  IMAD.IADD R12, R17, 0x1, R5 ;  /* 0x00000001110c7824 */ /* 0x000fe200078e0205 */
[----:B------:R-:W-:Y:S01]  /*0760*/  IADD3 R5, R25, UR4, RZ ;  /* 0x0000000419057c10 */ /* 0x000fe2000fffe0ff */
[----:B------:R-:W-:Y:S01]  /*0770*/  IMAD.WIDE.U32 R26, R234, c[0x0][0x188], R26 ;  /* 0x00006200ea1a7a25 */ /* 0x000fe200078e001a */
[----:B------:R-:W-:Y:S02]  /*0780*/  LEA R222, P2, R24, c[0x0][0x1f0], 0x1 ;  /* 0x00007c0018de7a11 */ /* 0x000fe400078408ff */
[----:B------:R-:W-:Y:S01]  /*0790*/  LEA.HI.X R33, R16, c[0x0][0x194], R12, 0x1, P0 ;  /* 0x0000650010217a11 */ /* 0x000fe200000f0c0c */
[----:B------:R-:W-:Y:S01]  /*07a0*/  IMAD.IADD R7, R23, 0x1, R7 ;  /* 0x0000000117077824 */ /* 0x000fe200078e0207 */
[----:B------:R-:W-:Y:S01]  /*07b0*/  IADD3 R2, R27, UR6, RZ ;  /* 0x000000061b027c10 */ /* 0x000fe2000fffe0ff */
[----:B------:R-:W-:Y:S01]  /*07c0*/  IMAD.MOV.U32 R12, RZ, RZ, c[0x0][0x1d8] ;  /* 0x00007600ff0c7624 */ /* 0x000fe200078e00ff */
[----:B------:R-:W-:Y:S01]  /*07d0*/  LEA R232, P3, R26, c[0x0][0x160], 0x1 ;  /* 0x000058001ae87a11 */ /* 0x000fe200078608ff */
[----:B------:R-:W-:Y:S01]  /*07e0*/  IMAD.MOV.U32 R13, RZ, RZ, c[0x0][0x1a8] ;  /* 0x00006a00ff0d7624 */ /* 0x000fe200078e00ff */
[----:B------:R-:W-:Y:S01]  /*07f0*/  LEA.HI.X R223, R24, c[0x0][0x1f4], R5, 0x1, P2 ;  /* 0x00007d0018df7a11 */ /* 0x000fe200010f0c05 */
[----:B------:R-:W-:Y:S01]  /*0800*/  IMAD.MOV.U32 R5, RZ, RZ, c[0x0][0x1dc] ;  /* 0x00007700ff057624 */ /* 0x000fe200078e00ff */
[----:B------:R-:W-:Y:S01]  /*0810*/  LEA.HI.X R35, R22, c[0x0][0x1c4], R7, 0x1, P1 ;  /* 0x0000710016237a11 */ /* 0x000fe200008f0c07 */
[----:B------:R-:W-:Y:S01]  /*0820*/  IMAD.IADD R22, R9, 0x1, -R224 ;  /* 0x0000000109167824 */ /* 0x000fe200078e0ae0 */
[----:B------:R-:W-:Y:S01]  /*0830*/  LEA.HI.X R233, R26, c[0x0][0x164], R2, 0x1, P3 ;  /* 0x000059001ae97a11 */ /* 0x000fe200018f0c02 */
[----:B------:R-:W-:Y:S01]  /*0840*/  IMAD.MOV.U32 R7, RZ, RZ, c[0x0][0x1ac] ;  /* 0x00006b00ff077624 */ /* 0x000fe200078e00ff */
[C---:B------:R-:W-:Y:S01]  /*0850*/  LEA R26, P1, R12.reuse, R34, 0x7 ;  /* 0x000000220c1a7211 */ /* 0x040fe200078238ff */
[----:B------:R-:W-:Y:S01]  /*0860*/  IMAD.SHL.U32 R216, R211, 0x8, RZ ;  /* 0x00000008d3d87824 */ /* 0x000fe200078e00ff */
[----:B------:R-:W-:Y:S01]  /*0870*/  LEA.HI R16, R19, R224, RZ, 0x1 ;  /* 0x000000e013107211 */ /* 0x000fe200078f08ff */
[----:B------:R-:W-:Y:S01]  /*0880*/  ULDC UR6, c[0x0][0x168] ;  /* 0x00005a0000067ab9 */ /* 0x000fe20000000800 */
[----:B------:R-:W-:Y:S01]  /*0890*/  LEA.HI.X R27, R12, R35, R5, 0x7, P1 ;  /* 0x000000230c1b7211 */ /* 0x000fe200008f3c05 */
[----:B------:R-:W-:Y:S01]  /*08a0*/  UISETP.GE.AND UP0, UPT, UR6, 0x41, UPT ;  /* 0x000000410600788c */ /* 0x000fe2000bf06270 */
[----:B------:R-:W-:-:S02]  /*08b0*/  LEA.HI R2, R21, R220, RZ, 0x5 ;  /* 0x000000dc15027211 */ /* 0x000fc400078f28ff */
[----:B------:R-:W-:Y:S02]  /*08c0*/  LOP3.LUT R5, R16, 0x7fffffe, RZ, 0xc0, !PT ;  /* 0x07fffffe10057812 */ /* 0x000fe400078ec0ff */
[----:B------:R-:W-:Y:S02]  /*08d0*/  IADD3 R12, R14, 0x20, RZ ;  /* 0x000000200e0c7810 */ /* 0x000fe40007ffe0ff */
[----:B------:R-:W-:Y:S01]  /*08e0*/  SHF.R.S32.HI R23, RZ, 0x5, R2 ;  /* 0x00000005ff177819 */ /* 0x000fe20000011402 */
[----:B------:R-:W-:Y:S01]  /*08f0*/  IMAD.IADD R20, R224, 0x1, -R5 ;  /* 0x00000001e0147824 */ /* 0x000fe200078e0a05 */
[----:B------:R-:W-:Y:S02]  /*0900*/  ISETP.GE.AND P5, PT, R12, c[0x0][0x1cc], PT ;  /* 0x000073000c007a0c */ /* 0x000fe40003fa6270 */
[C---:B------:R-:W-:Y:S01]  /*0910*/  ISETP.LT.OR P3, PT, R22.reuse, 0x1, P6 ;  /* 0x000000011600780c */ /* 0x040fe20003761670 */
[----:B------:R-:W-:Y:S01]  /*0920*/  IMAD R5, R23, 0x8, R20 ;  /* 0x0000000817057824 */ /* 0x000fe200078e0214 */
[----:B------:R-:W-:-:S02]  /*0930*/  ISETP.LT.OR P2, PT, R22, 0x1, P5 ;  /* 0x000000011600780c */ /* 0x000fc40002f41670 */
[C---:B------:R-:W-:Y:S01]  /*0940*/  ISETP.LT.OR P1, PT, R22.reuse, 0x1, P4 ;  /* 0x000000011600780c */ /* 0x040fe20002721670 */
[----:B------:R-:W-:Y:S01]  /*0950*/  IMAD.U32 R5, R5, 0x20, R18 ;  /* 0x0000002005057824 */ /* 0x000fe200078e0012 */
[C---:B------:R-:W-:Y:S02]  /*0960*/  LEA R30, P0, R13.reuse, R32, 0x7 ;  /* 0x000000200d1e7211 */ /* 0x040fe400078038ff */
[C---:B------:R-:W-:Y:S02]  /*0970*/  ISETP.LT.OR P6, PT, R22.reuse, 0x41, P6 ;  /* 0x000000411600780c */ /* 0x040fe400037c1670 */
[C---:B------:R-:W-:Y:S02]  /*0980*/  ISETP.LT.OR P5, PT, R22.reuse, 0x41, P5 ;  /* 0x000000411600780c */ /* 0x040fe40002fa1670 */
[----:B------:R-:W-:Y:S01]  /*0990*/  LEA.HI.X R31, R13, R33, R7, 0x7, P0 ;  /* 0x000000210d1f7211 */ /* 0x000fe200000f3c07 */
[----:B------:R-:W-:Y:S01]  /*09a0*/  IMAD.SHL.U32 R13, R5, 0x2, RZ ;  /* 0x00000002050d7824 */ /* 0x000fe200078e00ff */
[----:B------:R-:W-:-:S02]  /*09b0*/  ISETP.LT.OR P4, PT, R22, 0x41, P4 ;  /* 0x000000411600780c */ /* 0x000fc40002781670 */
[----:B------:R-:W-:Y:S02]  /*09c0*/  LEA R16, P0, R10, c[0x0][0x280], 0x2 ;  /* 0x0000a0000a107a11 */ /* 0x000fe400078010ff */
[----:B------:R1:W-:Y:S01]  /*09d0*/  LDGSTS.E.BYPASS.LTC128B.128 [R13+0x6080], [R34.64], !P3 ;  /* 0x06080000220d7fae */ /* 0x0003e2000d901d58 */
[----:B------:R-:W-:Y:S02]  /*09e0*/  LOP3.LUT R25, R6, 0xfffffff8, RZ, 0xc0, !PT ;  /* 0xfffffff806197812 */ /* 0x000fe400078ec0ff */
[----:B------:R-:W-:Y:S01]  /*09f0*/  LEA.HI.X R17, R10, c[0x0][0x284], R3, 0x2, P0 ;  /* 0x0000a1000a117a11 */ /* 0x000fe200000f1403 */
[----:B------:R1:W-:Y:S01]  /*0a00*/  LDGSTS.E.BYPASS.LTC128B.128 [R13+0x8080], [R34.64+0x40], !P2 ;  /* 0x08080040220d7fae */ /* 0x0003e2000d101d58 */
[----:B------:R-:W-:Y:S01]  /*0a10*/  LOP3.LUT R3, R0, 0xfffffff0, RZ, 0xc0, !PT ;  /* 0xfffffff000037812 */ /* 0x000fe200078ec0ff */
[----:B------:R-:W-:Y:S01]  /*0a20*/  IMAD.IADD R25, R220, 0x1, -R25 ;  /* 0x00000001dc197824 */ /* 0x000fe200078e0a19 */
[----:B------:R-:W-:Y:S01]  /*0a30*/  LEA.HI R10, R21, R220, RZ, 0x6 ;  /* 0x000000dc150a7211 */ /* 0x000fe200078f30ff */
[----:B------:R1:W-:Y:S01]  /*0a40*/  LDGSTS.E.BYPASS.LTC128B.128 [R13+0xa080], [R34.64+0x80], !P1 ;  /* 0x0a080080220d7fae */ /* 0x0003e2000c901d58 */
[----:B------:R-:W-:Y:S01]  /*0a50*/  ISETP.GE.AND P1, PT, R12, c[0x0][0x19c], PT ;  /* 0x000067000c007a0c */ /* 0x000fe20003f26270 */
[----:B------:R-:W-:Y:S01]  /*0a60*/  IMAD.IADD R18, R220, 0x1, -R3 ;  /* 0x00000001dc127824 */ /* 0x000fe200078e0a03 */
[----:B------:R-:W-:Y:S01]  /*0a70*/  LEA.HI R0, R25, R25, RZ, 0x1 ;  /* 0x0000001919007211 */ /* 0x000fe200078f08ff */
[----:B------:R2:W-:Y:S01]  /*0a80*/  LDGSTS.E.BYPASS.LTC128B.128 [R13+0x7080], [R26.64], !P6 ;  /* 0x070800001a0d7fae */ /* 0x0005e2000f101d58 */
[----:B------:R-:W-:-:S02]  /*0a90*/  ISETP.LT.OR P2, PT, R22, 0x1, P1 ;  /* 0x000000011600780c */ /* 0x000fc40000f41670 */
[----:B------:R-:W-:Y:S01]  /*0aa0*/  SHF.R.S32.HI R3, RZ, 0x1f, R18 ;  /* 0x0000001fff037819 */ /* 0x000fe20000011412 */
[----:B------:R2:W-:Y:S01]  /*0ab0*/  LDGSTS.E.BYPASS.LTC128B.128 [R13+0x9080], [R26.64+0x40], !P5 ;  /* 0x090800401a0d7fae */ /* 0x0005e2000e901d58 */
[----:B------:R-:W-:Y:S02]  /*0ac0*/  ISETP.GE.AND P5, PT, R14, c[0x0][0x19c], PT ;  /* 0x000067000e007a0c */ /* 0x000fe40003fa6270 */
[----:B------:R-:W-:Y:S01]  /*0ad0*/  LEA.HI R5, R18, R18, RZ, 0x1 ;  /* 0x0000001212057211 */ /* 0x000fe200078f08ff */
[----:B------:R2:W-:Y:S01]  /*0ae0*/  LDGSTS.E.BYPASS.LTC128B.128 [R13+0xb080], [R26.64+0x80], !P4 ;  /* 0x0b0800801a0d7fae */ /* 0x0005e2000e101d58 */
[----:B------:R-:W-:Y:S02]  /*0af0*/  ISETP.GE.AND P4, PT, R215, c[0x0][0x19c], PT ;  /* 0x00006700d7007a0c */ /* 0x000fe40003f86270 */
[C---:B------:R-:W-:Y:S02]  /*0b00*/  ISETP.LT.OR P3, PT, R22.reuse, 0x1, P5 ;  /* 0x000000011600780c */ /* 0x040fe40002f61670 */
[----:B------:R-:W-:-:S02]  /*0b10*/  ISETP.LT.OR P0, PT, R22, 0x1, P4 ;  /* 0x000000011600780c */ /* 0x000fc40002701670 */
[----:B------:R-:W-:Y:S02]  /*0b20*/  LEA.HI R20, R3, R18, RZ, 0x3 ;  /* 0x0000001203147211 */ /* 0x000fe400078f18ff */
[----:B------:R-:W-:Y:S02]  /*0b30*/  LOP3.LUT R24, R0, 0x7fffffe, RZ, 0xc0, !PT ;  /* 0x07fffffe00187812 */ /* 0x000fe400078ec0ff */
[----:B------:R-:W-:Y:S02]  /*0b40*/  LOP3.LUT R7, R5, 0x7fffffe, RZ, 0xc0, !PT ;  /* 0x07fffffe05077812 */ /* 0x000fe400078ec0ff */
[----:B------:R-:W-:Y:S02]  /*0b50*/  LOP3.LUT R3, R20, 0xfffffff8, RZ, 0xc0, !PT ;  /* 0xfffffff814037812 */ /* 0x000fe400078ec0ff */
[----:B------:R-:W-:Y:S01]  /*0b60*/  ISETP.LT.OR P5, PT, R22, 0x41, P5 ;  /* 0x000000411600780c */ /* 0x000fe20002fa1670 */
[----:B------:R1:W-:Y:S01]  /*0b70*/  LDGSTS.E.BYPASS.LTC128B.128 [R13+0x80], [R32.64], !P3 ;  /* 0x00080000200d7fae */ /* 0x0003e2000d901d58 */
[----:B------:R-:W-:Y:S01]  /*0b80*/  ISETP.GE.AND P3, PT, R215, c[0x0][0x16c], PT ;  /* 0x00005b00d7007a0c */ /* 0x000fe20003f66270 */
[----:B------:R-:W-:Y:S01]  /*0b90*/  IMAD.IADD R210, R18, 0x1, -R7 ;  /* 0x0000000112d27824 */ /* 0x000fe200078e0a07 */
[----:B------:R-:W-:Y:S01]  /*0ba0*/  SHF.R.S32.HI R10, RZ, 0x6, R10 ;  /* 0x00000006ff0a7819 */ /* 0x000fe2000001140a */
[----:B------:R1:W-:Y:S01]  /*0bb0*/  LDGSTS.E.BYPASS.LTC128B.128 [R13+0x2080], [R32.64+0x40], !P2 ;  /* 0x02080040200d7fae */ /* 0x0003e2000d101d58 */
[----:B------:R-:W-:Y:S01]  /*0bc0*/  ISETP.GE.AND P2, PT, R14, c[0x0][0x16c], PT ;  /* 0x00005b000e007a0c */ /* 0x000fe20003f46270 */
[----:B------:R-:W-:Y:S01]  /*0bd0*/  IMAD.IADD R3, R18, 0x1, -R3 ;  /* 0x0000000112037824 */ /* 0x000fe200078e0a03 */
[----:B------:R-:W-:Y:S01]  /*0be0*/  ISETP.LT.OR P1, PT, R22, 0x41, P1 ;  /* 0x000000411600780c */ /* 0x000fe20000f21670 */
[----:B------:R1:W-:Y:S01]  /*0bf0*/  LDGSTS.E.BYPASS.LTC128B.128 [R13+0x4080], [R32.64+0x80], !P0 ;  /* 0x04080080200d7fae */ /* 0x0003e2000c101d58 */
[C---:B------:R-:W-:Y:S01]  /*0c00*/  ISETP.GE.AND P0, PT, R12.reuse, c[0x0][0x16c], PT ;  /* 0x00005b000c007a0c */ /* 0x040fe20003f06270 */
[----:B------:R-:W-:Y:S01]  /*0c10*/  IMAD R212, R211, 0x4, R10 ;  /* 0x00000004d3d47824 */ /* 0x000fe200078e020a */
[----:B------:R-:W-:Y:S01]  /*0c20*/  SEL R217, RZ, 0x1, P2 ;  /* 0x00000001ffd97807 */ /* 0x000fe20001000000 */
[C---:B--2---:R-:W-:Y:S01]  /*0c30*/  IMAD.IADD R27, R25.reuse, 0x1, -R24 ;  /* 0x00000001191b7824 */ /* 0x044fe200078e0a18 */
[----:B------:R-:W-:Y:S01]  /*0c40*/  ISETP.GE.AND P2, PT, R12, c[0x0][0x1fc], PT ;  /* 0x00007f000c007a0c */ /* 0x000fe20003f46270 */
[----:B------:R1:W-:Y:S01]  /*0c50*/  LDGSTS.E.BYPASS.LTC128B.128 [R13+0x1080], [R30.64], !P5 ;  /* 0x010800001e0d7fae */ /* 0x0003e2000e901d58 */
[----:B------:R-:W-:Y:S01]  /*0c60*/  SEL R24, RZ, 0x4, P3 ;  /* 0x00000004ff187807 */ /* 0x000fe20001800000 */
[----:B------:R-:W-:Y:S01]  /*0c70*/  IMAD R212, R212, 0x8, R27 ;  /* 0x00000008d4d47824 */ /* 0x000fe200078e021b */
[----:B------:R-:W-:Y:S01]  /*0c80*/  SEL R18, RZ, 0x2, P0 ;  /* 0x00000002ff127807 */ /* 0x000fe20000000000 */
[----:B------:R-:W-:Y:S01]  /*0c90*/  IMAD.SHL.U32 R25, R25, 0x40, RZ ;  /* 0x0000004019197824 */ /* 0x000fe200078e00ff */
[----:B------:R-:W-:Y:S01]  /*0ca0*/  ISETP.GE.AND P3, PT, R14, c[0x0][0x1fc], PT ;  /* 0x00007f000e007a0c */ /* 0x000fe20003f66270 */
[----:B------:R1:W-:Y:S01]  /*0cb0*/  LDGSTS.E.BYPASS.LTC128B.128 [R13+0x3080], [R30.64+0x40], !P1 ;  /* 0x030800401e0d7fae */ /* 0x0003e2000c901d58 */
[----:B------:R-:W-:-:S02]  /*0cc0*/  SEL R7, RZ, 0xffffffff, P2 ;  /* 0xffffffffff077807 */ /* 0x000fc40001000000 */
[----:B------:R-:W-:Y:S02]  /*0cd0*/  ISETP.GE.AND P2, PT, R215, c[0x0][0x1fc], PT ;  /* 0x00007f00d7007a0c */ /* 0x000fe40003f46270 */
[----:B------:R-:W-:Y:S01]  /*0ce0*/  IADD3 R24, R24, R18, R217 ;  /* 0x0000001218187210 */ /* 0x000fe20007ffe0d9 */
[----:B------:R-:W-:Y:S01]  /*0cf0*/  IMAD.SHL.U32 R7, R7, 0x2, RZ ;  /* 0x0000000207077824 */ /* 0x000fe200078e00ff */
[----:B------:R-:W-:Y:S02]  /*0d00*/  ISETP.LT.OR P4, PT, R22, 0x41, P4 ;  /* 0x000000411600780c */ /* 0x000fe40002781670 */
[----:B------:R-:W-:Y:S02]  /*0d10*/  SEL R22, RZ, 0x1, P3 ;  /* 0x00000001ff167807 */ /* 0x000fe40001800000 */
[----:B------:R-:W-:Y:S02]  /*0d20*/  SEL R18, RZ, 0x4, P2 ;  /* 0x00000004ff127807 */ /* 0x000fe40001000000 */
[----:B------:R-:W-:-:S02]  /*0d30*/  LOP3.LUT P3, RZ, R24, 0x1, RZ, 0xc0, !PT ;  /* 0x0000000118ff7812 */ /* 0x000fc4000786c0ff */
[C---:B------:R-:W-:Y:S02]  /*0d40*/  LOP3.LUT P2, RZ, R24.reuse, 0x2, RZ, 0xc0, !PT ;  /* 0x0000000218ff7812 */ /* 0x040fe4000784c0ff */
[----:B------:R-:W-:Y:S02]  /*0d50*/  LOP3.LUT P5, RZ, R24, 0x4, RZ, 0xc0, !PT ;  /* 0x0000000418ff7812 */ /* 0x000fe400078ac0ff */
[----:B------:R-:W-:Y:S01]  /*0d60*/  LEA.HI R26, R2, R23, RZ, 0x1 ;  /* 0x00000017021a7211 */ /* 0x000fe200078f08ff */
[----:B------:R1:W-:Y:S01]  /*0d70*/  LDGSTS.E.BYPASS.LTC128B.128 [R13+0x5080], [R30.64+0x80], !P4 ;  /* 0x050800801e0d7fae */ /* 0x0003e2000e101d58 */
[C---:B------:R-:W-:Y:S02]  /*0d80*/  ISETP.GE.OR P3, PT, R224.reuse, c[0x0][0x168], !P3 ;  /* 0x00005a00e0007a0c */ /* 0x040fe40005f66670 */
[C---:B------:R-:W-:Y:S01]  /*0d90*/  ISETP.GE.OR P2, PT, R224.reuse, c[0x0][0x168], !P2 ;  /* 0x00005a00e0007a0c */ /* 0x040fe20005746670 */
[----:B------:R-:W0:Y:S01]  /*0da0*/  LDGDEPBAR ;  /* 0x00000000000079af */ /* 0x000e220000000000 */
[----:B------:R-:W-:-:S02]  /*0db0*/  ISETP.GE.OR P5, PT, R224, c[0x0][0x168], !P5 ;  /* 0x00005a00e0007a0c */ /* 0x000fc40006fa6670 */
[----:B------:R-:W-:Y:S02]  /*0dc0*/  LOP3.LUT R26, R26, 0xfffffffe, RZ, 0xc0, !PT ;  /* 0xfffffffe1a1a7812 */ /* 0x000fe400078ec0ff */
[----:B------:R-:W-:Y:S02]  /*0dd0*/  LOP3.LUT R27, R7, 0x2, R22, 0xe2, !PT ;  /* 0x00000002071b7812 */ /* 0x000fe400078ee216 */
[----:B------:R-:W-:Y:S01]  /*0de0*/  ISETP.GT.AND P1, PT, R220, 0xf, PT ;  /* 0x0000000fdc00780c */ /* 0x000fe20003f24270 */
[----:B------:R-:W-:Y:S01]  /*0df0*/  IMAD.IADD R7, R23, 0x1, -R26 ;  /* 0x0000000117077824 */ /* 0x000fe200078e0a1a */
[----:B------:R-:W-:Y:S01]  /*0e00*/  LOP3.LUT R22, R27, R18, RZ, 0xfc, !PT ;  /* 0x000000121b167212 */ /* 0x000fe200078efcff */
[----:B------:R1:W-:Y:S01]  /*0e10*/  LDGSTS.E.BYPASS.LTC128B.128 [R13+0xc080], [R232.64], !P3 ;  /* 0x0c080000e80d7fae */ /* 0x0003e2000d901d58 */
[----:B------:R-:W-:Y:S01]  /*0e20*/  SHF.R.S32.HI R20, RZ, 0x3, R20 ;  /* 0x00000003ff147819 */ /* 0x000fe20000011414 */
[----:B------:R-:W-:Y:S01]  /*0e30*/  IMAD.SHL.U32 R209, R7, 0x400, RZ ;  /* 0x0000040007d17824 */ /* 0x000fe200078e00ff */
[----:B------:R-:W-:Y:S01]  /*0e40*/  LOP3.LUT P4, RZ, R22, 0x1, RZ, 0xc0, !PT ;  /* 0x0000000116ff7812 */ /* 0x000fe2000788c0ff */
[----:B------:R1:W-:Y:S01]  /*0e50*/  LDGSTS.E.BYPASS.LTC128B.128 [R13+0xd080], [R232.64+0x40], !P2 ;  /* 0x0d080040e80d7fae */ /* 0x0003e2000d101d58 */
[----:B------:R-:W-:Y:S01]  /*0e60*/  IMAD.SHL.U32 R23, R23, 0x10, RZ ;  /* 0x0000001017177824 */ /* 0x000fe200078e00ff */
[----:B------:R-:W-:Y:S01]  /*0e70*/  LOP3.LUT R24, R25, 0x1c0, RZ, 0xc0, !PT ;  /* 0x000001c019187812 */ /* 0x000fe200078ec0ff */
[----:B------:R-:W-:Y:S01]  /*0e80*/  IMAD R231, R8, 0x2, R209 ;  /* 0x0000000208e77824 */ /* 0x000fe200078e02d1 */
[----:B------:R1:W-:Y:S01]  /*0e90*/  LDGSTS.E.BYPASS.LTC128B.128 [R13+0xe080], [R232.64+0x80], !P5 ;  /* 0x0e080080e80d7fae */ /* 0x0003e2000e901d58 */
[----:B------:R-:W-:Y:S01]  /*0ea0*/  ISETP.GE.OR P5, PT, R224, c[0x0][0x168], !P4 ;  /* 0x00005a00e0007a0c */ /* 0x000fe200067a6670 */
[----:B------:R-:W-:Y:S01]  /*0eb0*/  IMAD R210, R20, 0x8, R210 ;  /* 0x0000000814d27824 */ /* 0x000fe200078e02d2 */
[----:B------:R-:W-:Y:S01]  /*0ec0*/  LOP3.LUT R23, R24, 0x30, R23, 0xf8, !PT ;  /* 0x0000003018177812 */ /* 0x000fe200078ef817 */
[----:B------:R-:W-:Y:S01]  /*0ed0*/  IMAD R209, R20, 0x200, R209 ;  /* 0x0000020014d17824 */ /* 0x000fe200078e02d1 */
[--C-:B------:R-:W-:Y:S01]  /*0ee0*/  SHF.R.S32.HI R20, RZ, 0x1, R5.reuse ;  /* 0x00000001ff147819 */ /* 0x100fe20000011405 */
[----:B------:R-:W-:Y:S01]  /*0ef0*/  IMAD.SHL.U32 R210, R210, 0x20, RZ ;  /* 0x00000020d2d27824 */ /* 0x000fe200078e00ff */
[----:B------:R-:W-:-:S02]  /*0f00*/  SHF.R.S32.HI R5, RZ, 0x1f, R5 ;  /* 0x0000001fff057819 */ /* 0x000fc40000011405 */
[----:B------:R-:W-:Y:S01]  /*0f10*/  LEA.HI R8, R21, R220, RZ, 0x7 ;  /* 0x000000dc15087211 */ /* 0x000fe200078f38ff */
[----:B------:R-:W-:Y:S01]  /*0f20*/  @!P1 IMAD.SHL.U32 R21, R220, 0x10, RZ ;  /* 0x00000010dc159824 */ /* 0x000fe200078e00ff */
[----:B------:R-:W-:Y:S02]  /*0f30*/  SHF.R.S32.HI R19, RZ, 0x1f, R19 ;  /* 0x0000001fff137819 */ /* 0x000fe40000011413 */
[----:B------:R-:W-:Y:S02]  /*0f40*/  SHF.R.U32.HI R18, RZ, 0x3, R24 ;  /* 0x00000003ff127819 */ /* 0x000fe40000011618 */
[C---:B------:R-:W-:Y:S01]  /*0f50*/  LOP3.LUT P3, RZ, R22.reuse, 0x2, RZ, 0xc0, !PT ;  /* 0x0000000216ff7812 */ /* 0x040fe2000786c0ff */
[----:B------:R2:W-:Y:S01]  /*0f60*/  @!P1 LDGSTS.E.BYPASS.LTC128B.128 [R21+0x18080], [R28.64] ;  /* 0x180800001c159fae */ /* 0x0005e2000b901d58 */
[----:B------:R-:W-:Y:S01]  /*0f70*/  LEA.HI R24, R5, R20, RZ, 0x2 ;  /* 0x0000001405187211 */ /* 0x000fe200078f10ff */
[----:B------:R-:W-:Y:S01]  /*0f80*/  IMAD.SHL.U32 R5, R211, 0x10, RZ ;  /* 0x00000010d3057824 */ /* 0x000fe200078e00ff */
[----:B------:R-:W-:Y:S01]  /*0f90*/  LOP3.LUT R23, R23, 0x8, R6, 0xf8, !PT ;  /* 0x0000000817177812 */ /* 0x000fe200078ef806 */
[----:B------:R-:W0:Y:S01]  /*0fa0*/  LDGDEPBAR ;  /* 0x00000000000079af */ /* 0x000e220000000000 */
[----:B------:R-:W-:-:S02]  /*0fb0*/  LOP3.LUT P2, RZ, R22, 0x4, RZ, 0xc0, !PT ;  /* 0x0000000416ff7812 */ /* 0x000fc4000784c0ff */
[----:B------:R-:W-:Y:S01]  /*0fc0*/  LEA.HI R19, R19, R224, RZ, 0x3 ;  /* 0x000000e013137211 */ /* 0x000fe200078f18ff */
[----:B------:R1:W-:Y:S01]  /*0fd0*/  LDGSTS.E.BYPASS.LTC128B.128 [R13+0x12080], [R222.64], !P5 ;  /* 0x12080000de0d7fae */ /* 0x0003e2000e901d58 */
[----:B------:R-:W-:Y:S02]  /*0fe0*/  SEL R22, RZ, 0xffffffff, P0 ;  /* 0xffffffffff167807 */ /* 0x000fe40000000000 */
[----:B------:R-:W-:Y:S02]  /*0ff0*/  ISETP.GE.OR P0, PT, R224, c[0x0][0x168], !P3 ;  /* 0x00005a00e0007a0c */ /* 0x000fe40005f06670 */
[----:B------:R-:W-:Y:S01]  /*1000*/  LOP3.LUT R18, R23, R18, RZ, 0x3c, !PT ;  /* 0x0000001217127212 */ /* 0x000fe200078e3cff */
[----:B------:R-:W-:Y:S01]  /*1010*/  IMAD.SHL.U32 R22, R22, 0x2, RZ ;  /* 0x0000000216167824 */ /* 0x000fe200078e00ff */
[----:B------:R-:W-:Y:S02]  /*1020*/  SHF.R.U32.HI R8, RZ, 0x4, R8 ;  /* 0x00000004ff087819 */ /* 0x000fe40000011608 */
[----:B------:R-:W-:Y:S01]  /*1030*/  LOP3.LUT R23, R19, 0xfffffff8, RZ, 0xc0, !PT ;  /* 0xfffffff813177812 */ /* 0x000fe200078ec0ff */
[----:B------:R-:W-:Y:S01]  /*1040*/  IMAD R211, R211, 0x200, R18 ;  /* 0x00000200d3d37824 */ /* 0x000fe200078e0212 */
[----:B------:R-:W-:-:S02]  /*1050*/  LOP3.LUT R5, R5, 0x10, RZ, 0xc0, !PT ;  /* 0x0000001005057812 */ /* 0x000fc400078ec0ff */
[C---:B------:R-:W-:Y:S02]  /*1060*/  ISETP.GE.OR P5, PT, R224.reuse, c[0x0][0x168], !P2 ;  /* 0x00005a00e0007a0c */ /* 0x040fe400057a6670 */
[----:B------:R-:W-:Y:S01]  /*1070*/  SHF.R.S32.HI R0, RZ, 0x1, R0 ;  /* 0x00000001ff007819 */ /* 0x000fe20000011400 */
[----:B------:R1:W-:Y:S01]  /*1080*/  LDGSTS.E.BYPASS.LTC128B.128 [R13+0x13080], [R222.64+0x40], !P0 ;  /* 0x13080040de0d7fae */ /* 0x0003e2000c101d58 */
[----:B------:R-:W-:Y:S01]  /*1090*/  LOP3.LUT R5, R5, 0x8, R8, 0xf8, !PT ;  /* 0x0000000805057812 */ /* 0x000fe200078ef808 */
[----:B------:R-:W-:Y:S01]  /*10a0*/  IMAD.IADD R8, R224, 0x1, -R23 ;  /* 0x00000001e0087824 */ /* 0x000fe200078e0a17 */
[----:B------:R-:W-:Y:S01]  /*10b0*/  LOP3.LUT R19, R24, 0xfffffffc, RZ, 0xc0, !PT ;  /* 0xfffffffc18137812 */ /* 0x000fe200078ec0ff */
[C---:B--2---:R-:W-:Y:S01]  /*10c0*/  IMAD.SHL.U32 R21, R0.reuse, 0x40, RZ ;  /* 0x0000004000157824 */ /* 0x044fe200078e00ff */
[----:B------:R-:W-:Y:S01]  /*10d0*/  LOP3.LUT P0, RZ, R0, 0x2, RZ, 0xc0, !PT ;  /* 0x0000000200ff7812 */ /* 0x000fe2000780c0ff */
[----:B------:R-:W-:Y:S01]  /*10e0*/  IMAD.SHL.U32 R23, R8, 0x40, RZ ;  /* 0x0000004008177824 */ /* 0x000fe200078e00ff */
[----:B------:R-:W-:Y:S01]  /*10f0*/  LOP3.LUT P6, RZ, R3, 0x4, RZ, 0xc0, !PT ;  /* 0x0000000403ff7812 */ /* 0x000fe200078cc0ff */
[----:B------:R-:W-:Y:S01]  /*1100*/  IMAD.SHL.U32 R0, R10, 0x8, RZ ;  /* 0x000000080a007824 */ /* 0x000fe200078e00ff */
[----:B------:R-:W-:Y:S01]  /*1110*/  LOP3.LUT R21, R21, 0xc0, RZ, 0xc0, !PT ;  /* 0x000000c015157812 */ /* 0x000fe200078ec0ff */
[----:B------:R1:W-:Y:S01]  /*1120*/  LDGSTS.E.BYPASS.LTC128B.128 [R13+0x14080], [R222.64+0x80], !P5 ;  /* 0x14080080de0d7fae */ /* 0x0003e2000e901d58 */
[----:B------:R-:W-:Y:S01]  /*1130*/  LOP3.LUT R23, R23, 0x1c0, RZ, 0xc0, !PT ;  /* 0x000001c017177812 */ /* 0x000fe200078ec0ff */
[----:B------:R-:W-:Y:S01]  /*1140*/  IMAD.IADD R19, R20, 0x1, -R19 ;  /* 0x0000000114137824 */ /* 0x000fe200078e0a13 */
[C---:B------:R-:W-:Y:S01]  /*1150*/  LOP3.LUT P5, RZ, R3.reuse, 0x2, RZ, 0xc0, !PT ;  /* 0x0000000203ff7812 */ /* 0x040fe200078ac0ff */
[----:B------:R-:W-:Y:S01]  /*1160*/  IMAD.SHL.U32 R3, R3, 0x40, RZ ;  /* 0x0000004003037824 */ /* 0x000fe200078e00ff */
[----:B------:R-:W-:-:S02]  /*1170*/  LOP3.LUT R20, R21, 0x8, R6, 0xf8, !PT ;  /* 0x0000000815147812 */ /* 0x000fc400078ef806 */
[----:B------:R-:W-:Y:S02]  /*1180*/  LOP3.LUT R0, R0, 0x18, RZ, 0xc0, !PT ;  /* 0x0000001800007812 */ /* 0x000fe400078ec0ff */
[----:B------:R-:W-:Y:S02]  /*1190*/  SHF.R.U32.HI R6, RZ, 0x3, R23 ;  /* 0x00000003ff067819 */ /* 0x000fe40000011617 */
[----:B------:R-:W-:Y:S02]  /*11a0*/  LOP3.LUT R3, R3, 0x1c0, RZ, 0xc0, !PT ;  /* 0x000001c003037812 */ /* 0x000fe400078ec0ff */
[----:B------:R-:W-:Y:S02]  /*11b0*/  LOP3.LUT R6, R6, R23, R0, 0x1e, !PT ;  /* 0x0000001706067212 */ /* 0x000fe400078e1e00 */
[----:B------:R-:W-:Y:S02]  /*11c0*/  LOP3.LUT R23, R2, 0xffffffe0, RZ, 0xc0, !PT ;  /* 0xffffffe002177812 */ /* 0x000fe400078ec0ff */
[----:B------:R-:W-:Y:S01]  /*11d0*/  LOP3.LUT R216, R216, 0x8, RZ, 0xc0, !PT ;  /* 0x00000008d8d87812 */ /* 0x000fe200078ec0ff */
[----:B------:R-:W-:Y:S01]  /*11e0*/  IMAD.IADD R231, R231, 0x1, R6 ;  /* 0x00000001e7e77824 */ /* 0x000fe200078e0206 */
[----:B------:R-:W-:Y:S01]  /*11f0*/  SHF.R.U32.HI R18, RZ, 0x3, R3 ;  /* 0x00000003ff127819 */ /* 0x000fe20000011603 */
[----:B------:R-:W-:Y:S01]  /*1200*/  IMAD.IADD R2, R220, 0x1, -R23 ;  /* 0x00000001dc027824 */ /* 0x000fe200078e0a17 */
[----:B------:R-:W-:Y:S01]  /*1210*/  SHF.R.U32.HI R21, RZ, 0x3, R21 ;  /* 0x00000003ff157819 */ /* 0x000fe20000011615 */
[----:B------:R-:W-:Y:S01]  /*1220*/  IMAD.SHL.U32 R231, R231, 0x2, RZ ;  /* 0x00000002e7e77824 */ /* 0x000fe200078e00ff */
[----:B------:R-:W-:-:S02]  /*1230*/  LOP3.LUT R18, R18, R3, R216, 0x1e, !PT ;  /* 0x0000000312127212 */ /* 0x000fc400078e1ed8 */
[----:B------:R-:W-:Y:S02]  /*1240*/  SEL R3, R213, 0xfffffff0, !P0 ;  /* 0xfffffff0d5037807 */ /* 0x000fe40004000000 */
[C---:B------:R-:W-:Y:S01]  /*1250*/  LOP3.LUT P0, RZ, R19.reuse, 0x2, RZ, 0xc0, !PT ;  /* 0x0000000213ff7812 */ /* 0x040fe2000780c0ff */
[----:B------:R-:W-:Y:S01]  /*1260*/  IMAD.SHL.U32 R19, R19, 0x40, RZ ;  /* 0x0000004013137824 */ /* 0x000fe200078e00ff */
[----:B------:R-:W-:Y:S01]  /*1270*/  SHF.R.S32.HI R23, RZ, 0x1f, R2 ;  /* 0x0000001fff177819 */ /* 0x000fe20000011402 */
[----:B------:R-:W-:Y:S01]  /*1280*/  IMAD.IADD R209, R209, 0x1, R18 ;  /* 0x00000001d1d17824 */ /* 0x000fe200078e0212 */
[----:B------:R-:W-:Y:S02]  /*1290*/  LOP3.LUT R21, R20, R21, RZ, 0x3c, !PT ;  /* 0x0000001514157212 */ /* 0x000fe400078e3cff */
[----:B------:R-:W-:Y:S02]  /*12a0*/  SEL R206, R213, 0xfffffff0, !P5 ;  /* 0xfffffff0d5ce7807 */ /* 0x000fe40006800000 */
[----:B------:R-:W-:Y:S01]  /*12b0*/  LOP3.LUT R19, R19, 0xc0, RZ, 0xc0, !PT ;  /* 0x000000c013137812 */ /* 0x000fe200078ec0ff */
[----:B------:R-:W-:Y:S01]  /*12c0*/  IMAD.U32 R212, R212, 0x20, R21 ;  /* 0x00000020d4d47824 */ /* 0x000fe200078e0015 */
[----:B------:R-:W-:Y:S01]  /*12d0*/  PLOP3.LUT P5, PT, PT, PT, UP0, 0x80, 0x0 ;  /* 0x000000000000781c */ /* 0x000fe20003faf008 */
[----:B------:R-:W-:Y:S01]  /*12e0*/  @!P1 IMAD.SHL.U32 R21, R220, 0x10, RZ ;  /* 0x00000010dc159824 */ /* 0x000fe200078e00ff */
[----:B------:R-:W-:-:S02]  /*12f0*/  LEA.HI R6, R23, R2, RZ, 0x2 ;  /* 0x0000000217067211 */ /* 0x000fc400078f10ff */
[--C-:B------:R-:W-:Y:S02]  /*1300*/  SHF.R.U32.HI R20, RZ, 0x3, R19.reuse ;  /* 0x00000003ff147819 */ /* 0x100fe40000011613 */
[----:B------:R-:W-:Y:S01]  /*1310*/  SHF.R.S32.HI R218, RZ, 0x2, R6 ;  /* 0x00000002ffda7819 */ /* 0x000fe20000011406 */
[----:B------:R1:W-:Y:S01]  /*1320*/  @!P1 LDGSTS.E.BYPASS.LTC128B.128 [R21+0x18280], [R16.64] ;  /* 0x1828000010159fae */ /* 0x0003e2000b901d58 */
[C---:B------:R-:W-:Y:S02]  /*1330*/  LOP3.LUT R216, R20.reuse, R19, R216, 0x1e, !PT ;  /* 0x0000001314d87212 */ /* 0x040fe400078e1ed8 */
        /* <DEDUP_REMOVED lines=38> */
.L_x_688:
[----:B------:R-:W-:Y:S05]  /*15a0*/  BSYNC B0 ;  /* 0x0000000000007941 */ /* 0x000fea0003800000 */
.L_x_687:
        /* <DEDUP_REMOVED lines=59> */
[----:B-1----:R-:W-:Y:S01]  /*1960*/  IMAD.WIDE.U32 R12, R11, c[0x0][0x238], R220 ;  /* 0x00008e000b0c7a25 */ /* 0x002fe200078e00dc */
[----:B------:R-:W-:Y:S01]  /*1970*/  LOP3.LUT R5, R5, 0xfffffffc, RZ, 0xc0, !PT ;  /* 0xfffffffc05057812 */ /* 0x000fe200078ec0ff */
[----:B------:R-:W-:Y:S01]  /*1980*/  UIMAD UR4, UR13, UR4, URZ ;  /* 0x000000040d0472a4 */ /* 0x000fe2000f8e023f */
[----:B------:R-:W-:Y:S01]  /*1990*/  LEA R209, R209, 0x1c480, 0x1 ;  /* 0x0001c480d1d17811 */ /* 0x000fe200078e08ff */
[----:B------:R-:W-:Y:S01]  /*19a0*/  UIADD3 UR6, UR6, 0x3f, URZ ;  /* 0x0000003f06067890 */ /* 0x000fe2000fffe03f */
[----:B------:R-:W-:Y:S01]  /*19b0*/  LOP3.LUT R7, R6, 0xfffffffc, RZ, 0xc0, !PT ;  /* 0xfffffffc06077812 */ /* 0x000fe200078ec0ff */
[----:B------:R-:W-:Y:S01]  /*19c0*/  IMAD.IADD R10, R10, 0x1, -R5 ;  /* 0x000000010a0a7824 */ /* 0x000fe200078e0a05 */
[----:B------:R-:W-:Y:S01]  /*19d0*/  UIMAD UR8, UR8, UR5, UR4 ;  /* 0x00000005080872a4 */ /* 0x000fe2000f8e0204 */
[----:B------:R-:W-:Y:S01]  /*19e0*/  IMAD.IADD R13, R13, 0x1, R4 ;  /* 0x000000010d0d7824 */ /* 0x000fe200078e0204 */
[----:B------:R-:W-:Y:S01]  /*19f0*/  IADD3 R7, R2, -R7, RZ ;  /* 0x8000000702077210 */ /* 0x000fe20007ffe0ff */
[----:B------:R-:W-:Y:S01]  /*1a00*/  USHF.R.S32.HI UR4, URZ, 0x1f, UR6 ;  /* 0x0000001f3f047899 */ /* 0x000fe20008011406 */
[----:B------:R-:W-:Y:S01]  /*1a10*/  LEA R208, R206, R209, 0x1 ;  /* 0x000000d1ced07211 */ /* 0x000fe200078e08ff */
[----:B------:R-:W-:Y:S01]  /*1a20*/  IMAD R207, R0, 0x2, R209 ;  /* 0x0000000200cf7824 */ /* 0x000fe200078e02d1 */
[C---:B------:R-:W-:Y:S01]  /*1a30*/  IADD3 R5, R231.reuse, 0x18480, RZ ;  /* 0x00018480e7057810 */ /* 0x040fe20007ffe0ff */
[----:B------:R-:W-:Y:S01]  /*1a40*/  IMAD R10, R10, -0x8, R9 ;  /* 0xfffffff80a0a7824 */ /* 0x000fe200078e0209 */
[----:B------:R-:W-:Y:S01]  /*1a50*/  IADD3 R229, R231, 0x184c0, RZ ;  /* 0x000184c0e7e57810 */ /* 0x000fe20007ffe0ff */
[----:B------:R-:W-:Y:S01]  /*1a60*/  IMAD.SHL.U32 R212, R212, 0x2, RZ ;  /* 0x00000002d4d47824 */ /* 0x000fe200078e00ff */
[----:B------:R-:W-:Y:S01]  /*1a70*/  ULEA.HI UR4, UR4, UR6, URZ, 0x6 ;  /* 0x0000000604047291 */ /* 0x000fe2000f8f303f */
[----:B------:R-:W-:Y:S01]  /*1a80*/  IMAD.WIDE.U32 R234, R234, c[0x0][0x240], R12 ;  /* 0x00009000eaea7a25 */ /* 0x000fe200078e000c */
[----:B------:R-:W-:Y:S01]  /*1a90*/  @P0 IADD3 R229, R5, -0x40, RZ ;  /* 0xffffffc005e50810 */ /* 0x000fe20007ffe0ff */
[----:B------:R-:W-:Y:S01]  /*1aa0*/  CS2R R162, SRZ ;  /* 0x0000000000a27805 */ /* 0x000fe2000001ff00 */
[----:B------:R-:W-:Y:S01]  /*1ab0*/  LEA R210, R210, 0x80, 0x1 ;  /* 0x00000080d2d27811 */ /* 0x000fe200078e08ff */
[----:B------:R-:W-:Y:S01]  /*1ac0*/  IMAD R230, R7, -0x2, R10 ;  /* 0xfffffffe07e67824 */ /* 0x000fe200078e020a */
[----:B------:R-:W-:Y:S01]  /*1ad0*/  CS2R R160, SRZ ;  /* 0x0000000000a07805 */ /* 0x000fe2000001ff00 */
        /* <DEDUP_REMOVED lines=50> */
[----:B------:R-:W-:Y:S01]  /*1e00*/  IADD3 R205, R216, R213, RZ ;  /* 0x000000d5d8cd7210 */ /* 0x000fe20007ffe0ff */
[----:B------:R-:W-:Y:S01]  /*1e10*/  UMOV UR5, URZ ;  /* 0x0000003f00057c82 */ /* 0x000fe20008000000 */
[----:B------:R-:W-:Y:S01]  /*1e20*/  IADD3 R236, R235, UR8, RZ ;  /* 0x00000008ebec7c10 */ /* 0x000fe2000fffe0ff */
[----:B------:R-:W-:-:S02]  /*1e30*/  UMOV UR17, 0x1 ;  /* 0x0000000100117882 */ /* 0x000fc40000000000 */
[----:B------:R-:W-:Y:S02]  /*1e40*/  UMOV UR10, URZ ;  /* 0x0000003f000a7c82 */ /* 0x000fe40008000000 */
[----:B------:R-:W-:Y:S02]  /*1e50*/  UMOV UR16, URZ ;  /* 0x0000003f00107c82 */ /* 0x000fe40008000000 */
[----:B------:R-:W-:Y:S02]  /*1e60*/  ULDC UR9, c[0x0][0x168] ;  /* 0x00005a0000097ab9 */ /* 0x000fe40000000800 */
[----:B------:R-:W-:Y:S02]  /*1e70*/  USHF.R.S32.HI UR14, URZ, 0x6, UR4 ;  /* 0x000000063f0e7899 */ /* 0x000fe40008011404 */
[----:B------:R-:W-:Y:S02]  /*1e80*/  ULDC UR8, c[0x0][0x168] ;  /* 0x00005a0000087ab9 */ /* 0x000fe40000000800 */
.L_x_692:
        /* <DEDUP_REMOVED lines=105> */
[----:B---34-:R-:W1:Y:S01]  /*2520*/  @!P1 S2R R3, SR_CTAID.Y ;  /* 0x0000000000039919 */ /* 0x018e620000002600 */
        /* <DEDUP_REMOVED lines=41> */
.L_x_690:
[-C--:B-1234-:R-:W-:Y:S01]  /*27c0*/  HMMA.16816.F32 R36, R164, R168.reuse, RZ ;  /* 0x000000a8a424723c */ /* 0x09efe200000018ff */
        /* <DEDUP_REMOVED lines=395> */
[----:B-12-4-:R-:W1:Y:S01]  /*4080*/  S2R R5, SR_CTAID.Y ;  /* 0x0000000000057919 */ /* 0x016e620000002600 */
        /* <DEDUP_REMOVED lines=40> */
.L_x_691:
        /* <DEDUP_REMOVED lines=190> */
.L_x_689:
[----:B------:R-:W3:Y:S01]  /*4ef0*/  S2UR UR12, SR_CTAID.Y ;  /* 0x00000000000c79c3 */ /* 0x000ee20000002600 */
[----:B------:R-:W-:Y:S01]  /*4f00*/  UMOV UR4, 0x1 ;  /* 0x0000000100047882 */ /* 0x000fe20000000000 */
[----:B------:R-:W-:Y:S01]  /*4f10*/  ISETP.NE.AND P1, PT, R220, RZ, PT ;  /* 0x000000ffdc00720c */ /* 0x000fe20003f25270 */
[----:B------:R-:W-:Y:S01]  /*4f20*/  ULDC.64 UR10, c[0x0][0x338] ;  /* 0x0000ce00000a7ab9 */ /* 0x000fe20000000a00 */
[----:B------:R-:W-:Y:S01]  /*4f30*/  BSSY B0, `(.L_x_693) ;  /* 0x0000056000007945 */ /* 0x000fe20003800000 */
[----:B------:R-:W-:Y:S01]  /*4f40*/  UISETP.NE.AND UP0, UPT, UR4, UR10, UPT ;  /* 0x0000000a0400728c */ /* 0x000fe2000bf05270 */
[----:B------:R-:W-:Y:S01]  /*4f50*/  FMUL.FTZ R116, R116, c[0x0][0x298] ;  /* 0x0000a60074747a20 */ /* 0x000fe20000410000 */
[----:B------:R-:W-:Y:S01]  /*4f60*/  ULDC UR8, c[0x0][0x340] ;  /* 0x0000d00000087ab9 */ /* 0x000fe20000000800 */
[----:B------:R-:W4:Y:S01]  /*4f70*/  S2UR UR7, SR_CTAID.X ;  /* 0x00000000000779c3 */ /* 0x000f220000002500 */
[----:B------:R-:W-:Y:S01]  /*4f80*/  ULDC UR4, c[0x0][0x358] ;  /* 0x0000d60000047ab9 */ /* 0x000fe20000000800 */
[----:B------:R-:W-:Y:S01]  /*4f90*/  FMUL.FTZ R117, R117, c[0x0][0x298] ;  /* 0x0000a60075757a20 */ /* 0x000fe20000410000 */
[----:B------:R-:W-:Y:S01]  /*4fa0*/  ULDC UR5, c[0x0][0x2f4] ;  /* 0x0000bd0000057ab9 */ /* 0x000fe20000000800 */
[----:B------:R-:W-:-:S02]  /*4fb0*/  FMUL.FTZ R118, R118, c[0x0][0x298] ;  /* 0x0000a60076767a20 */ /* 0x000fc40000410000 */
[----:B------:R-:W-:Y:S02]  /*4fc0*/  FMUL.FTZ R119, R119, c[0x0][0x298] ;  /* 0x0000a60077777a20 */ /* 0x000fe40000410000 */
[----:B------:R-:W5:Y:S01]  /*4fd0*/  S2UR UR6, SR_CTAID.Z ;  /* 0x00000000000679c3 */ /* 0x000f620000002700 */
[----:B------:R-:W-:Y:S02]  /*4fe0*/  FMUL.FTZ R120, R120, c[0x0][0x298] ;  /* 0x0000a60078787a20 */ /* 0x000fe40000410000 */
[----:B------:R-:W-:Y:S02]  /*4ff0*/  FMUL.FTZ R121, R121, c[0x0][0x298] ;  /* 0x0000a60079797a20 */ /* 0x000fe40000410000 */
[----:B------:R-:W-:Y:S02]  /*5000*/  FMUL.FTZ R122, R122, c[0x0][0x298] ;  /* 0x0000a6007a7a7a20 */ /* 0x000fe40000410000 */
[----:B------:R-:W-:Y:S01]  /*5010*/  FMUL.FTZ R123, R123, c[0x0][0x298] ;  /* 0x0000a6007b7b7a20 */ /* 0x000fe20000410000 */
[----:B---3--:R-:W-:Y:S01]  /*5020*/  UIMAD.WIDE.U32 UR16, UR12, UR11, URZ ;  /* 0x0000000b0c1072a5 */ /* 0x008fe2000f8e003f */
[----:B------:R-:W-:Y:S01]  /*5030*/  FMUL.FTZ R128, R128, c[0x0][0x298] ;  /* 0x0000a60080807a20 */ /* 0x000fe20000410000 */
[----:B------:R-:W-:Y:S01]  /*5040*/  USHF.R.S32.HI UR15, URZ, 0x1f, UR12 ;  /* 0x0000001f3f0f7899 */ /* 0x000fe2000801140c */
[----:B------:R-:W-:Y:S01]  /*5050*/  FMUL.FTZ R129, R129, c[0x0][0x298] ;  /* 0x0000a60081817a20 */ /* 0x000fe20000410000 */
[----:B------:R-:W-:Y:S01]  /*5060*/  UMOV UR11, UR12 ;  /* 0x0000000c000b7c82 */ /* 0x000fe20008000000 */
[----:B------:R-:W-:Y:S01]  /*5070*/  FMUL.FTZ R130, R130, c[0x0][0x298] ;  /* 0x0000a60082827a20 */ /* 0x000fe20000410000 */
[----:B------:R-:W-:Y:S01]  /*5080*/  @UP0 USHF.R.U32.HI UR11, URZ, UR8, UR17 ;  /* 0x000000083f0b0299 */ /* 0x000fe20008011611 */
[----:B------:R-:W-:Y:S01]  /*5090*/  FMUL.FTZ R131, R131, c[0x0][0x298] ;  /* 0x0000a60083837a20 */ /* 0x000fe20000410000 */
[----:B----4-:R-:W-:Y:S01]  /*50a0*/  UIMAD UR8, UR7, UR4, URZ ;  /* 0x00000004070872a4 */ /* 0x010fe2000f8e023f */
[----:B------:R-:W-:Y:S01]  /*50b0*/  FMUL.FTZ R124, R124, c[0x0][0x298] ;  /* 0x0000a6007c7c7a20 */ /* 0x000fe20000410000 */
[----:B------:R-:W-:Y:S01]  /*50c0*/  @UP0 USHF.R.S32.HI UR4, URZ, 0x1f, UR11 ;  /* 0x0000001f3f040899 */ /* 0x000fe2000801140b */
[----:B------:R-:W-:Y:S01]  /*50d0*/  FMUL.FTZ R125, R125, c[0x0][0x298] ;  /* 0x0000a6007d7d7a20 */ /* 0x000fe20000410000 */
[----:B------:R-:W-:Y:S01]  /*50e0*/  UMOV UR14, UR12 ;  /* 0x0000000c000e7c82 */ /* 0x000fe20008000000 */
[----:B------:R-:W-:Y:S01]  /*50f0*/  FMUL.FTZ R126, R126, c[0x0][0x298] ;  /* 0x0000a6007e7e7a20 */ /* 0x000fe20000410000 */
[----:B------:R-:W-:Y:S01]  /*5100*/  @UP0 UMOV UR14, UR11 ;  /* 0x0000000b000e0c82 */ /* 0x000fe20008000000 */
[----:B------:R-:W-:Y:S01]  /*5110*/  FMUL.FTZ R127, R127, c[0x0][0x298] ;  /* 0x0000a6007f7f7a20 */ /* 0x000fe20000410000 */
[----:B-----5:R-:W-:Y:S01]  /*5120*/  UIMAD UR9, UR6, UR5, URZ ;  /* 0x00000005060972a4 */ /* 0x020fe2000f8e023f */
        /* <DEDUP_REMOVED lines=30> */
[----:B------:R-:W-:Y:S01]  /*5310*/  MOV R3, UR5 ;  /* 0x0000000500037c02 */ /* 0x000fe20008000f00 */
        /* <DEDUP_REMOVED lines=18> */
.L_x_695:
[----:B------:R-:W3:Y:S01]  /*5440*/  LDG.E.STRONG.GPU R0, [R2.64] ;  /* 0x0000001802007981 */ /* 0x000ee2000c1ef900 */
[----:B------:R-:W-:Y:S01]  /*5450*/  YIELD ;  /* 0x0000000000007946 */ /* 0x000fe20003800000 */
[----:B---3--:R-:W-:Y:S01]  /*5460*/  ISETP.NE.AND P0, PT, R0, UR10, PT ;  /* 0x0000000a00007c0c */ /* 0x008fe2000bf05270 */
[----:B------:R-:W-:-:S12]  /*5470*/  CCTL.IVALL ;  /* 0x00000000ff00798f */ /* 0x000fd80002000000 */
[----:B------:R-:W-:Y:S05]  /*5480*/  @P0 BRA `(.L_x_695) ;  /* 0xffffffb000000947 */ /* 0x000fea000383ffff */
.L_x_694:
[----:B------:R-:W-:Y:S05]  /*5490*/  BSYNC B0 ;  /* 0x0000000000007941 */ /* 0x000fea0003800000 */
.L_x_693:
[----:B--2---:R-:W-:Y:S01]  /*54a0*/  MOV R5, 0xffffffff ;  /* 0xffffffff00057802 */ /* 0x004fe20000000f00 */
[----:B------:R-:W-:Y:S05]  /*54b0*/  BRA.CONV ~URZ, `(.L_x_696) ;  /* 0x000000237f007947 */ /* 0x000fea000b800000 */
[----:B------:R-:W-:Y:S02]  /*54c0*/  MOV R4, 0x54e0 ;  /* 0x000054e000047802 */ /* 0x000fe40000000f00 */
[----:B-1----:R-:W-:Y:S05]  /*54d0*/  CALL.REL.NOINC `($__internal_6_$__cuda_sm70_warpsync) ;  /* 0x00000b2000007944 */ /* 0x002fea0003c00000 */
.L_x_696:
[----:B------:R-:W-:Y:S01]  /*54e0*/  UIMAD UR4, UR7, 0x3000, URZ ;  /* 0x00003000070478a4 */ /* 0x000fe2000f8e023f */
[----:B------:R-:W2:Y:S01]  /*54f0*/  S2R R0, SR_CTAID.Z ;  /* 0x0000000000007919 */ /* 0x000ea20000002700 */
        /* <DEDUP_REMOVED lines=14> */
[----:B--2---:R-:W-:-:S05]  /*55e0*/  IMAD.WIDE.U32 R8, R0, c[0x0][0x330], R8 ;  /* 0x0000cc0000087a25 */ /* 0x004fca00078e0008 */
        /* <DEDUP_REMOVED lines=53> */
[----:B-12---:R-:W-:Y:S05]  /*5940*/  CALL.REL.NOINC `($__internal_6_$__cuda_sm70_warpsync) ;  /* 0x000006b000007944 */ /* 0x006fea0003c00000 */
.L_x_697:
        /* <DEDUP_REMOVED lines=12> */
.L_x_699:
[----:B------:R-:W-:Y:S05]  /*5a10*/  BSYNC B0 ;  /* 0x0000000000007941 */ /* 0x000fea0003800000 */
.L_x_698:
[----:B------:R-:W-:Y:S01]  /*5a20*/  ULDC.64 UR4, c[0x0][0x348] ;  /* 0x0000d20000047ab9 */ /* 0x000fe20000000a00 */
[----:B------:R-:W-:Y:S01]  /*5a30*/  BSSY B0, `(.L_x_700) ;  /* 0x000000b000007945 */ /* 0x000fe20003800000 */
[----:B------:R-:W-:-:S04]  /*5a40*/  UIADD3 UR4, UP0, UR8, UR4, URZ ;  /* 0x0000000408047290 */ /* 0x000fc8000ff1e03f */
[----:B------:R-:W-:Y:S02]  /*5a50*/  UIADD3.X UR5, UR9, UR5, URZ, UP0, !UPT ;  /* 0x0000000509057290 */ /* 0x000fe400087fe43f */
[----:B---3--:R-:W-:-:S04]  /*5a60*/  MOV R2, UR4 ;  /* 0x0000000400027c02 */ /* 0x008fc80008000f00 */
[----:B------:R-:W-:Y:S01]  /*5a70*/  MOV R3, UR5 ;  /* 0x0000000500037c02 */ /* 0x000fe20008000f00 */
[----:B------:R-:W-:Y:S05]  /*5a80*/  @P1 BRA `(.L_x_701) ;  /* 0x0000005000001947 */ /* 0x000fea0003800000 */
.L_x_702:
[----:B------:R-:W3:Y:S01]  /*5a90*/  LDG.E.STRONG.GPU R4, [R2.64] ;  /* 0x0000001802047981 */ /* 0x000ee2000c1ef900 */
[----:B------:R-:W-:Y:S01]  /*5aa0*/  YIELD ;  /* 0x0000000000007946 */ /* 0x000fe20003800000 */
[----:B---3--:R-:W-:Y:S01]  /*5ab0*/  ISETP.NE.AND P0, PT, R4, UR10, PT ;  /* 0x0000000a04007c0c */ /* 0x008fe2000bf05270 */
[----:B------:R-:W-:-:S12]  /*5ac0*/  CCTL.IVALL ;  /* 0x00000000ff00798f */ /* 0x000fd80002000000 */
[----:B------:R-:W-:Y:S05]  /*5ad0*/  @P0 BRA `(.L_x_702) ;  /* 0xffffffb000000947 */ /* 0x000fea000383ffff */
.L_x_701:
[----:B------:R-:W-:Y:S05]  /*5ae0*/  BSYNC B0 ;  /* 0x0000000000007941 */ /* 0x000fea0003800000 */
.L_x_700:
[----:B------:R-:W-:Y:S05]  /*5af0*/  BRA.CONV ~URZ, `(.L_x_703) ;  /* 0x000000237f007947 */ /* 0x000fea000b800000 */
[----:B------:R-:W-:Y:S02]  /*5b00*/  MOV R4, 0x5b20 ;  /* 0x00005b2000047802 */ /* 0x000fe40000000f00 */
[----:B-12---:R-:W-:Y:S05]  /*5b10*/  CALL.REL.NOINC `($__internal_6_$__cuda_sm70_warpsync) ;  /* 0x000004e000007944 */ /* 0x006fea0003c00000 */
.L_x_703:
        /* <DEDUP_REMOVED lines=65> */
[----:B-123--:R-:W-:Y:S05]  /*5f30*/  CALL.REL.NOINC `($__internal_6_$__cuda_sm70_warpsync) ;  /* 0x000000c000007944 */ /* 0x00efea0003c00000 */
.L_x_704:
        /* <DEDUP_REMOVED lines=12> */
        .weak           $__internal_6_$__cuda_sm70_warpsync
        .type           $__internal_6_$__cuda_sm70_warpsync,@function
        .size           $__internal_6_$__cuda_sm70_warpsync,(.L_x_1414 - $__internal_6_$__cuda_sm70_warpsync)
$__internal_6_$__cuda_sm70_warpsync:
[----:B------:R-:W-:Y:S01]  /*6000*/  MOV R8, R4 ;  /* 0x0000000400087202 */ /* 0x000fe20000000f00 */
[----:B------:R-:W-:Y:S04]  /*6010*/  WARPSYNC R5 ;  /* 0x0000000500007348 */ /* 0x000fe80003800000 */
[----:B------:R-:W-:-:S04]  /*6020*/  MOV R9, 0x0 ;  /* 0x0000000000097802 */ /* 0x000fc80000000f00 */
[----:B------:R-:W-:Y:S05]  /*6030*/  RET.REL.NODEC R8 `(_ZN7cutlass13device_kernelIN5flash19enable_sm80_to_sm89INS1_16FlashAttnBwdSm80INS1_25CollectiveMainloopBwdSm80ILi2ELi2EN4cute5tupleIJNS5_1CILi64EEENS7_ILi128EEENS7_ILi96EEEEEENS_6half_tEfNS_4arch4Sm80ELb0ELb0ELb0ELb0ELb1ELb0ELb0ELb0ELi2ELi2ELi4ELi2ELb0EEENS1_24CollectiveEpilogueBwdGQAISB_fSE_Li256ELb0ELb1EEENS1_19SingleTileSchedulerILb0ELb0ELb0ELi128EEEEEEEEEvNT_6ParamsE) ;  /* 0xffff9fc008007950 */ /* 0x000fea0003c3ffff */
.L_x_705:
        /* <DEDUP_REMOVED lines=12> */
.L_x_1414:


//--------------------- .text._ZN7cutlass13device_kernelIN5flash19enable_sm80_to_sm89INS1_16FlashAttnBwdSm80INS1_25CollectiveMainloopBwdSm80ILi2ELi2EN4cute5tupleIJNS5_1CILi64EEENS7_ILi128EEENS7_ILi96EEEEEENS_6half_tEfNS_4arch4Sm80ELb0ELb0ELb0ELb1ELb0ELb0ELb0ELb0ELi2ELi2ELi4ELi2ELb0EEENS1_21CollectiveEpilogueBwdISB_SC_SE_Li256ELb1ELb0ELi2EEENS1_19SingleTileSchedulerILb1ELb0ELb0ELi128EEEEEEEEEvNT_6ParamsE --------------------------
	.section	.text._ZN7cutlass13device_kernelIN5flash19enable_sm80_to_sm89INS1_16FlashAttnBwdSm80INS1_25CollectiveMainloopBwdSm80ILi2ELi2EN4cute5tupleIJNS5_1CILi64EEENS7_ILi128EEENS7_ILi96EEEEEENS_6half_tEfNS_4arch4Sm80ELb0ELb0ELb0ELb1ELb0ELb0ELb0ELb0ELi2ELi2ELi4ELi2ELb0EEENS1_21CollectiveEpilogueBwdISB_SC_SE_Li256ELb1ELb0ELi2EEENS1_19SingleTileSchedulerILb1ELb0ELb0ELi128EEEEEEEEEvNT_6ParamsE,"ax",@progbits
	.sectioninfo	@"SHI_REGISTERS=252"
	.align	128
.text._ZN7cutlass13device_kernelIN5flash19enable_sm80_to_sm89INS1_16FlashAttnBwdSm80INS1_25CollectiveMainloopBwdSm80ILi2ELi2EN4cute5tupleIJNS5_1CILi64EEENS7_ILi128EEENS7_ILi96EEEEEENS_6half_tEfNS_4arch4Sm80ELb0ELb0ELb0ELb1ELb0ELb0ELb0ELb0ELi2ELi2ELi4ELi2ELb0EEENS1_21CollectiveEpilogueBwdISB_SC_SE_Li256ELb1ELb0ELi2EEENS1_19SingleTileSchedulerILb1ELb0ELb0ELi128EEEEEEEEEvNT_6ParamsE:
        .type           _ZN7cutlass13device_kernelIN5flash19enable_sm80_to_sm89INS1_16FlashAttnBwdSm80INS1_25CollectiveMainloopBwdSm80ILi2ELi2EN4cute5tupleIJNS5_1CILi64EEENS7_ILi128EEENS7_ILi96EEEEEENS_6half_tEfNS_4arch4Sm80ELb0ELb0ELb0ELb1ELb0ELb0ELb0ELb0ELi2ELi2ELi4ELi2ELb0EEENS1_21CollectiveEpilogueBwdISB_SC_SE_Li256ELb1ELb0ELi2EEENS1_19SingleTileSchedulerILb1ELb0ELb0ELi128EEEEEEEEEvNT_6ParamsE,@function
        .size           _ZN7cutlass13device_kernelIN5flash19enable_sm80_to_sm89INS1_16FlashAttnBwdSm80INS1_25CollectiveMainloopBwdSm80ILi2ELi2EN4cute5tupleIJNS5_1CILi64EEENS7_ILi128EEENS7_ILi96EEEEEENS_6half_tEfNS_4arch4Sm80ELb0ELb0ELb0ELb1ELb0ELb0ELb0ELb0ELi2ELi2ELi4ELi2ELb0EEENS1_21CollectiveEpilogueBwdISB_SC_SE_Li256ELb1ELb0ELi2EEENS1_19SingleTileSchedulerILb1ELb0ELb0ELi128EEEEEEEEEvNT_6ParamsE,(.L_x_1416 - _ZN7cutlass13device_kernelIN5flash19enable_sm80_to_sm89INS1_16FlashAttnBwdSm80INS1_25CollectiveMainloopBwdSm80ILi2ELi2EN4cute5tupleIJNS5_1CILi64EEENS7_ILi128EEENS7_ILi96EEEEEENS_6half_tEfNS_4arch4Sm80ELb0ELb0ELb0ELb1ELb0ELb0ELb0ELb0ELi2ELi2ELi4ELi2ELb0EEENS1_21CollectiveEpilogueBwdISB_SC_SE_Li256ELb1ELb0ELi2EEENS1_19SingleTileSchedulerILb1ELb0ELb0ELi128EEEEEEEEEvNT_6ParamsE)
        .other          _ZN7cutlass13device_kernelIN5flash19enable_sm80_to_sm89INS1_16FlashAttnBwdSm80INS1_25CollectiveMainloopBwdSm80ILi2ELi2EN4cute5tupleIJNS5_1CILi64EEENS7_ILi128EEENS7_ILi96EEEEEENS_6half_tEfNS_4arch4Sm80ELb0ELb0ELb0ELb1ELb0ELb0ELb0ELb0ELi2ELi2ELi4ELi2ELb0EEENS1_21CollectiveEpilogueBwdISB_SC_SE_Li256ELb1ELb0ELi2EEENS1_19SingleTileSchedulerILb1ELb0ELb0ELi128EEEEEEEEEvNT_6ParamsE,@"STO_CUDA_ENTRY STV_DEFAULT"
_ZN7cutlass13device_kernelIN5flash19enable_sm80_to_sm89INS1_16FlashAttnBwdSm80INS1_25CollectiveMainloopBwdSm80ILi2ELi2EN4cute5tupleIJNS5_1CILi64EEENS7_ILi128EEENS7_ILi96EEEEEENS_6half_tEfNS_4arch4Sm80ELb0ELb0ELb0ELb1ELb0ELb0ELb0ELb0ELi2ELi2ELi4ELi2ELb0EEENS1_21CollectiveEpilogueBwdISB_SC_SE_Li256ELb1ELb0ELi2EEENS1_19SingleTileSchedulerILb1ELb0ELb0ELi128EEEEEEEEEvNT_6ParamsE:
[----:B------:R-:W-:Y:S02]  /*0000*/  MOV R1, c[0x0][0x28] ;  /* 0x00000a0000017a02 */ /* 0x000fe40000000f00 */
[----:B------:R-:W1:Y:S01]  /*0010*/  S2R R2, SR_TID.X ;  /* 0x0000000000027919 */ /* 0x000e620000002100 */
[----:B------:R-:W-:Y:S01]  /*0020*/  MOV R10, 0x4 ;  /* 0x00000004000a7802 */ /* 0x000fe20000000f00 */
[----:B------:R-:W-:Y:S02]  /*0030*/  ULDC.64 UR4, c[0x0][0x118] ;  /* 0x0000460000047ab9 */ /* 0x000fe40000000a00 */
[----:B------:R-:W2:Y:S04]  /*0040*/  S2R R223, SR_CTAID.Z ;  /* 0x0000000000df7919 */ /* 0x000ea80000002700 */
[----:B------:R-:W3:Y:S04]  /*0050*/  S2R R3, SR_CTAID.X ;  /* 0x0000000000037919 */ /* 0x000ee80000002500 */
[----:B------:R-:W4:Y:S01]  /*0060*/  S2R R0, SR_CTAID.Y ;  /* 0x0000000000007919 */ /* 0x000f220000002600 */
[----:B-1----:R-:W-:-:S05]  /*0070*/  SHF.R.U32.HI R6, RZ, 0x5, R2 ;  /* 0x00000005ff067819 */ /* 0x002fca0000011602 */
[----:B------:R-:W1:Y:S02]  /*0080*/  SHFL.IDX PT, R4, R6, RZ, 0x1f ;  /* 0x00001fff06047589 */ /* 0x000e6400000e0000 */
[----:B-1----:R-:W-:Y:S01]  /*0090*/  ISETP.NE.AND P0, PT, R4, RZ, PT ;  /* 0x000000ff0400720c */ /* 0x002fe20003f05270 */
[----:B--2---:R-:W-:-:S12]  /*00a0*/  IMAD.WIDE R4, R223, R10, c[0x0][0x3c0] ;  /* 0x0000f000df047625 */ /* 0x004fd800078e020a */
[----:B------:R-:W-:Y:S05]  /*00b0*/  @!P0 BRA `(.L_x_706) ;  /* 0x0000012000008947 */ /* 0x000fea0003800000 */
[----:B---34-:R-:W-:-:S04]  /*00c0*/  ISETP.NE.U32.AND P0, PT, RZ, c[0x0][0x3c0], PT ;  /* 0x0000f000ff007a0c */ /* 0x018fc80003f05070 */
[----:B------:R-:W-:-:S13]  /*00d0*/  ISETP.NE.AND.EX P0, PT, RZ, c[0x0][0x3c4], PT, P0 ;  /* 0x0000f100ff007a0c */ /* 0x000fda0003f05300 */
[----:B------:R-:W-:Y:S05]  /*00e0*/  @!P0 BRA `(.L_x_707) ;  /* 0x0000002000008947 */ /* 0x000fea0003800000 */
[----:B------:R1:W5:Y:S01]  /*00f0*/  LDG.E R5, [R4.64] ;  /* 0x0000000404057981 */ /* 0x000362000c1e1900 */
[----:B------:R-:W-:Y:S05]  /*0100*/  BRA `(.L_x_708) ;  /* 0x0000009000007947 */ /* 0x000fea0003800000 */
.L_x_707:
        /* <DEDUP_REMOVED lines=8> */
.L_x_709:
[----:B------:R-:W-:Y:S02]  /*0190*/  MOV R5, c[0x0][0x3a4] ;  /* 0x0000e90000057a02 */ /* 0x000fe40000000f00 */
.L_x_708:
[----:B-1----:R-:W-:-:S05]  /*01a0*/  IMAD.SHL.U32 R4, R3, 0x80, RZ ;  /* 0x0000008003047824 */ /* 0x002fca00078e00ff */
[----:B-----5:R-:W-:-:S04]  /*01b0*/  ISETP.GE.AND P0, PT, R4, R5, PT ;  /* 0x000000050400720c */ /* 0x020fc80003f06270 */
[----:B------:R-:W-:Y:S01]  /*01c0*/  SEL R223, R223, 0xffffffff, !P0 ;  /* 0xffffffffdfdf7807 */ /* 0x000fe20004000000 */
[----:B------:R-:W-:Y:S05]  /*01d0*/  BRA `(.L_x_710) ;  /* 0x0000011000007947 */ /* 0x000fea0003800000 */
.L_x_706:
[----:B---34-:R-:W-:-:S04]  /*01e0*/  ISETP.NE.U32.AND P0, PT, RZ, c[0x0][0x3c0], PT ;  /* 0x0000f000ff007a0c */ /* 0x018fc80003f05070 */
[----:B------:R-:W-:-:S13]  /*01f0*/  ISETP.NE.AND.EX P0, PT, RZ, c[0x0][0x3c4], PT, P0 ;  /* 0x0000f100ff007a0c */ /* 0x000fda0003f05300 */
[----:B------:R-:W-:Y:S05]  /*0200*/  @!P0 BRA `(.L_x_711) ;  /* 0x0000002000008947 */ /* 0x000fea0003800000 */
[----:B------:R1:W5:Y:S01]  /*0210*/  LDG.E R5, [R4.64] ;  /* 0x0000000404057981 */ /* 0x000362000c1e1900 */
[----:B------:R-:W-:Y:S05]  /*0220*/  BRA `(.L_x_712) ;  /* 0x0000009000007947 */ /* 0x000fea0003800000 */
.L_x_711:
        /* <DEDUP_REMOVED lines=8> */
.L_x_713:
[----:B------:R-:W-:Y:S02]  /*02b0*/  MOV R5, c[0x0][0x3a4] ;  /* 0x0000e90000057a02 */ /* 0x000fe40000000f00 */
.L_x_712:
[----:B-1----:R-:W-:-:S05]  /*02c0*/  IMAD.SHL.U32 R4, R3, 0x80, RZ ;  /* 0x0000008003047824 */ /* 0x002fca00078e00ff */
[----:B-----5:R-:W-:-:S04]  /*02d0*/  ISETP.GE.AND P0, PT, R4, R5, PT ;  /* 0x000000050400720c */ /* 0x020fc80003f06270 */
[----:B------:R-:W-:-:S04]  /*02e0*/  SEL R223, R223, 0xffffffff, !P0 ;  /* 0xffffffffdfdf7807 */ /* 0x000fc80004000000 */
.L_x_710:
        /* <DEDUP_REMOVED lines=9> */
[----:B------:R-:W2:Y:S01]  /*0380*/  @P4 LDG.E R8, [R14.64] ;  /* 0x000000040e084981 */ /* 0x000ea2000c1e1900 */
[----:B------:R-:W-:Y:S01]  /*0390*/  IMAD.MOV.U32 R222, RZ, RZ, c[0x0][0x168] ;  /* 0x00005a00ffde7624 */ /* 0x000fe200078e00ff */
[----:B------:R-:W-:Y:S01]  /*03a0*/  CS2R R4, SRZ ;  /* 0x0000000000047805 */ /* 0x000fe2000001ff00 */
[----:B------:R-:W-:Y:S02]  /*03b0*/  IMAD.MOV.U32 R6, RZ, RZ, RZ ;  /* 0x000000ffff067224 */ /* 0x000fe400078e00ff */
[----:B------:R-:W-:-:S03]  /*03c0*/  @P0 IMAD.WIDE R16, R223, R10, c[0x0][0x2d8] ;  /* 0x0000b600df100625 */ /* 0x000fc600078e020a */
[----:B------:R1:W5:Y:S01]  /*03d0*/  @P4 LDG.E R4, [R14.64] ;  /* 0x000000040e044981 */ /* 0x000362000c1e1900 */
[----:B------:R-:W-:-:S03]  /*03e0*/  IMAD.WIDE R12, R223, R10, c[0x0][0x2d0] ;  /* 0x0000b400df0c7625 */ /* 0x000fc600078e020a */
[----:B------:R1:W5:Y:S04]  /*03f0*/  @P0 LDG.E R222, [R16.64] ;  /* 0x0000000410de0981 */ /* 0x000368000c1e1900 */
[----:B------:R1:W5:Y:S01]  /*0400*/  @P3 LDG.E R6, [R12.64] ;  /* 0x000000040c063981 */ /* 0x000362000c1e1900 */
[----:B--2---:R-:W-:-:S05]  /*0410*/  @P4 IMAD R8, R223, 0x40, R8 ;  /* 0x00000040df084824 */ /* 0x004fca00078e0208 */
[----:B------:R-:W-:-:S04]  /*0420*/  @P4 SHF.R.S32.HI R7, RZ, 0x1f, R8 ;  /* 0x0000001fff074819 */ /* 0x000fc80000011408 */
[----:B------:R-:W-:Y:S01]  /*0430*/  @P4 LEA.HI R7, R7, R8, RZ, 0x6 ;  /* 0x0000000807074211 */ /* 0x000fe200078f30ff */
[----:B------:R-:W-:-:S03]  /*0440*/  IMAD.MOV.U32 R8, RZ, RZ, c[0x0][0x198] ;  /* 0x00006600ff087624 */ /* 0x000fc600078e00ff */
[----:B------:R-:W-:Y:S01]  /*0450*/  @P4 LOP3.LUT R5, R7, 0xffffffc0, RZ, 0xc0, !PT ;  /* 0xffffffc007054812 */ /* 0x000fe200078ec0ff */
[----:B------:R-:W-:Y:S05]  /*0460*/  @P0 BRA `(.L_x_714) ;  /* 0x0000004000000947 */ /* 0x000fea0003800000 */
[----:B-1----:R-:W-:Y:S05]  /*0470*/  @!P4 BRA `(.L_x_714) ;  /* 0x000000300000c947 */ /* 0x002fea0003800000 */
[----:B-----5:R-:W2:Y:S04]  /*0480*/  LDG.E R222, [R14.64] ;  /* 0x000000040ede7981 */ /* 0x020ea8000c1e1900 */
[----:B------:R-:W2:Y:S02]  /*0490*/  LDG.E R7, [R14.64+0x4] ;  /* 0x000004040e077981 */ /* 0x000ea4000c1e1900 */
[----:B--2---:R-:W-:Y:S02]  /*04a0*/  IADD3 R222, -R222, R7, RZ ;  /* 0x00000007dede7210 */ /* 0x004fe40007ffe1ff */
.L_x_714:
[----:B-1----:R-:W-:-:S04]  /*04b0*/  ISETP.NE.U32.AND P0, PT, RZ, c[0x0][0x2e0], PT ;  /* 0x0000b800ff007a0c */ /* 0x002fc80003f05070 */
[----:B------:R-:W-:-:S13]  /*04c0*/  ISETP.NE.AND.EX P0, PT, RZ, c[0x0][0x2e4], PT, P0 ;  /* 0x0000b900ff007a0c */ /* 0x000fda0003f05300 */
[----:B------:R-:W-:Y:S05]  /*04d0*/  @!P0 BRA `(.L_x_715) ;  /* 0x0000003000008947 */ /* 0x000fea0003800000 */
[----:B------:R-:W-:-:S06]  /*04e0*/  IMAD.WIDE R8, R223, R10, c[0x0][0x2e0] ;  /* 0x0000b800df087625 */ /* 0x000fcc00078e020a */
[----:B------:R1:W5:Y:S01]  /*04f0*/  LDG.E R8, [R8.64] ;  /* 0x0000000408087981 */ /* 0x000362000c1e1900 */
[----:B------:R-:W-:Y:S05]  /*0500*/  BRA `(.L_x_716) ;  /* 0x0000004000007947 */ /* 0x000fea0003800000 */
.L_x_715:
[----:B------:R-:W-:Y:S05]  /*0510*/  @!P3 BRA `(.L_x_716) ;  /* 0x000000300000b947 */ /* 0x000fea0003800000 */
[----:B------:R-:W2:Y:S04]  /*0520*/  LDG.E R8, [R12.64] ;  /* 0x000000040c087981 */ /* 0x000ea8000c1e1900 */
[----:B------:R-:W2:Y:S02]  /*0530*/  LDG.E R7, [R12.64+0x4] ;  /* 0x000004040c077981 */ /* 0x000ea4000c1e1900 */
[----:B--2---:R-:W-:Y:S02]  /*0540*/  IADD3 R8, -R8, R7, RZ ;  /* 0x0000000708087210 */ /* 0x004fe40007ffe1ff */
.L_x_716:
[----:B-----5:R-:W-:Y:S01]  /*0550*/  ISETP.GE.AND P0, PT, R222, 0x1, PT ;  /* 0x00000001de00780c */ /* 0x020fe20003f06270 */
[----:B------:R-:W-:Y:S01]  /*0560*/  CS2R R158, SRZ ;  /* 0x00000000009e7805 */ /* 0x000fe2000001ff00 */
[----:B------:R-:W-:Y:S01]  /*0570*/  PLOP3.LUT P1, PT, PT, PT, PT, 0x80, 0x0 ;  /* 0x000000000000781c */ /* 0x000fe20003f2f070 */
        /* <DEDUP_REMOVED lines=48> */
[----:B-1----:R-:W-:Y:S01]  /*0880*/  IMAD R9, R5, 0x60, RZ ;  /* 0x0000006005097824 */ /* 0x002fe200078e02ff */
[----:B------:R-:W-:Y:S01]  /*0890*/  SHF.R.S32.HI R7, RZ, 0x1f, R2 ;  /* 0x0000001fff077819 */ /* 0x000fe20000011402 */
[----:B------:R-:W-:Y:S01]  /*08a0*/  IMAD.MOV.U32 R10, RZ, RZ, c[0x0][0x248] ;  /* 0x00009200ff0a7624 */ /* 0x000fe200078e00ff */
[--C-:B------:R-:W-:Y:S01]  /*08b0*/  SHF.R.S32.HI R11, RZ, 0x1f, R0.reuse ;  /* 0x0000001fff0b7819 */ /* 0x100fe20000011400 */
[----:B------:R-:W-:Y:S01]  /*08c0*/  IMAD.SHL.U32 R220, R2, 0x4, RZ ;  /* 0x0000000402dc7824 */ /* 0x000fe200078e00ff */
[----:B------:R-:W-:Y:S01]  /*08d0*/  IADD3 R14, P0, R9, R2, RZ ;  /* 0x00000002090e7210 */ /* 0x000fe20007f1e0ff */
[----:B------:R-:W-:Y:S01]  /*08e0*/  IMAD.MOV.U32 R19, RZ, RZ, R0 ;  /* 0x000000ffff137224 */ /* 0x000fe200078e0000 */
[----:B------:R-:W-:Y:S01]  /*08f0*/  ISETP.NE.AND P2, PT, R10, 0x1, PT ;  /* 0x000000010a00780c */ /* 0x000fe20003f45270 */
[----:B------:R-:W-:Y:S01]  /*0900*/  IMAD R8, R3, -0x80, R8 ;  /* 0xffffff8003087824 */ /* 0x000fe200078e0208 */
[----:B------:R-:W-:Y:S01]  /*0910*/  LEA.HI.X.SX32 R15, R9, R7, 0x1, P0 ;  /* 0x00000007090f7211 */ /* 0x000fe200000f0eff */
[----:B------:R-:W-:Y:S01]  /*0920*/  IMAD.MOV.U32 R215, RZ, RZ, 0x10 ;  /* 0x00000010ffd77424 */ /* 0x000fe200078e00ff */
[----:B------:R-:W-:-:S02]  /*0930*/  SHF.R.S32.HI R9, RZ, 0x1f, R2 ;  /* 0x0000001fff097819 */ /* 0x000fc40000011402 */
[----:B------:R-:W-:Y:S01]  /*0940*/  SHF.R.S32.HI R7, RZ, 0x1f, R5 ;  /* 0x0000001fff077819 */ /* 0x000fe20000011405 */
[----:B------:R-:W-:Y:S01]  /*0950*/  IMAD.WIDE.U32 R14, R0, c[0x0][0x238], R14 ;  /* 0x00008e00000e7a25 */ /* 0x000fe200078e000e */
[-C--:B------:R-:W-:Y:S02]  /*0960*/  LEA.HI R10, R9, R2.reuse, RZ, 0x2 ;  /* 0x00000002090a7211 */ /* 0x080fe400078f10ff */
[----:B------:R-:W-:Y:S01]  /*0970*/  IADD3 R20, P0, R220, R5, RZ ;  /* 0x00000005dc147210 */ /* 0x000fe20007f1e0ff */
[----:B------:R-:W-:Y:S01]  /*0980*/  IMAD R5, R11, c[0x0][0x270], RZ ;  /* 0x00009c000b057a24 */ /* 0x000fe200078e02ff */
[----:B------:R-:W-:Y:S01]  /*0990*/  SHF.R.S32.HI R221, RZ, 0x2, R10 ;  /* 0x00000002ffdd7819 */ /* 0x000fe2000001140a */
[----:B------:R-:W-:Y:S01]  /*09a0*/  @P2 IMAD.HI.U32 R13, R0, c[0x0][0x24c], RZ ;  /* 0x00009300000d2a27 */ /* 0x000fe200078e00ff */
[----:B------:R-:W-:Y:S02]  /*09b0*/  LEA.HI.X.SX32 R21, R220, R7, 0x1, P0 ;  /* 0x00000007dc157211 */ /* 0x000fe400000f0eff */
[----:B------:R-:W-:Y:S01]  /*09c0*/  LEA.HI R23, R9, R2, RZ, 0x4 ;  /* 0x0000000209177211 */ /* 0x000fe200078f20ff */
[C---:B------:R-:W-:Y:S01]  /*09d0*/  IMAD R26, R0.reuse, c[0x0][0x274], R5 ;  /* 0x00009d00001a7a24 */ /* 0x040fe200078e0205 */
[----:B------:R-:W-:Y:S01]  /*09e0*/  SHF.R.S32.HI R5, RZ, 0x1f, R221 ;  /* 0x0000001fff057819 */ /* 0x000fe200000114dd */
[----:B------:R-:W-:Y:S01]  /*09f0*/  IMAD.WIDE.U32 R24, R0, c[0x0][0x270], R20 ;  /* 0x00009c0000187a25 */ /* 0x000fe200078e0014 */
[----:B------:R-:W-:-:S02]  /*0a00*/  IADD3 R33, P1, R221, R4, RZ ;  /* 0x00000004dd217210 */ /* 0x000fc40007f3e0ff */
[----:B------:R-:W-:Y:S01]  /*0a10*/  IADD3 R36, P0, R221, R6, RZ ;  /* 0x00000006dd247210 */ /* 0x000fe20007f1e0ff */
[----:B------:R-:W-:Y:S01]  /*0a20*/  IMAD.IADD R27, R25, 0x1, R26 ;  /* 0x00000001191b7824 */ /* 0x000fe200078e021a */
[----:B------:R-:W-:Y:S01]  /*0a30*/  SHF.R.S32.HI R12, RZ, 0x4, R23 ;  /* 0x00000004ff0c7819 */ /* 0x000fe20000011417 */
[----:B------:R-:W-:Y:S01]  /*0a40*/  IMAD.MOV.U32 R26, RZ, RZ, R24 ;  /* 0x000000ffff1a7224 */ /* 0x000fe200078e0018 */
[-C--:B------:R-:W-:Y:S02]  /*0a50*/  LEA.HI.X.SX32 R16, R4, R5.reuse, 0x1, P1 ;  /* 0x0000000504107211 */ /* 0x080fe400008f0eff */
[----:B------:R-:W-:Y:S01]  /*0a60*/  LEA.HI.X.SX32 R37, R6, R5, 0x1, P0 ;  /* 0x0000000506257211 */ /* 0x000fe200000f0eff */
[----:B------:R-:W-:Y:S01]  /*0a70*/  IMAD R5, R11, c[0x0][0x288], RZ ;  /* 0x0000a2000b057a24 */ /* 0x000fe200078e02ff */
[----:B------:R-:W-:Y:S01]  /*0a80*/  LEA.HI R7, R23, R12, RZ, 0x1 ;  /* 0x0000000c17077211 */ /* 0x000fe200078f08ff */
[----:B------:R-:W-:Y:S01]  /*0a90*/  IMAD R34, R16, c[0x0][0x178], RZ ;  /* 0x00005e0010227a24 */ /* 0x000fe200078e02ff */
[----:B------:R-:W-:Y:S01]  /*0aa0*/  LOP3.LUT R235, R10, 0xfffffffc, RZ, 0xc0, !PT ;  /* 0xfffffffc0aeb7812 */ /* 0x000fe200078ec0ff */
[C---:B------:R-:W-:Y:S01]  /*0ab0*/  IMAD R40, R0.reuse, c[0x0][0x28c], R5 ;  /* 0x0000a30000287a24 */ /* 0x040fe200078e0205 */
[----:B------:R-:W-:Y:S01]  /*0ac0*/  LEA.HI R18, R9, R2, RZ, 0x3 ;  /* 0x0000000209127211 */ /* 0x000fe200078f18ff */
[----:B------:R-:W-:Y:S01]  /*0ad0*/  IMAD.WIDE.U32 R4, R0, c[0x0][0x288], R20 ;  /* 0x0000a20000047a25 */ /* 0x000fe200078e0014 */
[----:B------:R-:W-:-:S02]  /*0ae0*/  LOP3.LUT R7, R7, 0xfffffffe, RZ, 0xc0, !PT ;  /* 0xfffffffe07077812 */ /* 0x000fc400078ec0ff */
[----:B------:R-:W-:Y:S01]  /*0af0*/  @P2 SHF.R.U32.HI R19, RZ, c[0x0][0x250], R13 ;  /* 0x00009400ff132a19 */ /* 0x000fe2000001160d */
[----:B------:R-:W-:Y:S01]  /*0b00*/  IMAD R13, R11, c[0x0][0x238], RZ ;  /* 0x00008e000b0d7a24 */ /* 0x000fe200078e02ff */
[----:B------:R-:W-:Y:S01]  /*0b10*/  SHF.R.S32.HI R20, RZ, 0x1f, R223 ;  /* 0x0000001fff147819 */ /* 0x000fe200000114df */
[----:B------:R-:W-:Y:S01]  /*0b20*/  IMAD.IADD R235, R2, 0x1, -R235 ;  /* 0x0000000102eb7824 */ /* 0x000fe200078e0aeb */
[----:B------:R-:W-:Y:S01]  /*0b30*/  SHF.R.S32.HI R44, RZ, 0x1f, R19 ;  /* 0x0000001fff2c7819 */ /* 0x000fe20000011413 */
[----:B------:R-:W-:Y:S01]  /*0b40*/  IMAD.IADD R41, R5, 0x1, R40 ;  /* 0x0000000105297824 */ /* 0x000fe200078e0228 */
[----:B------:R-:W-:Y:S01]  /*0b50*/  LEA.HI R22, R10, R221, RZ, 0x1 ;  /* 0x000000dd0a167211 */ /* 0x000fe200078f08ff */
[----:B------:R-:W-:Y:S01]  /*0b60*/  IMAD.SHL.U32 R5, R18, 0x8, RZ ;  /* 0x0000000812057824 */ /* 0x000fe200078e00ff */
[----:B------:R-:W-:Y:S01]  /*0b70*/  SEL R30, R223, RZ, !P3 ;  /* 0x000000ffdf1e7207 */ /* 0x000fe20005800000 */
[----:B------:R-:W-:Y:S01]  /*0b80*/  IMAD.IADD R7, R12, 0x1, -R7 ;  /* 0x000000010c077824 */ /* 0x000fe200078e0a07 */
[----:B------:R-:W-:Y:S01]  /*0b90*/  LEA.HI R17, R9, R2, RZ, 0x5 ;  /* 0x0000000209117211 */ /* 0x000fe200078f28ff */
[----:B------:R-:W-:Y:S01]  /*0ba0*/  IMAD R224, R0, c[0x0][0x23c], R13 ;  /* 0x00008f0000e07a24 */ /* 0x000fe200078e020d */
[----:B------:R-:W-:Y:S01]  /*0bb0*/  LOP3.LUT R5, R5, 0xc0, RZ, 0xc0, !PT ;  /* 0x000000c005057812 */ /* 0x000fe200078ec0ff */
[----:B------:R-:W-:Y:S01]  /*0bc0*/  IMAD.SHL.U32 R12, R235, 0x8, RZ ;  /* 0x00000008eb0c7824 */ /* 0x000fe200078e00ff */
[----:B------:R-:W-:Y:S01]  /*0bd0*/  LOP3.LUT R22, R22, 0x7fffffe, RZ, 0xc0, !PT ;  /* 0x07fffffe16167812 */ /* 0x000fe200078ec0ff */
[----:B------:R-:W-:Y:S01]  /*0be0*/  IMAD.IADD R225, R15, 0x1, R224 ;  /* 0x000000010fe17824 */ /* 0x000fe200078e02e0 */
[----:B------:R-:W-:Y:S01]  /*0bf0*/  SEL R15, R20, RZ, !P3 ;  /* 0x000000ff140f7207 */ /* 0x000fe20005800000 */
[----:B------:R-:W-:Y:S01]  /*0c00*/  IMAD.MOV.U32 R224, RZ, RZ, R14 ;  /* 0x000000ffffe07224 */ /* 0x000fe200078e000e */
[----:B------:R-:W-:Y:S01]  /*0c10*/  SHF.R.S32.HI R13, RZ, 0x1f, R12 ;  /* 0x0000001fff0d7819 */ /* 0x000fe2000001140c */
[----:B------:R-:W-:Y:S01]  /*0c20*/  IMAD R42, R44, c[0x0][0x1e0], RZ ;  /* 0x000078002c2a7a24 */ /* 0x000fe200078e02ff */
[----:B------:R-:W-:Y:S01]  /*0c30*/  SHF.R.U32.HI R14, RZ, 0x3, R5 ;  /* 0x00000003ff0e7819 */ /* 0x000fe20000011605 */
[----:B------:R-:W-:Y:S01]  /*0c40*/  IMAD.WIDE R36, R3, 0x80, R36 ;  /* 0x0000008003247825 */ /* 0x000fe200078e0224 */
[----:B------:R-:W-:-:S02]  /*0c50*/  LOP3.LUT R5, R5, 0x18, R12, 0xf8, !PT ;  /* 0x0000001805057812 */ /* 0x000fc400078ef80c */
[----:B------:R-:W-:Y:S01]  /*0c60*/  SEL R20, R20, RZ, !P4 ;  /* 0x000000ff14147207 */ /* 0x000fe20006000000 */
[----:B------:R-:W-:Y:S01]  /*0c70*/  IMAD R42, R19, c[0x0][0x1e4], R42 ;  /* 0x00007900132a7a24 */ /* 0x000fe200078e022a */
[----:B------:R-:W-:Y:S01]  /*0c80*/  LOP3.LUT R14, R5, R14, RZ, 0x3c, !PT ;  /* 0x0000000e050e7212 */ /* 0x000fe200078e3cff */
[----:B------:R-:W-:Y:S01]  /*0c90*/  IMAD.WIDE.U32 R24, R19, c[0x0][0x1e0], R12 ;  /* 0x0000780013187a25 */ /* 0x000fe200078e000c */
[----:B------:R-:W-:Y:S02]  /*0ca0*/  SEL R3, R223, RZ, !P4 ;  /* 0x000000ffdf037207 */ /* 0x000fe40006000000 */
[----:B------:R-:W-:Y:S01]  /*0cb0*/  SHF.R.S32.HI R28, RZ, 0x5, R17 ;  /* 0x00000005ff1c7819 */ /* 0x000fe20000011411 */
[----:B------:R-:W-:Y:S01]  /*0cc0*/  IMAD R5, R15, c[0x0][0x1e8], RZ ;  /* 0x00007a000f057a24 */ /* 0x000fe200078e02ff */
[C---:B------:R-:W-:Y:S01]  /*0cd0*/  ISETP.GE.AND P4, PT, R12.reuse, c[0x0][0x1cc], PT ;  /* 0x000073000c007a0c */ /* 0x040fe20003f86270 */
[----:B------:R-:W-:Y:S01]  /*0ce0*/  IMAD.IADD R43, R25, 0x1, R42 ;  /* 0x00000001192b7824 */ /* 0x000fe200078e022a */
[----:B------:R-:W-:Y:S01]  /*0cf0*/  IADD3 R216, R12, 0x40, RZ ;  /* 0x000000400cd87810 */ /* 0x000fe20007ffe0ff */
[----:B------:R-:W-:Y:S01]  /*0d00*/  IMAD.MOV.U32 R40, RZ, RZ, R4 ;  /* 0x000000ffff287224 */ /* 0x000fe200078e0004 */
[----:B------:R-:W-:Y:S01]  /*0d10*/  LOP3.LUT R23, R23, 0xfffffff0, RZ, 0xc0, !PT ;  /* 0xfffffff017177812 */ /* 0x000fe200078ec0ff */
[----:B------:R-:W-:Y:S01]  /*0d20*/  IMAD.MOV.U32 R42, RZ, RZ, R24 ;  /* 0x000000ffff2a7224 */ /* 0x000fe200078e0018 */
[----:B------:R-:W-:Y:S01]  /*0d30*/  ISETP.GE.AND P5, PT, R216, c[0x0][0x1cc], PT ;  /* 0x00007300d8007a0c */ /* 0x000fe20003fa6270 */
[----:B------:R-:W-:Y:S01]  /*0d40*/  IMAD R6, R20, c[0x0][0x278], RZ ;  /* 0x00009e0014067a24 */ /* 0x000fe200078e02ff */
[----:B------:R-:W-:Y:S01]  /*0d50*/  SHF.R.S32.HI R10, RZ, 0x1f, R10 ;  /* 0x0000001fff0a7819 */ /* 0x000fe2000001140a */
[----:B------:R-:W-:-:S02]  /*0d60*/  IMAD R4, R30, c[0x0][0x1ec], R5 ;  /* 0x00007b001e047a24 */ /* 0x000fc400078e0205 */
[----:B------:R-:W-:Y:S01]  /*0d70*/  IMAD.IADD R5, R221, 0x1, -R22 ;  /* 0x00000001dd057824 */ /* 0x000fe200078e0a16 */
[----:B------:R-:W-:Y:S01]  /*0d80*/  LEA.HI R10, R10, R221, RZ, 0x3 ;  /* 0x000000dd0a0a7211 */ /* 0x000fe200078f18ff */
[----:B------:R-:W-:-:S03]  /*0d90*/  IMAD.WIDE.U32 R42, R30, c[0x0][0x1e8], R42 ;  /* 0x00007a001e2a7a25 */ /* 0x000fc600078e002a */
[----:B------:R-:W-:Y:S01]  /*0da0*/  LOP3.LUT R10, R10, 0xfffffff8, RZ, 0xc0, !PT ;  /* 0xfffffff80a0a7812 */ /* 0x000fe200078ec0ff */
[C---:B------:R-:W-:Y:S02]  /*0db0*/  IMAD R6, R3.reuse, c[0x0][0x27c], R6 ;  /* 0x00009f0003067a24 */ /* 0x040fe400078e0206 */
[----:B------:R-:W-:-:S04]  /*0dc0*/  IMAD.WIDE.U32 R26, R3, c[0x0][0x278], R26 ;  /* 0x00009e00031a7a25 */ /* 0x000fc800078e001a */
[----:B------:R-:W-:Y:S01]  /*0dd0*/  IMAD R5, R28, 0x8, R5 ;  /* 0x000000081c057824 */ /* 0x000fe200078e0205 */
[----:B------:R-:W-:Y:S01]  /*0de0*/  LEA R228, P2, R26, c[0x0][0x258], 0x2 ;  /* 0x000096001ae47a11 */ /* 0x000fe200078410ff */
[----:B------:R-:W-:Y:S02]  /*0df0*/  IMAD R44, R44, c[0x0][0x1b0], RZ ;  /* 0x00006c002c2c7a24 */ /* 0x000fe400078e02ff */
[----:B------:R-:W-:Y:S02]  /*0e00*/  IMAD.IADD R43, R43, 0x1, R4 ;  /* 0x000000012b2b7824 */ /* 0x000fe400078e0204 */
[----:B------:R-:W-:Y:S01]  /*0e10*/  IMAD.IADD R4, R27, 0x1, R6 ;  /* 0x000000011b047824 */ /* 0x000fe200078e0206 */
[----:B------:R-:W-:Y:S01]  /*0e20*/  LOP3.LUT R27, R18, 0xfffffff8, RZ, 0xc0, !PT ;  /* 0xfffffff8121b7812 */ /* 0x000fe200078ec0ff */
[----:B------:R-:W-:Y:S02]  /*0e30*/  IMAD R16, R16, c[0x0][0x208], RZ ;  /* 0x0000820010107a24 */ /* 0x000fe400078e02ff */
[----:B------:R-:W-:Y:S01]  /*0e40*/  IMAD.U32 R5, R5, 0x20, R14 ;  /* 0x0000002005057824 */ /* 0x000fe200078e000e */
[----:B------:R-:W-:Y:S01]  /*0e50*/  LEA.HI.X R229, R26, c[0x0][0x25c], R4, 0x2, P2 ;  /* 0x000097001ae57a11 */ /* 0x000fe200010f1404 */
[C---:B------:R-:W-:Y:S01]  /*0e60*/  IMAD R44, R19.reuse, c[0x0][0x1b4], R44 ;  /* 0x00006d00132c7a24 */ /* 0x040fe200078e022c */
[----:B------:R-:W-:Y:S01]  /*0e70*/  IADD3 R4, R12, 0x20, RZ ;  /* 0x000000200c047810 */ /* 0x000fe20007ffe0ff */
[----:B------:R-:W-:-:S03]  /*0e80*/  IMAD.WIDE.U32 R24, R19, c[0x0][0x1b0], R12 ;  /* 0x00006c0013187a25 */ /* 0x000fc600078e000c */
[----:B------:R-:W-:Y:S01]  /*0e90*/  ISETP.GE.AND P6, PT, R4, c[0x0][0x1cc], PT ;  /* 0x0000730004007a0c */ /* 0x000fe20003fc6270 */
[----:B------:R-:W-:Y:S02]  /*0ea0*/  IMAD R14, R20, c[0x0][0x290], RZ ;  /* 0x0000a400140e7a24 */ /* 0x000fe400078e02ff */
[----:B------:R-:W-:Y:S02]  /*0eb0*/  IMAD R19, R37, c[0x0][0x1d8], RZ ;  /* 0x0000760025137a24 */ /* 0x000fe400078e02ff */
[----:B------:R-:W-:Y:S02]  /*0ec0*/  IMAD R21, R33, c[0x0][0x20c], R16 ;  /* 0x0000830021157a24 */ /* 0x000fe400078e0210 */
[----:B------:R-:W-:Y:S02]  /*0ed0*/  IMAD R16, R3, c[0x0][0x294], R14 ;  /* 0x0000a50003107a24 */ /* 0x000fe400078e020e */
[----:B------:R-:W-:Y:S02]  /*0ee0*/  IMAD R14, R36, c[0x0][0x1dc], R19 ;  /* 0x00007700240e7a24 */ /* 0x000fe400078e0213 */
[----:B------:R-:W-:-:S02]  /*0ef0*/  IMAD.IADD R19, R8, 0x1, -R221 ;  /* 0x0000000108137824 */ /* 0x000fc400078e0add */
[----:B------:R-:W-:-:S03]  /*0f00*/  IMAD.WIDE.U32 R46, R36, c[0x0][0x1d8], R42 ;  /* 0x00007600242e7a25 */ /* 0x000fc600078e002a */
[----:B------:R-:W-:Y:S01]  /*0f10*/  ISETP.LT.OR P3, PT, R19, 0x1, P4 ;  /* 0x000000011300780c */ /* 0x000fe20002761670 */
[----:B------:R-:W-:Y:S01]  /*0f20*/  IMAD.WIDE.U32 R40, R3, c[0x0][0x290], R40 ;  /* 0x0000a40003287a25 */ /* 0x000fe200078e0028 */
[----:B------:R-:W-:Y:S02]  /*0f30*/  ISETP.LT.OR P2, PT, R19, 0x1, P6 ;  /* 0x000000011300780c */ /* 0x000fe40003741670 */
[----:B------:R-:W-:Y:S01]  /*0f40*/  LEA R42, P0, R46, c[0x0][0x1c0], 0x1 ;  /* 0x000070002e2a7a11 */ /* 0x000fe200078008ff */
[----:B------:R-:W-:Y:S01]  /*0f50*/  IMAD.IADD R14, R47, 0x1, R14 ;  /* 0x000000012f0e7824 */ /* 0x000fe200078e020e */
[----:B------:R-:W-:Y:S01]  /*0f60*/  LEA R226, P1, R40, c[0x0][0x280], 0x2 ;  /* 0x0000a00028e27a11 */ /* 0x000fe200078210ff */
[----:B------:R-:W-:Y:S01]  /*0f70*/  IMAD.IADD R6, R41, 0x1, R16 ;  /* 0x0000000129067824 */ /* 0x000fe200078e0210 */
[----:B------:R-:W-:Y:S01]  /*0f80*/  ISETP.LT.OR P6, PT, R19, 0x41, P6 ;  /* 0x000000411300780c */ /* 0x000fe200037c1670 */
[----:B------:R-:W-:Y:S01]  /*0f90*/  IMAD.IADD R45, R25, 0x1, R44 ;  /* 0x00000001192d7824 */ /* 0x000fe200078e022c */
[----:B------:R-:W-:Y:S01]  /*0fa0*/  LEA.HI.X R43, R46, c[0x0][0x1c4], R14, 0x1, P0 ;  /* 0x000071002e2b7a11 */ /* 0x000fe200000f0c0e */
[----:B------:R-:W-:Y:S01]  /*0fb0*/  IMAD.SHL.U32 R5, R5, 0x2, RZ ;  /* 0x0000000205057824 */ /* 0x000fe200078e00ff */
[----:B------:R-:W-:Y:S01]  /*0fc0*/  LEA.HI.X R227, R40, c[0x0][0x284], R6, 0x2, P1 ;  /* 0x0000a10028e37a11 */ /* 0x000fe200008f1406 */
[----:B------:R-:W-:Y:S01]  /*0fd0*/  IMAD.MOV.U32 R25, RZ, RZ, c[0x0][0x1d8] ;  /* 0x00007600ff197624 */ /* 0x000fe200078e00ff */
[----:B------:R-:W-:Y:S01]  /*0fe0*/  ISETP.LT.OR P1, PT, R19, 0x1, P5 ;  /* 0x000000011300780c */ /* 0x000fe20002f21670 */
[----:B------:R-:W-:Y:S01]  /*0ff0*/  IMAD.MOV.U32 R6, RZ, RZ, c[0x0][0x1dc] ;  /* 0x00007700ff067624 */ /* 0x000fe200078e00ff */
[----:B------:R-:W-:Y:S01]  /*1000*/  @!PT LDS RZ, [RZ] ;  /* 0x00000000fffff984 */ /* 0x000fe20000000800 */
[----:B------:R-:W-:Y:S01]  /*1010*/  @!PT LDS RZ, [RZ] ;  /* 0x00000000fffff984 */ /* 0x000fe20000000800 */
[----:B------:R-:W-:Y:S01]  /*1020*/  @!PT LDS RZ, [RZ] ;  /* 0x00000000fffff984 */ /* 0x000fe20000000800 */
[----:B------:R1:W-:Y:S01]  /*1030*/  LDGSTS.E.BYPASS.LTC128B.128 [R5+0x6080], [R42.64], !P3 ;  /* 0x060800002a057fae */ /* 0x0003e2000d901d44 */
[C---:B------:R-:W-:Y:S01]  /*1040*/  IMAD.IADD R26, R2.reuse, 0x1, -R27 ;  /* 0x00000001021a7824 */ /* 0x040fe200078e0a1b */
[----:B------:R-:W-:Y:S01]  /*1050*/  LEA R40, P0, R25, R42, 0x7 ;  /* 0x0000002a19287211 */ /* 0x000fe200078038ff */
[----:B------:R-:W-:Y:S01]  /*1060*/  IMAD R15, R15, c[0x0][0x1b8], RZ ;  /* 0x00006e000f0f7a24 */ /* 0x000fe200078e02ff */
[----:B------:R1:W-:Y:S01]  /*1070*/  LDGSTS.E.BYPASS.LTC128B.128 [R5+0x8080], [R42.64+0x40], !P2 ;  /* 0x080800402a057fae */ /* 0x0003e2000d101d44 */
[----:B------:R-:W-:Y:S01]  /*1080*/  ISETP.LT.OR P2, PT, R19, 0x41, P4 ;  /* 0x000000411300780c */ /* 0x000fe20002741670 */
[----:B------:R-:W-:Y:S01]  /*1090*/  IMAD.MOV.U32 R44, RZ, RZ, R24 ;  /* 0x000000ffff2c7224 */ /* 0x000fe200078e0018 */
[----:B------:R-:W-:Y:S01]  /*10a0*/  LEA.HI.X R41, R25, R43, R6, 0x7, P0 ;  /* 0x0000002b19297211 */ /* 0x000fe200000f3c06 */
[----:B------:R-:W-:Y:S01]  /*10b0*/  IMAD.IADD R24, R2, 0x1, -R23 ;  /* 0x0000000102187824 */ /* 0x000fe200078e0a17 */
[----:B------:R-:W-:Y:S01]  /*10c0*/  LEA.HI R6, R9, R2, RZ, 0x6 ;  /* 0x0000000209067211 */ /* 0x000fe200078f30ff */
[----:B------:R-:W-:Y:S01]  /*10d0*/  IMAD R15, R30, c[0x0][0x1bc], R15 ;  /* 0x00006f001e0f7a24 */ /* 0x000fe200078e020f */
[----:B------:R-:W-:Y:S01]  /*10e0*/  LEA.HI R14, R26, R26, RZ, 0x1 ;  /* 0x0000001a1a0e7211 */ /* 0x000fe200078f08ff */
[----:B------:R1:W-:Y:S01]  /*10f0*/  LDGSTS.E.BYPASS.LTC128B.128 [R5+0xa080], [R42.64+0x80], !P1 ;  /* 0x0a0800802a057fae */ /* 0x0003e2000c901d44 */
[----:B------:R-:W-:Y:S01]  /*1100*/  SHF.R.S32.HI R6, RZ, 0x6, R6 ;  /* 0x00000006ff067819 */ /* 0x000fe20000011406 */
[----:B------:R-:W-:Y:S01]  /*1110*/  IMAD.WIDE.U32 R30, R30, c[0x0][0x1b8], R44 ;  /* 0x00006e001e1e7a25 */ /* 0x000fe200078e002c */
[----:B------:R-:W-:-:S02]  /*1120*/  LOP3.LUT R25, R14, 0x7fffffe, RZ, 0xc0, !PT ;  /* 0x07fffffe0e197812 */ /* 0x000fc400078ec0ff */
[----:B------:R-:W-:Y:S01]  /*1130*/  ISETP.GE.AND P0, PT, R12, c[0x0][0x19c], PT ;  /* 0x000067000c007a0c */ /* 0x000fe20003f06270 */
[----:B------:R-:W-:Y:S01]  /*1140*/  IMAD R213, R7, 0x4, R6 ;  /* 0x0000000407d57824 */ /* 0x000fe200078e0206 */
[----:B------:R-:W-:Y:S01]  /*1150*/  ISETP.GE.AND P4, PT, R4, c[0x0][0x19c], PT ;  /* 0x0000670004007a0c */ /* 0x000fe20003f86270 */
[----:B------:R-:W-:Y:S01]  /*1160*/  IMAD.IADD R16, R26, 0x1, -R25 ;  /* 0x000000011a107824 */ /* 0x000fe200078e0a19 */
[----:B------:R-:W-:Y:S01]  /*1170*/  ISETP.GE.AND P3, PT, R216, c[0x0][0x19c], PT ;  /* 0x00006700d8007a0c */ /* 0x000fe20003f66270 */
[----:B------:R1:W-:Y:S01]  /*1180*/  LDGSTS.E.BYPASS.LTC128B.128 [R5+0x7080], [R40.64], !P2 ;  /* 0x0708000028057fae */ /* 0x0003e2000d101d44 */
[----:B------:R-:W-:Y:S01]  /*1190*/  ISETP.LT.OR P5, PT, R19, 0x41, P5 ;  /* 0x000000411300780c */ /* 0x000fe20002fa1670 */
[----:B------:R-:W-:Y:S01]  /*11a0*/  IMAD R213, R213, 0x8, R16 ;  /* 0x00000008d5d57824 */ /* 0x000fe200078e0210 */
[C---:B------:R-:W-:Y:S01]  /*11b0*/  ISETP.LT.OR P1, PT, R19.reuse, 0x1, P0 ;  /* 0x000000011300780c */ /* 0x040fe20000721670 */
[----:B------:R1:W-:Y:S01]  /*11c0*/  LDGSTS.E.BYPASS.LTC128B.128 [R5+0x9080], [R40.64+0x40], !P6 ;  /* 0x0908004028057fae */ /* 0x0003e2000f101d44 */
[----:B------:R-:W-:Y:S01]  /*11d0*/  ISETP.LT.OR P2, PT, R19, 0x1, P4 ;  /* 0x000000011300780c */ /* 0x000fe20002741670 */
[----:B------:R-:W-:Y:S01]  /*11e0*/  IMAD R16, R37, c[0x0][0x1a8], RZ ;  /* 0x00006a0025107a24 */ /* 0x000fe200078e02ff */
[----:B------:R-:W-:Y:S01]  /*11f0*/  ISETP.LT.OR P6, PT, R19, 0x1, P3 ;  /* 0x000000011300780c */ /* 0x000fe20001fc1670 */
[----:B------:R-:W-:Y:S01]  /*1200*/  IMAD.IADD R31, R31, 0x1, R15 ;  /* 0x000000011f1f7824 */ /* 0x000fe200078e020f */
[C---:B------:R-:W-:Y:S01]  /*1210*/  ISETP.LT.OR P0, PT, R19.reuse, 0x41, P0 ;  /* 0x000000411300780c */ /* 0x040fe20000701670 */
[C---:B------:R-:W-:Y:S01]  /*1220*/  IMAD R16, R36.reuse, c[0x0][0x1ac], R16 ;  /* 0x00006b0024107a24 */ /* 0x040fe200078e0210 */
[C---:B------:R-:W-:Y:S01]  /*1230*/  ISETP.LT.OR P4, PT, R19.reuse, 0x41, P4 ;  /* 0x000000411300780c */ /* 0x040fe20002781670 */
[----:B------:R-:W-:Y:S01]  /*1240*/  IMAD.WIDE.U32 R36, R36, c[0x0][0x1a8], R30 ;  /* 0x00006a0024247a25 */ /* 0x000fe200078e001e */
[----:B------:R-:W-:Y:S01]  /*1250*/  ISETP.LT.OR P3, PT, R19, 0x41, P3 ;  /* 0x000000411300780c */ /* 0x000fe20001f61670 */
[----:B------:R1:W-:Y:S01]  /*1260*/  LDGSTS.E.BYPASS.LTC128B.128 [R5+0xb080], [R40.64+0x80], !P5 ;  /* 0x0b08008028057fae */ /* 0x0003e2000e901d44 */
[-C--:B------:R-:W-:Y:S01]  /*1270*/  LEA.HI R19, R24, R24.reuse, RZ, 0x1 ;  /* 0x0000001818137211 */ /* 0x080fe200078f08ff */
[----:B------:R-:W-:Y:S01]  /*1280*/  IMAD.IADD R16, R37, 0x1, R16 ;  /* 0x0000000125107824 */ /* 0x000fe200078e0210 */
[----:B------:R-:W-:Y:S01]  /*1290*/  SHF.R.S32.HI R27, RZ, 0x1f, R24 ;  /* 0x0000001fff1b7819 */ /* 0x000fe20000011418 */
[----:B------:R-:W-:Y:S01]  /*12a0*/  IMAD R34, R33, c[0x0][0x17c], R34 ;  /* 0x00005f0021227a24 */ /* 0x000fe200078e0222 */
[----:B------:R-:W-:Y:S01]  /*12b0*/  LOP3.LUT R15, R19, 0x7fffffe, RZ, 0xc0, !PT ;  /* 0x07fffffe130f7812 */ /* 0x000fe200078ec0ff */
[----:B------:R-:W-:Y:S01]  /*12c0*/  IMAD.WIDE.U32 R38, R33, c[0x0][0x178], R12 ;  /* 0x00005e0021267a25 */ /* 0x000fe200078e000c */
[----:B------:R-:W-:-:S02]  /*12d0*/  LEA.HI R27, R27, R24, RZ, 0x3 ;  /* 0x000000181b1b7211 */ /* 0x000fc400078f18ff */
[----:B------:R-:W-:Y:S01]  /*12e0*/  LEA.HI R23, R17, R28, RZ, 0x1 ;  /* 0x0000001c11177211 */ /* 0x000fe200078f08ff */
[----:B------:R-:W-:Y:S01]  /*12f0*/  IMAD.IADD R22, R24, 0x1, -R15 ;  /* 0x0000000118167824 */ /* 0x000fe200078e0a0f */
[----:B------:R-:W-:Y:S01]  /*1300*/  LOP3.LUT R15, R27, 0xfffffff8, RZ, 0xc0, !PT ;  /* 0xfffffff81b0f7812 */ /* 0x000fe200078ec0ff */
[----:B------:R-:W-:Y:S01]  /*1310*/  IMAD.IADD R35, R39, 0x1, R34 ;  /* 0x0000000127237824 */ /* 0x000fe200078e0222 */
[----:B------:R-:W-:Y:S01]  /*1320*/  LEA R30, P5, R36, c[0x0][0x190], 0x1 ;  /* 0x00006400241e7a11 */ /* 0x000fe200078a08ff */
[----:B------:R-:W-:Y:S01]  /*1330*/  IMAD.MOV.U32 R34, RZ, RZ, R38 ;  /* 0x000000ffff227224 */ /* 0x000fe200078e0026 */
[----:B------:R-:W-:Y:S01]  /*1340*/  LOP3.LUT R23, R23, 0xfffffffe, RZ, 0xc0, !PT ;  /* 0xfffffffe17177812 */ /* 0x000fe200078ec0ff */
[----:B------:R-:W-:Y:S01]  /*1350*/  IMAD.IADD R15, R24, 0x1, -R15 ;  /* 0x00000001180f7824 */ /* 0x000fe200078e0a0f */
[----:B------:R-:W-:Y:S01]  /*1360*/  LEA.HI.X R31, R36, c[0x0][0x194], R16, 0x1, P5 ;  /* 0x00006500241f7a11 */ /* 0x000fe200028f0c10 */
[----:B------:R-:W-:Y:S01]  /*1370*/  IMAD.MOV.U32 R24, RZ, RZ, c[0x0][0x1a8] ;  /* 0x00006a00ff187624 */ /* 0x000fe200078e00ff */
[----:B------:R-:W-:Y:S01]  /*1380*/  SHF.R.S32.HI R27, RZ, 0x3, R27 ;  /* 0x00000003ff1b7819 */ /* 0x000fe2000001141b */
[----:B------:R-:W-:Y:S01]  /*1390*/  IMAD.IADD R16, R28, 0x1, -R23 ;  /* 0x000000011c107824 */ /* 0x000fe200078e0a17 */
[----:B------:R-:W-:Y:S01]  /*13a0*/  IADD3 R234, R5, 0xc080, RZ ;  /* 0x0000c08005ea7810 */ /* 0x000fe20007ffe0ff */
[----:B------:R-:W-:Y:S01]  /*13b0*/  IMAD R25, R11, c[0x0][0x180], RZ ;  /* 0x000060000b197a24 */ /* 0x000fe200078e02ff */
[----:B------:R1:W-:Y:S01]  /*13c0*/  LDGSTS.E.BYPASS.LTC128B.128 [R5+0x80], [R30.64], !P1 ;  /* 0x000800001e057fae */ /* 0x0003e2000c901d44 */
[----:B------:R-:W-:Y:S01]  /*13d0*/  IMAD.MOV.U32 R23, RZ, RZ, c[0x0][0x1ac] ;  /* 0x00006b00ff177624 */ /* 0x000fe200078e00ff */
[----:B------:R-:W-:Y:S01]  /*13e0*/  IADD3 R231, R5, 0x12080, RZ ;  /* 0x0001208005e77810 */ /* 0x000fe20007ffe0ff */
[----:B------:R-:W-:Y:S01]  /*13f0*/  IMAD.SHL.U32 R210, R16, 0x400, RZ ;  /* 0x0000040010d27824 */ /* 0x000fe200078e00ff */
[----:B------:R1:W-:Y:S01]  /*1400*/  LDGSTS.E.BYPASS.LTC128B.128 [R5+0x2080], [R30.64+0x40], !P2 ;  /* 0x020800401e057fae */ /* 0x0003e2000d101d44 */
[----:B------:R-:W-:Y:S01]  /*1410*/  IMAD R211, R27, 0x8, R22 ;  /* 0x000000081bd37824 */ /* 0x000fe200078e0216 */
[----:B------:R-:W-:Y:S01]  /*1420*/  LEA R22, P5, R24, R30, 0x7 ;  /* 0x0000001e18167211 */ /* 0x000fe200078a38ff */
[----:B------:R-:W-:Y:S01]  /*1430*/  IMAD R25, R0, c[0x0][0x184], R25 ;  /* 0x0000610000197a24 */ /* 0x000fe200078e0219 */
[----:B------:R-:W-:Y:S01]  /*1440*/  ISETP.GE.AND P2, PT, R12, c[0x0][0x1fc], PT ;  /* 0x00007f000c007a0c */ /* 0x000fe20003f46270 */
[----:B------:R-:W-:Y:S01]  /*1450*/  IMAD.WIDE.U32 R34, R0, c[0x0][0x180], R34 ;  /* 0x0000600000227a25 */ /* 0x000fe200078e0022 */
[----:B------:R-:W-:Y:S01]  /*1460*/  LEA.HI.X R23, R24, R31, R23, 0x7, P5 ;  /* 0x0000001f18177211 */ /* 0x000fe200028f3c17 */
[----:B------:R1:W-:Y:S01]  /*1470*/  LDGSTS.E.BYPASS.LTC128B.128 [R5+0x4080], [R30.64+0x80], !P6 ;  /* 0x040800801e057fae */ /* 0x0003e2000f101d44 */
[----:B------:R-:W-:Y:S01]  /*1480*/  ISETP.GE.AND P5, PT, R12, c[0x0][0x16c], PT ;  /* 0x00005b000c007a0c */ /* 0x000fe20003fa6270 */
[----:B------:R-:W-:-:S02]  /*1490*/  IMAD R235, R235, 0x2, R210 ;  /* 0x00000002ebeb7824 */ /* 0x000fc400078e02d2 */
[----:B------:R-:W-:Y:S01]  /*14a0*/  IMAD R210, R27, 0x200, R210 ;  /* 0x000002001bd27824 */ /* 0x000fe200078e02d2 */
[----:B------:R-:W-:Y:S01]  /*14b0*/  SEL R218, RZ, 0x1, P5 ;  /* 0x00000001ffda7807 */ /* 0x000fe20002800000 */
[----:B------:R-:W-:Y:S01]  /*14c0*/  IMAD.WIDE.U32 R32, R33, c[0x0][0x208], R12 ;  /* 0x0000820021207a25 */ /* 0x000fe200078e000c */
[----:B------:R-:W-:Y:S01]  /*14d0*/  ISETP.GE.AND P5, PT, R216, c[0x0][0x16c], PT ;  /* 0x00005b00d8007a0c */ /* 0x000fe20003fa6270 */
[----:B------:R2:W-:Y:S02]  /*14e0*/  LDGSTS.E.BYPASS.LTC128B.128 [R5+0x1080], [R22.64], !P0 ;  /* 0x0108000016057fae */ /* 0x0005e4000c101d44 */
[----:B------:R-:W-:Y:S02]  /*14f0*/  IMAD.SHL.U32 R212, R26, 0x40, RZ ;  /* 0x000000401ad47824 */ /* 0x000fe400078e00ff */
[----:B------:R-:W-:Y:S01]  /*1500*/  IMAD.SHL.U32 R27, R28, 0x10, RZ ;  /* 0x000000101c1b7824 */ /* 0x000fe200078e00ff */
[----:B------:R2:W-:Y:S01]  /*1510*/  LDGSTS.E.BYPASS.LTC128B.128 [R5+0x3080], [R22.64+0x40], !P4 ;  /* 0x0308004016057fae */ /* 0x0005e2000e101d44 */
[----:B------:R-:W-:Y:S01]  /*1520*/  IMAD.IADD R29, R35, 0x1, R25 ;  /* 0x00000001231d7824 */ /* 0x000fe200078e0219 */
[----:B------:R-:W-:Y:S01]  /*1530*/  LOP3.LUT R212, R212, 0x1c0, RZ, 0xc0, !PT ;  /* 0x000001c0d4d47812 */ /* 0x000fe200078ec0ff */
[----:B------:R-:W-:Y:S01]  /*1540*/  IMAD.MOV.U32 R28, RZ, RZ, R34 ;  /* 0x000000ffff1c7224 */ /* 0x000fe200078e0022 */
[----:B------:R2:W-:Y:S01]  /*1550*/  LDGSTS.E.BYPASS.LTC128B.128 [R5+0x5080], [R22.64+0x80], !P3 ;  /* 0x0508008016057fae */ /* 0x0005e2000d901d44 */
[----:B------:R-:W-:Y:S01]  /*1560*/  IMAD R26, R20, c[0x0][0x188], RZ ;  /* 0x00006200141a7a24 */ /* 0x000fe200078e02ff */
[----:B------:R-:W-:Y:S01]  /*1570*/  LOP3.LUT R27, R212, 0x30, R27, 0xf8, !PT ;  /* 0x00000030d41b7812 */ /* 0x000fe200078ef81b */
[----:B------:R-:W-:Y:S01]  /*1580*/  IMAD.IADD R33, R33, 0x1, R21 ;  /* 0x0000000121217824 */ /* 0x000fe200078e0215 */
[----:B------:R-:W-:Y:S01]  /*1590*/  SHF.R.U32.HI R212, RZ, 0x3, R212 ;  /* 0x00000003ffd47819 */ /* 0x000fe200000116d4 */
[----:B------:R-:W-:Y:S01]  /*15a0*/  IMAD R21, R3, c[0x0][0x18c], R26 ;  /* 0x0000630003157a24 */ /* 0x000fe200078e021a */
[----:B------:R-:W-:Y:S01]  /*15b0*/  LOP3.LUT R27, R27, 0x8, R18, 0xf8, !PT ;  /* 0x000000081b1b7812 */ /* 0x000fe200078ef812 */
[----:B------:R-:W-:Y:S01]  /*15c0*/  IMAD.WIDE.U32 R28, R3, c[0x0][0x188], R28 ;  /* 0x00006200031c7a25 */ /* 0x000fe200078e001c */
[----:B------:R-:W0:Y:S02]  /*15d0*/  LDGDEPBAR ;  /* 0x00000000000079af */ /* 0x000e240000000000 */
[----:B------:R-:W-:Y:S01]  /*15e0*/  LOP3.LUT R212, R27, R212, RZ, 0x3c, !PT ;  /* 0x000000d41bd47212 */ /* 0x000fe200078e3cff */
[----:B------:R-:W-:Y:S01]  /*15f0*/  IMAD R25, R11, c[0x0][0x210], RZ ;  /* 0x000084000b197a24 */ /* 0x000fe200078e02ff */
[----:B------:R-:W-:Y:S01]  /*1600*/  SEL R11, RZ, 0x4, P5 ;  /* 0x00000004ff0b7807 */ /* 0x000fe20002800000 */
[----:B------:R-:W-:Y:S01]  /*1610*/  IMAD.IADD R21, R29, 0x1, R21 ;  /* 0x000000011d157824 */ /* 0x000fe200078e0215 */
[----:B------:R-:W-:Y:S01]  /*1620*/  ISETP.GE.AND P5, PT, R4, c[0x0][0x16c], PT ;  /* 0x00005b0004007a0c */ /* 0x000fe20003fa6270 */
[----:B------:R-:W-:Y:S01]  /*1630*/  IMAD R25, R0, c[0x0][0x214], R25 ;  /* 0x0000850000197a24 */ /* 0x000fe200078e0219 */
[----:B------:R-:W-:Y:S01]  /*1640*/  LEA R238, P1, R28, c[0x0][0x160], 0x1 ;  /* 0x000058001cee7a11 */ /* 0x000fe200078208ff */
[----:B------:R-:W-:Y:S01]  /*1650*/  IMAD.WIDE.U32 R32, R0, c[0x0][0x210], R32 ;  /* 0x0000840000207a25 */ /* 0x000fe200078e0020 */
[----:B------:R-:W-:-:S02]  /*1660*/  SEL R24, RZ, 0x2, P5 ;  /* 0x00000002ff187807 */ /* 0x000fc40002800000 */
[----:B------:R-:W-:Y:S01]  /*1670*/  LEA.HI.X R239, R28, c[0x0][0x164], R21, 0x1, P1 ;  /* 0x000059001cef7a11 */ /* 0x000fe200008f0c15 */
[----:B------:R-:W-:Y:S01]  /*1680*/  IMAD R26, R20, c[0x0][0x218], RZ ;  /* 0x00008600141a7a24 */ /* 0x000fe200078e02ff */
[----:B------:R-:W-:Y:S01]  /*1690*/  ISETP.GE.AND P1, PT, R4, c[0x0][0x1fc], PT ;  /* 0x00007f0004007a0c */ /* 0x000fe20003f26270 */
[----:B------:R-:W-:Y:S01]  /*16a0*/  IMAD.IADD R29, R33, 0x1, R25 ;  /* 0x00000001211d7824 */ /* 0x000fe200078e0219 */
[----:B------:R-:W-:Y:S01]  /*16b0*/  IADD3 R11, R11, R24, R218 ;  /* 0x000000180b0b7210 */ /* 0x000fe20007ffe0da */
[----:B------:R-:W-:Y:S01]  /*16c0*/  IMAD.MOV.U32 R28, RZ, RZ, R32 ;  /* 0x000000ffff1c7224 */ /* 0x000fe200078e0020 */
[----:B------:R-:W-:Y:S01]  /*16d0*/  SEL R21, RZ, 0xffffffff, P1 ;  /* 0xffffffffff157807 */ /* 0x000fe20000800000 */
[----:B------:R-:W-:Y:S01]  /*16e0*/  IMAD R24, R20, c[0x0][0x240], RZ ;  /* 0x0000900014187a24 */ /* 0x000fe200078e02ff */
[----:B------:R-:W-:Y:S01]  /*16f0*/  SEL R0, RZ, 0x1, P2 ;  /* 0x00000001ff007807 */ /* 0x000fe20001000000 */
[----:B------:R-:W-:Y:S01]  /*1700*/  IMAD R20, R3, c[0x0][0x21c], R26 ;  /* 0x0000870003147a24 */ /* 0x000fe200078e021a */
[----:B------:R-:W-:Y:S01]  /*1710*/  LOP3.LUT P2, RZ, R11, 0x1, RZ, 0xc0, !PT ;  /* 0x000000010bff7812 */ /* 0x000fe2000784c0ff */
[----:B------:R-:W-:Y:S01]  /*1720*/  IMAD.SHL.U32 R21, R21, 0x2, RZ ;  /* 0x0000000215157824 */ /* 0x000fe200078e00ff */
[----:B------:R-:W-:Y:S01]  /*1730*/  LOP3.LUT P6, RZ, R11, 0x2, RZ, 0xc0, !PT ;  /* 0x000000020bff7812 */ /* 0x000fe200078cc0ff */
[----:B------:R-:W-:Y:S01]  /*1740*/  IMAD.WIDE.U32 R26, R3, c[0x0][0x218], R28 ;  /* 0x00008600031a7a25 */ /* 0x000fe200078e001c */
[----:B------:R-:W-:-:S02]  /*1750*/  ISETP.GE.AND P1, PT, R216, c[0x0][0x1fc], PT ;  /* 0x00007f00d8007a0c */ /* 0x000fc40003f26270 */
[----:B------:R-:W-:Y:S01]  /*1760*/  LOP3.LUT P0, RZ, R11, 0x4, RZ, 0xc0, !PT ;  /* 0x000000040bff7812 */ /* 0x000fe2000780c0ff */
[C---:B------:R-:W-:Y:S01]  /*1770*/  IMAD R11, R3.reuse, c[0x0][0x244], R24 ;  /* 0x00009100030b7a24 */ /* 0x040fe200078e0218 */
[CC--:B------:R-:W-:Y:S01]  /*1780*/  ISETP.LE.OR P2, PT, R222.reuse, R221.reuse, !P2 ;  /* 0x000000ddde00720c */ /* 0x0c0fe20005743670 */
[----:B------:R-:W-:Y:S01]  /*1790*/  IMAD.WIDE.U32 R224, R3, c[0x0][0x240], R224 ;  /* 0x0000900003e07a25 */ /* 0x000fe200078e00e0 */
[--C-:B------:R-:W-:Y:S02]  /*17a0*/  SHF.R.S32.HI R3, RZ, 0x1, R19.reuse ;  /* 0x00000001ff037819 */ /* 0x100fe40000011413 */
[----:B------:R-:W-:Y:S01]  /*17b0*/  SHF.R.S32.HI R24, RZ, 0x1f, R19 ;  /* 0x0000001fff187819 */ /* 0x000fe20000011413 */
[----:B------:R-:W-:Y:S01]  /*17c0*/  IMAD.IADD R20, R27, 0x1, R20 ;  /* 0x000000011b147824 */ /* 0x000fe200078e0214 */
[----:B------:R-:W-:Y:S01]  /*17d0*/  ISETP.LE.OR P6, PT, R222, R221, !P6 ;  /* 0x000000ddde00720c */ /* 0x000fe200077c3670 */
[----:B------:R-:W-:Y:S01]  /*17e0*/  IMAD.IADD R10, R221, 0x1, -R10 ;  /* 0x00000001dd0a7824 */ /* 0x000fe200078e0a0a */
[----:B------:R-:W-:Y:S01]  /*17f0*/  SEL R19, RZ, 0x4, P1 ;  /* 0x00000004ff137807 */ /* 0x000fe20000800000 */
[----:B--2---:R-:W-:Y:S01]  /*1800*/  IMAD.SHL.U32 R23, R7, 0x10, RZ ;  /* 0x0000001007177824 */ /* 0x004fe200078e00ff */
[----:B------:R-:W-:Y:S01]  /*1810*/  LOP3.LUT R0, R21, 0x2, R0, 0xe2, !PT ;  /* 0x0000000215007812 */ /* 0x000fe200078ee200 */
[C---:B------:R-:W-:Y:S01]  /*1820*/  IMAD.SHL.U32 R214, R7.reuse, 0x8, RZ ;  /* 0x0000000807d67824 */ /* 0x040fe200078e00ff */
[----:B------:R-:W-:Y:S01]  /*1830*/  LEA R232, P1, R26, c[0x0][0x1f0], 0x1 ;  /* 0x00007c001ae87a11 */ /* 0x000fe200078208ff */
[----:B------:R1:W-:Y:S01]  /*1840*/  LDGSTS.E.BYPASS.LTC128B.128 [R5+0xc080], [R238.64], !P2 ;  /* 0x0c080000ee057fae */ /* 0x0003e2000d101d44 */
[----:B------:R-:W-:Y:S01]  /*1850*/  LOP3.LUT R0, R0, R19, RZ, 0xfc, !PT ;  /* 0x0000001300007212 */ /* 0x000fe200078efcff */
[----:B------:R-:W-:Y:S01]  /*1860*/  IMAD R212, R7, 0x200, R212 ;  /* 0x0000020007d47824 */ /* 0x000fe200078e02d4 */
[----:B------:R-:W-:Y:S01]  /*1870*/  LEA.HI.X R233, R26, c[0x0][0x1f4], R20, 0x1, P1 ;  /* 0x00007d001ae97a11 */ /* 0x000fe200008f0c14 */
[----:B------:R-:W-:Y:S01]  /*1880*/  IMAD.SHL.U32 R211, R211, 0x20, RZ ;  /* 0x00000020d3d37824 */ /* 0x000fe200078e00ff */
[----:B------:R-:W-:Y:S01]  /*1890*/  ISETP.GT.AND P1, PT, R2, 0xf, PT ;  /* 0x0000000f0200780c */ /* 0x000fe20003f24270 */
[----:B------:R1:W-:Y:S01]  /*18a0*/  LDGSTS.E.BYPASS.LTC128B.128 [R5+0xd080], [R238.64+0x40], !P6 ;  /* 0x0d080040ee057fae */ /* 0x0003e2000f101d44 */
[----:B------:R-:W-:Y:S01]  /*18b0*/  ISETP.LE.OR P0, PT, R222, R221, !P0 ;  /* 0x000000ddde00720c */ /* 0x000fe20004703670 */
[----:B------:R-:W-:Y:S01]  /*18c0*/  IMAD.IADD R230, R225, 0x1, R11 ;  /* 0x00000001e1e67824 */ /* 0x000fe200078e020b */
[----:B------:R-:W-:-:S02]  /*18d0*/  LOP3.LUT P4, RZ, R0, 0x1, RZ, 0xc0, !PT ;  /* 0x0000000100ff7812 */ /* 0x000fc4000788c0ff */
[----:B------:R-:W-:Y:S02]  /*18e0*/  LOP3.LUT P3, RZ, R0, 0x2, RZ, 0xc0, !PT ;  /* 0x0000000200ff7812 */ /* 0x000fe4000786c0ff */
[----:B------:R-:W-:Y:S02]  /*18f0*/  ISETP.LE.OR P6, PT, R222, R221, !P4 ;  /* 0x000000ddde00720c */ /* 0x000fe400067c3670 */
[----:B------:R-:W-:Y:S02]  /*1900*/  LOP3.LUT P2, RZ, R0, 0x4, RZ, 0xc0, !PT ;  /* 0x0000000400ff7812 */ /* 0x000fe4000784c0ff */
[----:B------:R-:W-:Y:S01]  /*1910*/  LEA.HI R0, R9, R2, RZ, 0x7 ;  /* 0x0000000209007211 */ /* 0x000fe200078f38ff */
[----:B------:R-:W-:Y:S01]  /*1920*/  IMAD.SHL.U32 R9, R6, 0x8, RZ ;  /* 0x0000000806097824 */ /* 0x000fe200078e00ff */
[----:B------:R-:W-:Y:S01]  /*1930*/  SHF.R.S32.HI R25, RZ, 0x1, R14 ;  /* 0x00000001ff197819 */ /* 0x000fe2000001140e */
[----:B------:R-:W-:Y:S01]  /*1940*/  @!P1 IMAD.SHL.U32 R19, R2, 0x10, RZ ;  /* 0x0000001002139824 */ /* 0x000fe200078e00ff */
[----:B------:R1:W-:Y:S01]  /*1950*/  LDGSTS.E.BYPASS.LTC128B.128 [R5+0xe080], [R238.64+0x80], !P0 ;  /* 0x0e080080ee057fae */ /* 0x0003e2000c101d44 */
[----:B------:R-:W-:-:S02]  /*1960*/  LEA.HI R24, R24, R3, RZ, 0x2 ;  /* 0x0000000318187211 */ /* 0x000fc400078f10ff */
[C---:B------:R-:W-:Y:S01]  /*1970*/  LOP3.LUT P0, RZ, R25.reuse, 0x2, RZ, 0xc0, !PT ;  /* 0x0000000219ff7812 */ /* 0x040fe2000780c0ff */
[----:B------:R-:W-:Y:S01]  /*1980*/  IMAD.SHL.U32 R25, R25, 0x40, RZ ;  /* 0x0000004019197824 */ /* 0x000fe200078e00ff */
[----:B------:R-:W-:Y:S01]  /*1990*/  LOP3.LUT R14, R9, 0x18, RZ, 0xc0, !PT ;  /* 0x00000018090e7812 */ /* 0x000fe200078ec0ff */
[----:B------:R-:W-:Y:S01]  /*19a0*/  IMAD.SHL.U32 R9, R10, 0x40, RZ ;  /* 0x000000400a097824 */ /* 0x000fe200078e00ff */
[----:B------:R2:W-:Y:S01]  /*19b0*/  @!P1 LDGSTS.E.BYPASS.LTC128B.128 [R19+0x18080], [R228.64] ;  /* 0x18080000e4139fae */ /* 0x0005e2000b901d44 */
[----:B------:R-:W-:Y:S02]  /*19c0*/  LOP3.LUT R24, R24, 0xfffffffc, RZ, 0xc0, !PT ;  /* 0xfffffffc18187812 */ /* 0x000fe400078ec0ff */
[----:B------:R-:W-:Y:S01]  /*19d0*/  LOP3.LUT R25, R25, 0xc0, RZ, 0xc0, !PT ;  /* 0x000000c019197812 */ /* 0x000fe200078ec0ff */
[----:B------:R-:W0:Y:S01]  /*19e0*/  LDGDEPBAR ;  /* 0x00000000000079af */ /* 0x000e220000000000 */
[----:B------:R-:W-:Y:S01]  /*19f0*/  LOP3.LUT R9, R9, 0x1c0, RZ, 0xc0, !PT ;  /* 0x000001c009097812 */ /* 0x000fe200078ec0ff */
[----:B------:R-:W-:Y:S01]  /*1a00*/  IMAD.IADD R3, R3, 0x1, -R24 ;  /* 0x0000000103037824 */ /* 0x000fe200078e0a18 */
[----:B------:R-:W-:Y:S01]  /*1a10*/  LOP3.LUT R21, R25, 0x8, R18, 0xf8, !PT ;  /* 0x0000000819157812 */ /* 0x000fe200078ef812 */
[----:B------:R1:W-:Y:S01]  /*1a20*/  LDGSTS.E.BYPASS.LTC128B.128 [R5+0x12080], [R232.64], !P6 ;  /* 0x12080000e8057fae */ /* 0x0003e2000f101d44 */
[----:B------:R-:W-:-:S02]  /*1a30*/  ISETP.LE.OR P6, PT, R222, R221, !P2 ;  /* 0x000000ddde00720c */ /* 0x000fc400057c3670 */
[----:B------:R-:W-:Y:S02]  /*1a40*/  SHF.R.U32.HI R18, RZ, 0x3, R9 ;  /* 0x00000003ff127819 */ /* 0x000fe40000011609 */
[----:B------:R-:W-:Y:S02]  /*1a50*/  SHF.R.U32.HI R20, RZ, 0x3, R25 ;  /* 0x00000003ff147819 */ /* 0x000fe40000011619 */
[----:B------:R-:W-:Y:S02]  /*1a60*/  LOP3.LUT R18, R18, R9, R14, 0x1e, !PT ;  /* 0x0000000912127212 */ /* 0x000fe400078e1e0e */
[----:B------:R-:W-:Y:S02]  /*1a70*/  LOP3.LUT R9, R17, 0xffffffe0, RZ, 0xc0, !PT ;  /* 0xffffffe011097812 */ /* 0x000fe400078ec0ff */
[----:B------:R-:W-:Y:S01]  /*1a80*/  SHF.R.U32.HI R0, RZ, 0x4, R0 ;  /* 0x00000004ff007819 */ /* 0x000fe20000011600 */
[----:B------:R-:W-:Y:S01]  /*1a90*/  IMAD.IADD R235, R235, 0x1, R18 ;  /* 0x00000001ebeb7824 */ /* 0x000fe200078e0212 */
[----:B------:R-:W-:Y:S01]  /*1aa0*/  LOP3.LUT R23, R23, 0x10, RZ, 0xc0, !PT ;  /* 0x0000001017177812 */ /* 0x000fe200078ec0ff */
[----:B------:R-:W-:Y:S01]  /*1ab0*/  IMAD.SHL.U32 R18, R3, 0x40, RZ ;  /* 0x0000004003127824 */ /* 0x000fe200078e00ff */
[----:B------:R-:W-:Y:S01]  /*1ac0*/  LOP3.LUT R20, R21, R20, RZ, 0x3c, !PT ;  /* 0x0000001415147212 */ /* 0x000fe200078e3cff */
[----:B------:R-:W-:Y:S01]  /*1ad0*/  IMAD.IADD R9, R2, 0x1, -R9 ;  /* 0x0000000102097824 */ /* 0x000fe200078e0a09 */
[----:B------:R-:W-:Y:S01]  /*1ae0*/  LOP3.LUT R0, R23, 0x8, R0, 0xf8, !PT ;  /* 0x0000000817007812 */ /* 0x000fe200078ef800 */
[----:B------:R-:W-:Y:S01]  /*1af0*/  IMAD.SHL.U32 R235, R235, 0x2, RZ ;  /* 0x00000002ebeb7824 */ /* 0x000fe200078e00ff */
[----:B--2---:R-:W-:Y:S01]  /*1b00*/  SEL R19, RZ, 0xffffffff, P5 ;  /* 0xffffffffff137807 */ /* 0x004fe20002800000 */
[----:B------:R-:W-:Y:S01]  /*1b10*/  IMAD.U32 R213, R213, 0x20, R20 ;  /* 0x00000020d5d57824 */ /* 0x000fe200078e0014 */
[----:B------:R-:W-:-:S02]  /*1b20*/  ISETP.LE.OR P5, PT, R222, R221, !P3 ;  /* 0x000000ddde00720c */ /* 0x000fc40005fa3670 */
[----:B------:R-:W-:Y:S01]  /*1b30*/  LOP3.LUT R18, R18, 0xc0, RZ, 0xc0, !PT ;  /* 0x000000c012127812 */ /* 0x000fe200078ec0ff */
[----:B------:R-:W-:Y:S01]  /*1b40*/  IMAD.SHL.U32 R19, R19, 0x2, RZ ;  /* 0x0000000213137824 */ /* 0x000fe200078e00ff */
[----:B------:R-:W-:Y:S02]  /*1b50*/  LOP3.LUT R214, R214, 0x8, RZ, 0xc0, !PT ;  /* 0x00000008d6d67812 */ /* 0x000fe400078ec0ff */
[----:B------:R-:W-:Y:S02]  /*1b60*/  SHF.R.U32.HI R17, RZ, 0x3, R18 ;  /* 0x00000003ff117819 */ /* 0x000fe40000011612 */
[----:B------:R-:W-:Y:S02]  /*1b70*/  SHF.R.S32.HI R20, RZ, 0x1f, R9 ;  /* 0x0000001fff147819 */ /* 0x000fe40000011409 */
[----:B------:R-:W-:Y:S01]  /*1b80*/  LOP3.LUT R218, R19, 0x2, R218, 0xe2, !PT ;  /* 0x0000000213da7812 */ /* 0x000fe200078ee2da */
[----:B------:R-:W-:Y:S01]  /*1b90*/  @!P1 IMAD.SHL.U32 R19, R2, 0x10, RZ ;  /* 0x0000001002139824 */ /* 0x000fe200078e00ff */
[----:B------:R-:W-:Y:S01]  /*1ba0*/  LOP3.LUT R0, R17, R0, R18, 0x1e, !PT ;  /* 0x0000000011007212 */ /* 0x000fe200078e1e12 */
[----:B------:R1:W-:Y:S01]  /*1bb0*/  LDGSTS.E.BYPASS.LTC128B.128 [R5+0x13080], [R232.64+0x40], !P5 ;  /* 0x13080040e8057fae */ /* 0x0003e2000e901d44 */
[----:B------:R-:W-:-:S02]  /*1bc0*/  LOP3.LUT P5, RZ, R15, 0x2, RZ, 0xc0, !PT ;  /* 0x000000020fff7812 */ /* 0x000fc400078ac0ff */
[----:B------:R-:W-:Y:S01]  /*1bd0*/  SEL R204, R215, 0xfffffff0, !P0 ;  /* 0xfffffff0d7cc7807 */ /* 0x000fe20004000000 */
[----:B------:R1:W-:Y:S01]  /*1be0*/  LDGSTS.E.BYPASS.LTC128B.128 [R5+0x14080], [R232.64+0x80], !P6 ;  /* 0x14080080e8057fae */ /* 0x0003e2000f101d44 */
[C---:B------:R-:W-:Y:S01]  /*1bf0*/  LOP3.LUT P6, RZ, R15.reuse, 0x4, RZ, 0xc0, !PT ;  /* 0x000000040fff7812 */ /* 0x040fe200078cc0ff */
[----:B------:R-:W-:Y:S01]  /*1c00*/  IMAD.SHL.U32 R15, R15, 0x40, RZ ;  /* 0x000000400f0f7824 */ /* 0x000fe200078e00ff */
[----:B------:R-:W-:Y:S01]  /*1c10*/  SEL R207, R215, 0xfffffff0, !P5 ;  /* 0xfffffff0d7cf7807 */ /* 0x000fe20006800000 */
[----:B------:R-:W-:Y:S01]  /*1c20*/  IMAD.IADD R217, R211, 0x1, R0 ;  /* 0x00000001d3d97824 */ /* 0x000fe200078e0200 */
[----:B------:R-:W-:Y:S01]  /*1c30*/  ISETP.GE.AND P5, PT, R222, 0x41, PT ;  /* 0x00000041de00780c */ /* 0x000fe20003fa6270 */
[----:B------:R1:W-:Y:S01]  /*1c40*/  @!P1 LDGSTS.E.BYPASS.LTC128B.128 [R19+0x18280], [R226.64] ;  /* 0x18280000e2139fae */ /* 0x0003e2000b901d44 */
[----:B------:R-:W-:Y:S01]  /*1c50*/  LOP3.LUT R15, R15, 0x1c0, RZ, 0xc0, !PT ;  /* 0x000001c00f0f7812 */ /* 0x000fe200078ec0ff */
[----:B------:R-:W-:Y:S01]  /*1c60*/  IMAD.MOV.U32 R0, RZ, RZ, 0x20 ;  /* 0x00000020ff007424 */ /* 0x000fe200078e00ff */
[----:B------:R-:W-:Y:S01]  /*1c70*/  LOP3.LUT P0, RZ, R3, 0x2, RZ, 0xc0, !PT ;  /* 0x0000000203ff7812 */ /* 0x000fe2000780c0ff */
[----:B------:R-:W-:Y:S01]  /*1c80*/  IMAD R3, R16, 0x200, R211 ;  /* 0x0000020010037824 */ /* 0x000fe200078e02d3 */
[----:B------:R-:W-:Y:S01]  /*1c90*/  SHF.R.U32.HI R7, RZ, 0x3, R15 ;  /* 0x00000003ff077819 */ /* 0x000fe2000001160f */
[----:B------:R-:W0:Y:S01]  /*1ca0*/  LDGDEPBAR ;  /* 0x00000000000079af */ /* 0x000e220000000000 */
[----:B------:R-:W-:-:S02]  /*1cb0*/  LOP3.LUT R14, R17, R18, R14, 0x1e, !PT ;  /* 0x00000012110e7212 */ /* 0x000fc400078e1e0e */
[----:B------:R-:W-:Y:S01]  /*1cc0*/  LOP3.LUT R15, R7, R15, R214, 0x1e, !PT ;  /* 0x0000000f070f7212 */ /* 0x000fe200078e1ed6 */
[----:B------:R-:W0:Y:S01]  /*1cd0*/  LDGDEPBAR ;  /* 0x00000000000079af */ /* 0x000e220000000000 */
[----:B------:R-:W-:Y:S01]  /*1ce0*/  LEA.HI R7, R20, R9, RZ, 0x2 ;  /* 0x0000000914077211 */ /* 0x000fe200078f10ff */
[----:B------:R-:W-:Y:S01]  /*1cf0*/  IMAD.IADD R211, R211, 0x1, R14 ;  /* 0x00000001d3d37824 */ /* 0x000fe200078e020e */
[----:B------:R-:W-:Y:S01]  /*1d00*/  LOP3.LUT R214, R17, R18, R214, 0x1e, !PT ;  /* 0x0000001211d67212 */ /* 0x000fe200078e1ed6 */
[----:B------:R-:W-:Y:S01]  /*1d10*/  IMAD.IADD R210, R210, 0x1, R15 ;  /* 0x00000001d2d27824 */ /* 0x000fe200078e020f */
[----:B------:R-:W-:Y:S02]  /*1d20*/  SHF.R.S32.HI R219, RZ, 0x2, R7 ;  /* 0x00000002ffdb7819 */ /* 0x000fe40000011407 */
[----:B------:R-:W-:Y:S01]  /*1d30*/  SEL R0, R0, 0xffffffe0, !P6 ;  /* 0xffffffe000007807 */ /* 0x000fe20007000000 */
[----:B------:R-:W-:Y:S01]  /*1d40*/  IMAD.IADD R214, R3, 0x1, R214 ;  /* 0x0000000103d67824 */ /* 0x000fe200078e02d6 */
[----:B------:R-:W-:Y:S01]  /*1d50*/  SEL R215, R215, 0xfffffff0, !P0 ;  /* 0xfffffff0d7d77807 */ /* 0x000fe20004000000 */
[----:B------:R-:W-:Y:S01]  /*1d60*/  IMAD R219, R16, 0x10, R219 ;  /* 0x0000001010db7824 */ /* 0x000fe200078e02db */
[----:B------:R-:W-:Y:S01]  /*1d70*/  IADD3 R3, R235, 0x18480, RZ ;  /* 0x00018480eb037810 */ /* 0x000fe20007ffe0ff */
[----:B------:R-:W-:Y:S05]  /*1d80*/  @!P5 BRA `(.L_x_718) ;  /* 0x000001700000d947 */ /* 0x000fea0003800000 */
[----:B------:R-:W-:Y:S01]  /*1d90*/  IMAD.MOV.U32 R16, RZ, RZ, c[0x0][0x208] ;  /* 0x00008200ff107624 */ /* 0x000fe200078e00ff */
[----:B------:R-:W-:Y:S01]  /*1da0*/  BSSY B0, `(.L_x_718) ;  /* 0x0000015000007945 */ /* 0x000fe20003800000 */
[----:B------:R-:W-:-:S02]  /*1db0*/  IMAD.MOV.U32 R13, RZ, RZ, 0x6 ;  /* 0x00000006ff0d7424 */ /* 0x000fc400078e00ff */
[----:B------:R-:W-:-:S03]  /*1dc0*/  IMAD.SHL.U32 R14, R16, 0x40, RZ ;  /* 0x00000040100e7824 */ /* 0x000fc600078e00ff */
[----:B------:R-:W-:Y:S01]  /*1dd0*/  SHF.L.U64.HI R13, R16, R13, c[0x0][0x20c] ;  /* 0x00008300100d7619 */ /* 0x000fe2000001020d */
[----:B------:R-:W-:Y:S01]  /*1de0*/  IMAD.SHL.U32 R11, R14, 0x2, RZ ;  /* 0x000000020e0b7824 */ /* 0x000fe200078e00ff */
[----:B------:R-:W-:Y:S02]  /*1df0*/  IADD3 R16, R222, -0x40, RZ ;  /* 0xffffffc0de107810 */ /* 0x000fe40007ffe0ff */
[----:B------:R-:W-:Y:S02]  /*1e00*/  SHF.L.U64.HI R13, R14, 0x1, R13 ;  /* 0x000000010e0d7819 */ /* 0x000fe4000001020d */
[----:B------:R-:W-:Y:S02]  /*1e10*/  IADD3 R14, P5, P0, R11, 0x80, R232 ;  /* 0x000000800b0e7810 */ /* 0x000fe400078be0e8 */
[----:B------:R-:W-:Y:S02]  /*1e20*/  ISETP.GT.AND P6, PT, R16, R221, PT ;  /* 0x000000dd1000720c */ /* 0x000fe40003fc4270 */
[----:B------:R-:W-:-:S02]  /*1e30*/  IADD3.X R15, R13, RZ, R233, P5, P0 ;  /* 0x000000ff0d0f7210 */ /* 0x000fc40002fe04e9 */
[----:B------:R-:W-:Y:S02]  /*1e40*/  IADD3 R16, P0, R11, R232, RZ ;  /* 0x000000e80b107210 */ /* 0x000fe40007f1e0ff */
[----:B------:R-:W-:-:S03]  /*1e50*/  ISETP.GE.OR P5, PT, R12, c[0x0][0x1fc], !P6 ;  /* 0x00007f000c007a0c */ /* 0x000fc600077a6670 */
[----:B------:R-:W-:Y:S01]  /*1e60*/  IMAD.X R17, R13, 0x1, R233, P0 ;  /* 0x000000010d117824 */ /* 0x000fe200000e06e9 */
[----:B------:R-:W-:Y:S02]  /*1e70*/  ISETP.GE.OR P0, PT, R4, c[0x0][0x1fc], !P6 ;  /* 0x00007f0004007a0c */ /* 0x000fe40007706670 */
[----:B------:R-:W-:-:S07]  /*1e80*/  ISETP.GE.OR P6, PT, R216, c[0x0][0x1fc], !P6 ;  /* 0x00007f00d8007a0c */ /* 0x000fce00077c6670 */
[----:B------:R2:W-:Y:S04]  /*1e90*/  LDGSTS.E.BYPASS.LTC128B.128 [R5+0x15080], [R16.64], !P5 ;  /* 0x1508000010057fae */ /* 0x0005e8000e901d44 */
[----:B------:R2:W-:Y:S04]  /*1ea0*/  LDGSTS.E.BYPASS.LTC128B.128 [R5+0x16080], [R16.64+0x40], !P0 ;  /* 0x1608004010057fae */ /* 0x0005e8000c101d44 */
[----:B------:R2:W-:Y:S01]  /*1eb0*/  LDGSTS.E.BYPASS.LTC128B.128 [R5+0x17080], [R14.64], !P6 ;  /* 0x170800000e057fae */ /* 0x0005e2000f101d44 */
[----:B------:R-:W-:Y:S05]  /*1ec0*/  @P1 BRA `(.L_x_719) ;  /* 0x0000002000001947 */ /* 0x000fea0003800000 */
[----:B-12---:R-:W-:-:S05]  /*1ed0*/  SHF.L.U32 R5, R2, 0x4, RZ ;  /* 0x0000000402057819 */ /* 0x006fca00000006ff */
[----:B------:R1:W-:Y:S02]  /*1ee0*/  LDGSTS.E.BYPASS.LTC128B.128 [R5+0x18380], [R226.64+0x100] ;  /* 0x18380100e2057fae */ /* 0x0003e4000b901d44 */
.L_x_719:
[----:B------:R-:W-:Y:S05]  /*1ef0*/  BSYNC B0 ;  /* 0x0000000000007941 */ /* 0x000fea0003800000 */
.L_x_718:
[----:B-12---:R-:W-:Y:S01]  /*1f00*/  SHF.R.S32.HI R5, RZ, 0x1f, R6 ;  /* 0x0000001fff057819 */ /* 0x006fe20000011406 */
[----:B------:R-:W0:Y:S01]  /*1f10*/  LDGDEPBAR ;  /* 0x00000000000079af */ /* 0x000e220000000000 */
[----:B------:R-:W-:Y:S01]  /*1f20*/  LOP3.LUT P0, RZ, R10, 0x4, RZ, 0xc0, !PT ;  /* 0x000000040aff7812 */ /* 0x000fe2000780c0ff */
[----:B------:R-:W-:Y:S01]  /*1f30*/  IMAD.SHL.U32 R213, R213, 0x2, RZ ;  /* 0x00000002d5d57824 */ /* 0x000fe200078e00ff */
[----:B------:R-:W-:Y:S01]  /*1f40*/  LEA.HI R5, R5, R6, RZ, 0x2 ;  /* 0x0000000605057211 */ /* 0x000fe200078f10ff */
[----:B------:R-:W-:Y:S01]  /*1f50*/  IMAD.SHL.U32 R212, R212, 0x2, RZ ;  /* 0x00000002d4d47824 */ /* 0x000fe200078e00ff */
[----:B------:R-:W-:Y:S01]  /*1f60*/  IADD3 R242, R222, 0x3f, RZ ;  /* 0x0000003fdef27810 */ /* 0x000fe20007ffe0ff */
[----:B------:R-:W-:Y:S01]  /*1f70*/  IMAD.MOV.U32 R241, RZ, RZ, 0x1 ;  /* 0x00000001fff17424 */ /* 0x000fe200078e00ff */
[----:B------:R-:W-:Y:S01]  /*1f80*/  LOP3.LUT R5, R5, 0xfffffffc, RZ, 0xc0, !PT ;  /* 0xfffffffc05057812 */ /* 0x000fe200078ec0ff */
[----:B------:R-:W-:Y:S01]  /*1f90*/  IMAD.MOV.U32 R244, RZ, RZ, RZ ;  /* 0x000000fffff47224 */ /* 0x000fe200078e00ff */
[----:B------:R-:W-:Y:S01]  /*1fa0*/  LEA R210, R210, 0x1c480, 0x1 ;  /* 0x0001c480d2d27811 */ /* 0x000fe200078e08ff */
[----:B------:R-:W-:Y:S01]  /*1fb0*/  IMAD.MOV.U32 R240, RZ, RZ, RZ ;  /* 0x000000fffff07224 */ /* 0x000fe200078e00ff */
[----:B------:R-:W-:Y:S01]  /*1fc0*/  LOP3.LUT R236, R7, 0xfffffffc, RZ, 0xc0, !PT ;  /* 0xfffffffc07ec7812 */ /* 0x000fe200078ec0ff */
[----:B------:R-:W-:Y:S01]  /*1fd0*/  IMAD.IADD R5, R6, 0x1, -R5 ;  /* 0x0000000106057824 */ /* 0x000fe200078e0a05 */
[----:B------:R-:W-:Y:S01]  /*1fe0*/  SHF.R.S32.HI R7, RZ, 0x1f, R242 ;  /* 0x0000001fff077819 */ /* 0x000fe200000114f2 */
[----:B------:R-:W-:Y:S01]  /*1ff0*/  IMAD R209, R207, 0x2, R210 ;  /* 0x00000002cfd17824 */ /* 0x000fe200078e02d2 */
[----:B------:R-:W-:Y:S01]  /*2000*/  LEA R208, R0, R210, 0x1 ;  /* 0x000000d200d07211 */ /* 0x000fe200078e08ff */
[----:B------:R-:W-:Y:S01]  /*2010*/  IMAD.IADD R236, R9, 0x1, -R236 ;  /* 0x0000000109ec7824 */ /* 0x000fe200078e0aec */
[----:B------:R-:W-:Y:S01]  /*2020*/  LEA.HI R242, R7, R242, RZ, 0x6 ;  /* 0x000000f207f27211 */ /* 0x000fe200078f30ff */
[----:B------:R-:W-:Y:S01]  /*2030*/  IMAD R5, R5, -0x8, R8 ;  /* 0xfffffff805057824 */ /* 0x000fe200078e0208 */
[----:B------:R-:W-:Y:S01]  /*2040*/  IADD3 R237, R235, 0x184c0, RZ ;  /* 0x000184c0ebed7810 */ /* 0x000fe20007ffe0ff */
[----:B------:R-:W-:Y:S01]  /*2050*/  CS2R R162, SRZ ;  /* 0x0000000000a27805 */ /* 0x000fe2000001ff00 */
[----:B------:R-:W-:Y:S01]  /*2060*/  @P0 IADD3 R237, R3, -0x40, RZ ;  /* 0xffffffc003ed0810 */ /* 0x000fe20007ffe0ff */
[----:B------:R-:W-:Y:S01]  /*2070*/  IMAD R236, R236, -0x2, R5 ;  /* 0xfffffffeecec7824 */ /* 0x000fe200078e0205 */
[----:B------:R-:W-:Y:S01]  /*2080*/  LEA R211, R211, 0x80, 0x1 ;  /* 0x00000080d3d37811 */ /* 0x000fe200078e08ff */
[----:B------:R-:W-:Y:S01]  /*2090*/  CS2R R160, SRZ ;  /* 0x0000000000a07805 */ /* 0x000fe2000001ff00 */
        /* <DEDUP_REMOVED lines=50> */
[----:B------:R-:W-:Y:S01]  /*23c0*/  SHF.R.S32.HI R242, RZ, 0x6, R242 ;  /* 0x00000006fff27819 */ /* 0x000fe200000114f2 */
[----:B------:R-:W-:-:S02]  /*23d0*/  IMAD.IADD R205, R214, 0x1, R215 ;  /* 0x00000001d6cd7824 */ /* 0x000fc400078e02d7 */
.L_x_722:
[----:B------:R-:W-:Y:S04]  /*23e0*/  DEPBAR.LE SB0, 0x1 ;  /* 0x000080400000791a */ /* 0x000fe80000000000 */
[----:B------:R-:W-:Y:S01]  /*23f0*/  BAR.SYNC.DEFER_BLOCKING 0x0 ;  /* 0x0000000000007b1d */ /* 0x000fe20000010000 */
[C---:B------:R-:W-:Y:S01]  /*2400*/  IMAD R2, R206.reuse, 0x1800, R214 ;  /* 0x00001800ce027824 */ /* 0x040fe200078e02d6 */
[C---:B------:R-:W-:Y:S01]  /*2410*/  LEA R192, R206.reuse, R219, 0x6 ;  /* 0x000000dbcec07211 */ /* 0x040fe200078e30ff */
[----:B------:R-:W-:Y:S01]  /*2420*/  IMAD R49, R206, 0x1800, R215 ;  /* 0x00001800ce317824 */ /* 0x000fe200078e02d7 */
[----:B------:R-:W-:Y:S02]  /*2430*/  IADD3 R243, R244, 0x1, RZ ;  /* 0x00000001f4f37810 */ /* 0x000fe40007ffe0ff */
[----:B------:R-:W-:Y:S01]  /*2440*/  SHF.L.U32 R3, R2, 0x1, RZ ;  /* 0x0000000102037819 */ /* 0x000fe200000006ff */
[----:B------:R-:W-:Y:S01]  /*2450*/  IMAD.SHL.U32 R245, R192, 0x4, RZ ;  /* 0x00000004c0f57824 */ /* 0x000fe200078e00ff */
[----:B------:R-:W-:Y:S02]  /*2460*/  IADD3 R48, R214, R49, RZ ;  /* 0x00000031d6307210 */ /* 0x000fe40007ffe0ff */
[----:B------:R-:W-:Y:S02]  /*2470*/  ISETP.GE.AND P0, PT, R243, R242, PT ;  /* 0x000000f2f300720c */ /* 0x000fe40003f06270 */
        /* <DEDUP_REMOVED lines=29> */
[----:B------:R-:W-:Y:S01]  /*2650*/  IMAD R56, R206, 0x1800, R205 ;  /* 0x00001800ce387824 */ /* 0x000fe200078e02cd */
[-C--:B------:R-:W-:Y:S04]  /*2660*/  HMMA.16816.F32 R12, R60, R58.reuse, R12 ;  /* 0x0000003a3c0c723c */ /* 0x080fe8000000180c */
[----:B------:R-:W-:Y:S04]  /*2670*/  IMAD.SHL.U32 R176, R56, 0x2, RZ ;  /* 0x0000000238b07824 */ /* 0x000fe800078e00ff */
[C---:B------:R-:W-:Y:S01]  /*2680*/  HMMA.16816.F32 R16, R52.reuse, R58, R16 ;  /* 0x0000003a3410723c */ /* 0x040fe20000001810 */
[----:B------:R-:W3:Y:S04]  /*2690*/  LDSM.16.M88.4 R56, [R176+0xd080] ;  /* 0x00d08000b038783b */ /* 0x000ee80000000200 */
[----:B------:R-:W4:Y:S03]  /*26a0*/  LDSM.16.M88.4 R168, [R176+0xd880] ;  /* 0x00d88000b0a8783b */ /* 0x000f260000000200 */
[-C--:B------:R-:W-:Y:S08]  /*26b0*/  HMMA.16816.F32 R20, R52, R64.reuse, R20 ;  /* 0x000000403414723c */ /* 0x080ff00000001814 */
        /* <DEDUP_REMOVED lines=54> */
[C---:B---34-:R-:W-:Y:S01]  /*2a20*/  IMAD.WIDE.U32 R36, R243.reuse, c[0x0][0x178], RZ ;  /* 0x00005e00f3247a25 */ /* 0x058fe200078e00ff */
[----:B------:R-:W-:Y:S02]  /*2a30*/  SHF.R.S32.HI R3, RZ, 0x1f, R243 ;  /* 0x0000001fff037819 */ /* 0x000fe400000114f3 */
[----:B------:R-:W-:Y:S01]  /*2a40*/  LOP3.LUT P5, RZ, R218, 0x1, RZ, 0xc0, !PT ;  /* 0x00000001daff7812 */ /* 0x000fe200078ac0ff */
[----:B--2---:R-:W-:Y:S01]  /*2a50*/  IMAD R2, R243, -0x40, R222 ;  /* 0xffffffc0f3027824 */ /* 0x004fe200078e02de */
[----:B------:R-:W-:Y:S01]  /*2a60*/  LEA R38, P0, R36, R238, 0x7 ;  /* 0x000000ee24267211 */ /* 0x000fe200078038ff */
[----:B------:R-:W-:Y:S03]  /*2a70*/  IMAD R3, R3, c[0x0][0x178], RZ ;  /* 0x00005e0003037a24 */ /* 0x000fe600078e02ff */
[CC--:B------:R-:W-:Y:S01]  /*2a80*/  ISETP.LE.OR P5, PT, R2.reuse, R221.reuse, !P5 ;  /* 0x000000dd0200720c */ /* 0x0c0fe20006fa3670 */
[----:B------:R-:W-:Y:S01]  /*2a90*/  IMAD R3, R243, c[0x0][0x17c], R3 ;  /* 0x00005f00f3037a24 */ /* 0x000fe200078e0203 */
[----:B------:R-:W-:Y:S03]  /*2aa0*/  ISETP.GT.AND P6, PT, R2, R221, PT ;  /* 0x000000dd0200720c */ /* 0x000fe60003fc4270 */
[----:B------:R-:W-:Y:S01]  /*2ab0*/  IMAD.IADD R3, R37, 0x1, R3 ;  /* 0x0000000125037824 */ /* 0x000fe200078e0203 */
[----:B------:R-:W-:Y:S01]  /*2ac0*/  ISETP.GE.OR P6, PT, R216, c[0x0][0x16c], !P6 ;  /* 0x00005b00d8007a0c */ /* 0x000fe200077c6670 */
[C---:B------:R-:W-:Y:S03]  /*2ad0*/  @!P1 IMAD R37, R241.reuse, 0x40, R220 ;  /* 0x00000040f1259824 */ /* 0x040fe600078e02dc */
[----:B------:R-:W-:Y:S01]  /*2ae0*/  LEA.HI.X R39, R36, R239, R3, 0x7, P0 ;  /* 0x000000ef24277211 */ /* 0x000fe200000f3c03 */
[----:B------:R-:W-:Y:S01]  /*2af0*/  IMAD R36, R241, 0x3000, R234 ;  /* 0x00003000f1247824 */ /* 0x000fe200078e02ea */
[----:B------:R-:W-:Y:S02]  /*2b00*/  LOP3.LUT P0, RZ, R218, 0x2, RZ, 0xc0, !PT ;  /* 0x00000002daff7812 */ /* 0x000fe4000780c0ff */
[----:B------:R-:W-:Y:S02]  /*2b10*/  @!P1 LEA R3, R244, 0x40, 0x6 ;  /* 0x00000040f4039811 */ /* 0x000fe400078e30ff */
[----:B------:R-:W-:Y:S01]  /*2b20*/  @!PT LDS RZ, [RZ] ;  /* 0x00000000fffff984 */ /* 0x000fe20000000800 */
[----:B------:R-:W-:Y:S01]  /*2b30*/  @!PT LDS RZ, [RZ] ;  /* 0x00000000fffff984 */ /* 0x000fe20000000800 */
[----:B------:R-:W-:Y:S01]  /*2b40*/  @!PT LDS RZ, [RZ] ;  /* 0x00000000fffff984 */ /* 0x000fe20000000800 */
[----:B------:R1:W-:Y:S01]  /*2b50*/  LDGSTS.E.BYPASS.LTC128B.128 [R36], [R38.64], !P5 ;  /* 0x0000000026247fae */ /* 0x0003e2000e901d44 */
[----:B------:R-:W-:Y:S01]  /*2b60*/  ISETP.LE.OR P0, PT, R2, R221, !P0 ;  /* 0x000000dd0200720c */ /* 0x000fe20004703670 */
[----:B------:R-:W-:Y:S02]  /*2b70*/  @!P1 IMAD.SHL.U32 R2, R37, 0x4, RZ ;  /* 0x0000000425029824 */ /* 0x000fe400078e00ff */
[----:B------:R-:W-:Y:S10]  /*2b80*/  @!P1 IMAD.WIDE R40, R3, 0x4, R228 ;  /* 0x0000000403289825 */ /* 0x000ff400078e02e4 */
[----:B------:R1:W-:Y:S04]  /*2b90*/  LDGSTS.E.BYPASS.LTC128B.128 [R36+0x1000], [R38.64+0x40], !P0 ;  /* 0x0100004026247fae */ /* 0x0003e8000c101d44 */
[----:B------:R1:W-:Y:S04]  /*2ba0*/  LDGSTS.E.BYPASS.LTC128B.128 [R36+0x2000], [R38.64+0x80], !P6 ;  /* 0x0200008026247fae */ /* 0x0003e8000f101d44 */
[----:B------:R1:W-:Y:S02]  /*2bb0*/  @!P1 LDGSTS.E.BYPASS.LTC128B.128 [R2+0x18080], [R40.64] ;  /* 0x1808000028029fae */ /* 0x0003e4000b901d44 */
.L_x_720:
[-C--:B-1234-:R-:W-:Y:S01]  /*2bc0*/  HMMA.16816.F32 R36, R164, R168.reuse, RZ ;  /* 0x000000a8a424723c */ /* 0x09efe200000018ff */
[----:B------:R-:W-:Y:S02]  /*2bd0*/  LDSM.16.M88.4 R196, [R213+0x8080] ;  /* 0x00808000d5c4783b */ /* 0x000fe40000000200 */
[C---:B------:R-:W-:Y:S02]  /*2be0*/  ISETP.GT.AND P5, PT, R236.reuse, RZ, PT ;  /* 0x000000ffec00720c */ /* 0x040fe40003fa4270 */
[----:B------:R-:W-:Y:S02]  /*2bf0*/  ISETP.GT.AND P0, PT, R236, 0x1, PT ;  /* 0x00000001ec00780c */ /* 0x000fe40003f04270 */
[----:B------:R-:W-:Y:S01]  /*2c00*/  FSEL R4, R4, -INF , P5 ;  /* 0xff80000004047808 */ /* 0x000fe20002800000 */
[C---:B------:R-:W-:Y:S01]  /*2c10*/  HMMA.16816.F32 R40, R172.reuse, R168, RZ ;  /* 0x000000a8ac28723c */ /* 0x040fe200000018ff */
[----:B------:R-:W0:Y:S01]  /*2c20*/  LDGDEPBAR ;  /* 0x00000000000079af */ /* 0x000e220000000000 */
[----:B------:R-:W-:Y:S02]  /*2c30*/  ISETP.GT.AND P6, PT, R236, 0x20, PT ;  /* 0x00000020ec00780c */ /* 0x000fe40003fc4270 */
[----:B------:R-:W-:Y:S02]  /*2c40*/  MOV R3, 0x1800 ;  /* 0x0000180000037802 */ /* 0x000fe40000000f00 */
[----:B------:R-:W-:Y:S02]  /*2c50*/  FSEL R16, R16, -INF , P6 ;  /* 0xff80000010107808 */ /* 0x000fe40003000000 */
[-C--:B------:R-:W-:Y:S01]  /*2c60*/  HMMA.16816.F32 R44, R172, R170.reuse, RZ ;  /* 0x000000aaac2c723c */ /* 0x080fe200000018ff */
[----:B------:R-:W-:Y:S05]  /*2c70*/  IMAD R3, R206, R3, 0x800 ;  /* 0x00000800ce037424 */ /* 0x000fea00078e0203 */
[-C--:B------:R-:W-:Y:S02]  /*2c80*/  IADD3 R168, R214, R3.reuse, RZ ;  /* 0x00000003d6a87210 */ /* 0x080fe40007ffe0ff */
[C---:B------:R-:W-:Y:S04]  /*2c90*/  HMMA.16816.F32 R48, R164.reuse, R170, RZ ;  /* 0x000000aaa430723c */ /* 0x040fe800000018ff */
[----:B------:R-:W-:Y:S02]  /*2ca0*/  SHF.L.U32 R2, R168, 0x1, RZ ;  /* 0x00000001a8027819 */ /* 0x000fe400000006ff */
[----:B------:R-:W-:Y:S02]  /*2cb0*/  IADD3 R168, R214, R3, R215 ;  /* 0x00000003d6a87210 */ /* 0x000fe40007ffe0d7 */
[-C--:B------:R-:W-:Y:S01]  /*2cc0*/  HMMA.16816.F32 R52, R164, R64.reuse, RZ ;  /* 0x00000040a434723c */ /* 0x080fe200000018ff */
[----:B------:R-:W1:Y:S03]  /*2cd0*/  LDSM.16.M88.4 R192, [R2+0x12080] ;  /* 0x0120800002c0783b */ /* 0x000e660000000200 */
[----:B------:R-:W-:Y:S04]  /*2ce0*/  SHF.L.U32 R3, R168, 0x1, RZ ;  /* 0x00000001a8037819 */ /* 0x000fe800000006ff */
        /* <DEDUP_REMOVED lines=34> */
[C---:B--2---:R-:W-:Y:S07]  /*2f10*/  HMMA.16816.F32 R40, R200.reuse, R196, R40 ;  /* 0x000000c4c828723c */ /* 0x044fee0000001828 */
[----:B------:R-:W-:Y:S01]  /*2f20*/  FSEL R197, R7, -INF , P0 ;  /* 0xff80000007c57808 */ /* 0x000fe20000000000 */
[-C--:B------:R-:W-:Y:S03]  /*2f30*/  HMMA.16816.F32 R44, R200, R198.reuse, R44 ;  /* 0x000000c6c82c723c */ /* 0x080fe6000000182c */
[----:B------:R-:W-:Y:S04]  /*2f40*/  ISETP.GT.AND P0, PT, R236, 0x40, PT ;  /* 0x00000040ec00780c */ /* 0x000fe80003f04270 */
[----:B------:R-:W-:Y:S01]  /*2f50*/  FSEL R20, R20, -INF , P0 ;  /* 0xff80000014147808 */ /* 0x000fe20000000000 */
[C---:B------:R-:W-:Y:S04]  /*2f60*/  HMMA.16816.F32 R48, R192.reuse, R198, R48 ;  /* 0x000000c6c030723c */ /* 0x040fe80000001830 */
[--C-:B------:R-:W-:Y:S03]  /*2f70*/  FFMA.FTZ R184, R20, c[0x0][0x29c], -R249.reuse ;  /* 0x0000a70014b87a23 */ /* 0x100fe600000108f9 */
[----:B------:R-:W-:Y:S01]  /*2f80*/  FSEL R199, R6, -INF , P5 ;  /* 0xff80000006c77808 */ /* 0x000fe20002800000 */
[-C--:B---3--:R-:W-:Y:S01]  /*2f90*/  HMMA.16816.F32 R52, R192, R164.reuse, R52 ;  /* 0x000000a4c034723c */ /* 0x088fe20000001834 */
[----:B------:R-:W1:Y:S01]  /*2fa0*/  LDSM.16.M88.4 R4, [R204+0x9080] ;  /* 0x00908000cc04783b */ /* 0x000e620000000200 */
[----:B------:R-:W-:Y:S01]  /*2fb0*/  MUFU.EX2 R184, R184 ;  /* 0x000000b800b87308 */ /* 0x000fe20000000800 */
[----:B------:R-:W-:Y:S04]  /*2fc0*/  ISETP.GT.AND P5, PT, R236, 0x21, PT ;  /* 0x00000021ec00780c */ /* 0x000fe80003fa4270 */
[----:B------:R-:W-:Y:S01]  /*2fd0*/  FSEL R8, R17, -INF , P5 ;  /* 0xff80000011087808 */ /* 0x000fe20002800000 */
[C---:B------:R-:W-:Y:S04]  /*2fe0*/  HMMA.16816.F32 R56, R200.reuse, R164, R56 ;  /* 0x000000a4c838723c */ /* 0x040fe80000001838 */
[----:B------:R-:W-:Y:S01]  /*2ff0*/  FSEL R190, R13, -INF , P5 ;  /* 0xff8000000dbe7808 */ /* 0x000fe20002800000 */
[--C-:B------:R-:W-:Y:S01]  /*3000*/  FFMA.FTZ R187, R8, c[0x0][0x29c], -R249.reuse ;  /* 0x0000a70008bb7a23 */ /* 0x100fe200000108f9 */
[----:B------:R-:W-:Y:S02]  /*3010*/  FSEL R191, R15, -INF , P5 ;  /* 0xff8000000fbf7808 */ /* 0x000fe40002800000 */
[-C--:B------:R-:W-:Y:S03]  /*3020*/  HMMA.16816.F32 R60, R200, R166.reuse, R60 ;  /* 0x000000a6c83c723c */ /* 0x080fe6000000183c */
[----:B------:R-:W2:Y:S01]  /*3030*/  MUFU.EX2 R187, R187 ;  /* 0x000000bb00bb7308 */ /* 0x000ea20000000800 */
[--C-:B------:R-:W-:Y:S03]  /*3040*/  FFMA.FTZ R191, R191, c[0x0][0x29c], -R246.reuse ;  /* 0x0000a700bfbf7a23 */ /* 0x100fe600000108f6 */
[----:B------:R-:W-:Y:S01]  /*3050*/  FSEL R203, R18, -INF , P6 ;  /* 0xff80000012cb7808 */ /* 0x000fe20003000000 */
[----:B------:R-:W-:Y:S01]  /*3060*/  HMMA.16816.F32 R64, R192, R166, R64 ;  /* 0x000000a6c040723c */ /* 0x000fe20000001840 */
[----:B------:R-:W-:Y:S03]  /*3070*/  LDSM.16.M88.4 R164, [R213+0xb080] ;  /* 0x00b08000d5a4783b */ /* 0x000fe60000000200 */
[----:B------:R-:W-:Y:S02]  /*3080*/  FSEL R201, R19, -INF , P5 ;  /* 0xff80000013c97808 */ /* 0x000fe40002800000 */
[----:B------:R-:W-:Y:S02]  /*3090*/  ISETP.GT.AND P5, PT, R236, 0x60, PT ;  /* 0x00000060ec00780c */ /* 0x000fe40003fa4270 */
[-C--:B----4-:R-:W-:Y:S05]  /*30a0*/  HMMA.16816.F32 R36, R168, R172.reuse, R36 ;  /* 0x000000aca824723c */ /* 0x090fea0000001824 */
[----:B------:R-:W-:Y:S02]  /*30b0*/  FSEL R192, R12, -INF , P6 ;  /* 0xff8000000cc07808 */ /* 0x000fe40003000000 */
[----:B------:R-:W-:Y:S01]  /*30c0*/  LDSM.16.M88.4 R12, [R213+0xa080] ;  /* 0x00a08000d50c783b */ /* 0x000fe20000000200 */
[C---:B------:R-:W-:Y:S04]  /*30d0*/  HMMA.16816.F32 R40, R176.reuse, R172, R40 ;  /* 0x000000acb028723c */ /* 0x040fe80000001828 */
[----:B------:R-:W-:Y:S02]  /*30e0*/  ISETP.GT.AND P6, PT, R236, 0x41, PT ;  /* 0x00000041ec00780c */ /* 0x000fe40003fc4270 */
[----:B------:R-:W-:Y:S02]  /*30f0*/  FSEL R16, R32, -INF , P5 ;  /* 0xff80000020107808 */ /* 0x000fe40002800000 */
[-C--:B------:R-:W-:Y:S04]  /*3100*/  HMMA.16816.F32 R44, R176, R174.reuse, R44 ;  /* 0x000000aeb02c723c */ /* 0x080fe8000000182c */
[----:B------:R-:W-:Y:S02]  /*3110*/  FSEL R8, R21, -INF , P6 ;  /* 0xff80000015087808 */ /* 0x000fe40003000000 */
[----:B------:R-:W-:Y:S02]  /*3120*/  FSEL R21, R22, -INF , P0 ;  /* 0xff80000016157808 */ /* 0x000fe40000000000 */
[C---:B------:R-:W-:Y:S04]  /*3130*/  HMMA.16816.F32 R48, R168.reuse, R174, R48 ;  /* 0x000000aea830723c */ /* 0x040fe80000001830 */
[--C-:B------:R-:W-:Y:S01]  /*3140*/  FFMA.FTZ R193, R8, c[0x0][0x29c], -R249.reuse ;  /* 0x0000a70008c17a23 */ /* 0x100fe200000108f9 */
[----:B------:R-:W-:Y:S01]  /*3150*/  FSEL R32, R24, -INF , P0 ;  /* 0xff80000018207808 */ /* 0x000fe20000000000 */
[----:B------:R-:W3:Y:S01]  /*3160*/  LDSM.16.M88.4 R8, [R2+0x13080] ;  /* 0x013080000208783b */ /* 0x000ee20000000200 */
[--C-:B------:R-:W-:Y:S01]  /*3170*/  FFMA.FTZ R24, R16, c[0x0][0x29c], -R249.reuse ;  /* 0x0000a70010187a23 */ /* 0x100fe200000108f9 */
[-C--:B-1----:R-:W-:Y:S02]  /*3180*/  HMMA.16816.F32 R52, R168, R4.reuse, R52 ;  /* 0x00000004a834723c */ /* 0x082fe40000001834 */
[----:B------:R-:W1:Y:S02]  /*3190*/  MUFU.EX2 R193, R193 ;  /* 0x000000c100c17308 */ /* 0x000e640000000800 */
[----:B------:R-:W-:Y:S02]  /*31a0*/  FSEL R27, R27, -INF , P6 ;  /* 0xff8000001b1b7808 */ /* 0x000fe40003000000 */
[----:B------:R4:W1:Y:S01]  /*31b0*/  LDSM.16.M88.4 R16, [R2+0x13880] ;  /* 0x013880000210783b */ /* 0x0008620000000200 */
[----:B------:R-:W-:Y:S01]  /*31c0*/  FSEL R195, R26, -INF , P0 ;  /* 0xff8000001ac37808 */ /* 0x000fe20000000000 */
[C---:B------:R-:W-:Y:S04]  /*31d0*/  HMMA.16816.F32 R56, R176.reuse, R4, R56 ;  /* 0x00000004b038723c */ /* 0x040fe80000001838 */
[----:B------:R-:W-:Y:S01]  /*31e0*/  FFMA.FTZ R27, R27, c[0x0][0x29c], -R246 ;  /* 0x0000a7001b1b7a23 */ /* 0x000fe200000108f6 */
[----:B------:R-:W-:Y:S01]  /*31f0*/  ISETP.GT.AND P0, PT, R236, 0x61, PT ;  /* 0x00000061ec00780c */ /* 0x000fe20003f04270 */
[----:B------:R-:W-:Y:S01]  /*3200*/  MUFU.EX2 R24, R24 ;  /* 0x0000001800187308 */ /* 0x000fe20000000800 */
[----:B------:R-:W-:Y:S01]  /*3210*/  FSEL R5, R23, -INF , P6 ;  /* 0xff80000017057808 */ /* 0x000fe20003000000 */
[-C--:B------:R-:W-:Y:S04]  /*3220*/  HMMA.16816.F32 R60, R176, R6.reuse, R60 ;  /* 0x00000006b03c723c */ /* 0x080fe8000000183c */
[----:B------:R-:W-:Y:S01]  /*3230*/  FSEL R20, R33, -INF , P0 ;  /* 0xff80000021147808 */ /* 0x000fe20000000000 */
[--C-:B------:R-:W-:Y:S01]  /*3240*/  FFMA.FTZ R33, R197, c[0x0][0x29c], -R248.reuse ;  /* 0x0000a700c5217a23 */ /* 0x100fe200000108f8 */
[----:B------:R-:W-:Y:S01]  /*3250*/  FSEL R31, R31, -INF , P0 ;  /* 0xff8000001f1f7808 */ /* 0x000fe20000000000 */
[--C-:B------:R-:W-:Y:S01]  /*3260*/  FFMA.FTZ R176, R21, c[0x0][0x29c], -R248.reuse ;  /* 0x0000a70015b07a23 */ /* 0x100fe200000108f8 */
[----:B------:R-:W-:Y:S03]  /*3270*/  HMMA.16816.F32 R64, R168, R6, R64 ;  /* 0x00000006a840723c */ /* 0x000fe60000001840 */
[----:B------:R-:W-:Y:S01]  /*3280*/  MUFU.EX2 R33, R33 ;  /* 0x0000002100217308 */ /* 0x000fe20000000800 */
[----:B------:R-:W-:Y:S01]  /*3290*/  FFMA.FTZ R249, R20, c[0x0][0x29c], -R249 ;  /* 0x0000a70014f97a23 */ /* 0x000fe200000108f9 */
[----:B------:R-:W-:Y:S01]  /*32a0*/  FSEL R35, R35, -INF , P0 ;  /* 0xff80000023237808 */ /* 0x000fe20000000000 */
[----:B------:R-:W-:Y:S01]  /*32b0*/  LDSM.16.M88.4 R20, [R204+0xa080] ;  /* 0x00a08000cc14783b */ /* 0x000fe20000000200 */
[----:B------:R-:W-:Y:S01]  /*32c0*/  FFMA.FTZ R179, R5, c[0x0][0x29c], -R248 ;  /* 0x0000a70005b37a23 */ /* 0x000fe200000108f8 */
[----:B------:R-:W-:Y:S01]  /*32d0*/  FSEL R28, R28, -INF , P5 ;  /* 0xff8000001c1c7808 */ /* 0x000fe20002800000 */
[----:B------:R-:W-:Y:S03]  /*32e0*/  FFMA.FTZ R195, R195, c[0x0][0x29c], -R246 ;  /* 0x0000a700c3c37a23 */ /* 0x000fe600000108f6 */
[--C-:B------:R-:W-:Y:S01]  /*32f0*/  FFMA.FTZ R26, R199, c[0x0][0x29c], -R248.reuse ;  /* 0x0000a700c71a7a23 */ /* 0x100fe200000108f8 */
[----:B------:R-:W-:Y:S01]  /*3300*/  MUFU.EX2 R249, R249 ;  /* 0x000000f900f97308 */ /* 0x000fe20000000800 */
[-C--:B---3--:R-:W-:Y:S01]  /*3310*/  HMMA.16816.F32 R36, R8, R12.reuse, R36 ;  /* 0x0000000c0824723c */ /* 0x088fe20000001824 */
[----:B------:R-:W3:Y:S04]  /*3320*/  LDSM.16.M88.4 R4, [R3+0x13080] ;  /* 0x013080000304783b */ /* 0x000ee80000000200 */
[--C-:B----4-:R-:W-:Y:S01]  /*3330*/  FFMA.FTZ R2, R203, c[0x0][0x29c], -R248.reuse ;  /* 0x0000a700cb027a23 */ /* 0x110fe200000108f8 */
[----:B------:R-:W-:Y:S01]  /*3340*/  FSEL R197, R34, -INF , P5 ;  /* 0xff80000022c57808 */ /* 0x000fe20002800000 */
[--C-:B------:R-:W-:Y:S01]  /*3350*/  FFMA.FTZ R177, R201, c[0x0][0x29c], -R248.reuse ;  /* 0x0000a700c9b17a23 */ /* 0x100fe200000108f8 */
[C---:B-1----:R-:W-:Y:S01]  /*3360*/  HMMA.16816.F32 R40, R16.reuse, R12, R40 ;  /* 0x0000000c1028723c */ /* 0x042fe20000001828 */
[----:B------:R-:W-:Y:S03]  /*3370*/  MUFU.EX2 R26, R26 ;  /* 0x0000001a001a7308 */ /* 0x000fe60000000800 */
[--C-:B------:R-:W-:Y:S02]  /*3380*/  FFMA.FTZ R34, R197, c[0x0][0x29c], -R248.reuse ;  /* 0x0000a700c5227a23 */ /* 0x100fe400000108f8 */
[----:B------:R-:W-:Y:S02]  /*3390*/  FFMA.FTZ R248, R35, c[0x0][0x29c], -R248 ;  /* 0x0000a70023f87a23 */ /* 0x000fe400000108f8 */
[-C--:B------:R-:W-:Y:S03]  /*33a0*/  HMMA.16816.F32 R44, R16, R14.reuse, R44 ;  /* 0x0000000e102c723c */ /* 0x080fe6000000182c */
[----:B------:R-:W-:Y:S01]  /*33b0*/  MUFU.EX2 R35, R248 ;  /* 0x000000f800237308 */ /* 0x000fe20000000800 */
[--C-:B------:R-:W-:Y:S04]  /*33c0*/  FFMA.FTZ R178, R188, c[0x0][0x29c], -R247.reuse ;  /* 0x0000a700bcb27a23 */ /* 0x100fe800000108f7 */
[C---:B------:R-:W-:Y:S01]  /*33d0*/  HMMA.16816.F32 R48, R8.reuse, R14, R48 ;  /* 0x0000000e0830723c */ /* 0x040fe20000001830 */
[----:B------:R-:W1:Y:S04]  /*33e0*/  LDSM.16.M88.4 R12, [R3+0x13880] ;  /* 0x01388000030c783b */ /* 0x000e680000000200 */
[----:B------:R-:W-:Y:S03]  /*33f0*/  MUFU.EX2 R34, R34 ;  /* 0x0000002200227308 */ /* 0x000fe60000000800 */
[-C--:B------:R-:W-:Y:S07]  /*3400*/  HMMA.16816.F32 R52, R8, R164.reuse, R52 ;  /* 0x000000a40834723c */ /* 0x080fee0000001834 */
[----:B------:R-:W-:Y:S01]  /*3410*/  MUFU.EX2 R2, R2 ;  /* 0x0000000200027308 */ /* 0x000fe20000000800 */
[C---:B------:R-:W-:Y:S08]  /*3420*/  HMMA.16816.F32 R56, R16.reuse, R164, R56 ;  /* 0x000000a41038723c */ /* 0x040ff00000001838 */
[-C--:B------:R-:W-:Y:S01]  /*3430*/  HMMA.16816.F32 R60, R16, R166.reuse, R60 ;  /* 0x000000a6103c723c */ /* 0x080fe2000000183c */
[----:B------:R-:W4:Y:S01]  /*3440*/  LDSM.16.M88.4 R16, [R204+0xb080] ;  /* 0x00b08000cc10783b */ /* 0x000f220000000200 */
[----:B------:R-:W-:Y:S06]  /*3450*/  MUFU.EX2 R177, R177 ;  /* 0x000000b100b17308 */ /* 0x000fec0000000800 */
[----:B------:R-:W-:Y:S01]  /*3460*/  HMMA.16816.F32 R64, R8, R166, R64 ;  /* 0x000000a60840723c */ /* 0x000fe20000001840 */
[----:B------:R-:W2:Y:S03]  /*3470*/  LDS R10, [R245+0x18280] ;  /* 0x01828000f50a7984 */ /* 0x000ea60000000800 */
[----:B------:R-:W-:Y:S03]  /*3480*/  MUFU.EX2 R178, R178 ;  /* 0x000000b200b27308 */ /* 0x000fe60000000800 */
[--C-:B------:R-:W-:Y:S01]  /*3490*/  FFMA.FTZ R9, R186, c[0x0][0x29c], -R247.reuse ;  /* 0x0000a700ba097a23 */ /* 0x100fe200000108f7 */
[-C--:B---3--:R-:W-:Y:S05]  /*34a0*/  HMMA.16816.F32 R36, R4, R20.reuse, R36 ;  /* 0x000000140424723c */ /* 0x088fea0000001824 */
[--C-:B------:R-:W-:Y:S01]  /*34b0*/  FFMA.FTZ R8, R192, c[0x0][0x29c], -R247.reuse ;  /* 0x0000a700c0087a23 */ /* 0x100fe200000108f7 */
[----:B------:R-:W-:Y:S01]  /*34c0*/  MUFU.EX2 R9, R9 ;  /* 0x0000000900097308 */ /* 0x000fe20000000800 */
[--C-:B------:R-:W-:Y:S01]  /*34d0*/  FFMA.FTZ R11, R190, c[0x0][0x29c], -R247.reuse ;  /* 0x0000a700be0b7a23 */ /* 0x100fe200000108f7 */
[C---:B-1----:R-:W-:Y:S07]  /*34e0*/  HMMA.16816.F32 R40, R12.reuse, R20, R40 ;  /* 0x000000140c28723c */ /* 0x042fee0000001828 */
[--C-:B------:R-:W-:Y:S01]  /*34f0*/  FFMA.FTZ R20, R32, c[0x0][0x29c], -R247.reuse ;  /* 0x0000a70020147a23 */ /* 0x100fe200000108f7 */
[-C--:B------:R-:W-:Y:S01]  /*3500*/  HMMA.16816.F32 R44, R12, R22.reuse, R44 ;  /* 0x000000160c2c723c */ /* 0x080fe2000000182c */
[----:B------:R-:W1:Y:S07]  /*3510*/  MUFU.EX2 R32, R191 ;  /* 0x000000bf00207308 */ /* 0x000e6e0000000800 */
[C---:B------:R-:W-:Y:S03]  /*3520*/  HMMA.16816.F32 R48, R4.reuse, R22, R48 ;  /* 0x000000160430723c */ /* 0x040fe60000001830 */
[----:B------:R-:W3:Y:S04]  /*3530*/  MUFU.EX2 R8, R8 ;  /* 0x0000000800087308 */ /* 0x000ee80000000800 */
[----:B------:R-:W-:Y:S01]  /*3540*/  FSEL R22, R25, -INF , P6 ;  /* 0xff80000019167808 */ /* 0x000fe20003000000 */
[-C--:B----4-:R-:W-:Y:S04]  /*3550*/  HMMA.16816.F32 R52, R4, R16.reuse, R52 ;  /* 0x000000100434723c */ /* 0x090fe80000001834 */
[--C-:B------:R-:W-:Y:S01]  /*3560*/  FFMA.FTZ R21, R22, c[0x0][0x29c], -R247.reuse ;  /* 0x0000a70016157a23 */ /* 0x100fe200000108f7 */
[----:B------:R-:W-:Y:S01]  /*3570*/  FSEL R22, R29, -INF , P0 ;  /* 0xff8000001d167808 */ /* 0x000fe20000000000 */
[----:B------:R-:W4:Y:S02]  /*3580*/  MUFU.EX2 R11, R11 ;  /* 0x0000000b000b7308 */ /* 0x000f240000000800 */
[C---:B------:R-:W-:Y:S07]  /*3590*/  HMMA.16816.F32 R56, R12.reuse, R16, R56 ;  /* 0x000000100c38723c */ /* 0x040fee0000001838 */
[--C-:B------:R-:W-:Y:S01]  /*35a0*/  FFMA.FTZ R16, R28, c[0x0][0x29c], -R247.reuse ;  /* 0x0000a7001c107a23 */ /* 0x100fe200000108f7 */
[-C--:B------:R-:W-:Y:S01]  /*35b0*/  HMMA.16816.F32 R60, R12, R18.reuse, R60 ;  /* 0x000000120c3c723c */ /* 0x080fe2000000183c */
[----:B------:R-:W1:Y:S01]  /*35c0*/  LDS R12, [R245+0x182a0] ;  /* 0x0182a000f50c7984 */ /* 0x000e620000000800 */
[----:B------:R-:W-:Y:S02]  /*35d0*/  MUFU.EX2 R14, R185 ;  /* 0x000000b9000e7308 */ /* 0x000fe40000000800 */
[----:B------:R-:W-:Y:S03]  /*35e0*/  FFMA.FTZ R247, R22, c[0x0][0x29c], -R247 ;  /* 0x0000a70016f77a23 */ /* 0x000fe600000108f7 */
[----:B------:R-:W-:Y:S01]  /*35f0*/  FSEL R13, R30, -INF , P5 ;  /* 0xff8000001e0d7808 */ /* 0x000fe20002800000 */
[----:B------:R-:W-:Y:S04]  /*3600*/  HMMA.16816.F32 R64, R4, R18, R64 ;  /* 0x000000120440723c */ /* 0x000fe80000001840 */
[--C-:B--2---:R-:W-:Y:S01]  /*3610*/  FADD.FTZ R22, R53, -R10.reuse ;  /* 0x8000000a35167221 */ /* 0x104fe20000010000 */
[----:B------:R-:W2:Y:S01]  /*3620*/  MUFU.EX2 R16, R16 ;  /* 0x0000001000107308 */ /* 0x000ea20000000800 */
[--C-:B------:R-:W-:Y:S02]  /*3630*/  FADD.FTZ R15, R52, -R10.reuse ;  /* 0x8000000a340f7221 */ /* 0x100fe40000010000 */
[--C-:B------:R-:W-:Y:S04]  /*3640*/  FADD.FTZ R4, R37, -R10.reuse ;  /* 0x8000000a25047221 */ /* 0x100fe80000010000 */
[----:B-----5:R-:W-:Y:S02]  /*3650*/  FMUL.FTZ R6, R181, R4 ;  /* 0x00000004b5067220 */ /* 0x020fe40000410000 */
[----:B------:R-:W5:Y:S01]  /*3660*/  LDS R4, [R245+0x18300] ;  /* 0x01830000f5047984 */ /* 0x000f620000000800 */
[--C-:B------:R-:W-:Y:S01]  /*3670*/  FADD.FTZ R18, R49, -R10.reuse ;  /* 0x8000000a31127221 */ /* 0x100fe20000010000 */
[----:B------:R-:W2:Y:S01]  /*3680*/  MUFU.EX2 R247, R247 ;  /* 0x000000f700f77308 */ /* 0x000ea20000000800 */
[--C-:B------:R-:W-:Y:S01]  /*3690*/  FADD.FTZ R5, R36, -R10.reuse ;  /* 0x8000000a24057221 */ /* 0x100fe20000010000 */
[----:B------:R-:W2:Y:S01]  /*36a0*/  LDS R245, [R245+0x18320] ;  /* 0x01832000f5f57984 */ /* 0x000ea20000000800 */
[--C-:B------:R-:W-:Y:S02]  /*36b0*/  FADD.FTZ R7, R48, -R10.reuse ;  /* 0x8000000a30077221 */ /* 0x100fe40000010000 */
[----:B------:R-:W-:Y:S01]  /*36c0*/  FMUL.FTZ R5, R180, R5 ;  /* 0x00000005b4057220 */ /* 0x000fe20000410000 */
[----:B------:R-:W-:Y:S01]  /*36d0*/  F2FP.PACK_AB R180, R181, R180 ;  /* 0x000000b4b5b4723e */ /* 0x000fe200000000ff */
[----:B------:R-:W-:Y:S01]  /*36e0*/  FMUL.FTZ R7, R182, R7 ;  /* 0x00000007b6077220 */ /* 0x000fe20000410000 */
[C---:B------:R-:W-:Y:S01]  /*36f0*/  F2FP.PACK_AB R182, R187.reuse, R182 ;  /* 0x000000b6bbb6723e */ /* 0x040fe200000000ff */
[----:B------:R-:W-:Y:S01]  /*3700*/  FMUL.FTZ R18, R187, R18 ;  /* 0x00000012bb127220 */ /* 0x000fe20000410000 */
[----:B------:R-:W-:Y:S01]  /*3710*/  F2FP.PACK_AB R6, R6, R5 ;  /* 0x000000050606723e */ /* 0x000fe200000000ff */
[----:B------:R-:W-:Y:S01]  /*3720*/  FMUL.FTZ R15, R184, R15 ;  /* 0x0000000fb80f7220 */ /* 0x000fe20000410000 */
[----:B------:R-:W2:Y:S01]  /*3730*/  MUFU.EX2 R176, R176 ;  /* 0x000000b000b07308 */ /* 0x000ea20000000800 */
[----:B------:R-:W-:Y:S01]  /*3740*/  FMUL.FTZ R22, R193, R22 ;  /* 0x00000016c1167220 */ /* 0x000fe20000410000 */
[----:B------:R-:W-:Y:S01]  /*3750*/  F2FP.PACK_AB R18, R18, R7 ;  /* 0x000000071212723e */ /* 0x000fe200000000ff */
[--C-:B------:R-:W-:Y:S01]  /*3760*/  FADD.FTZ R5, R64, -R10.reuse ;  /* 0x8000000a40057221 */ /* 0x100fe20000010000 */
[----:B------:R-:W-:Y:S01]  /*3770*/  STS [R235+0x18480], R180 ;  /* 0x018480b4eb007388 */ /* 0x000fe20000000800 */
[----:B------:R-:W-:Y:S01]  /*3780*/  FADD.FTZ R10, R65, -R10 ;  /* 0x8000000a410a7221 */ /* 0x000fe20000010000 */
[----:B------:R-:W-:Y:S01]  /*3790*/  F2FP.PACK_AB R22, R22, R15 ;  /* 0x0000000f1616723e */ /* 0x000fe200000000ff */
[--C-:B-1----:R-:W-:Y:S01]  /*37a0*/  FADD.FTZ R30, R51, -R12.reuse ;  /* 0x8000000c331e7221 */ /* 0x102fe20000010000 */
[----:B------:R-:W-:Y:S01]  /*37b0*/  F2FP.PACK_AB R64, R32, R189 ;  /* 0x000000bd2040723e */ /* 0x000fe200000000ff */
[--C-:B------:R-:W-:Y:S01]  /*37c0*/  FADD.FTZ R48, R55, -R12.reuse ;  /* 0x8000000c37307221 */ /* 0x100fe20000010000 */
[----:B------:R-:W1:Y:S01]  /*37d0*/  MUFU.EX2 R179, R179 ;  /* 0x000000b300b37308 */ /* 0x000e620000000800 */
[--C-:B------:R-:W-:Y:S01]  /*37e0*/  FADD.FTZ R7, R38, -R12.reuse ;  /* 0x8000000c26077221 */ /* 0x100fe20000010000 */
[----:B------:R-:W-:Y:S01]  /*37f0*/  F2FP.PACK_AB R184, R193, R184 ;  /* 0x000000b8c1b8723e */ /* 0x000fe200000000ff */
[--C-:B------:R-:W-:Y:S02]  /*3800*/  FADD.FTZ R28, R39, -R12.reuse ;  /* 0x8000000c271c7221 */ /* 0x100fe40000010000 */
[--C-:B------:R-:W-:Y:S02]  /*3810*/  FADD.FTZ R15, R50, -R12.reuse ;  /* 0x8000000c320f7221 */ /* 0x100fe40000010000 */
[--C-:B------:R-:W-:Y:S02]  /*3820*/  FADD.FTZ R17, R54, -R12.reuse ;  /* 0x8000000c36117221 */ /* 0x100fe40000010000 */
[--C-:B------:R-:W-:Y:S01]  /*3830*/  FADD.FTZ R19, R66, -R12.reuse ;  /* 0x8000000c42137221 */ /* 0x100fe20000010000 */
[----:B------:R-:W-:Y:S01]  /*3840*/  MUFU.EX2 R21, R21 ;  /* 0x0000001500157308 */ /* 0x000fe20000000800 */
[----:B------:R-:W-:Y:S02]  /*3850*/  FADD.FTZ R12, R67, -R12 ;  /* 0x8000000c430c7221 */ /* 0x000fe40000010000 */
[----:B------:R-:W-:Y:S02]  /*3860*/  FMUL.FTZ R28, R33, R28 ;  /* 0x0000001c211c7220 */ /* 0x000fe40000410000 */
[----:B------:R-:W-:Y:S01]  /*3870*/  FMUL.FTZ R19, R34, R19 ;  /* 0x0000001322137220 */ /* 0x000fe20000410000 */
[C---:B------:R-:W-:Y:S01]  /*3880*/  F2FP.PACK_AB R34, R35.reuse, R34 ;  /* 0x000000222322723e */ /* 0x040fe200000000ff */
[----:B------:R-:W-:Y:S02]  /*3890*/  FMUL.FTZ R12, R35, R12 ;  /* 0x0000000c230c7220 */ /* 0x000fe40000410000 */
[----:B------:R-:W-:Y:S01]  /*38a0*/  FMUL.FTZ R5, R24, R5 ;  /* 0x0000000518057220 */ /* 0x000fe20000410000 */
[----:B------:R-:W1:Y:S01]  /*38b0*/  MUFU.EX2 R20, R20 ;  /* 0x0000001400147308 */ /* 0x000e620000000800 */
[----:B------:R-:W-:Y:S01]  /*38c0*/  FMUL.FTZ R10, R249, R10 ;  /* 0x0000000af90a7220 */ /* 0x000fe20000410000 */
[----:B------:R-:W-:Y:S01]  /*38d0*/  F2FP.PACK_AB R52, R12, R19 ;  /* 0x000000130c34723e */ /* 0x000fe200000000ff */
[----:B------:R-:W-:Y:S01]  /*38e0*/  FMUL.FTZ R7, R26, R7 ;  /* 0x000000071a077220 */ /* 0x000fe20000410000 */
[----:B------:R-:W-:Y:S01]  /*38f0*/  F2FP.PACK_AB R26, R33, R26 ;  /* 0x0000001a211a723e */ /* 0x000fe200000000ff */
[--C-:B-----5:R-:W-:Y:S01]  /*3900*/  FADD.FTZ R12, R41, -R4.reuse ;  /* 0x80000004290c7221 */ /* 0x120fe20000010000 */
[----:B------:R-:W-:Y:S01]  /*3910*/  F2FP.PACK_AB R50, R10, R5 ;  /* 0x000000050a32723e */ /* 0x000fe200000000ff */
[--C-:B------:R-:W-:Y:S01]  /*3920*/  FADD.FTZ R5, R40, -R4.reuse ;  /* 0x8000000428057221 */ /* 0x100fe20000010000 */
[----:B------:R-:W-:Y:S01]  /*3930*/  F2FP.PACK_AB R28, R28, R7 ;  /* 0x000000071c1c723e */ /* 0x000fe200000000ff */
[--C-:B------:R-:W-:Y:S01]  /*3940*/  FADD.FTZ R7, R44, -R4.reuse ;  /* 0x800000042c077221 */ /* 0x100fe20000010000 */
[----:B------:R5:W-:Y:S01]  /*3950*/  STS [R235+0x18880], R26 ;  /* 0x0188801aeb007388 */ /* 0x000be20000000800 */
[----:B------:R-:W-:Y:S01]  /*3960*/  FADD.FTZ R54, R45, -R4 ;  /* 0x800000042d367221 */ /* 0x000fe20000010000 */
[----:B------:R-:W-:Y:S01]  /*3970*/  MUFU.EX2 R10, R27 ;  /* 0x0000001b000a7308 */ /* 0x000fe20000000800 */
[----:B------:R-:W-:Y:S01]  /*3980*/  FMUL.FTZ R15, R2, R15 ;  /* 0x0000000f020f7220 */ /* 0x000fe20000410000 */
[----:B------:R-:W-:Y:S01]  /*3990*/  F2FP.PACK_AB R2, R177, R2 ;  /* 0x00000002b102723e */ /* 0x000fe200000000ff */
[--C-:B------:R-:W-:Y:S01]  /*39a0*/  FFMA.FTZ R13, R13, c[0x0][0x29c], -R246.reuse ;  /* 0x0000a7000d0d7a23 */ /* 0x100fe200000108f6 */
[----:B------:R-:W-:Y:S01]  /*39b0*/  STS [R237], R182 ;  /* 0x000000b6ed007388 */ /* 0x000fe20000000800 */
[----:B------:R-:W-:Y:S01]  /*39c0*/  FFMA.FTZ R246, R31, c[0x0][0x29c], -R246 ;  /* 0x0000a7001ff67a23 */ /* 0x000fe200000108f6 */
[----:B------:R-:W-:Y:S01]  /*39d0*/  F2FP.PACK_AB R24, R249, R24 ;  /* 0x00000018f918723e */ /* 0x000fe200000000ff */
[----:B------:R-:W-:Y:S01]  /*39e0*/  FMUL.FTZ R5, R178, R5 ;  /* 0x00000005b2057220 */ /* 0x000fe20000410000 */
[C---:B------:R-:W-:Y:S01]  /*39f0*/  F2FP.PACK_AB R178, R9.reuse, R178 ;  /* 0x000000b209b2723e */ /* 0x040fe200000000ff */
[----:B------:R-:W-:Y:S01]  /*3a00*/  FMUL.FTZ R12, R9, R12 ;  /* 0x0000000c090c7220 */ /* 0x000fe20000410000 */
[----:B------:R-:W5:Y:S01]  /*3a10*/  MUFU.EX2 R195, R195 ;  /* 0x000000c300c37308 */ /* 0x000f620000000800 */
[----:B---3--:R-:W-:Y:S01]  /*3a20*/  FMUL.FTZ R7, R8, R7 ;  /* 0x0000000708077220 */ /* 0x008fe20000410000 */
[C---:B----4-:R-:W-:Y:S01]  /*3a30*/  F2FP.PACK_AB R8, R11.reuse, R8 ;  /* 0x000000080b08723e */ /* 0x050fe200000000ff */
[----:B------:R-:W-:Y:S01]  /*3a40*/  FMUL.FTZ R54, R11, R54 ;  /* 0x000000360b367220 */ /* 0x000fe20000410000 */
[----:B------:R3:W-:Y:S01]  /*3a50*/  STS [R237+0x400], R2 ;  /* 0x00040002ed007388 */ /* 0x0007e20000000800 */
[--C-:B------:R-:W-:Y:S01]  /*3a60*/  FADD.FTZ R9, R56, -R4.reuse ;  /* 0x8000000438097221 */ /* 0x100fe20000010000 */
[----:B------:R-:W-:Y:S01]  /*3a70*/  F2FP.PACK_AB R12, R12, R5 ;  /* 0x000000050c0c723e */ /* 0x000fe200000000ff */
[--C-:B------:R-:W-:Y:S01]  /*3a80*/  FADD.FTZ R56, R57, -R4.reuse ;  /* 0x8000000439387221 */ /* 0x100fe20000010000 */
[----:B------:R-:W-:Y:S01]  /*3a90*/  STS [R235+0x19480], R178 ;  /* 0x019480b2eb007388 */ /* 0x000fe20000000800 */
[--C-:B------:R-:W-:Y:S01]  /*3aa0*/  FADD.FTZ R11, R60, -R4.reuse ;  /* 0x800000043c0b7221 */ /* 0x100fe20000010000 */
[----:B------:R-:W-:Y:S01]  /*3ab0*/  MUFU.EX2 R13, R13 ;  /* 0x0000000d000d7308 */ /* 0x000fe20000000800 */
[----:B------:R-:W-:Y:S01]  /*3ac0*/  FADD.FTZ R4, R61, -R4 ;  /* 0x800000043d047221 */ /* 0x000fe20000010000 */
[----:B------:R-:W-:Y:S01]  /*3ad0*/  F2FP.PACK_AB R54, R54, R7 ;  /* 0x000000073636723e */ /* 0x000fe200000000ff */
[----:B--2---:R-:W-:Y:S01]  /*3ae0*/  FMUL.FTZ R11, R16, R11 ;  /* 0x0000000b100b7220 */ /* 0x004fe20000410000 */
[C---:B------:R-:W-:Y:S01]  /*3af0*/  F2FP.PACK_AB R16, R247.reuse, R16 ;  /* 0x00000010f710723e */ /* 0x040fe200000000ff */
[----:B------:R-:W-:Y:S02]  /*3b00*/  FMUL.FTZ R4, R247, R4 ;  /* 0x00000004f7047220 */ /* 0x000fe40000410000 */
[----:B------:R-:W-:Y:S01]  /*3b10*/  FMUL.FTZ R17, R176, R17 ;  /* 0x00000011b0117220 */ /* 0x000fe20000410000 */
[----:B-1----:R-:W-:Y:S01]  /*3b20*/  F2FP.PACK_AB R176, R179, R176 ;  /* 0x000000b0b3b0723e */ /* 0x002fe200000000ff */
[----:B------:R-:W-:Y:S01]  /*3b30*/  FMUL.FTZ R9, R20, R9 ;  /* 0x0000000914097220 */ /* 0x000fe20000410000 */
[----:B------:R-:W3:Y:S01]  /*3b40*/  MUFU.EX2 R246, R246 ;  /* 0x000000f600f67308 */ /* 0x000ee20000000800 */
[----:B------:R-:W-:Y:S01]  /*3b50*/  F2FP.PACK_AB R60, R4, R11 ;  /* 0x0000000b043c723e */ /* 0x000fe200000000ff */
[----:B------:R-:W-:Y:S01]  /*3b60*/  FMUL.FTZ R30, R177, R30 ;  /* 0x0000001eb11e7220 */ /* 0x000fe20000410000 */
[----:B------:R-:W-:Y:S01]  /*3b70*/  F2FP.PACK_AB R4, R14, R183 ;  /* 0x000000b70e04723e */ /* 0x000fe200000000ff */
[--C-:B------:R-:W-:Y:S01]  /*3b80*/  FADD.FTZ R5, R43, -R245.reuse ;  /* 0x800000f52b057221 */ /* 0x100fe20000010000 */
[----:B------:R-:W-:Y:S01]  /*3b90*/  F2FP.PACK_AB R20, R21, R20 ;  /* 0x000000141514723e */ /* 0x000fe200000000ff */
[--C-:B------:R-:W-:Y:S01]  /*3ba0*/  FADD.FTZ R66, R42, -R245.reuse ;  /* 0x800000f52a427221 */ /* 0x100fe20000010000 */
[----:B-----5:R-:W-:Y:S01]  /*3bb0*/  F2FP.PACK_AB R26, R10, R195 ;  /* 0x000000c30a1a723e */ /* 0x020fe200000000ff */
[----:B------:R1:W-:Y:S01]  /*3bc0*/  STS [R235+0x19880], R4 ;  /* 0x01988004eb007388 */ /* 0x0003e20000000800 */
[----:B------:R-:W-:Y:S01]  /*3bd0*/  FMUL.FTZ R5, R14, R5 ;  /* 0x000000050e057220 */ /* 0x000fe20000410000 */
[----:B------:R-:W-:Y:S01]  /*3be0*/  F2FP.PACK_AB R30, R30, R15 ;  /* 0x0000000f1e1e723e */ /* 0x000fe200000000ff */
[----:B------:R-:W-:Y:S01]  /*3bf0*/  FMUL.FTZ R66, R183, R66 ;  /* 0x00000042b7427220 */ /* 0x000fe20000410000 */
[----:B------:R-:W-:Y:S01]  /*3c00*/  STS [R237+0x1000], R8 ;  /* 0x00100008ed007388 */ /* 0x000fe20000000800 */
[--C-:B------:R-:W-:Y:S02]  /*3c10*/  FADD.FTZ R7, R47, -R245.reuse ;  /* 0x800000f52f077221 */ /* 0x100fe40000010000 */
[----:B------:R-:W-:Y:S01]  /*3c20*/  FMUL.FTZ R48, R179, R48 ;  /* 0x00000030b3307220 */ /* 0x000fe20000410000 */
[----:B------:R-:W-:Y:S01]  /*3c30*/  STS [R237+0x1400], R64 ;  /* 0x00140040ed007388 */ /* 0x000fe20000000800 */
[----:B------:R-:W-:Y:S01]  /*3c40*/  FMUL.FTZ R7, R32, R7 ;  /* 0x0000000720077220 */ /* 0x000fe20000410000 */
[----:B------:R-:W-:Y:S01]  /*3c50*/  F2FP.PACK_AB R66, R5, R66 ;  /* 0x000000420542723e */ /* 0x000fe200000000ff */
[--C-:B------:R-:W-:Y:S01]  /*3c60*/  FADD.FTZ R59, R59, -R245.reuse ;  /* 0x800000f53b3b7221 */ /* 0x100fe20000010000 */
[----:B------:R-:W-:Y:S01]  /*3c70*/  STS [R235+0x1a480], R184 ;  /* 0x01a480b8eb007388 */ /* 0x000fe20000000800 */
[--C-:B------:R-:W-:Y:S01]  /*3c80*/  FADD.FTZ R58, R58, -R245.reuse ;  /* 0x800000f53a3a7221 */ /* 0x100fe20000010000 */
[----:B------:R-:W-:Y:S01]  /*3c90*/  F2FP.PACK_AB R48, R48, R17 ;  /* 0x000000113030723e */ /* 0x000fe200000000ff */
[----:B------:R-:W-:Y:S01]  /*3ca0*/  FMUL.FTZ R56, R21, R56 ;  /* 0x0000003815387220 */ /* 0x000fe20000410000 */
[----:B------:R-:W-:Y:S01]  /*3cb0*/  STS [R235+0x1a880], R176 ;  /* 0x01a880b0eb007388 */ /* 0x000fe20000000800 */
[----:B---3--:R-:W-:Y:S01]  /*3cc0*/  F2FP.PACK_AB R2, R246, R13 ;  /* 0x0000000df602723e */ /* 0x008fe200000000ff */
[----:B------:R-:W-:Y:S02]  /*3cd0*/  FMUL.FTZ R59, R10, R59 ;  /* 0x0000003b0a3b7220 */ /* 0x000fe40000410000 */
[----:B------:R-:W-:Y:S01]  /*3ce0*/  STS [R237+0x2000], R24 ;  /* 0x00200018ed007388 */ /* 0x000fe20000000800 */
[--C-:B------:R-:W-:Y:S01]  /*3cf0*/  FADD.FTZ R62, R62, -R245.reuse ;  /* 0x800000f53e3e7221 */ /* 0x100fe20000010000 */
[----:B------:R-:W-:Y:S01]  /*3d00*/  F2FP.PACK_AB R56, R56, R9 ;  /* 0x000000093838723e */ /* 0x000fe200000000ff */
[----:B------:R-:W-:Y:S01]  /*3d10*/  FMUL.FTZ R58, R195, R58 ;  /* 0x0000003ac33a7220 */ /* 0x000fe20000410000 */
[----:B------:R-:W-:Y:S01]  /*3d20*/  STS [R237+0x2400], R34 ;  /* 0x00240022ed007388 */ /* 0x000fe20000000800 */
[--C-:B-1----:R-:W-:Y:S02]  /*3d30*/  FADD.FTZ R4, R46, -R245.reuse ;  /* 0x800000f52e047221 */ /* 0x102fe40000010000 */
[----:B------:R-:W-:Y:S01]  /*3d40*/  FADD.FTZ R63, R63, -R245 ;  /* 0x800000f53f3f7221 */ /* 0x000fe20000010000 */
[----:B------:R-:W-:Y:S01]  /*3d50*/  STS [R235+0x1b480], R20 ;  /* 0x01b48014eb007388 */ /* 0x000fe20000000800 */
[----:B------:R-:W-:Y:S01]  /*3d60*/  FMUL.FTZ R4, R189, R4 ;  /* 0x00000004bd047220 */ /* 0x000fe20000410000 */
[----:B------:R-:W-:Y:S01]  /*3d70*/  F2FP.PACK_AB R58, R59, R58 ;  /* 0x0000003a3b3a723e */ /* 0x000fe200000000ff */
[----:B------:R-:W-:Y:S01]  /*3d80*/  FMUL.FTZ R62, R13, R62 ;  /* 0x0000003e0d3e7220 */ /* 0x000fe20000410000 */
[----:B------:R-:W-:Y:S01]  /*3d90*/  STS [R235+0x1b880], R26 ;  /* 0x01b8801aeb007388 */ /* 0x000fe20000000800 */
[----:B------:R-:W-:Y:S01]  /*3da0*/  FMUL.FTZ R63, R246, R63 ;  /* 0x0000003ff63f7220 */ /* 0x000fe20000410000 */
[----:B------:R-:W-:Y:S02]  /*3db0*/  F2FP.PACK_AB R4, R7, R4 ;  /* 0x000000040704723e */ /* 0x000fe400000000ff */
[----:B------:R-:W-:Y:S02]  /*3dc0*/  STS [R237+0x3000], R16 ;  /* 0x00300010ed007388 */ /* 0x000fe40000000800 */
[----:B------:R-:W-:Y:S02]  /*3dd0*/  F2FP.PACK_AB R62, R63, R62 ;  /* 0x0000003e3f3e723e */ /* 0x000fe400000000ff */
[----:B------:R1:W-:Y:S04]  /*3de0*/  STS [R237+0x3400], R2 ;  /* 0x00340002ed007388 */ /* 0x0003e80000000800 */
[----:B------:R-:W-:Y:S01]  /*3df0*/  BAR.SYNC.DEFER_BLOCKING 0x0 ;  /* 0x0000000000007b1d */ /* 0x000fe20000010000 */
[----:B-1----:R-:W-:Y:S07]  /*3e00*/  IMAD R2, R206, 0x1800, R217 ;  /* 0x00001800ce027824 */ /* 0x002fee00078e02d9 */
[----:B------:R-:W-:Y:S01]  /*3e10*/  STS [R235+0x1c480], R6 ;  /* 0x01c48006eb007388 */ /* 0x000fe20000000800 */
[----:B------:R-:W-:Y:S03]  /*3e20*/  SHF.L.U32 R166, R2, 0x1, RZ ;  /* 0x0000000102a67819 */ /* 0x000fe600000006ff */
        /* <DEDUP_REMOVED lines=77> */
[----:B------:R-:W-:Y:S04]  /*4300*/  HMMA.16816.F32 R112, R12, R30, R112 ;  /* 0x0000001e0c70723c */ /* 0x000fe80000001870 */
[----:B------:R-:W-:Y:S03]  /*4310*/  IADD3 R7, R244, 0x2, RZ ;  /* 0x00000002f4077810 */ /* 0x000fe60007ffe0ff */
[----:B------:R2:W1:Y:S01]  /*4320*/  LDSM.16.M88.4 R28, [R210] ;  /* 0x00000000d21c783b */ /* 0x0004620000000200 */
[-C--:B------:R-:W-:Y:S05]  /*4330*/  HMMA.16816.F32 R68, R52, R56.reuse, R68 ;  /* 0x000000383444723c */ /* 0x080fea0000001844 */
[----:B------:R-:W-:Y:S02]  /*4340*/  ISETP.GE.AND P0, PT, R7, R242, PT ;  /* 0x000000f20700720c */ /* 0x000fe40003f06270 */
        /* <DEDUP_REMOVED lines=15> */
[C---:B-12-4-:R-:W-:Y:S01]  /*4440*/  IMAD.SHL.U32 R5, R7.reuse, 0x40, RZ ;  /* 0x0000004007057824 */ /* 0x056fe200078e00ff */
[----:B------:R-:W-:Y:S01]  /*4450*/  SHF.R.S32.HI R4, RZ, 0x1f, R7 ;  /* 0x0000001fff047819 */ /* 0x000fe20000011407 */
[----:B------:R-:W-:Y:S03]  /*4460*/  IMAD.WIDE.U32 R10, R7, c[0x0][0x208], RZ ;  /* 0x00008200070a7a25 */ /* 0x000fe600078e00ff */
[----:B------:R-:W-:Y:S01]  /*4470*/  IADD3 R6, -R5, R222, RZ ;  /* 0x000000de05067210 */ /* 0x000fe20007ffe1ff */
[----:B------:R-:W-:Y:S01]  /*4480*/  IMAD R4, R4, c[0x0][0x208], RZ ;  /* 0x0000820004047a24 */ /* 0x000fe200078e02ff */
[----:B------:R-:W-:Y:S02]  /*4490*/  LEA R8, P0, R10, R232, 0x7 ;  /* 0x000000e80a087211 */ /* 0x000fe400078038ff */
[CC--:B------:R-:W-:Y:S01]  /*44a0*/  ISETP.LE.OR P6, PT, R6.reuse, R221.reuse, !P4 ;  /* 0x000000dd0600720c */ /* 0x0c0fe200067c3670 */
[----:B------:R-:W-:Y:S01]  /*44b0*/  IMAD R4, R7, c[0x0][0x20c], R4 ;  /* 0x0000830007047a24 */ /* 0x000fe200078e0204 */
[----:B------:R-:W-:Y:S03]  /*44c0*/  ISETP.LE.OR P5, PT, R6, R221, !P3 ;  /* 0x000000dd0600720c */ /* 0x000fe60005fa3670 */
[----:B------:R-:W-:Y:S05]  /*44d0*/  IMAD.IADD R7, R11, 0x1, R4 ;  /* 0x000000010b077824 */ /* 0x000fea00078e0204 */
[----:B------:R-:W-:Y:S01]  /*44e0*/  LEA.HI.X R9, R10, R233, R7, 0x7, P0 ;  /* 0x000000e90a097211 */ /* 0x000fe200000f3c07 */
[----:B------:R-:W-:Y:S01]  /*44f0*/  @!P1 IMAD.WIDE R10, R5, 0x4, R226 ;  /* 0x00000004050a9825 */ /* 0x000fe200078e02e2 */
[----:B------:R-:W-:Y:S02]  /*4500*/  ISETP.LE.OR P0, PT, R6, R221, !P2 ;  /* 0x000000dd0600720c */ /* 0x000fe40005703670 */
[C---:B------:R-:W-:Y:S01]  /*4510*/  @!P1 LEA R7, R240.reuse, R220, 0x6 ;  /* 0x000000dcf0079211 */ /* 0x040fe200078e30ff */
[----:B------:R-:W-:Y:S04]  /*4520*/  IMAD R6, R240, 0x3000, R231 ;  /* 0x00003000f0067824 */ /* 0x000fe800078e02e7 */
[----:B------:R-:W-:Y:S01]  /*4530*/  @!P1 IMAD.SHL.U32 R4, R7, 0x4, RZ ;  /* 0x0000000407049824 */ /* 0x000fe200078e00ff */
[----:B------:R-:W-:Y:S01]  /*4540*/  @!PT LDS RZ, [RZ] ;  /* 0x00000000fffff984 */ /* 0x000fe20000000800 */
[----:B------:R-:W-:Y:S01]  /*4550*/  @!PT LDS RZ, [RZ] ;  /* 0x00000000fffff984 */ /* 0x000fe20000000800 */
[----:B------:R-:W-:Y:S01]  /*4560*/  @!PT LDS RZ, [RZ] ;  /* 0x00000000fffff984 */ /* 0x000fe20000000800 */
[----:B------:R1:W-:Y:S04]  /*4570*/  LDGSTS.E.BYPASS.LTC128B.128 [R6], [R8.64], !P6 ;  /* 0x0000000008067fae */ /* 0x0003e8000f101d44 */
[----:B------:R1:W-:Y:S04]  /*4580*/  LDGSTS.E.BYPASS.LTC128B.128 [R6+0x1000], [R8.64+0x40], !P5 ;  /* 0x0100004008067fae */ /* 0x0003e8000e901d44 */
[----:B------:R1:W-:Y:S04]  /*4590*/  LDGSTS.E.BYPASS.LTC128B.128 [R6+0x2000], [R8.64+0x80], !P0 ;  /* 0x0200008008067fae */ /* 0x0003e8000c101d44 */
[----:B------:R1:W-:Y:S02]  /*45a0*/  @!P1 LDGSTS.E.BYPASS.LTC128B.128 [R4+0x18280], [R10.64] ;  /* 0x182800000a049fae */ /* 0x0003e4000b901d44 */
.L_x_721:
[-C--:B-12-4-:R-:W-:Y:S01]  /*45b0*/  HMMA.16816.F32 R4, R28, R2.reuse, RZ ;  /* 0x000000021c04723c */ /* 0x096fe200000018ff */
[----:B------:R-:W-:Y:S02]  /*45c0*/  LDSM.16.M88.4 R36, [R208] ;  /* 0x00000000d024783b */ /* 0x000fe40000000200 */
[C---:B------:R-:W-:Y:S02]  /*45d0*/  ISETP.GE.AND P6, PT, R241.reuse, 0x1, PT ;  /* 0x00000001f100780c */ /* 0x040fe40003fc6270 */
[----:B------:R-:W-:Y:S01]  /*45e0*/  LDSM.16.MT88.2 R40, [R211+0x2800] ;  /* 0x00280000d328783b */ /* 0x000fe20000004100 */
[C---:B------:R-:W-:Y:S02]  /*45f0*/  ISETP.GE.AND P5, PT, R240.reuse, 0x1, PT ;  /* 0x00000001f000780c */ /* 0x040fe40003fa6270 */
[C---:B------:R-:W-:Y:S01]  /*4600*/  HMMA.16816.F32 R8, R24.reuse, R2, RZ ;  /* 0x000000021808723c */ /* 0x040fe200000018ff */
[----:B------:R-:W1:Y:S03]  /*4610*/  LDSM.16.MT88.2 R2, [R211+0x800] ;  /* 0x00080000d302783b */ /* 0x000e660000004100 */
[----:B------:R-:W-:Y:S01]  /*4620*/  IADD3 R241, R241, 0x1, RZ ;  /* 0x00000001f1f17810 */ /* 0x000fe20007ffe0ff */
[----:B------:R-:W-:Y:S01]  /*4630*/  LDSM.16.M88.4 R44, [R207] ;  /* 0x00000000cf2c783b */ /* 0x000fe20000000200 */
[----:B------:R-:W-:Y:S02]  /*4640*/  IADD3 R240, R240, 0x1, RZ ;  /* 0x00000001f0f07810 */ /* 0x000fe40007ffe0ff */
[-C--:B------:R-:W-:Y:S01]  /*4650*/  HMMA.16816.F32 R12, R24, R20.reuse, RZ ;  /* 0x00000014180c723c */ /* 0x080fe200000018ff */
[----:B------:R-:W-:Y:S03]  /*4660*/  LDSM.16.M88.4 R48, [R207+0x1000] ;  /* 0x00100000cf30783b */ /* 0x000fe60000000200 */
[----:B------:R-:W-:Y:S01]  /*4670*/  SEL R241, R241, RZ, !P6 ;  /* 0x000000fff1f17207 */ /* 0x000fe20007000000 */
[----:B------:R-:W-:Y:S01]  /*4680*/  LDSM.16.MT88.2 R42, [R211+0x2c00] ;  /* 0x002c0000d32a783b */ /* 0x000fe20000004100 */
[----:B------:R-:W-:Y:S02]  /*4690*/  SEL R240, R240, RZ, !P5 ;  /* 0x000000fff0f07207 */ /* 0x000fe40006800000 */
[C---:B------:R-:W-:Y:S01]  /*46a0*/  HMMA.16816.F32 R16, R28.reuse, R20, RZ ;  /* 0x000000141c10723c */ /* 0x040fe200000018ff */
[----:B------:R-:W-:Y:S04]  /*46b0*/  LDSM.16.MT88.2 R52, [R211+0x4c00] ;  /* 0x004c0000d334783b */ /* 0x000fe80000004100 */
[----:B------:R-:W0:Y:S03]  /*46c0*/  LDGDEPBAR ;  /* 0x00000000000079af */ /* 0x000e260000000000 */
[-C--:B------:R-:W-:Y:S01]  /*46d0*/  HMMA.16816.F32 R20, R28, R32.reuse, RZ ;  /* 0x000000201c14723c */ /* 0x080fe200000018ff */
[----:B------:R-:W2:Y:S07]  /*46e0*/  LDSM.16.M88.4 R28, [R208+0x1000] ;  /* 0x00100000d01c783b */ /* 0x000eae0000000200 */
[----:B------:R-:W-:Y:S01]  /*46f0*/  HMMA.16816.F32 R24, R24, R32, RZ ;  /* 0x000000201818723c */ /* 0x000fe200000018ff */
[----:B------:R-:W3:Y:S07]  /*4700*/  LDSM.16.MT88.2 R32, [R211+0x4800] ;  /* 0x00480000d320783b */ /* 0x000eee0000004100 */
[-C--:B------:R-:W-:Y:S08]  /*4710*/  HMMA.16816.F32 R4, R60, R34.reuse, R4 ;  /* 0x000000223c04723c */ /* 0x080ff00000001804 */
[C---:B------:R-:W-:Y:S01]  /*4720*/  HMMA.16816.F32 R8, R64.reuse, R34, R8 ;  /* 0x000000224008723c */ /* 0x040fe20000001808 */
[----:B------:R-:W4:Y:S07]  /*4730*/  LDSM.16.MT88.2 R34, [R211+0xc00] ;  /* 0x000c0000d322783b */ /* 0x000f2e0000004100 */
[-C--:B------:R-:W-:Y:S08]  /*4740*/  HMMA.16816.F32 R12, R64, R56.reuse, R12 ;  /* 0x00000038400c723c */ /* 0x080ff0000000180c */
[C---:B------:R-:W-:Y:S01]  /*4750*/  HMMA.16816.F32 R16, R60.reuse, R56, R16 ;  /* 0x000000383c10723c */ /* 0x040fe20000001810 */
[----:B------:R-:W-:Y:S07]  /*4760*/  LDSM.16.M88.4 R56, [R210+0x2000] ;  /* 0x00200000d238783b */ /* 0x000fee0000000200 */
[-C--:B------:R-:W-:Y:S01]  /*4770*/  HMMA.16816.F32 R20, R60, R164.reuse, R20 ;  /* 0x000000a43c14723c */ /* 0x080fe20000001814 */
[----:B------:R-:W-:Y:S07]  /*4780*/  LDSM.16.M88.4 R60, [R208+0x3000] ;  /* 0x00300000d03c783b */ /* 0x000fee0000000200 */
[----:B------:R-:W-:Y:S08]  /*4790*/  HMMA.16816.F32 R24, R64, R164, R24 ;  /* 0x000000a44018723c */ /* 0x000ff00000001818 */
[-C--:B-1----:R-:W-:Y:S08]  /*47a0*/  HMMA.16816.F32 R4, R36, R2.reuse, R4 ;  /* 0x000000022404723c */ /* 0x082ff00000001804 */
[C---:B--2---:R-:W-:Y:S01]  /*47b0*/  HMMA.16816.F32 R8, R28.reuse, R2, R8 ;  /* 0x000000021c08723c */ /* 0x044fe20000001808 */
[----:B------:R-:W1:Y:S07]  /*47c0*/  LDSM.16.MT88.2 R2, [R211+0x1000] ;  /* 0x00100000d302783b */ /* 0x000e6e0000004100 */
[-C--:B------:R-:W-:Y:S08]  /*47d0*/  HMMA.16816.F32 R12, R28, R40.reuse, R12 ;  /* 0x000000281c0c723c */ /* 0x080ff0000000180c */
[C---:B------:R-:W-:Y:S01]  /*47e0*/  HMMA.16816.F32 R16, R36.reuse, R40, R16 ;  /* 0x000000282410723c */ /* 0x040fe20000001810 */
[----:B------:R-:W-:Y:S07]  /*47f0*/  LDSM.16.MT88.2 R40, [R211+0x1400] ;  /* 0x00140000d328783b */ /* 0x000fee0000004100 */
[-C--:B---3--:R-:W-:Y:S01]  /*4800*/  HMMA.16816.F32 R20, R36, R32.reuse, R20 ;  /* 0x000000202414723c */ /* 0x088fe20000001814 */
[----:B------:R-:W2:Y:S07]  /*4810*/  LDSM.16.M88.4 R36, [R210+0x3000] ;  /* 0x00300000d224783b */ /* 0x000eae0000000200 */
[----:B------:R-:W-:Y:S01]  /*4820*/  HMMA.16816.F32 R24, R28, R32, R24 ;  /* 0x000000201c18723c */ /* 0x000fe20000001818 */
[----:B------:R-:W3:Y:S04]  /*4830*/  LDSM.16.MT88.2 R28, [R211+0x3000] ;  /* 0x00300000d31c783b */ /* 0x000ee80000004100 */
[----:B------:R-:W5:Y:S03]  /*4840*/  LDSM.16.MT88.2 R30, [R211+0x5000] ;  /* 0x00500000d31e783b */ /* 0x000f660000004100 */
[-C--:B----4-:R-:W-:Y:S08]  /*4850*/  HMMA.16816.F32 R4, R44, R34.reuse, R4 ;  /* 0x000000222c04723c */ /* 0x090ff00000001804 */
[C---:B------:R-:W-:Y:S01]  /*4860*/  HMMA.16816.F32 R8, R48.reuse, R34, R8 ;  /* 0x000000223008723c */ /* 0x040fe20000001808 */
[----:B------:R-:W4:Y:S07]  /*4870*/  LDSM.16.M88.4 R32, [R209+0x2000] ;  /* 0x00200000d120783b */ /* 0x000f2e0000000200 */
[-C--:B------:R-:W-:Y:S08]  /*4880*/  HMMA.16816.F32 R12, R48, R42.reuse, R12 ;  /* 0x0000002a300c723c */ /* 0x080ff0000000180c */
[C---:B------:R-:W-:Y:S01]  /*4890*/  HMMA.16816.F32 R16, R44.reuse, R42, R16 ;  /* 0x0000002a2c10723c */ /* 0x040fe20000001810 */
[----:B------:R-:W-:Y:S07]  /*48a0*/  LDSM.16.MT88.2 R42, [R211+0x3400] ;  /* 0x00340000d32a783b */ /* 0x000fee0000004100 */
[-C--:B------:R-:W-:Y:S01]  /*48b0*/  HMMA.16816.F32 R20, R44, R52.reuse, R20 ;  /* 0x000000342c14723c */ /* 0x080fe20000001814 */
[----:B------:R-:W4:Y:S07]  /*48c0*/  LDSM.16.M88.4 R44, [R209+0x3000] ;  /* 0x00300000d12c783b */ /* 0x000f2e0000000200 */
[----:B------:R-:W-:Y:S01]  /*48d0*/  HMMA.16816.F32 R24, R48, R52, R24 ;  /* 0x000000343018723c */ /* 0x000fe20000001818 */
[----:B------:R-:W4:Y:S04]  /*48e0*/  LDSM.16.MT88.2 R48, [R211+0x5400] ;  /* 0x00540000d330783b */ /* 0x000f280000004100 */
[----:B------:R-:W-:Y:S03]  /*48f0*/  LDSM.16.M88.4 R52, [R208+0x2000] ;  /* 0x00200000d034783b */ /* 0x000fe60000000200 */
[-C--:B-1----:R-:W-:Y:S08]  /*4900*/  HMMA.16816.F32 R4, R56, R2.reuse, R4 ;  /* 0x000000023804723c */ /* 0x082ff00000001804 */
[C---:B--2---:R-:W-:Y:S01]  /*4910*/  HMMA.16816.F32 R8, R36.reuse, R2, R8 ;  /* 0x000000022408723c */ /* 0x044fe20000001808 */
[----:B------:R-:W1:Y:S07]  /*4920*/  LDSM.16.MT88.2 R2, [R211+0x1800] ;  /* 0x00180000d302783b */ /* 0x000e6e0000004100 */
[-C--:B---3--:R-:W-:Y:S08]  /*4930*/  HMMA.16816.F32 R12, R36, R28.reuse, R12 ;  /* 0x0000001c240c723c */ /* 0x088ff0000000180c */
[C---:B------:R-:W-:Y:S01]  /*4940*/  HMMA.16816.F32 R16, R56.reuse, R28, R16 ;  /* 0x0000001c3810723c */ /* 0x040fe20000001810 */
[----:B------:R-:W2:Y:S07]  /*4950*/  LDSM.16.MT88.2 R28, [R211+0x3800] ;  /* 0x00380000d31c783b */ /* 0x000eae0000004100 */
[-C--:B-----5:R-:W-:Y:S08]  /*4960*/  HMMA.16816.F32 R20, R56, R30.reuse, R20 ;  /* 0x0000001e3814723c */ /* 0x0a0ff00000001814 */
[----:B------:R-:W-:Y:S01]  /*4970*/  HMMA.16816.F32 R24, R36, R30, R24 ;  /* 0x0000001e2418723c */ /* 0x000fe20000001818 */
[----:B------:R-:W3:Y:S04]  /*4980*/  LDSM.16.MT88.2 R30, [R211+0x5800] ;  /* 0x00580000d31e783b */ /* 0x000ee80000004100 */
[----:B------:R-:W-:Y:S03]  /*4990*/  LDSM.16.MT88.2 R36, [R211+0x1c00] ;  /* 0x001c0000d324783b */ /* 0x000fe60000004100 */
[-C--:B----4-:R-:W-:Y:S01]  /*49a0*/  HMMA.16816.F32 R4, R32, R40.reuse, R4 ;  /* 0x000000282004723c */ /* 0x090fe20000001804 */
[----:B------:R-:W-:Y:S07]  /*49b0*/  LDSM.16.MT88.2 R38, [R211+0x3c00] ;  /* 0x003c0000d326783b */ /* 0x000fee0000004100 */
[C---:B------:R-:W-:Y:S08]  /*49c0*/  HMMA.16816.F32 R8, R44.reuse, R40, R8 ;  /* 0x000000282c08723c */ /* 0x040ff00000001808 */
[-C--:B------:R-:W-:Y:S08]  /*49d0*/  HMMA.16816.F32 R12, R44, R42.reuse, R12 ;  /* 0x0000002a2c0c723c */ /* 0x080ff0000000180c */
[C---:B------:R-:W-:Y:S01]  /*49e0*/  HMMA.16816.F32 R16, R32.reuse, R42, R16 ;  /* 0x0000002a2010723c */ /* 0x040fe20000001810 */
[----:B------:R-:W-:Y:S07]  /*49f0*/  LDSM.16.M88.4 R40, [R0+0x3000] ;  /* 0x003000000028783b */ /* 0x000fee0000000200 */
[-C--:B------:R-:W-:Y:S01]  /*4a00*/  HMMA.16816.F32 R20, R32, R48.reuse, R20 ;  /* 0x000000302014723c */ /* 0x080fe20000001814 */
[----:B------:R-:W4:Y:S07]  /*4a10*/  LDSM.16.M88.4 R32, [R0+0x2000] ;  /* 0x002000000020783b */ /* 0x000f2e0000000200 */
[----:B------:R-:W-:Y:S08]  /*4a20*/  HMMA.16816.F32 R24, R44, R48, R24 ;  /* 0x000000302c18723c */ /* 0x000ff00000001818 */
[-C--:B-1----:R-:W-:Y:S08]  /*4a30*/  HMMA.16816.F32 R4, R52, R2.reuse, R4 ;  /* 0x000000023404723c */ /* 0x082ff00000001804 */
[C---:B------:R-:W-:Y:S01]  /*4a40*/  HMMA.16816.F32 R8, R60.reuse, R2, R8 ;  /* 0x000000023c08723c */ /* 0x040fe20000001808 */
[----:B------:R-:W1:Y:S07]  /*4a50*/  LDSM.16.MT88.2 R2, [R211+0x5c00] ;  /* 0x005c0000d302783b */ /* 0x000e6e0000004100 */
[-C--:B--2---:R-:W-:Y:S08]  /*4a60*/  HMMA.16816.F32 R12, R60, R28.reuse, R12 ;  /* 0x0000001c3c0c723c */ /* 0x084ff0000000180c */
[C---:B------:R-:W-:Y:S08]  /*4a70*/  HMMA.16816.F32 R16, R52.reuse, R28, R16 ;  /* 0x0000001c3410723c */ /* 0x040ff00000001810 */
[-C--:B---3--:R-:W-:Y:S08]  /*4a80*/  HMMA.16816.F32 R20, R52, R30.reuse, R20 ;  /* 0x0000001e3414723c */ /* 0x088ff00000001814 */
[----:B------:R-:W-:Y:S01]  /*4a90*/  HMMA.16816.F32 R24, R60, R30, R24 ;  /* 0x0000001e3c18723c */ /* 0x000fe20000001818 */
[----:B------:R-:W-:Y:S07]  /*4aa0*/  LDSM.16.MT88.4 R28, [R166+0xd080] ;  /* 0x00d08000a61c783b */ /* 0x000fee0000004200 */
[-C--:B----4-:R-:W-:Y:S08]  /*4ab0*/  HMMA.16816.F32 R4, R32, R36.reuse, R4 ;  /* 0x000000242004723c */ /* 0x090ff00000001804 */
[C---:B------:R-:W-:Y:S07]  /*4ac0*/  HMMA.16816.F32 R8, R40.reuse, R36, R8 ;  /* 0x000000242808723c */ /* 0x040fee0000001808 */
[----:B------:R-:W-:Y:S01]  /*4ad0*/  IMAD R37, R244, 0x1800, RZ ;  /* 0x00001800f4257824 */ /* 0x000fe200078e02ff */
[-C--:B------:R-:W-:Y:S04]  /*4ae0*/  HMMA.16816.F32 R12, R40, R38.reuse, R12 ;  /* 0x00000026280c723c */ /* 0x080fe8000000180c */
[C---:B------:R-:W-:Y:S01]  /*4af0*/  IADD3 R36, P0, R37.reuse, R224, RZ ;  /* 0x000000e025247210 */ /* 0x040fe20007f1e0ff */
[----:B------:R-:W-:Y:S03]  /*4b00*/  IMAD.MOV.U32 R244, RZ, RZ, R243 ;  /* 0x000000fffff47224 */ /* 0x000fe600078e00f3 */
[C---:B------:R-:W-:Y:S04]  /*4b10*/  HMMA.16816.F32 R16, R32.reuse, R38, R16 ;  /* 0x000000262010723c */ /* 0x040fe80000001810 */
[----:B------:R-:W-:Y:S02]  /*4b20*/  LEA.HI.X.SX32 R37, R37, R230, 0x1, P0 ;  /* 0x000000e625257211 */ /* 0x000fe400000f0eff */
[C---:B------:R-:W-:Y:S02]  /*4b30*/  LEA R44, P0, R36.reuse, c[0x0][0x220], 0x2 ;  /* 0x00008800242c7a11 */ /* 0x040fe400078010ff */
[-C--:B-1----:R-:W-:Y:S01]  /*4b40*/  HMMA.16816.F32 R20, R32, R2.reuse, R20 ;  /* 0x000000022014723c */ /* 0x082fe20000001814 */
[----:B------:R-:W-:Y:S03]  /*4b50*/  LDSM.16.MT88.4 R32, [R166+0xe080] ;  /* 0x00e08000a620783b */ /* 0x000fe60000004200 */
[----:B------:R-:W-:Y:S02]  /*4b60*/  LEA.HI.X R45, R36, c[0x0][0x224], R37, 0x2, P0 ;  /* 0x00008900242d7a11 */ /* 0x000fe400000f1425 */
[----:B------:R-:W-:Y:S01]  /*4b70*/  LDSM.16.MT88.4 R36, [R212+0x1cc80] ;  /* 0x01cc8000d424783b */ /* 0x000fe20000004200 */
[C---:B------:R-:W-:Y:S01]  /*4b80*/  ISETP.GE.AND P0, PT, R206.reuse, 0x1, PT ;  /* 0x00000001ce00780c */ /* 0x040fe20003f06270 */
[----:B------:R-:W-:Y:S02]  /*4b90*/  HMMA.16816.F32 R24, R40, R2, R24 ;  /* 0x000000022818723c */ /* 0x000fe40000001818 */
[----:B------:R-:W-:Y:S02]  /*4ba0*/  RED.E.ADD.F32.FTZ.RN.STRONG.GPU [R44.64], R4 ;  /* 0x000000042c00798e */ /* 0x000fe4000c10e784 */
[----:B------:R-:W-:Y:S02]  /*4bb0*/  IADD3 R206, R206, 0x1, RZ ;  /* 0x00000001cece7810 */ /* 0x000fe40007ffe0ff */
[----:B------:R-:W-:Y:S02]  /*4bc0*/  RED.E.ADD.F32.FTZ.RN.STRONG.GPU [R44.64+0x400], R5 ;  /* 0x000400052c00798e */ /* 0x000fe4000c10e784 */
[----:B------:R-:W-:Y:S02]  /*4bd0*/  SEL R206, R206, RZ, !P0 ;  /* 0x000000ffcece7207 */ /* 0x000fe40004000000 */
[----:B------:R-:W-:Y:S01]  /*4be0*/  RED.E.ADD.F32.FTZ.RN.STRONG.GPU [R44.64+0x800], R6 ;  /* 0x000800062c00798e */ /* 0x000fe2000c10e784 */
[----:B------:R-:W-:Y:S03]  /*4bf0*/  ISETP.GE.AND P0, PT, R243, R242, PT ;  /* 0x000000f2f300720c */ /* 0x000fe60003f06270 */
        /* <DEDUP_REMOVED lines=16> */
[----:B------:R-:W-:Y:S04]  /*4d00*/  LDSM.16.MT88.4 R40, [R212+0x1ec80] ;  /* 0x01ec8000d428783b */ /* 0x000fe80000004200 */
[----:B------:R-:W-:Y:S04]  /*4d10*/  RED.E.ADD.F32.FTZ.RN.STRONG.GPU [R44.64+0x4000], R20 ;  /* 0x004000142c00798e */ /* 0x000fe8000c10e784 */
[----:B------:R-:W-:Y:S04]  /*4d20*/  RED.E.ADD.F32.FTZ.RN.STRONG.GPU [R44.64+0x4400], R21 ;  /* 0x004400152c00798e */ /* 0x000fe8000c10e784 */
[----:B------:R-:W-:Y:S04]  /*4d30*/  RED.E.ADD.F32.FTZ.RN.STRONG.GPU [R44.64+0x4800], R22 ;  /* 0x004800162c00798e */ /* 0x000fe8000c10e784 */
[----:B------:R-:W-:Y:S01]  /*4d40*/  RED.E.ADD.F32.FTZ.RN.STRONG.GPU [R44.64+0x4c00], R23 ;  /* 0x004c00172c00798e */ /* 0x000fe2000c10e784 */
[-C--:B-1----:R-:W-:Y:S03]  /*4d50*/  HMMA.16816.F32 R116, R8, R16.reuse, R116 ;  /* 0x000000100874723c */ /* 0x082fe60000001874 */
[----:B------:R-:W1:Y:S04]  /*4d60*/  LDSM.16.MT88.4 R20, [R166+0xc480] ;  /* 0x00c48000a614783b */ /* 0x000e680000004200 */
[----:B------:R-:W-:Y:S04]  /*4d70*/  RED.E.ADD.F32.FTZ.RN.STRONG.GPU [R44.64+0x5000], R24 ;  /* 0x005000182c00798e */ /* 0x000fe8000c10e784 */
[----:B------:R-:W-:Y:S04]  /*4d80*/  RED.E.ADD.F32.FTZ.RN.STRONG.GPU [R44.64+0x5400], R25 ;  /* 0x005400192c00798e */ /* 0x000fe8000c10e784 */
[----:B------:R-:W-:Y:S01]  /*4d90*/  RED.E.ADD.F32.FTZ.RN.STRONG.GPU [R44.64+0x5800], R26 ;  /* 0x0058001a2c00798e */ /* 0x000fe2000c10e784 */
[C---:B--2---:R-:W-:Y:S03]  /*4da0*/  HMMA.16816.F32 R120, R12.reuse, R16, R120 ;  /* 0x000000100c78723c */ /* 0x044fe60000001878 */
[----:B------:R-:W-:Y:S04]  /*4db0*/  RED.E.ADD.F32.FTZ.RN.STRONG.GPU [R44.64+0x5c00], R27 ;  /* 0x005c001b2c00798e */ /* 0x000fe8000c10e784 */
[----:B------:R-:W2:Y:S01]  /*4dc0*/  LDSM.16.MT88.4 R24, [R166+0xd480] ;  /* 0x00d48000a618783b */ /* 0x000ea20000004200 */
[-C--:B------:R-:W-:Y:S03]  /*4dd0*/  HMMA.16816.F32 R124, R12, R18.reuse, R124 ;  /* 0x000000120c7c723c */ /* 0x080fe6000000187c */
[----:B------:R-:W-:Y:S05]  /*4de0*/  LDSM.16.MT88.4 R44, [R212+0x1fc80] ;  /* 0x01fc8000d42c783b */ /* 0x000fea0000004200 */
[C---:B------:R-:W-:Y:S01]  /*4df0*/  HMMA.16816.F32 R128, R8.reuse, R18, R128 ;  /* 0x000000120880723c */ /* 0x040fe20000001880 */
[----:B------:R-:W3:Y:S07]  /*4e00*/  LDSM.16.MT88.4 R16, [R166+0xe480] ;  /* 0x00e48000a610783b */ /* 0x000eee0000004200 */
        /* <DEDUP_REMOVED lines=12> */
[-C--:B-1----:R-:W-:Y:S08]  /*4ed0*/  HMMA.16816.F32 R116, R36, R20.reuse, R116 ;  /* 0x000000142474723c */ /* 0x082ff00000001874 */
[C---:B------:R-:W-:Y:S08]  /*4ee0*/  HMMA.16816.F32 R120, R40.reuse, R20, R120 ;  /* 0x000000142878723c */ /* 0x040ff00000001878 */
[-C--:B------:R-:W-:Y:S08]  /*4ef0*/  HMMA.16816.F32 R124, R40, R22.reuse, R124 ;  /* 0x00000016287c723c */ /* 0x080ff0000000187c */
[C---:B------:R-:W-:Y:S01]  /*4f00*/  HMMA.16816.F32 R128, R36.reuse, R22, R128 ;  /* 0x000000162480723c */ /* 0x040fe20000001880 */
[----:B------:R-:W1:Y:S07]  /*4f10*/  LDSM.16.MT88.4 R20, [R166+0xe880] ;  /* 0x00e88000a614783b */ /* 0x000e6e0000004200 */
[-C--:B--2---:R-:W-:Y:S08]  /*4f20*/  HMMA.16816.F32 R132, R36, R24.reuse, R132 ;  /* 0x000000182484723c */ /* 0x084ff00000001884 */
[C---:B------:R-:W-:Y:S08]  /*4f30*/  HMMA.16816.F32 R136, R40.reuse, R24, R136 ;  /* 0x000000182888723c */ /* 0x040ff00000001888 */
[-C--:B------:R-:W-:Y:S08]  /*4f40*/  HMMA.16816.F32 R140, R40, R26.reuse, R140 ;  /* 0x0000001a288c723c */ /* 0x080ff0000000188c */
[C---:B------:R-:W-:Y:S01]  /*4f50*/  HMMA.16816.F32 R144, R36.reuse, R26, R144 ;  /* 0x0000001a2490723c */ /* 0x040fe20000001890 */
[----:B------:R-:W-:Y:S07]  /*4f60*/  LDSM.16.MT88.4 R24, [R212+0x1dc80] ;  /* 0x01dc8000d418783b */ /* 0x000fee0000004200 */
[-C--:B---3--:R-:W-:Y:S08]  /*4f70*/  HMMA.16816.F32 R148, R36, R16.reuse, R148 ;  /* 0x000000102494723c */ /* 0x088ff00000001894 */
[C---:B------:R-:W-:Y:S08]  /*4f80*/  HMMA.16816.F32 R152, R40.reuse, R16, R152 ;  /* 0x000000102898723c */ /* 0x040ff00000001898 */
[-C--:B------:R-:W-:Y:S01]  /*4f90*/  HMMA.16816.F32 R156, R40, R18.reuse, R156 ;  /* 0x00000012289c723c */ /* 0x080fe2000000189c */
[----:B------:R-:W2:Y:S07]  /*4fa0*/  LDSM.16.MT88.4 R40, [R166+0xcc80] ;  /* 0x00cc8000a628783b */ /* 0x000eae0000004200 */
[----:B------:R-:W-:Y:S01]  /*4fb0*/  HMMA.16816.F32 R160, R36, R18, R160 ;  /* 0x0000001224a0723c */ /* 0x000fe200000018a0 */
[----:B------:R-:W3:Y:S04]  /*4fc0*/  LDSM.16.MT88.4 R16, [R166+0xdc80] ;  /* 0x00dc8000a610783b */ /* 0x000ee80000004200 */
        /* <DEDUP_REMOVED lines=17> */
[-C--:B---3--:R-:W-:Y:S08]  /*50e0*/  HMMA.16816.F32 R132, R24, R16.reuse, R132 ;  /* 0x000000101884723c */ /* 0x088ff00000001884 */
        /* <DEDUP_REMOVED lines=57> */
.L_x_717:
[----:B------:R-:W-:Y:S05]  /*5480*/  @P1 BRA `(.L_x_723) ;  /* 0x0000118000001947 */ /* 0x000fea0003800000 */
[----:B------:R-:W2:Y:S01]  /*5490*/  S2R R0, SR_TID.X ;  /* 0x0000000000007919 */ /* 0x000ea20000002100 */
[----:B------:R-:W-:Y:S02]  /*54a0*/  F2FP.PACK_AB R68, R69, R68 ;  /* 0x000000444544723e */ /* 0x000fe400000000ff */
[----:B------:R-:W-:Y:S01]  /*54b0*/  F2FP.PACK_AB R70, R71, R70 ;  /* 0x000000464746723e */ /* 0x000fe200000000ff */
[----:B------:R-:W-:Y:S01]  /*54c0*/  BAR.SYNC.DEFER_BLOCKING 0x1, 0x100 ;  /* 0x0044000000007b1d */ /* 0x000fe20000010000 */
        /* <DEDUP_REMOVED lines=10> */
[----:B--2---:R-:W-:Y:S02]  /*5570*/  SHF.R.S32.HI R3, RZ, 0x1f, R0 ;  /* 0x0000001fff037819 */ /* 0x004fe40000011400 */
[----:B------:R-:W-:Y:S02]  /*5580*/  F2FP.PACK_AB R88, R89, R88 ;  /* 0x000000585958723e */ /* 0x000fe400000000ff */
[----:B------:R-:W-:-:S02]  /*5590*/  LEA.HI R2, R3, R0, RZ, 0x2 ;  /* 0x0000000003027211 */ /* 0x000fc400078f10ff */
[----:B------:R-:W-:Y:S02]  /*55a0*/  LEA.HI R6, R3, R0, RZ, 0x5 ;  /* 0x0000000003067211 */ /* 0x000fe400078f28ff */
[--C-:B------:R-:W-:Y:S02]  /*55b0*/  SHF.R.S32.HI R5, RZ, 0x2, R2.reuse ;  /* 0x00000002ff057819 */ /* 0x100fe40000011402 */
[----:B------:R-:W-:Y:S02]  /*55c0*/  SHF.R.S32.HI R4, RZ, 0x1f, R2 ;  /* 0x0000001fff047819 */ /* 0x000fe40000011402 */
[--C-:B------:R-:W-:Y:S02]  /*55d0*/  SHF.R.S32.HI R7, RZ, 0x5, R6.reuse ;  /* 0x00000005ff077819 */ /* 0x100fe40000011406 */
[----:B------:R-:W-:Y:S02]  /*55e0*/  LEA.HI R4, R4, R5, RZ, 0x3 ;  /* 0x0000000504047211 */ /* 0x000fe400078f18ff */
[----:B------:R-:W-:-:S02]  /*55f0*/  SHF.R.S32.HI R10, RZ, 0x1f, R6 ;  /* 0x0000001fff0a7819 */ /* 0x000fc40000011406 */
[----:B------:R-:W-:Y:S02]  /*5600*/  LOP3.LUT R4, R4, 0xfffffff8, RZ, 0xc0, !PT ;  /* 0xfffffff804047812 */ /* 0x000fe400078ec0ff */
[----:B------:R-:W-:Y:S02]  /*5610*/  LEA.HI R10, R10, R7, RZ, 0x2 ;  /* 0x000000070a0a7211 */ /* 0x000fe400078f10ff */
[----:B------:R-:W-:Y:S01]  /*5620*/  LOP3.LUT R13, R2, 0xfffffffc, RZ, 0xc0, !PT ;  /* 0xfffffffc020d7812 */ /* 0x000fe200078ec0ff */
[----:B------:R-:W-:Y:S01]  /*5630*/  IMAD.IADD R4, R5, 0x1, -R4 ;  /* 0x0000000105047824 */ /* 0x000fe200078e0a04 */
[----:B-1----:R-:W-:Y:S02]  /*5640*/  LEA.HI R9, R3, R0, RZ, 0x7 ;  /* 0x0000000003097211 */ /* 0x002fe400078f38ff */
[----:B------:R-:W-:Y:S01]  /*5650*/  LOP3.LUT R10, R10, 0x7ffffc, RZ, 0xc0, !PT ;  /* 0x007ffffc0a0a7812 */ /* 0x000fe200078ec0ff */
[----:B------:R-:W-:Y:S01]  /*5660*/  IMAD.IADD R2, R0, 0x1, -R13 ;  /* 0x0000000100027824 */ /* 0x000fe200078e0a0d */
[----:B------:R-:W-:-:S02]  /*5670*/  LEA.HI R6, R4, R4, RZ, 0x1 ;  /* 0x0000000404067211 */ /* 0x000fc400078f08ff */
[----:B------:R-:W-:Y:S01]  /*5680*/  SHF.R.U32.HI R9, RZ, 0x4, R9 ;  /* 0x00000004ff097819 */ /* 0x000fe20000011609 */
[----:B------:R-:W-:Y:S01]  /*5690*/  IMAD.IADD R15, R7, 0x1, -R10 ;  /* 0x00000001070f7824 */ /* 0x000fe200078e0a0a */
[----:B------:R-:W-:Y:S02]  /*56a0*/  SHF.R.S32.HI R8, RZ, 0x1, R6 ;  /* 0x00000001ff087819 */ /* 0x000fe40000011406 */
[----:B------:R-:W-:Y:S02]  /*56b0*/  LOP3.LUT R13, R6, 0x3fffffe, RZ, 0xc0, !PT ;  /* 0x03fffffe060d7812 */ /* 0x000fe400078ec0ff */
[C---:B------:R-:W-:Y:S01]  /*56c0*/  LOP3.LUT P0, RZ, R8.reuse, 0x2, RZ, 0xc0, !PT ;  /* 0x0000000208ff7812 */ /* 0x040fe2000780c0ff */
[----:B------:R-:W-:Y:S01]  /*56d0*/  IMAD.SHL.U32 R11, R8, 0x40, RZ ;  /* 0x00000040080b7824 */ /* 0x000fe200078e00ff */
[----:B------:R-:W-:Y:S01]  /*56e0*/  F2FP.PACK_AB R90, R91, R90 ;  /* 0x0000005a5b5a723e */ /* 0x000fe200000000ff */
[----:B------:R-:W-:Y:S01]  /*56f0*/  IMAD.IADD R13, R4, 0x1, -R13 ;  /* 0x00000001040d7824 */ /* 0x000fe200078e0a0d */
[----:B------:R-:W-:Y:S01]  /*5700*/  F2FP.PACK_AB R92, R93, R92 ;  /* 0x0000005c5d5c723e */ /* 0x000fe200000000ff */
[----:B------:R-:W-:Y:S01]  /*5710*/  IMAD R4, R15, 0x100, R2 ;  /* 0x000001000f047824 */ /* 0x000fe200078e0202 */
[----:B------:R-:W-:-:S02]  /*5720*/  LOP3.LUT R6, R11, 0xc0, RZ, 0xc0, !PT ;  /* 0x000000c00b067812 */ /* 0x000fc400078ec0ff */
[----:B------:R-:W-:Y:S01]  /*5730*/  F2FP.PACK_AB R94, R95, R94 ;  /* 0x0000005e5f5e723e */ /* 0x000fe200000000ff */
[----:B------:R-:W-:Y:S01]  /*5740*/  IMAD R4, R13, 0x10, R4 ;  /* 0x000000100d047824 */ /* 0x000fe200078e0204 */
[----:B------:R-:W-:Y:S02]  /*5750*/  LOP3.LUT R9, R6, 0x8, R9, 0xf8, !PT ;  /* 0x0000000806097812 */ /* 0x000fe400078ef809 */
[----:B------:R-:W-:Y:S02]  /*5760*/  SHF.R.U32.HI R6, RZ, 0x3, R6 ;  /* 0x00000003ff067819 */ /* 0x000fe40000011606 */
[----:B------:R-:W-:Y:S02]  /*5770*/  F2FP.PACK_AB R100, R101, R100 ;  /* 0x000000646564723e */ /* 0x000fe400000000ff */
[----:B------:R-:W-:Y:S01]  /*5780*/  LOP3.LUT R9, R9, R6, RZ, 0x3c, !PT ;  /* 0x0000000609097212 */ /* 0x000fe200078e3cff */
[----:B------:R-:W-:Y:S01]  /*5790*/  IMAD.MOV.U32 R6, RZ, RZ, 0x4 ;  /* 0x00000004ff067424 */ /* 0x000fe200078e00ff */
[----:B------:R-:W-:-:S02]  /*57a0*/  F2FP.PACK_AB R102, R103, R102 ;  /* 0x000000666766723e */ /* 0x000fc400000000ff */
[----:B------:R-:W-:Y:S01]  /*57b0*/  F2FP.PACK_AB R112, R113, R112 ;  /* 0x000000707170723e */ /* 0x000fe200000000ff */
[----:B------:R-:W-:Y:S01]  /*57c0*/  IMAD.U32 R4, R4, 0x2, R9 ;  /* 0x0000000204047824 */ /* 0x000fe200078e0009 */
[----:B------:R-:W-:Y:S01]  /*57d0*/  F2FP.PACK_AB R114, R115, R114 ;  /* 0x000000727372723e */ /* 0x000fe200000000ff */
[----:B------:R-:W-:Y:S01]  /*57e0*/  IMAD.WIDE R12, R223, R6, c[0x0][0x358] ;  /* 0x0000d600df0c7625 */ /* 0x000fe200078e0206 */
[----:B------:R-:W-:Y:S02]  /*57f0*/  F2FP.PACK_AB R104, R105, R104 ;  /* 0x000000686968723e */ /* 0x000fe400000000ff */
[----:B------:R-:W-:Y:S01]  /*5800*/  F2FP.PACK_AB R106, R107, R106 ;  /* 0x0000006a6b6a723e */ /* 0x000fe200000000ff */
[----:B------:R-:W-:Y:S01]  /*5810*/  IMAD.SHL.U32 R9, R4, 0x2, RZ ;  /* 0x0000000204097824 */ /* 0x000fe200078e00ff */
[----:B------:R-:W-:Y:S02]  /*5820*/  F2FP.PACK_AB R108, R109, R108 ;  /* 0x0000006c6d6c723e */ /* 0x000fe400000000ff */
[----:B------:R-:W-:-:S02]  /*5830*/  F2FP.PACK_AB R110, R111, R110 ;  /* 0x0000006e6f6e723e */ /* 0x000fc400000000ff */
        /* <DEDUP_REMOVED lines=39> */
[----:B------:R-:W-:Y:S01]  /*5ab0*/  ISETP.NE.U32.AND P0, PT, RZ, c[0x0][0x360], PT ;  /* 0x0000d800ff007a0c */ /* 0x000fe20003f05070 */
[----:B------:R1:W-:Y:S01]  /*5ac0*/  STS [R9+0x9280], R90 ;  /* 0x0092805a09007388 */ /* 0x0003e20000000800 */
[----:B------:R-:W-:Y:S02]  /*5ad0*/  ISETP.NE.U32.AND P1, PT, RZ, c[0x0][0x358], PT ;  /* 0x0000d600ff007a0c */ /* 0x000fe40003f25070 */
[----:B------:R-:W-:Y:S01]  /*5ae0*/  ISETP.NE.AND.EX P0, PT, RZ, c[0x0][0x364], PT, P0 ;  /* 0x0000d900ff007a0c */ /* 0x000fe20003f05300 */
[----:B------:R1:W-:Y:S01]  /*5af0*/  STS [R11+0x9080], R92 ;  /* 0x0090805c0b007388 */ /* 0x0003e20000000800 */
[----:B------:R-:W-:-:S03]  /*5b00*/  ISETP.NE.AND.EX P1, PT, RZ, c[0x0][0x35c], PT, P1 ;  /* 0x0000d700ff007a0c */ /* 0x000fc60003f25310 */
        /* <DEDUP_REMOVED lines=46> */
.L_x_724:
[----:B-1----:R-:W-:Y:S01]  /*5df0*/  LEA.HI R9, R3, R0, RZ, 0x3 ;  /* 0x0000000003097211 */ /* 0x002fe200078f18ff */
[----:B------:R-:W-:Y:S01]  /*5e00*/  IMAD.SHL.U32 R58, R2, 0x8, RZ ;  /* 0x00000008023a7824 */ /* 0x000fe200078e00ff */
[C---:B------:R-:W-:Y:S01]  /*5e10*/  LEA.HI R0, R5.reuse, R5, RZ, 0x1 ;  /* 0x0000000505007211 */ /* 0x040fe200078f08ff */
[----:B------:R-:W-:Y:S01]  /*5e20*/  BSSY B0, `(.L_x_725) ;  /* 0x000003c000007945 */ /* 0x000fe20003800000 */
[----:B------:R-:W-:Y:S01]  /*5e30*/  IADD3 R62, P0, R5, R46, RZ ;  /* 0x0000002e053e7210 */ /* 0x000fe20007f1e0ff */
[----:B------:R-:W-:Y:S01]  /*5e40*/  IMAD.SHL.U32 R9, R9, 0x8, RZ ;  /* 0x0000000809097824 */ /* 0x000fe200078e00ff */
[----:B------:R-:W-:-:S02]  /*5e50*/  LOP3.LUT R2, R0, 0x3fffffe, RZ, 0xc0, !PT ;  /* 0x03fffffe00027812 */ /* 0x000fc400078ec0ff */
[----:B------:R-:W-:Y:S02]  /*5e60*/  SHF.R.S32.HI R59, RZ, 0x1f, R58 ;  /* 0x0000001fff3b7819 */ /* 0x000fe4000001143a */
[----:B------:R-:W-:Y:S01]  /*5e70*/  LOP3.LUT R9, R9, 0xc0, RZ, 0xc0, !PT ;  /* 0x000000c009097812 */ /* 0x000fe200078ec0ff */
[C---:B------:R-:W-:Y:S01]  /*5e80*/  IMAD.IADD R2, R5.reuse, 0x1, -R2 ;  /* 0x0000000105027824 */ /* 0x040fe200078e0a02 */
[----:B------:R-:W-:Y:S02]  /*5e90*/  LEA.HI.X.SX32 R63, R5, R47, 0x1, P0 ;  /* 0x0000002f053f7211 */ /* 0x000fe400000f0eff */
[----:B------:R-:W-:Y:S01]  /*5ea0*/  LOP3.LUT R3, R9, 0x18, R58, 0xf8, !PT ;  /* 0x0000001809037812 */ /* 0x000fe200078ef83a */
[----:B------:R-:W-:Y:S01]  /*5eb0*/  IMAD R7, R7, 0x8, R2 ;  /* 0x0000000807077824 */ /* 0x000fe200078e0202 */
[----:B------:R-:W-:Y:S01]  /*5ec0*/  SHF.R.U32.HI R0, RZ, 0x3, R9 ;  /* 0x00000003ff007819 */ /* 0x000fe20000011609 */
[----:B------:R-:W1:Y:S03]  /*5ed0*/  S2R R2, SR_CTAID.Y ;  /* 0x0000000000027919 */ /* 0x000e660000002600 */
[----:B------:R-:W-:-:S02]  /*5ee0*/  LOP3.LUT R0, R3, R0, RZ, 0x3c, !PT ;  /* 0x0000000003007212 */ /* 0x000fc400078e3cff */
[----:B------:R-:W-:Y:S02]  /*5ef0*/  SHF.R.S32.HI R3, RZ, 0x1f, R223 ;  /* 0x0000001fff037819 */ /* 0x000fe400000114df */
[----:B------:R-:W-:Y:S01]  /*5f00*/  SEL R223, R223, RZ, !P1 ;  /* 0x000000ffdfdf7207 */ /* 0x000fe20004800000 */
[----:B------:R-:W-:Y:S01]  /*5f10*/  IMAD.U32 R0, R7, 0x20, R0 ;  /* 0x0000002007007824 */ /* 0x000fe200078e0000 */
[----:B------:R-:W-:Y:S01]  /*5f20*/  SEL R3, R3, RZ, !P1 ;  /* 0x000000ff03037207 */ /* 0x000fe20004800000 */
[----:B------:R-:W2:Y:S02]  /*5f30*/  S2R R7, SR_CTAID.X ;  /* 0x0000000000077919 */ /* 0x000ea40000002500 */
[----:B------:R-:W-:-:S05]  /*5f40*/  IMAD.SHL.U32 R57, R0, 0x2, RZ ;  /* 0x0000000200397824 */ /* 0x000fca00078e00ff */
[----:B------:R3:W4:Y:S04]  /*5f50*/  LDS.128 R40, [R57+0x7080] ;  /* 0x0070800039287984 */ /* 0x0007280000000c00 */
[----:B------:R3:W3:Y:S01]  /*5f60*/  LDS.128 R36, [R57+0x9080] ;  /* 0x0090800039247984 */ /* 0x0006e20000000c00 */
[----:B-1----:R-:W-:-:S03]  /*5f70*/  SHF.R.S32.HI R0, RZ, 0x1f, R2 ;  /* 0x0000001fff007819 */ /* 0x002fc60000011402 */
[----:B------:R1:W1:Y:S04]  /*5f80*/  LDS.128 R32, [R57+0xb080] ;  /* 0x00b0800039207984 */ /* 0x0002680000000c00 */
[----:B------:R1:W1:Y:S01]  /*5f90*/  LDS.128 R28, [R57+0x80] ;  /* 0x00008000391c7984 */ /* 0x0002620000000c00 */
[----:B------:R-:W-:-:S03]  /*5fa0*/  IMAD R45, R0, c[0x0][0x338], RZ ;  /* 0x0000ce00002d7a24 */ /* 0x000fc600078e02ff */
[----:B------:R1:W1:Y:S01]  /*5fb0*/  LDS.128 R24, [R57+0x2080] ;  /* 0x0020800039187984 */ /* 0x0002620000000c00 */
[----:B--2--5:R-:W-:Y:S02]  /*5fc0*/  IMAD R4, R7, -0x80, R4 ;  /* 0xffffff8007047824 */ /* 0x024fe400078e0204 */
[C---:B------:R-:W-:Y:S01]  /*5fd0*/  IMAD R6, R2.reuse, c[0x0][0x33c], R45 ;  /* 0x0000cf0002067a24 */ /* 0x040fe200078e022d */
[----:B------:R2:W1:Y:S01]  /*5fe0*/  LDS.128 R20, [R57+0x4080] ;  /* 0x0040800039147984 */ /* 0x0004620000000c00 */
[----:B------:R-:W-:Y:S01]  /*5ff0*/  IMAD.WIDE.U32 R44, R2, c[0x0][0x338], R58 ;  /* 0x0000ce00022c7a25 */ /* 0x000fe200078e003a */
[----:B------:R-:W-:Y:S02]  /*6000*/  IMNMX R56, R4, 0x80, PT ;  /* 0x0000008004387817 */ /* 0x000fe40003800200 */
[----:B------:R2:W1:Y:S01]  /*6010*/  LDS.128 R16, [R57+0x1080] ;  /* 0x0010800039107984 */ /* 0x0004620000000c00 */
[----:B------:R-:W-:Y:S01]  /*6020*/  IMAD.IADD R45, R45, 0x1, R6 ;  /* 0x000000012d2d7824 */ /* 0x000fe200078e0206 */
[----:B------:R-:W-:Y:S01]  /*6030*/  ISETP.GE.AND P4, PT, R5, R56, PT ;  /* 0x000000380500720c */ /* 0x000fe20003f86270 */
[----:B------:R-:W-:Y:S01]  /*6040*/  IMAD R4, R3, c[0x0][0x340], RZ ;  /* 0x0000d00003047a24 */ /* 0x000fe200078e02ff */
[----:B------:R2:W1:Y:S01]  /*6050*/  LDS.128 R12, [R57+0x3080] ;  /* 0x00308000390c7984 */ /* 0x0004620000000c00 */
[----:B------:R-:W-:Y:S01]  /*6060*/  IMAD.WIDE.U32 R60, R223, c[0x0][0x340], R44 ;  /* 0x0000d000df3c7a25 */ /* 0x000fe200078e002c */
[----:B------:R-:W-:-:S02]  /*6070*/  IADD3 R6, R58, 0x20, RZ ;  /* 0x000000203a067810 */ /* 0x000fc40007ffe0ff */
[----:B------:R2:W1:Y:S01]  /*6080*/  LDS.128 R8, [R57+0x5080] ;  /* 0x0050800039087984 */ /* 0x0004620000000c00 */
[----:B------:R-:W-:Y:S02]  /*6090*/  IMAD R4, R223, c[0x0][0x344], R4 ;  /* 0x0000d100df047a24 */ /* 0x000fe400078e0204 */
[----:B------:R-:W-:-:S04]  /*60a0*/  IMAD.WIDE R62, R7, 0x80, R62 ;  /* 0x00000080073e7825 */ /* 0x000fc800078e023e */
[----:B------:R-:W-:Y:S01]  /*60b0*/  IMAD.IADD R65, R61, 0x1, R4 ;  /* 0x000000013d417824 */ /* 0x000fe200078e0204 */
[----:B------:R-:W-:Y:S05]  /*60c0*/  @P4 BRA `(.L_x_726) ;  /* 0x0000011000004947 */ /* 0x000fea0003800000 */
[C---:B----4-:R-:W-:Y:S01]  /*60d0*/  ISETP.GE.AND P3, PT, R58.reuse, c[0x0][0x324], PT ;  /* 0x0000c9003a007a0c */ /* 0x050fe20003f66270 */
[----:B------:R-:W4:Y:S01]  /*60e0*/  LDS.128 R52, [R57+0x8080] ;  /* 0x0080800039347984 */ /* 0x000f220000000c00 */
        /* <DEDUP_REMOVED lines=9> */
[----:B------:R-:W2:Y:S01]  /*6180*/  @!P3 LDS.128 R44, [R57+0x6080] ;  /* 0x00608000392cb984 */ /* 0x000ea20000000c00 */
[----:B------:R-:W-:-:S04]  /*6190*/  LEA R68, P0, R66, c[0x0][0x318], 0x1 ;  /* 0x0000c60042447a11 */ /* 0x000fc800078008ff */
[----:B------:R-:W-:-:S05]  /*61a0*/  LEA.HI.X R69, R66, c[0x0][0x31c], R7, 0x1, P0 ;  /* 0x0000c70042457a11 */ /* 0x000fca00000f0c07 */
[----:B----4-:R4:W-:Y:S04]  /*61b0*/  @!P2 STG.E.128 [R68.64+0x40], R52 ;  /* 0x000040344400a986 */ /* 0x0109e8000c101d04 */
[----:B-----5:R4:W-:Y:S04]  /*61c0*/  @!P1 STG.E.128 [R68.64+0x80], R48 ;  /* 0x0000803044009986 */ /* 0x0209e8000c101d04 */
[----:B--2---:R4:W-:Y:S02]  /*61d0*/  @!P3 STG.E.128 [R68.64], R44 ;  /* 0x0000002c4400b986 */ /* 0x0049e4000c101d04 */
.L_x_726:
[----:B----4-:R-:W-:Y:S05]  /*61e0*/  BSYNC B0 ;  /* 0x0000000000007941 */ /* 0x010fea0003800000 */
.L_x_725:
[----:B------:R-:W-:Y:S01]  /*61f0*/  IADD3 R5, R5, 0x40, RZ ;  /* 0x0000004005057810 */ /* 0x000fe20007ffe0ff */
[----:B------:R-:W-:Y:S03]  /*6200*/  BSSY B0, `(.L_x_727) ;  /* 0x0000014000007945 */ /* 0x000fe60003800000 */
[----:B------:R-:W-:-:S13]  /*6210*/  ISETP.GE.AND P3, PT, R5, R56, PT ;  /* 0x000000380500720c */ /* 0x000fda0003f66270 */
[----:B------:R-:W-:Y:S05]  /*6220*/  @P3 BRA `(.L_x_728) ;  /* 0x0000011000003947 */ /* 0x000fea0003800000 */
[----:B------:R-:W-:Y:S01]  /*6230*/  IADD3 R44, P0, R62, 0x40, RZ ;  /* 0x000000403e2c7810 */ /* 0x000fe20007f1e0ff */
        /* <DEDUP_REMOVED lines=13> */
[----:B------:R4:W-:Y:S04]  /*6310*/  @!P2 STG.E.128 [R4.64], R40 ;  /* 0x000000280400a986 */ /* 0x0009e8000c101d04 */
[----:B---3--:R4:W-:Y:S04]  /*6320*/  @!P1 STG.E.128 [R4.64+0x40], R36 ;  /* 0x0000402404009986 */ /* 0x0089e8000c101d04 */
[----:B-1----:R4:W-:Y:S02]  /*6330*/  @!P0 STG.E.128 [R4.64+0x80], R32 ;  /* 0x0000802004008986 */ /* 0x0029e4000c101d04 */
.L_x_728:
[----:B------:R-:W-:Y:S05]  /*6340*/  BSYNC B0 ;  /* 0x0000000000007941 */ /* 0x000fea0003800000 */
.L_x_727:
[----:B----4-:R-:W-:Y:S01]  /*6350*/  IMAD R5, R0, c[0x0][0x308], RZ ;  /* 0x0000c20000057a24 */ /* 0x010fe200078e02ff */
        /* <DEDUP_REMOVED lines=18> */
[----:B---3--:R-:W-:-:S04]  /*6480*/  LEA R36, P0, R34, c[0x0][0x2e8], 0x1 ;  /* 0x0000ba0022247a11 */ /* 0x008fc800078008ff */
[----:B------:R-:W-:-:S05]  /*6490*/  LEA.HI.X R37, R34, c[0x0][0x2ec], R2, 0x1, P0 ;  /* 0x0000bb0022257a11 */ /* 0x000fca00000f0c02 */
[----:B------:R1:W-:Y:S04]  /*64a0*/  @!P4 STG.E.128 [R36.64], R28 ;  /* 0x0000001c2400c986 */ /* 0x0003e8000c101d04 */
[----:B------:R1:W-:Y:S04]  /*64b0*/  @!P2 STG.E.128 [R36.64+0x40], R24 ;  /* 0x000040182400a986 */ /* 0x0003e8000c101d04 */
[----:B------:R1:W-:Y:S02]  /*64c0*/  @!P1 STG.E.128 [R36.64+0x80], R20 ;  /* 0x0000801424009986 */ /* 0x0003e4000c101d04 */
.L_x_730:
[----:B------:R-:W-:Y:S05]  /*64d0*/  BSYNC B0 ;  /* 0x0000000000007941 */ /* 0x000fea0003800000 */
.L_x_729:
        /* <DEDUP_REMOVED lines=19> */
.L_x_723:
[----:B------:R-:W-:Y:S01]  /*6610*/  ISETP.NE.U32.AND P0, PT, RZ, c[0x0][0x360], PT ;  /* 0x0000d800ff007a0c */ /* 0x000fe20003f05070 */
[----:B------:R-:W-:Y:S01]  /*6620*/  IMAD.MOV.U32 R0, RZ, RZ, 0x4 ;  /* 0x00000004ff007424 */ /* 0x000fe200078e00ff */
[----:B------:R-:W-:-:S02]  /*6630*/  ISETP.NE.U32.AND P1, PT, RZ, c[0x0][0x358], PT ;  /* 0x0000d600ff007a0c */ /* 0x000fc40003f25070 */
[----:B------:R-:W-:Y:S01]  /*6640*/  ISETP.NE.AND.EX P0, PT, RZ, c[0x0][0x364], PT, P0 ;  /* 0x0000d900ff007a0c */ /* 0x000fe20003f05300 */
[----:B------:R-:W-:Y:S01]  /*6650*/  IMAD.WIDE R4, R223, R0, c[0x0][0x358] ;  /* 0x0000d600df047625 */ /* 0x000fe200078e0200 */
[----:B------:R-:W-:-:S03]  /*6660*/  ISETP.NE.AND.EX P1, PT, RZ, c[0x0][0x35c], PT, P1 ;  /* 0x0000d700ff007a0c */ /* 0x000fc60003f25310 */
[----:B------:R-:W-:-:S08]  /*6670*/  IMAD.MOV.U32 R7, RZ, RZ, c[0x0][0x2f0] ;  /* 0x0000bc00ff077624 */ /* 0x000fd000078e00ff */
        /* <DEDUP_REMOVED lines=11> */
.L_x_731:
[----:B-1----:R-:W1:Y:S01]  /*6730*/  S2R R8, SR_TID.X ;  /* 0x0000000000087919 */ /* 0x002e620000002100 */
[----:B------:R-:W-:Y:S01]  /*6740*/  SHF.R.S32.HI R4, RZ, 0x1f, R223 ;  /* 0x0000001fff047819 */ /* 0x000fe200000114df */
[----:B------:R-:W-:Y:S01]  /*6750*/  BSSY B0, `(.L_x_732) ;  /* 0x000002b000007945 */ /* 0x000fe20003800000 */
[----:B------:R-:W-:Y:S01]  /*6760*/  SEL R223, R223, RZ, !P1 ;  /* 0x000000ffdfdf7207 */ /* 0x000fe20004800000 */
[----:B------:R-:W2:Y:S01]  /*6770*/  S2R R2, SR_CTAID.Y ;  /* 0x0000000000027919 */ /* 0x000ea20000002600 */
[----:B------:R-:W-:-:S03]  /*6780*/  SEL R4, R4, RZ, !P1 ;  /* 0x000000ff04047207 */ /* 0x000fc60004800000 */
[----:B------:R-:W3:Y:S02]  /*6790*/  S2R R14, SR_CTAID.X ;  /* 0x00000000000e7919 */ /* 0x000ee40000002500 */
[----:B------:R-:W-:Y:S01]  /*67a0*/  IMAD R12, R4, c[0x0][0x310], RZ ;  /* 0x0000c400040c7a24 */ /* 0x000fe200078e02ff */
[----:B-1----:R-:W-:-:S04]  /*67b0*/  SHF.R.S32.HI R3, RZ, 0x1f, R8 ;  /* 0x0000001fff037819 */ /* 0x002fc80000011408 */
[----:B------:R-:W-:Y:S02]  /*67c0*/  LEA.HI R3, R3, R8, RZ, 0x2 ;  /* 0x0000000803037211 */ /* 0x000fe400078f10ff */
[----:B--2---:R-:W-:Y:S02]  /*67d0*/  SHF.R.S32.HI R0, RZ, 0x1f, R2 ;  /* 0x0000001fff007819 */ /* 0x004fe40000011402 */
[----:B------:R-:W-:Y:S01]  /*67e0*/  LOP3.LUT R5, R3, 0x1ffffffc, RZ, 0xc0, !PT ;  /* 0x1ffffffc03057812 */ /* 0x000fe200078ec0ff */
[----:B---3-5:R-:W-:Y:S01]  /*67f0*/  IMAD R6, R14, -0x80, R7 ;  /* 0xffffff800e067824 */ /* 0x028fe200078e0207 */
[----:B------:R-:W-:-:S03]  /*6800*/  SHF.R.S32.HI R3, RZ, 0x2, R3 ;  /* 0x00000002ff037819 */ /* 0x000fc60000011403 */
[----:B------:R-:W-:Y:S01]  /*6810*/  IMAD.IADD R8, R8, 0x1, -R5 ;  /* 0x0000000108087824 */ /* 0x000fe200078e0a05 */
[C---:B------:R-:W-:Y:S01]  /*6820*/  ISETP.GE.AND P4, PT, R3.reuse, R6, PT ;  /* 0x000000060300720c */ /* 0x040fe20003f86270 */
[----:B------:R-:W-:Y:S01]  /*6830*/  IMAD R5, R0, c[0x0][0x308], RZ ;  /* 0x0000c20000057a24 */ /* 0x000fe200078e02ff */
[C---:B------:R-:W-:Y:S01]  /*6840*/  IADD3 R10, P0, R3.reuse, R10, RZ ;  /* 0x0000000a030a7210 */ /* 0x040fe20007f1e0ff */
[----:B------:R-:W-:Y:S02]  /*6850*/  IMAD.SHL.U32 R8, R8, 0x8, RZ ;  /* 0x0000000808087824 */ /* 0x000fe400078e00ff */
[----:B------:R-:W-:Y:S01]  /*6860*/  IMAD R5, R2, c[0x0][0x30c], R5 ;  /* 0x0000c30002057a24 */ /* 0x000fe200078e0205 */
[----:B------:R-:W-:Y:S02]  /*6870*/  LEA.HI.X.SX32 R11, R3, R11, 0x1, P0 ;  /* 0x0000000b030b7211 */ /* 0x000fe400000f0eff */
[----:B------:R-:W-:Y:S02]  /*6880*/  SHF.R.S32.HI R9, RZ, 0x1f, R8 ;  /* 0x0000001fff097819 */ /* 0x000fe40000011408 */
[----:B------:R-:W-:Y:S01]  /*6890*/  IADD3 R7, R8, 0x40, RZ ;  /* 0x0000004008077810 */ /* 0x000fe20007ffe0ff */
[----:B------:R-:W-:Y:S01]  /*68a0*/  IMAD.WIDE R14, R14, 0x80, R10 ;  /* 0x000000800e0e7825 */ /* 0x000fe200078e020a */
[----:B------:R-:W-:-:S03]  /*68b0*/  IADD3 R10, R8, 0x20, RZ ;  /* 0x00000020080a7810 */ /* 0x000fc60007ffe0ff */
[----:B------:R-:W-:-:S04]  /*68c0*/  IMAD.WIDE.U32 R16, R2, c[0x0][0x308], R8 ;  /* 0x0000c20002107a25 */ /* 0x000fc800078e0008 */
[----:B------:R-:W-:Y:S02]  /*68d0*/  IMAD.IADD R19, R5, 0x1, R17 ;  /* 0x0000000105137824 */ /* 0x000fe400078e0211 */
[----:B------:R-:W-:Y:S02]  /*68e0*/  IMAD.MOV.U32 R18, RZ, RZ, R16 ;  /* 0x000000ffff127224 */ /* 0x000fe400078e0010 */
[C---:B------:R-:W-:Y:S02]  /*68f0*/  IMAD R17, R223.reuse, c[0x0][0x314], R12 ;  /* 0x0000c500df117a24 */ /* 0x040fe400078e020c */
[----:B------:R-:W-:-:S04]  /*6900*/  IMAD.WIDE.U32 R12, R223, c[0x0][0x310], R18 ;  /* 0x0000c400df0c7a25 */ /* 0x000fc800078e0012 */
        /* <DEDUP_REMOVED lines=15> */
.L_x_733:
[----:B------:R-:W-:Y:S05]  /*6a00*/  BSYNC B0 ;  /* 0x0000000000007941 */ /* 0x000fea0003800000 */
.L_x_732:
        /* <DEDUP_REMOVED lines=19> */
.L_x_735:
[----:B------:R-:W-:Y:S05]  /*6b40*/  BSYNC B0 ;  /* 0x0000000000007941 */ /* 0x000fea0003800000 */
.L_x_734:
        /* <DEDUP_REMOVED lines=23> */
.L_x_737:
[----:B------:R-:W-:Y:S05]  /*6cc0*/  BSYNC B0 ;  /* 0x0000000000007941 */ /* 0x000fea0003800000 */
.L_x_736:
        /* <DEDUP_REMOVED lines=19> */
.L_x_738:
        /* <DEDUP_REMOVED lines=16> */
.L_x_1416:


//--------------------- .text._ZN7cutlass13device_kernelIN5flash19enable_sm80_to_sm89INS1_16FlashAttnBwdSm80INS1_25CollectiveMainloopBwdSm80ILi2ELi2EN4cute5tupleIJNS5_1CILi64EEENS7_ILi128EEENS7_ILi96EEEEEENS_6half_tEfNS_4arch4Sm80ELb0ELb0ELb0ELb1ELb1ELb0ELb0ELb0ELi2ELi2ELi4ELi2ELb0EEENS1_21CollectiveEpilogueBwdISB_SC_SE_Li256ELb1ELb0ELi2EEENS1_19SingleTileSchedulerILb1ELb0ELb0ELi128EEEEEEEEEvNT_6ParamsE --------------------------
	.section	.text._ZN7cutlass13device_kernelIN5flash19enable_sm80_to_sm89INS1_16FlashAttnBwdSm80INS1_25CollectiveMainloopBwdSm80ILi2ELi2EN4cute5tupleIJNS5_1CILi64EEENS7_ILi128EEENS7_ILi96EEEEEENS_6half_tEfNS_4arch4Sm80ELb0ELb0ELb0ELb1ELb1ELb0ELb0ELb0ELi2ELi2ELi4ELi2ELb0EEENS1_21CollectiveEpilogueBwdISB_SC_SE_Li256ELb1ELb0ELi2EEENS1_19SingleTileSchedulerILb1ELb0ELb0ELi128EEEEEEEEEvNT_6ParamsE,"ax",@progbits
	.sectioninfo	@"SHI_REGISTERS=252"
	.align	128
.text._ZN7cutlass13device_kernelIN5flash19enable_sm80_to_sm89INS1_16FlashAttnBwdSm80INS1_25CollectiveMainloopBwdSm80ILi2ELi2EN4cute5tupleIJNS5_1CILi64EEENS7_ILi128EEENS7_ILi96EEEEEENS_6half_tEfNS_4arch4Sm80ELb0ELb0ELb0ELb1ELb1ELb0ELb0ELb0ELi2ELi2ELi4ELi2ELb0EEENS1_21CollectiveEpilogueBwdISB_SC_SE_Li256ELb1ELb0ELi2EEENS1_19SingleTileSchedulerILb1ELb0ELb0ELi128EEEEEEEEEvNT_6ParamsE:
        .type           _ZN7cutlass13device_kernelIN5flash19enable_sm80_to_sm89INS1_16FlashAttnBwdSm80INS1_25CollectiveMainloopBwdSm80ILi2ELi2EN4cute5tupleIJNS5_1CILi64EEENS7_ILi128EEENS7_ILi96EEEEEENS_6half_tEfNS_4arch4Sm80ELb0ELb0ELb0ELb1ELb1ELb0ELb0ELb0ELi2ELi2ELi4ELi2ELb0EEENS1_21CollectiveEpilogueBwdISB_SC_SE_Li256ELb1ELb0ELi2EEENS1_19SingleTileSchedulerILb1ELb0ELb0ELi128EEEEEEEEEvNT_6ParamsE,@function
        .size           _ZN7cutlass13device_kernelIN5flash19enable_sm80_to_sm89INS1_16FlashAttnBwdSm80INS1_25CollectiveMainloopBwdSm80ILi2ELi2EN4cute5tupleIJNS5_1CILi64EEENS7_ILi128EEENS7_ILi96EEEEEENS_6half_tEfNS_4arch4Sm80ELb0ELb0ELb0ELb1ELb1ELb0ELb0ELb0ELi2ELi2ELi4ELi2ELb0EEENS1_21CollectiveEpilogueBwdISB_SC_SE_Li256ELb1ELb0ELi2EEENS1_19SingleTileSchedulerILb1ELb0ELb0ELi128EEEEEEEEEvNT_6ParamsE,(.L_x_1417 - _ZN7cutlass13device_kernelIN5flash19enable_sm80_to_sm89INS1_16FlashAttnBwdSm80INS1_25CollectiveMainloopBwdSm80ILi2ELi2EN4cute5tupleIJNS5_1CILi64EEENS7_ILi128EEENS7_ILi96EEEEEENS_6half_tEfNS_4arch4Sm80ELb0ELb0ELb0ELb1ELb1ELb0ELb0ELb0ELi2ELi2ELi4ELi2ELb0EEENS1_21CollectiveEpilogueBwdISB_SC_SE_Li256ELb1ELb0ELi2EEENS1_19SingleTileSchedulerILb1ELb0ELb0ELi128EEEEEEEEEvNT_6ParamsE)
        .other          _ZN7cutlass13device_kernelIN5flash19enable_sm80_to_sm89INS1_16FlashAttnBwdSm80INS1_25CollectiveMainloopBwdSm80ILi2ELi2EN4cute5tupleIJNS5_1CILi64EEENS7_ILi128EEENS7_ILi96EEEEEENS_6half_tEfNS_4arch4Sm80ELb0ELb0ELb0ELb1ELb1ELb0ELb0ELb0ELi2ELi2ELi4ELi2ELb0EEENS1_21CollectiveEpilogueBwdISB_SC_SE_Li256ELb1ELb0ELi2EEENS1_19SingleTileSchedulerILb1ELb0ELb0ELi128EEEEEEEEEvNT_6ParamsE,@"STO_CUDA_ENTRY STV_DEFAULT"
_ZN7cutlass13device_kernelIN5flash19enable_sm80_to_sm89INS1_16FlashAttnBwdSm80INS1_25CollectiveMainloopBwdSm80ILi2ELi2EN4cute5tupleIJNS5_1CILi64EEENS7_ILi128EEENS7_ILi96EEEEEENS_6half_tEfNS_4arch4Sm80ELb0ELb0ELb0ELb1ELb1ELb0ELb0ELb0ELi2ELi2ELi4ELi2ELb0EEENS1_21CollectiveEpilogueBwdISB_SC_SE_Li256ELb1ELb0ELi2EEENS1_19SingleTileSchedulerILb1ELb0ELb0ELi128EEEEEEEEEvNT_6ParamsE:
        /* <DEDUP_REMOVED lines=17> */
.L_x_740:
        /* <DEDUP_REMOVED lines=8> */
.L_x_742:
[----:B------:R-:W-:Y:S02]  /*0190*/  MOV R5, c[0x0][0x3a4] ;  /* 0x0000e90000057a02 */ /* 0x000fe40000000f00 */
.L_x_741:
[----:B-1----:R-:W-:-:S05]  /*01a0*/  IMAD.SHL.U32 R4, R3, 0x80, RZ ;  /* 0x0000008003047824 */ /* 0x002fca00078e00ff */
[----:B-----5:R-:W-:-:S04]  /*01b0*/  ISETP.GE.AND P0, PT, R4, R5, PT ;  /* 0x000000050400720c */ /* 0x020fc80003f06270 */
[----:B------:R-:W-:Y:S01]  /*01c0*/  SEL R223, R223, 0xffffffff, !P0 ;  /* 0xffffffffdfdf7807 */ /* 0x000fe20004000000 */
[----:B------:R-:W-:Y:S05]  /*01d0*/  BRA `(.L_x_743) ;  /* 0x0000011000007947 */ /* 0x000fea0003800000 */
.L_x_739:
[----:B---34-:R-:W-:-:S04]  /*01e0*/  ISETP.NE.U32.AND P0, PT, RZ, c[0x0][0x3c0], PT ;  /* 0x0000f000ff007a0c */ /* 0x018fc80003f05070 */
[----:B------:R-:W-:-:S13]  /*01f0*/  ISETP.NE.AND.EX P0, PT, RZ, c[0x0][0x3c4], PT, P0 ;  /* 0x0000f100ff007a0c */ /* 0x000fda0003f05300 */
[----:B------:R-:W-:Y:S05]  /*0200*/  @!P0 BRA `(.L_x_744) ;  /* 0x0000002000008947 */ /* 0x000fea0003800000 */
[----:B------:R1:W5:Y:S01]  /*0210*/  LDG.E R5, [R4.64] ;  /* 0x0000000404057981 */ /* 0x000362000c1e1900 */
[----:B------:R-:W-:Y:S05]  /*0220*/  BRA `(.L_x_745) ;  /* 0x0000009000007947 */ /* 0x000fea0003800000 */
.L_x_744:
        /* <DEDUP_REMOVED lines=8> */
.L_x_746:
[----:B------:R-:W-:Y:S02]  /*02b0*/  MOV R5, c[0x0][0x3a4] ;  /* 0x0000e90000057a02 */ /* 0x000fe40000000f00 */
.L_x_745:
[----:B-1----:R-:W-:-:S05]  /*02c0*/  IMAD.SHL.U32 R4, R3, 0x80, RZ ;  /* 0x0000008003047824 */ /* 0x002fca00078e00ff */
[----:B-----5:R-:W-:-:S04]  /*02d0*/  ISETP.GE.AND P0, PT, R4, R5, PT ;  /* 0x000000050400720c */ /* 0x020fc80003f06270 */
[----:B------:R-:W-:-:S04]  /*02e0*/  SEL R223, R223, 0xffffffff, !P0 ;  /* 0xffffffffdfdf7807 */ /* 0x000fc80004000000 */
.L_x_743:
        /* <DEDUP_REMOVED lines=28> */
.L_x_747:
[----:B-1----:R-:W-:-:S04]  /*04b0*/  ISETP.NE.U32.AND P0, PT, RZ, c[0x0][0x2e0], PT ;  /* 0x0000b800ff007a0c */ /* 0x002fc80003f05070 */
[----:B------:R-:W-:-:S13]  /*04c0*/  ISETP.NE.AND.EX P0, PT, RZ, c[0x0][0x2e4], PT, P0 ;  /* 0x0000b900ff007a0c */ /* 0x000fda0003f05300 */
[----:B------:R-:W-:Y:S05]  /*04d0*/  @!P0 BRA `(.L_x_748) ;  /* 0x0000003000008947 */ /* 0x000fea0003800000 */
[----:B------:R-:W-:-:S06]  /*04e0*/  IMAD.WIDE R8, R223, R10, c[0x0][0x2e0] ;  /* 0x0000b800df087625 */ /* 0x000fcc00078e020a */
[----:B------:R1:W5:Y:S01]  /*04f0*/  LDG.E R8, [R8.64] ;  /* 0x0000000408087981 */ /* 0x000362000c1e1900 */
[----:B------:R-:W-:Y:S05]  /*0500*/  BRA `(.L_x_749) ;  /* 0x0000004000007947 */ /* 0x000fea0003800000 */
.L_x_748:
[----:B------:R-:W-:Y:S05]  /*0510*/  @!P3 BRA `(.L_x_749) ;  /* 0x000000300000b947 */ /* 0x000fea0003800000 */
[----:B------:R-:W2:Y:S04]  /*0520*/  LDG.E R8, [R12.64] ;  /* 0x000000040c087981 */ /* 0x000ea8000c1e1900 */
[----:B------:R-:W2:Y:S02]  /*0530*/  LDG.E R7, [R12.64+0x4] ;  /* 0x000004040c077981 */ /* 0x000ea4000c1e1900 */
[----:B--2---:R-:W-:Y:S02]  /*0540*/  IADD3 R8, -R8, R7, RZ ;  /* 0x0000000708087210 */ /* 0x004fe40007ffe1ff */
.L_x_749:
        /* <DEDUP_REMOVED lines=410> */
.L_x_752:
[----:B------:R-:W-:Y:S05]  /*1ef0*/  BSYNC B0 ;  /* 0x0000000000007941 */ /* 0x000fea0003800000 */
.L_x_751:
        /* <DEDUP_REMOVED lines=78> */
.L_x_755:
        /* <DEDUP_REMOVED lines=126> */
.L_x_753:
        /* <DEDUP_REMOVED lines=415> */
.L_x_754:
        /* <DEDUP_REMOVED lines=237> */
.L_x_750:
        /* <DEDUP_REMOVED lines=151> */
.L_x_757:
        /* <DEDUP_REMOVED lines=63> */
.L_x_759:
[----:B----4-:R-:W-:Y:S05]  /*61e0*/  BSYNC B0 ;  /* 0x0000000000007941 */ /* 0x010fea0003800000 */
.L_x_758:
        /* <DEDUP_REMOVED lines=21> */
.L_x_761:
[----:B------:R-:W-:Y:S05]  /*6340*/  BSYNC B0 ;  /* 0x0000000000007941 */ /* 0x000fea0003800000 */
.L_x_760:
        /* <DEDUP_REMOVED lines=24> */
.L_x_763:
[----:B------:R-:W-:Y:S05]  /*64d0*/  BSYNC B0 ;  /* 0x0000000000007941 */ /* 0x000fea0003800000 */
.L_x_762:
        /* <DEDUP_REMOVED lines=19> */
.L_x_756:
        /* <DEDUP_REMOVED lines=18> */
.L_x_764:
        /* <DEDUP_REMOVED lines=45> */
.L_x_766:
[----:B------:R-:W-:Y:S05]  /*6a00*/  BSYNC B0 ;  /* 0x0000000000007941 */ /* 0x000fea0003800000 */
.L_x_765:
        /* <DEDUP_REMOVED lines=19> */
.L_x_768:
[----:B------:R-:W-:Y:S05]  /*6b40*/  BSYNC B0 ;  /* 0x0000000000007941 */ /* 0x000fea0003800000 */
.L_x_767:
        /* <DEDUP_REMOVED lines=23> */
.L_x_770:
[----:B------:R-:W-:Y:S05]  /*6cc0*/  BSYNC B0 ;  /* 0x0000000000007941 */ /* 0x000fea0003800000 */
.L_x_769:
        /* <DEDUP_REMOVED lines=19> */
.L_x_771:
        /* <DEDUP_REMOVED lines=16> */
.L_x_1417:


//--------------------- .text._ZN7cutlass13device_kernelIN5flash19enable_sm80_to_sm89INS1_16FlashAttnBwdSm80INS1_25CollectiveMainloopBwdSm80ILi2ELi2EN4cute5tupleIJNS5_1CILi64EEENS7_ILi128EEENS7_ILi96EEEEEENS_6half_tEfNS_4arch4Sm80ELb0ELb0ELb0ELb1ELb0ELb0ELb0ELb0ELi2ELi2ELi4ELi2ELb0EEENS1_24CollectiveEpilogueBwdGQAISB_fSE_Li256ELb1ELb0EEENS1_19SingleTileSchedulerILb1ELb0ELb0ELi128EEEEEEEEEvNT_6ParamsE --------------------------
	.section	.text._ZN7cutlass13device_kernelIN5flash19enable_sm80_to_sm89INS1_16FlashAttnBwdSm80INS1_25CollectiveMainloopBwdSm80ILi2ELi2EN4cute5tupleIJNS5_1CILi64EEENS7_ILi128EEENS7_ILi96EEEEEENS_6half_tEfNS_4arch4Sm80ELb0ELb0ELb0ELb1ELb0ELb0ELb0ELb0ELi2ELi2ELi4ELi2ELb0EEENS1_24CollectiveEpilogueBwdGQAISB_fSE_Li256ELb1ELb0EEENS1_19SingleTileSchedulerILb1ELb0ELb0ELi128EEEEEEEEEvNT_6ParamsE,"ax",@progbits
	.sectioninfo	@"SHI_REGISTERS=252"
	.align	128
.text._ZN7cutlass13device_kernelIN5flash19enable_sm80_to_sm89INS1_16FlashAttnBwdSm80INS1_25CollectiveMainloopBwdSm80ILi2ELi2EN4cute5tupleIJNS5_1CILi64EEENS7_ILi128EEENS7_ILi96EEEEEENS_6half_tEfNS_4arch4Sm80ELb0ELb0ELb0ELb1ELb0ELb0ELb0ELb0ELi2ELi2ELi4ELi2ELb0EEENS1_24CollectiveEpilogueBwdGQAISB_fSE_Li256ELb1ELb0EEENS1_19SingleTileSchedulerILb1ELb0ELb0ELi128EEEEEEEEEvNT_6ParamsE:
        .type           _ZN7cutlass13device_kernelIN5flash19enable_sm80_to_sm89INS1_16FlashAttnBwdSm80INS1_25CollectiveMainloopBwdSm80ILi2ELi2EN4cute5tupleIJNS5_1CILi64EEENS7_ILi128EEENS7_ILi96EEEEEENS_6half_tEfNS_4arch4Sm80ELb0ELb0ELb0ELb1ELb0ELb0ELb0ELb0ELi2ELi2ELi4ELi2ELb0EEENS1_24CollectiveEpilogueBwdGQAISB_fSE_Li256ELb1ELb0EEENS1_19SingleTileSchedulerILb1ELb0ELb0ELi128EEEEEEEEEvNT_6ParamsE,@function
        .size           _ZN7cutlass13device_kernelIN5flash19enable_sm80_to_sm89INS1_16FlashAttnBwdSm80INS1_25CollectiveMainloopBwdSm80ILi2ELi2EN4cute5tupleIJNS5_1CILi64EEENS7_ILi128EEENS7_ILi96EEEEEENS_6half_tEfNS_4arch4Sm80ELb0ELb0ELb0ELb1ELb0ELb0ELb0ELb0ELi2ELi2ELi4ELi2ELb0EEENS1_24CollectiveEpilogueBwdGQAISB_fSE_Li256ELb1ELb0EEENS1_19SingleTileSchedulerILb1ELb0ELb0ELi128EEEEEEEEEvNT_6ParamsE,(.L_x_1418 - _ZN7cutlass13device_kernelIN5flash19enable_sm80_to_sm89INS1_16FlashAttnBwdSm80INS1_25CollectiveMainloopBwdSm80ILi2ELi2EN4cute5tupleIJNS5_1CILi64EEENS7_ILi128EEENS7_ILi96EEEEEENS_6half_tEfNS_4arch4Sm80ELb0ELb0ELb0ELb1ELb0ELb0ELb0ELb0ELi2ELi2ELi4ELi2ELb0EEENS1_24CollectiveEpilogueBwdGQAISB_fSE_Li256ELb1ELb0EEENS1_19SingleTileSchedulerILb1ELb0ELb0ELi128EEEEEEEEEvNT_6ParamsE)
        .other          _ZN7cutlass13device_kernelIN5flash19enable_sm80_to_sm89INS1_16FlashAttnBwdSm80INS1_25CollectiveMainloopBwdSm80ILi2ELi2EN4cute5tupleIJNS5_1CILi64EEENS7_ILi128EEENS7_ILi96EEEEEENS_6half_tEfNS_4arch4Sm80ELb0ELb0ELb0ELb1ELb0ELb0ELb0ELb0ELi2ELi2ELi4ELi2ELb0EEENS1_24CollectiveEpilogueBwdGQAISB_fSE_Li256ELb1ELb0EEENS1_19SingleTileSchedulerILb1ELb0ELb0ELi128EEEEEEEEEvNT_6ParamsE,@"STO_CUDA_ENTRY STV_DEFAULT"
_ZN7cutlass13device_kernelIN5flash19enable_sm80_to_sm89INS1_16FlashAttnBwdSm80INS1_25CollectiveMainloopBwdSm80ILi2ELi2EN4cute5tupleIJNS5_1CILi64EEENS7_ILi128EEENS7_ILi96EEEEEENS_6half_tEfNS_4arch4Sm80ELb0ELb0ELb0ELb1ELb0ELb0ELb0ELb0ELi2ELi2ELi4ELi2ELb0EEENS1_24CollectiveEpilogueBwdGQAISB_fSE_Li256ELb1ELb0EEENS1_19SingleTileSchedulerILb1ELb0ELb0ELi128EEEEEEEEEvNT_6ParamsE:
        /* <DEDUP_REMOVED lines=17> */
.L_x_773:
        /* <DEDUP_REMOVED lines=8> */
.L_x_775:
[----:B------:R-:W-:Y:S02]  /*0190*/  MOV R5, c[0x0][0x3ac] ;  /* 0x0000eb0000057a02 */ /* 0x000fe40000000f00 */
.L_x_774:
[----:B-1----:R-:W-:-:S05]  /*01a0*/  IMAD.SHL.U32 R4, R3, 0x80, RZ ;  /* 0x0000008003047824 */ /* 0x002fca00078e00ff */
[----:B-----5:R-:W-:-:S04]  /*01b0*/  ISETP.GE.AND P0, PT, R4, R5, PT ;  /* 0x000000050400720c */ /* 0x020fc80003f06270 */
[----:B------:R-:W-:Y:S01]  /*01c0*/  SEL R223, R223, 0xffffffff, !P0 ;  /* 0xffffffffdfdf7807 */ /* 0x000fe20004000000 */
[----:B------:R-:W-:Y:S05]  /*01d0*/  BRA `(.L_x_776) ;  /* 0x0000011000007947 */ /* 0x000fea0003800000 */
.L_x_772:
[----:B---34-:R-:W-:-:S04]  /*01e0*/  ISETP.NE.U32.AND P0, PT, RZ, c[0x0][0x3c8], PT ;  /* 0x0000f200ff007a0c */ /* 0x018fc80003f05070 */
[----:B------:R-:W-:-:S13]  /*01f0*/  ISETP.NE.AND.EX P0, PT, RZ, c[0x0][0x3cc], PT, P0 ;  /* 0x0000f300ff007a0c */ /* 0x000fda0003f05300 */
[----:B------:R-:W-:Y:S05]  /*0200*/  @!P0 BRA `(.L_x_777) ;  /* 0x0000002000008947 */ /* 0x000fea0003800000 */
[----:B------:R1:W5:Y:S01]  /*0210*/  LDG.E R5, [R4.64] ;  /* 0x0000000604057981 */ /* 0x000362000c1e1900 */
[----:B------:R-:W-:Y:S05]  /*0220*/  BRA `(.L_x_778) ;  /* 0x0000009000007947 */ /* 0x000fea0003800000 */
.L_x_777:
        /* <DEDUP_REMOVED lines=8> */
.L_x_779:
[----:B------:R-:W-:Y:S02]  /*02b0*/  MOV R5, c[0x0][0x3ac] ;  /* 0x0000eb0000057a02 */ /* 0x000fe40000000f00 */
.L_x_778:
[----:B-1----:R-:W-:-:S05]  /*02c0*/  IMAD.SHL.U32 R4, R3, 0x80, RZ ;  /* 0x0000008003047824 */ /* 0x002fca00078e00ff */
[----:B-----5:R-:W-:-:S04]  /*02d0*/  ISETP.GE.AND P0, PT, R4, R5, PT ;  /* 0x000000050400720c */ /* 0x020fc80003f06270 */
[----:B------:R-:W-:-:S04]  /*02e0*/  SEL R223, R223, 0xffffffff, !P0 ;  /* 0xffffffffdfdf7807 */ /* 0x000fc80004000000 */
.L_x_776:
[----:B------:R-:W-:-:S13]  /*02f0*/  ISETP.GE.AND P0, PT, R223, RZ, PT ;  /* 0x000000ffdf00720c */ /* 0x000fda0003f06270 */
[----:B------:R-:W-:Y:S05]  /*0300*/  @!P0 EXIT ;  /* 0x000000000000894d */ /* 0x000fea0003800000 */
[----:B------:R-:W-:Y:S01]  /*0310*/  ISETP.NE.U32.AND P4, PT, RZ, c[0x0][0x2c8], PT ;  /* 0x0000b200ff007a0c */ /* 0x000fe20003f85070 */
[----:B------:R-:W-:Y:S01]  /*0320*/  IMAD.WIDE R16, R223, R10, c[0x0][0x2c8] ;  /* 0x0000b200df107625 */ /* 0x000fe200078e020a */
[----:B------:R-:W-:Y:S02]  /*0330*/  ISETP.NE.U32.AND P3, PT, RZ, c[0x0][0x2d0], PT ;  /* 0x0000b400ff007a0c */ /* 0x000fe40003f65070 */
[----:B------:R-:W-:Y:S02]  /*0340*/  ISETP.NE.AND.EX P4, PT, RZ, c[0x0][0x2cc], PT, P4 ;  /* 0x0000b300ff007a0c */ /* 0x000fe40003f85340 */
[----:B------:R-:W-:Y:S02]  /*0350*/  ISETP.NE.U32.AND P0, PT, RZ, c[0x0][0x2d8], PT ;  /* 0x0000b600ff007a0c */ /* 0x000fe40003f05070 */
[----:B------:R-:W-:Y:S02]  /*0360*/  ISETP.NE.AND.EX P3, PT, RZ, c[0x0][0x2d4], PT, P3 ;  /* 0x0000b500ff007a0c */ /* 0x000fe40003f65330 */
[----:B------:R-:W-:-:S07]  /*0370*/  ISETP.NE.AND.EX P0, PT, RZ, c[0x0][0x2dc], PT, P0 ;  /* 0x0000b700ff007a0c */ /* 0x000fce0003f05300 */
[----:B------:R-:W2:Y:S01]  /*0380*/  @P4 LDG.E R4, [R16.64] ;  /* 0x0000000610044981 */ /* 0x000ea2000c1e1900 */
[----:B------:R-:W-:-:S03]  /*0390*/  IMAD.WIDE R14, R223, R10, c[0x0][0x2d0] ;  /* 0x0000b400df0e7625 */ /* 0x000fc600078e020a */
[----:B------:R-:W3:Y:S01]  /*03a0*/  @P4 LDG.E R13, [R16.64] ;  /* 0x00000006100d4981 */ /* 0x000ee2000c1e1900 */
[----:B------:R-:W-:Y:S02]  /*03b0*/  IMAD.MOV.U32 R222, RZ, RZ, c[0x0][0x168] ;  /* 0x00005a00ffde7624 */ /* 0x000fe400078e00ff */
[C---:B------:R-:W-:Y:S01]  /*03c0*/  @P0 IMAD.WIDE R18, R223.reuse, R10, c[0x0][0x2d8] ;  /* 0x0000b600df120625 */ /* 0x040fe200078e020a */
[----:B------:R-:W4:Y:S04]  /*03d0*/  @P3 LDG.E R11, [R14.64] ;  /* 0x000000060e0b3981 */ /* 0x000f28000c1e1900 */
[----:B------:R1:W5:Y:S01]  /*03e0*/  @P0 LDG.E R222, [R18.64] ;  /* 0x0000000612de0981 */ /* 0x000362000c1e1900 */
[----:B------:R-:W-:Y:S01]  /*03f0*/  CS2R R8, SRZ ;  /* 0x0000000000087805 */ /* 0x000fe2000001ff00 */
[----:B------:R-:W-:Y:S01]  /*0400*/  CS2R R6, SRZ ;  /* 0x0000000000067805 */ /* 0x000fe2000001ff00 */
[----:B--2---:R-:W-:Y:S01]  /*0410*/  @P4 IMAD R5, R223, 0x40, R4 ;  /* 0x00000040df054824 */ /* 0x004fe200078e0204 */
[--C-:B---3--:R-:W-:Y:S01]  /*0420*/  @P4 SHF.R.S32.HI R9, RZ, 0x1f, R13.reuse ;  /* 0x0000001fff094819 */ /* 0x108fe2000001140d */
[----:B------:R-:W-:-:S03]  /*0430*/  @P4 IMAD.MOV.U32 R8, RZ, RZ, R13 ;  /* 0x000000ffff084224 */ /* 0x000fc600078e000d */
[----:B------:R-:W-:Y:S02]  /*0440*/  @P4 SHF.R.S32.HI R4, RZ, 0x1f, R5 ;  /* 0x0000001fff044819 */ /* 0x000fe40000011405 */
[--C-:B----4-:R-:W-:Y:S01]  /*0450*/  @P3 SHF.R.S32.HI R7, RZ, 0x1f, R11.reuse ;  /* 0x0000001fff073819 */ /* 0x110fe2000001140b */
[----:B------:R-:W-:Y:S01]  /*0460*/  @P3 IMAD.MOV.U32 R6, RZ, RZ, R11 ;  /* 0x000000ffff063224 */ /* 0x000fe200078e000b */
[----:B------:R-:W-:Y:S01]  /*0470*/  @P4 LEA.HI R4, R4, R5, RZ, 0x6 ;  /* 0x0000000504044211 */ /* 0x000fe200078f30ff */
[----:B------:R-:W-:-:S03]  /*0480*/  IMAD.MOV.U32 R5, RZ, RZ, RZ ;  /* 0x000000ffff057224 */ /* 0x000fc600078e00ff */
[----:B------:R-:W-:Y:S01]  /*0490*/  @P4 LOP3.LUT R5, R4, 0xffffffc0, RZ, 0xc0, !PT ;  /* 0xffffffc004054812 */ /* 0x000fe200078ec0ff */
[----:B------:R-:W-:Y:S01]  /*04a0*/  IMAD.MOV.U32 R4, RZ, RZ, c[0x0][0x198] ;  /* 0x00006600ff047624 */ /* 0x000fe200078e00ff */
[----:B------:R-:W-:Y:S05]  /*04b0*/  @P0 BRA `(.L_x_780) ;  /* 0x0000004000000947 */ /* 0x000fea0003800000 */
[----:B-1----:R-:W-:Y:S05]  /*04c0*/  @!P4 BRA `(.L_x_780) ;  /* 0x000000300000c947 */ /* 0x002fea0003800000 */
[----:B-----5:R-:W2:Y:S04]  /*04d0*/  LDG.E R222, [R16.64] ;  /* 0x0000000610de7981 */ /* 0x020ea8000c1e1900 */
[----:B------:R-:W2:Y:S02]  /*04e0*/  LDG.E R11, [R16.64+0x4] ;  /* 0x00000406100b7981 */ /* 0x000ea4000c1e1900 */
[----:B--2---:R-:W-:Y:S02]  /*04f0*/  IADD3 R222, -R222, R11, RZ ;  /* 0x0000000bdede7210 */ /* 0x004fe40007ffe1ff */
.L_x_780:
[----:B-1----:R-:W-:-:S04]  /*0500*/  ISETP.NE.U32.AND P0, PT, RZ, c[0x0][0x2e0], PT ;  /* 0x0000b800ff007a0c */ /* 0x002fc80003f05070 */
[----:B------:R-:W-:-:S13]  /*0510*/  ISETP.NE.AND.EX P0, PT, RZ, c[0x0][0x2e4], PT, P0 ;  /* 0x0000b900ff007a0c */ /* 0x000fda0003f05300 */
[----:B------:R-:W-:Y:S05]  /*0520*/  @!P0 BRA `(.L_x_781) ;  /* 0x0000003000008947 */ /* 0x000fea0003800000 */
[----:B------:R-:W-:-:S05]  /*0530*/  IMAD.WIDE R10, R223, R10, c[0x0][0x2e0] ;  /* 0x0000b800df0a7625 */ /* 0x000fca00078e020a */
[----:B------:R1:W5:Y:S01]  /*0540*/  LDG.E R4, [R10.64] ;  /* 0x000000060a047981 */ /* 0x000362000c1e1900 */
[----:B------:R-:W-:Y:S05]  /*0550*/  BRA `(.L_x_782) ;  /* 0x0000004000007947 */ /* 0x000fea0003800000 */
.L_x_781:
[----:B------:R-:W-:Y:S05]  /*0560*/  @!P3 BRA `(.L_x_782) ;  /* 0x000000300000b947 */ /* 0x000fea0003800000 */
[----:B------:R-:W2:Y:S04]  /*0570*/  LDG.E R4, [R14.64] ;  /* 0x000000060e047981 */ /* 0x000ea8000c1e1900 */
[----:B------:R-:W2:Y:S02]  /*0580*/  LDG.E R11, [R14.64+0x4] ;  /* 0x000004060e0b7981 */ /* 0x000ea4000c1e1900 */
[----:B--2---:R-:W-:Y:S02]  /*0590*/  IADD3 R4, -R4, R11, RZ ;  /* 0x0000000b04047210 */ /* 0x004fe40007ffe1ff */
.L_x_782:
        /* <DEDUP_REMOVED lines=52> */
[----:B-1----:R-:W-:-:S02]  /*08e0*/  IMAD.MOV.U32 R10, RZ, RZ, c[0x0][0x248] ;  /* 0x00009200ff0a7624 */ /* 0x002fc400078e00ff */
[----:B------:R-:W-:Y:S01]  /*08f0*/  IMAD R13, R5, 0x60, RZ ;  /* 0x00000060050d7824 */ /* 0x000fe200078e02ff */
[CC--:B------:R-:W-:Y:S01]  /*0900*/  LEA.HI R14, R15.reuse, R2.reuse, RZ, 0x2 ;  /* 0x000000020f0e7211 */ /* 0x0c0fe200078f10ff */
[----:B------:R-:W-:Y:S01]  /*0910*/  IMAD.SHL.U32 R220, R2, 0x4, RZ ;  /* 0x0000000402dc7824 */ /* 0x000fe200078e00ff */
[----:B------:R-:W-:Y:S01]  /*0920*/  ISETP.NE.AND P2, PT, R10, 0x1, PT ;  /* 0x000000010a00780c */ /* 0x000fe20003f45270 */
[----:B------:R-:W-:Y:S01]  /*0930*/  IMAD.MOV.U32 R23, RZ, RZ, R0 ;  /* 0x000000ffff177224 */ /* 0x000fe200078e0000 */
[-C--:B------:R-:W-:Y:S01]  /*0940*/  LEA.HI R16, R15, R2.reuse, RZ, 0x4 ;  /* 0x000000020f107211 */ /* 0x080fe200078f20ff */
[----:B------:R-:W-:Y:S01]  /*0950*/  IMAD R4, R3, -0x80, R4 ;  /* 0xffffff8003047824 */ /* 0x000fe200078e0204 */
[----:B------:R-:W-:Y:S01]  /*0960*/  SHF.R.S32.HI R10, RZ, 0x1f, R2 ;  /* 0x0000001fff0a7819 */ /* 0x000fe20000011402 */
[----:B------:R-:W-:Y:S01]  /*0970*/  IMAD.MOV.U32 R215, RZ, RZ, 0x10 ;  /* 0x00000010ffd77424 */ /* 0x000fe200078e00ff */
[----:B------:R-:W-:Y:S02]  /*0980*/  IADD3 R24, P0, R13, R2, RZ ;  /* 0x000000020d187210 */ /* 0x000fe40007f1e0ff */
[----:B------:R-:W-:-:S02]  /*0990*/  SHF.R.S32.HI R221, RZ, 0x2, R14 ;  /* 0x00000002ffdd7819 */ /* 0x000fc4000001140e */
[----:B------:R-:W-:Y:S02]  /*09a0*/  SHF.R.S32.HI R17, RZ, 0x4, R16 ;  /* 0x00000004ff117819 */ /* 0x000fe40000011410 */
[----:B------:R-:W-:Y:S01]  /*09b0*/  LEA.HI.X.SX32 R25, R13, R10, 0x1, P0 ;  /* 0x0000000a0d197211 */ /* 0x000fe200000f0eff */
[----:B------:R-:W-:Y:S01]  /*09c0*/  @P2 IMAD.HI.U32 R12, R0, c[0x0][0x24c], RZ ;  /* 0x00009300000c2a27 */ /* 0x000fe200078e00ff */
[----:B------:R-:W-:Y:S02]  /*09d0*/  SHF.R.S32.HI R19, RZ, 0x1f, R221 ;  /* 0x0000001fff137819 */ /* 0x000fe400000114dd */
[C---:B------:R-:W-:Y:S02]  /*09e0*/  IADD3 R20, P0, R221.reuse, R6, RZ ;  /* 0x00000006dd147210 */ /* 0x040fe40007f1e0ff */
[----:B------:R-:W-:Y:S02]  /*09f0*/  IADD3 R11, P1, R221, R8, RZ ;  /* 0x00000008dd0b7210 */ /* 0x000fe40007f3e0ff */
[----:B------:R-:W-:Y:S01]  /*0a00*/  SHF.R.S32.HI R6, RZ, 0x1f, R0 ;  /* 0x0000001fff067819 */ /* 0x000fe20000011400 */
[C---:B------:R-:W-:Y:S01]  /*0a10*/  IMAD.X R21, R19.reuse, 0x1, R7, P0 ;  /* 0x0000000113157824 */ /* 0x040fe200000e0607 */
[----:B------:R-:W-:Y:S01]  /*0a20*/  LEA.HI R8, R16, R17, RZ, 0x1 ;  /* 0x0000001110087211 */ /* 0x000fe200078f08ff */
[----:B------:R-:W-:Y:S01]  /*0a30*/  IMAD.X R13, R19, 0x1, R9, P1 ;  /* 0x00000001130d7824 */ /* 0x000fe200008e0609 */
[----:B------:R-:W-:Y:S01]  /*0a40*/  SHF.R.S32.HI R7, RZ, 0x1f, R5 ;  /* 0x0000001fff077819 */ /* 0x000fe20000011405 */
[----:B------:R-:W-:Y:S01]  /*0a50*/  IMAD R9, R6, c[0x0][0x288], RZ ;  /* 0x0000a20006097a24 */ /* 0x000fe200078e02ff */
[----:B------:R-:W-:Y:S01]  /*0a60*/  IADD3 R18, P0, R220, R5, RZ ;  /* 0x00000005dc127210 */ /* 0x000fe20007f1e0ff */
[----:B------:R-:W-:Y:S01]  /*0a70*/  IMAD R5, R6, c[0x0][0x238], RZ ;  /* 0x00008e0006057a24 */ /* 0x000fe200078e02ff */
[----:B------:R-:W-:Y:S01]  /*0a80*/  LOP3.LUT R8, R8, 0xfffffffe, RZ, 0xc0, !PT ;  /* 0xfffffffe08087812 */ /* 0x000fe200078ec0ff */
[----:B------:R-:W-:Y:S01]  /*0a90*/  IMAD R26, R0, c[0x0][0x28c], R9 ;  /* 0x0000a300001a7a24 */ /* 0x000fe200078e0209 */
[----:B------:R-:W-:Y:S01]  /*0aa0*/  LEA.HI.X.SX32 R19, R220, R7, 0x1, P0 ;  /* 0x00000007dc137211 */ /* 0x000fe200000f0eff */
[----:B------:R-:W-:Y:S01]  /*0ab0*/  IMAD R224, R0, c[0x0][0x23c], R5 ;  /* 0x00008f0000e07a24 */ /* 0x000fe200078e0205 */
[----:B------:R-:W-:Y:S01]  /*0ac0*/  LOP3.LUT R235, R14, 0xfffffffc, RZ, 0xc0, !PT ;  /* 0xfffffffc0eeb7812 */ /* 0x000fe200078ec0ff */
[----:B------:R-:W-:Y:S01]  /*0ad0*/  IMAD.IADD R7, R17, 0x1, -R8 ;  /* 0x0000000111077824 */ /* 0x000fe200078e0a08 */
[----:B------:R-:W-:Y:S01]  /*0ae0*/  LEA.HI R17, R15, R2, RZ, 0x3 ;  /* 0x000000020f117211 */ /* 0x000fe200078f18ff */
[----:B------:R-:W-:Y:S01]  /*0af0*/  IMAD.WIDE.U32 R8, R0, c[0x0][0x238], R24 ;  /* 0x00008e0000087a25 */ /* 0x000fe200078e0018 */
[----:B------:R-:W-:-:S02]  /*0b00*/  @P2 SHF.R.U32.HI R23, RZ, c[0x0][0x250], R12 ;  /* 0x00009400ff172a19 */ /* 0x000fc4000001160c */
[----:B------:R-:W-:Y:S01]  /*0b10*/  SHF.R.S32.HI R10, RZ, 0x1f, R223 ;  /* 0x0000001fff0a7819 */ /* 0x000fe200000114df */
[----:B------:R-:W-:Y:S02]  /*0b20*/  IMAD.IADD R225, R9, 0x1, R224 ;  /* 0x0000000109e17824 */ /* 0x000fe400078e02e0 */
[----:B------:R-:W-:Y:S02]  /*0b30*/  IMAD.SHL.U32 R9, R17, 0x8, RZ ;  /* 0x0000000811097824 */ /* 0x000fe400078e00ff */
[----:B------:R-:W-:Y:S02]  /*0b40*/  IMAD.IADD R235, R2, 0x1, -R235 ;  /* 0x0000000102eb7824 */ /* 0x000fe400078e0aeb */
[----:B------:R-:W-:Y:S01]  /*0b50*/  IMAD R27, R6, c[0x0][0x270], RZ ;  /* 0x00009c00061b7a24 */ /* 0x000fe200078e02ff */
[----:B------:R-:W-:Y:S01]  /*0b60*/  LOP3.LUT R9, R9, 0xc0, RZ, 0xc0, !PT ;  /* 0x000000c009097812 */ /* 0x000fe200078ec0ff */
[----:B------:R-:W-:Y:S02]  /*0b70*/  IMAD.SHL.U32 R12, R235, 0x8, RZ ;  /* 0x00000008eb0c7824 */ /* 0x000fe400078e00ff */
[----:B------:R-:W-:Y:S01]  /*0b80*/  IMAD.MOV.U32 R224, RZ, RZ, R8 ;  /* 0x000000ffffe07224 */ /* 0x000fe200078e0008 */
[----:B------:R-:W-:Y:S01]  /*0b90*/  SHF.R.U32.HI R5, RZ, 0x3, R9 ;  /* 0x00000003ff057819 */ /* 0x000fe20000011609 */
[C---:B------:R-:W-:Y:S01]  /*0ba0*/  IMAD R30, R0.reuse, c[0x0][0x274], R27 ;  /* 0x00009d00001e7a24 */ /* 0x040fe200078e021b */
[----:B------:R-:W-:Y:S01]  /*0bb0*/  LOP3.LUT R8, R9, 0x18, R12, 0xf8, !PT ;  /* 0x0000001809087812 */ /* 0x000fe200078ef80c */
[----:B------:R-:W-:Y:S01]  /*0bc0*/  IMAD.WIDE.U32 R28, R0, c[0x0][0x270], R18 ;  /* 0x00009c00001c7a25 */ /* 0x000fe200078e0012 */
[----:B------:R-:W-:-:S02]  /*0bd0*/  SEL R9, R10, RZ, !P4 ;  /* 0x000000ff0a097207 */ /* 0x000fc40006000000 */
[----:B------:R-:W-:Y:S01]  /*0be0*/  SEL R10, R10, RZ, !P3 ;  /* 0x000000ff0a0a7207 */ /* 0x000fe20005800000 */
[----:B------:R-:W-:Y:S01]  /*0bf0*/  IMAD.WIDE.U32 R18, R0, c[0x0][0x288], R18 ;  /* 0x0000a20000127a25 */ /* 0x000fe200078e0012 */
[----:B------:R-:W-:Y:S02]  /*0c00*/  LOP3.LUT R5, R8, R5, RZ, 0x3c, !PT ;  /* 0x0000000508057212 */ /* 0x000fe400078e3cff */
[----:B------:R-:W-:Y:S01]  /*0c10*/  LEA.HI R8, R15, R2, RZ, 0x5 ;  /* 0x000000020f087211 */ /* 0x000fe200078f28ff */
[----:B------:R-:W-:Y:S01]  /*0c20*/  IMAD.WIDE R20, R3, 0x80, R20 ;  /* 0x0000008003147825 */ /* 0x000fe200078e0214 */
[----:B------:R-:W-:Y:S02]  /*0c30*/  SEL R3, R223, RZ, !P4 ;  /* 0x000000ffdf037207 */ /* 0x000fe40006000000 */
[----:B------:R-:W-:Y:S01]  /*0c40*/  IADD3 R216, R12, 0x40, RZ ;  /* 0x000000400cd87810 */ /* 0x000fe20007ffe0ff */
[----:B------:R-:W-:Y:S02]  /*0c50*/  IMAD.IADD R31, R29, 0x1, R30 ;  /* 0x000000011d1f7824 */ /* 0x000fe400078e021e */
[----:B------:R-:W-:Y:S01]  /*0c60*/  IMAD.MOV.U32 R30, RZ, RZ, R28 ;  /* 0x000000ffff1e7224 */ /* 0x000fe200078e001c */
[----:B------:R-:W-:Y:S01]  /*0c70*/  LEA.HI R28, R14, R221, RZ, 0x1 ;  /* 0x000000dd0e1c7211 */ /* 0x000fe200078f08ff */
[----:B------:R-:W-:-:S02]  /*0c80*/  IMAD R22, R9, c[0x0][0x278], RZ ;  /* 0x00009e0009167a24 */ /* 0x000fc400078e02ff */
[----:B------:R-:W-:Y:S01]  /*0c90*/  IMAD.IADD R27, R19, 0x1, R26 ;  /* 0x00000001131b7824 */ /* 0x000fe200078e021a */
[----:B------:R-:W-:Y:S01]  /*0ca0*/  LOP3.LUT R28, R28, 0x7fffffe, RZ, 0xc0, !PT ;  /* 0x07fffffe1c1c7812 */ /* 0x000fe200078ec0ff */
[C---:B------:R-:W-:Y:S01]  /*0cb0*/  IMAD R32, R13.reuse, c[0x0][0x178], RZ ;  /* 0x00005e000d207a24 */ /* 0x040fe200078e02ff */
[----:B------:R-:W-:Y:S01]  /*0cc0*/  SHF.R.S32.HI R19, RZ, 0x5, R8 ;  /* 0x00000005ff137819 */ /* 0x000fe20000011408 */
[----:B------:R-:W-:Y:S01]  /*0cd0*/  IMAD R24, R13, c[0x0][0x208], RZ ;  /* 0x000082000d187a24 */ /* 0x000fe200078e02ff */
[----:B------:R-:W-:Y:S01]  /*0ce0*/  SHF.R.S32.HI R13, RZ, 0x1f, R12 ;  /* 0x0000001fff0d7819 */ /* 0x000fe2000001140c */
[----:B------:R-:W-:Y:S01]  /*0cf0*/  IMAD.MOV.U32 R26, RZ, RZ, R18 ;  /* 0x000000ffff1a7224 */ /* 0x000fe200078e0012 */
[----:B------:R-:W-:Y:S01]  /*0d00*/  SHF.R.S32.HI R18, RZ, 0x1f, R23 ;  /* 0x0000001fff127819 */ /* 0x000fe20000011417 */
[C---:B------:R-:W-:Y:S02]  /*0d10*/  IMAD R29, R3.reuse, c[0x0][0x27c], R22 ;  /* 0x00009f00031d7a24 */ /* 0x040fe400078e0216 */
[----:B------:R-:W-:-:S04]  /*0d20*/  IMAD.WIDE.U32 R30, R3, c[0x0][0x278], R30 ;  /* 0x00009e00031e7a25 */ /* 0x000fc800078e001e */
[C---:B------:R-:W-:Y:S01]  /*0d30*/  IMAD R25, R11.reuse, c[0x0][0x17c], R32 ;  /* 0x00005f000b197a24 */ /* 0x040fe200078e0220 */
[----:B------:R-:W-:Y:S01]  /*0d40*/  LEA R228, P0, R30, c[0x0][0x258], 0x2 ;  /* 0x000096001ee47a11 */ /* 0x000fe200078010ff */
[C---:B------:R-:W-:Y:S02]  /*0d50*/  IMAD R24, R11.reuse, c[0x0][0x20c], R24 ;  /* 0x000083000b187a24 */ /* 0x040fe400078e0218 */
[----:B------:R-:W-:-:S04]  /*0d60*/  IMAD.WIDE.U32 R32, R11, c[0x0][0x178], R12 ;  /* 0x00005e000b207a25 */ /* 0x000fc800078e000c */
[----:B------:R-:W-:-:S04]  /*0d70*/  IMAD.WIDE.U32 R36, R11, c[0x0][0x208], R12 ;  /* 0x000082000b247a25 */ /* 0x000fc800078e000c */
[C---:B------:R-:W-:Y:S02]  /*0d80*/  IMAD R22, R18.reuse, c[0x0][0x1e0], RZ ;  /* 0x0000780012167a24 */ /* 0x040fe400078e02ff */
[----:B------:R-:W-:Y:S02]  /*0d90*/  IMAD.IADD R11, R31, 0x1, R29 ;  /* 0x000000011f0b7824 */ /* 0x000fe400078e021d */
[----:B------:R-:W-:Y:S02]  /*0da0*/  IMAD R18, R18, c[0x0][0x1b0], RZ ;  /* 0x00006c0012127a24 */ /* 0x000fe400078e02ff */
[C---:B------:R-:W-:Y:S01]  /*0db0*/  IMAD R22, R23.reuse, c[0x0][0x1e4], R22 ;  /* 0x0000790017167a24 */ /* 0x040fe200078e0216 */
[----:B------:R-:W-:Y:S01]  /*0dc0*/  LEA.HI.X R229, R30, c[0x0][0x25c], R11, 0x2, P0 ;  /* 0x000097001ee57a11 */ /* 0x000fe200000f140b */
[C---:B------:R-:W-:Y:S02]  /*0dd0*/  IMAD R18, R23.reuse, c[0x0][0x1b4], R18 ;  /* 0x00006d0017127a24 */ /* 0x040fe400078e0212 */
[----:B------:R-:W-:-:S04]  /*0de0*/  IMAD.WIDE.U32 R34, R23, c[0x0][0x1e0], R12 ;  /* 0x0000780017227a25 */ /* 0x000fc800078e000c */
[----:B------:R-:W-:-:S04]  /*0df0*/  IMAD.WIDE.U32 R38, R23, c[0x0][0x1b0], R12 ;  /* 0x00006c0017267a25 */ /* 0x000fc800078e000c */
[C---:B------:R-:W-:Y:S02]  /*0e00*/  IMAD R11, R6.reuse, c[0x0][0x180], RZ ;  /* 0x00006000060b7a24 */ /* 0x040fe400078e02ff */
[----:B------:R-:W-:Y:S02]  /*0e10*/  IMAD R23, R6, c[0x0][0x210], RZ ;  /* 0x0000840006177a24 */ /* 0x000fe400078e02ff */
[----:B------:R-:W-:Y:S02]  /*0e20*/  IMAD R6, R9, c[0x0][0x290], RZ ;  /* 0x0000a40009067a24 */ /* 0x000fe400078e02ff */
[----:B------:R-:W-:-:S04]  /*0e30*/  IMAD.WIDE.U32 R26, R3, c[0x0][0x290], R26 ;  /* 0x0000a400031a7a25 */ /* 0x000fc800078e001a */
[----:B------:R-:W-:Y:S01]  /*0e40*/  IMAD R6, R3, c[0x0][0x294], R6 ;  /* 0x0000a50003067a24 */ /* 0x000fe200078e0206 */
[----:B------:R-:W-:Y:S01]  /*0e50*/  LEA R226, P0, R26, c[0x0][0x280], 0x2 ;  /* 0x0000a0001ae27a11 */ /* 0x000fe200078010ff */
[----:B------:R-:W-:Y:S01]  /*0e60*/  IMAD.IADD R33, R33, 0x1, R25 ;  /* 0x0000000121217824 */ /* 0x000fe200078e0219 */
[----:B------:R-:W-:Y:S01]  /*0e70*/  SEL R25, R223, RZ, !P3 ;  /* 0x000000ffdf197207 */ /* 0x000fe20005800000 */
[----:B------:R-:W-:Y:S01]  /*0e80*/  IMAD.IADD R37, R37, 0x1, R24 ;  /* 0x0000000125257824 */ /* 0x000fe200078e0218 */
[----:B------:R-:W-:Y:S01]  /*0e90*/  ISETP.GE.AND P3, PT, R12, c[0x0][0x1cc], PT ;  /* 0x000073000c007a0c */ /* 0x000fe20003f66270 */
[----:B------:R-:W-:Y:S02]  /*0ea0*/  IMAD.IADD R6, R27, 0x1, R6 ;  /* 0x000000011b067824 */ /* 0x000fe400078e0206 */
[C---:B------:R-:W-:Y:S02]  /*0eb0*/  IMAD R11, R0.reuse, c[0x0][0x184], R11 ;  /* 0x00006100000b7a24 */ /* 0x040fe400078e020b */
[----:B------:R-:W-:Y:S01]  /*0ec0*/  IMAD.WIDE.U32 R32, R0, c[0x0][0x180], R32 ;  /* 0x0000600000207a25 */ /* 0x000fe200078e0020 */
[----:B------:R-:W-:-:S03]  /*0ed0*/  LEA.HI.X R227, R26, c[0x0][0x284], R6, 0x2, P0 ;  /* 0x0000a1001ae37a11 */ /* 0x000fc600000f1406 */
[C---:B------:R-:W-:Y:S02]  /*0ee0*/  IMAD R23, R0.reuse, c[0x0][0x214], R23 ;  /* 0x0000850000177a24 */ /* 0x040fe400078e0217 */
[----:B------:R-:W-:-:S04]  /*0ef0*/  IMAD.WIDE.U32 R36, R0, c[0x0][0x210], R36 ;  /* 0x0000840000247a25 */ /* 0x000fc800078e0024 */
[----:B------:R-:W-:Y:S02]  /*0f00*/  IMAD.IADD R35, R35, 0x1, R22 ;  /* 0x0000000123237824 */ /* 0x000fe400078e0216 */
[C---:B------:R-:W-:Y:S02]  /*0f10*/  IMAD R0, R10.reuse, c[0x0][0x1e8], RZ ;  /* 0x00007a000a007a24 */ /* 0x040fe400078e02ff */
[----:B------:R-:W-:Y:S02]  /*0f20*/  IMAD.IADD R33, R33, 0x1, R11 ;  /* 0x0000000121217824 */ /* 0x000fe400078e020b */
[----:B------:R-:W-:Y:S02]  /*0f30*/  IMAD R6, R9, c[0x0][0x188], RZ ;  /* 0x0000620009067a24 */ /* 0x000fe400078e02ff */
[----:B------:R-:W-:Y:S02]  /*0f40*/  IMAD.IADD R39, R39, 0x1, R18 ;  /* 0x0000000127277824 */ /* 0x000fe400078e0212 */
[----:B------:R-:W-:-:S02]  /*0f50*/  IMAD R10, R10, c[0x0][0x1b8], RZ ;  /* 0x00006e000a0a7a24 */ /* 0x000fc400078e02ff */
[----:B------:R-:W-:Y:S02]  /*0f60*/  IMAD.IADD R28, R221, 0x1, -R28 ;  /* 0x00000001dd1c7824 */ /* 0x000fe400078e0a1c */
[C---:B------:R-:W-:Y:S02]  /*0f70*/  IMAD R0, R25.reuse, c[0x0][0x1ec], R0 ;  /* 0x00007b0019007a24 */ /* 0x040fe400078e0200 */
[----:B------:R-:W-:-:S04]  /*0f80*/  IMAD.WIDE.U32 R34, R25, c[0x0][0x1e8], R34 ;  /* 0x00007a0019227a25 */ /* 0x000fc800078e0022 */
[C---:B------:R-:W-:Y:S02]  /*0f90*/  IMAD R6, R3.reuse, c[0x0][0x18c], R6 ;  /* 0x0000630003067a24 */ /* 0x040fe400078e0206 */
[----:B------:R-:W-:-:S04]  /*0fa0*/  IMAD.WIDE.U32 R32, R3, c[0x0][0x188], R32 ;  /* 0x0000620003207a25 */ /* 0x000fc800078e0020 */
[C---:B------:R-:W-:Y:S01]  /*0fb0*/  IMAD R10, R25.reuse, c[0x0][0x1bc], R10 ;  /* 0x00006f00190a7a24 */ /* 0x040fe200078e020a */
[----:B------:R-:W-:Y:S01]  /*0fc0*/  LEA R238, P1, R32, c[0x0][0x160], 0x1 ;  /* 0x0000580020ee7a11 */ /* 0x000fe200078208ff */
[----:B------:R-:W-:-:S04]  /*0fd0*/  IMAD.WIDE.U32 R38, R25, c[0x0][0x1b8], R38 ;  /* 0x00006e0019267a25 */ /* 0x000fc800078e0026 */
[----:B------:R-:W-:Y:S02]  /*0fe0*/  IMAD R28, R19, 0x8, R28 ;  /* 0x00000008131c7824 */ /* 0x000fe400078e021c */
[----:B------:R-:W-:Y:S02]  /*0ff0*/  IMAD.IADD R35, R35, 0x1, R0 ;  /* 0x0000000123237824 */ /* 0x000fe400078e0200 */
[----:B------:R-:W-:Y:S02]  /*1000*/  IMAD R11, R21, c[0x0][0x1d8], RZ ;  /* 0x00007600150b7a24 */ /* 0x000fe400078e02ff */
[----:B------:R-:W-:Y:S02]  /*1010*/  IMAD.IADD R37, R37, 0x1, R23 ;  /* 0x0000000125257824 */ /* 0x000fe400078e0217 */
[----:B------:R-:W-:Y:S02]  /*1020*/  IMAD.IADD R6, R33, 0x1, R6 ;  /* 0x0000000121067824 */ /* 0x000fe400078e0206 */
[----:B------:R-:W-:-:S02]  /*1030*/  IMAD.IADD R23, R39, 0x1, R10 ;  /* 0x0000000127177824 */ /* 0x000fc400078e020a */
[----:B------:R-:W-:Y:S01]  /*1040*/  IMAD.U32 R5, R28, 0x20, R5 ;  /* 0x000000201c057824 */ /* 0x000fe200078e0005 */
[----:B------:R-:W-:Y:S01]  /*1050*/  LEA.HI.X R239, R32, c[0x0][0x164], R6, 0x1, P1 ;  /* 0x0000590020ef7a11 */ /* 0x000fe200008f0c06 */
[C---:B------:R-:W-:Y:S01]  /*1060*/  IMAD R0, R9.reuse, c[0x0][0x218], RZ ;  /* 0x0000860009007a24 */ /* 0x040fe200078e02ff */
[----:B------:R-:W-:Y:S01]  /*1070*/  IADD3 R6, R12, 0x20, RZ ;  /* 0x000000200c067810 */ /* 0x000fe20007ffe0ff */
[----:B------:R-:W-:Y:S01]  /*1080*/  IMAD R10, R9, c[0x0][0x240], RZ ;  /* 0x00009000090a7a24 */ /* 0x000fe200078e02ff */
[----:B------:R-:W-:Y:S01]  /*1090*/  ISETP.GE.AND P1, PT, R216, c[0x0][0x1cc], PT ;  /* 0x00007300d8007a0c */ /* 0x000fe20003f26270 */
[----:B------:R-:W-:Y:S01]  /*10a0*/  IMAD R9, R20, c[0x0][0x1dc], R11 ;  /* 0x0000770014097a24 */ /* 0x000fe200078e020b */
[----:B------:R-:W-:Y:S01]  /*10b0*/  ISETP.GE.AND P2, PT, R6, c[0x0][0x1cc], PT ;  /* 0x0000730006007a0c */ /* 0x000fe20003f46270 */
[----:B------:R-:W-:-:S04]  /*10c0*/  IMAD.WIDE.U32 R28, R20, c[0x0][0x1d8], R34 ;  /* 0x00007600141c7a25 */ /* 0x000fc800078e0022 */
[C---:B------:R-:W-:Y:S01]  /*10d0*/  IMAD R0, R3.reuse, c[0x0][0x21c], R0 ;  /* 0x0000870003007a24 */ /* 0x040fe200078e0200 */
[----:B------:R-:W-:Y:S01]  /*10e0*/  LEA R24, P0, R28, c[0x0][0x1c0], 0x1 ;  /* 0x000070001c187a11 */ /* 0x000fe200078008ff */
[C---:B------:R-:W-:Y:S02]  /*10f0*/  IMAD R11, R3.reuse, c[0x0][0x244], R10 ;  /* 0x00009100030b7a24 */ /* 0x040fe400078e020a */
[----:B------:R-:W-:-:S04]  /*1100*/  IMAD.WIDE.U32 R224, R3, c[0x0][0x240], R224 ;  /* 0x0000900003e07a25 */ /* 0x000fc800078e00e0 */
[----:B------:R-:W-:Y:S02]  /*1110*/  IMAD.IADD R9, R29, 0x1, R9 ;  /* 0x000000011d097824 */ /* 0x000fe400078e0209 */
[----:B------:R-:W-:-:S03]  /*1120*/  IMAD.WIDE.U32 R26, R3, c[0x0][0x218], R36 ;  /* 0x00008600031a7a25 */ /* 0x000fc600078e0024 */
[----:B------:R-:W-:Y:S01]  /*1130*/  LEA.HI.X R25, R28, c[0x0][0x1c4], R9, 0x1, P0 ;  /* 0x000071001c197a11 */ /* 0x000fe200000f0c09 */
[----:B------:R-:W-:Y:S02]  /*1140*/  IMAD.IADD R3, R4, 0x1, -R221 ;  /* 0x0000000104037824 */ /* 0x000fe400078e0add */
[----:B------:R-:W-:Y:S02]  /*1150*/  IMAD.MOV.U32 R10, RZ, RZ, c[0x0][0x1d8] ;  /* 0x00007600ff0a7624 */ /* 0x000fe400078e00ff */
[----:B------:R-:W-:Y:S01]  /*1160*/  IMAD.MOV.U32 R9, RZ, RZ, c[0x0][0x1dc] ;  /* 0x00007700ff097624 */ /* 0x000fe200078e00ff */
[----:B------:R-:W-:Y:S01]  /*1170*/  ISETP.LT.OR P6, PT, R3, 0x1, P3 ;  /* 0x000000010300780c */ /* 0x000fe20001fc1670 */
[----:B------:R-:W-:Y:S01]  /*1180*/  IMAD.MOV.U32 R22, RZ, RZ, R38 ;  /* 0x000000ffff167224 */ /* 0x000fe200078e0026 */
[----:B------:R-:W-:Y:S01]  /*1190*/  LEA R28, P0, R10, R24, 0x7 ;  /* 0x000000180a1c7211 */ /* 0x000fe200078038ff */
[----:B------:R-:W-:Y:S01]  /*11a0*/  IMAD.SHL.U32 R5, R5, 0x2, RZ ;  /* 0x0000000205057824 */ /* 0x000fe200078e00ff */
[----:B------:R-:W-:Y:S01]  /*11b0*/  ISETP.LT.OR P5, PT, R3, 0x1, P2 ;  /* 0x000000010300780c */ /* 0x000fe200017a1670 */
[----:B------:R-:W-:Y:S01]  /*11c0*/  IMAD.IADD R0, R27, 0x1, R0 ;  /* 0x000000011b007824 */ /* 0x000fe200078e0200 */
[----:B------:R-:W-:Y:S01]  /*11d0*/  ISETP.LT.OR P4, PT, R3, 0x1, P1 ;  /* 0x000000010300780c */ /* 0x000fe20000f81670 */
[----:B------:R-:W-:Y:S01]  /*11e0*/  IMAD.WIDE.U32 R22, R20, c[0x0][0x1a8], R22 ;  /* 0x00006a0014167a25 */ /* 0x000fe200078e0016 */
[----:B------:R-:W-:-:S02]  /*11f0*/  LEA.HI.X R29, R10, R25, R9, 0x7, P0 ;  /* 0x000000190a1d7211 */ /* 0x000fc400000f3c09 */
[----:B------:R-:W-:Y:S01]  /*1200*/  ISETP.LT.OR P3, PT, R3, 0x41, P3 ;  /* 0x000000410300780c */ /* 0x000fe20001f61670 */
[----:B------:R-:W-:Y:S01]  /*1210*/  IMAD R9, R21, c[0x0][0x1a8], RZ ;  /* 0x00006a0015097a24 */ /* 0x000fe200078e02ff */
[C---:B------:R-:W-:Y:S01]  /*1220*/  ISETP.LT.OR P2, PT, R3.reuse, 0x41, P2 ;  /* 0x000000410300780c */ /* 0x040fe20001741670 */
[----:B------:R-:W-:Y:S01]  /*1230*/  @!PT LDS RZ, [RZ] ;  /* 0x00000000fffff984 */ /* 0x000fe20000000800 */
[----:B------:R-:W-:Y:S01]  /*1240*/  @!PT LDS RZ, [RZ] ;  /* 0x00000000fffff984 */ /* 0x000fe20000000800 */
[----:B------:R-:W-:Y:S01]  /*1250*/  @!PT LDS RZ, [RZ] ;  /* 0x00000000fffff984 */ /* 0x000fe20000000800 */
[----:B------:R1:W-:Y:S01]  /*1260*/  LDGSTS.E.BYPASS.LTC128B.128 [R5+0x6080], [R24.64], !P6 ;  /* 0x0608000018057fae */ /* 0x0003e2000f101d46 */
[----:B------:R-:W-:Y:S01]  /*1270*/  ISETP.LT.OR P1, PT, R3, 0x41, P1 ;  /* 0x000000410300780c */ /* 0x000fe20000f21670 */
[----:B------:R-:W-:Y:S01]  /*1280*/  IMAD R9, R20, c[0x0][0x1ac], R9 ;  /* 0x00006b0014097a24 */ /* 0x000fe200078e0209 */
[C---:B------:R-:W-:Y:S01]  /*1290*/  LEA R232, P0, R26.reuse, c[0x0][0x1f0], 0x1 ;  /* 0x00007c001ae87a11 */ /* 0x040fe200078008ff */
[----:B------:R1:W-:Y:S01]  /*12a0*/  LDGSTS.E.BYPASS.LTC128B.128 [R5+0x8080], [R24.64+0x40], !P5 ;  /* 0x0808004018057fae */ /* 0x0003e2000e901d46 */
[----:B------:R-:W-:Y:S01]  /*12b0*/  LOP3.LUT R21, R17, 0xfffffff8, RZ, 0xc0, !PT ;  /* 0xfffffff811157812 */ /* 0x000fe200078ec0ff */
[----:B------:R-:W-:Y:S01]  /*12c0*/  IMAD.IADD R9, R23, 0x1, R9 ;  /* 0x0000000117097824 */ /* 0x000fe200078e0209 */
[----:B------:R-:W-:Y:S01]  /*12d0*/  LEA.HI.X R233, R26, c[0x0][0x1f4], R0, 0x1, P0 ;  /* 0x00007d001ae97a11 */ /* 0x000fe200000f0c00 */
[----:B------:R1:W-:Y:S01]  /*12e0*/  LDGSTS.E.BYPASS.LTC128B.128 [R5+0xa080], [R24.64+0x80], !P4 ;  /* 0x0a08008018057fae */ /* 0x0003e2000e101d46 */
[----:B------:R-:W-:Y:S01]  /*12f0*/  LEA R26, P5, R22, c[0x0][0x190], 0x1 ;  /* 0x00006400161a7a11 */ /* 0x000fe200078a08ff */
[----:B------:R-:W-:Y:S01]  /*1300*/  IMAD.IADD R20, R2, 0x1, -R21 ;  /* 0x0000000102147824 */ /* 0x000fe200078e0a15 */
[----:B------:R-:W-:Y:S01]  /*1310*/  ISETP.GE.AND P4, PT, R6, c[0x0][0x19c], PT ;  /* 0x0000670006007a0c */ /* 0x000fe20003f86270 */
[----:B------:R2:W-:Y:S01]  /*1320*/  LDGSTS.E.BYPASS.LTC128B.128 [R5+0x7080], [R28.64], !P3 ;  /* 0x070800001c057fae */ /* 0x0005e2000d901d46 */
[----:B------:R-:W-:Y:S01]  /*1330*/  LEA.HI.X R27, R22, c[0x0][0x194], R9, 0x1, P5 ;  /* 0x00006500161b7a11 */ /* 0x000fe200028f0c09 */
[----:B------:R-:W-:Y:S01]  /*1340*/  IMAD.SHL.U32 R214, R7, 0x8, RZ ;  /* 0x0000000807d67824 */ /* 0x000fe200078e00ff */
[----:B------:R-:W-:Y:S01]  /*1350*/  ISETP.GE.AND P5, PT, R12, c[0x0][0x16c], PT ;  /* 0x00005b000c007a0c */ /* 0x000fe20003fa6270 */
[----:B------:R2:W-:Y:S01]  /*1360*/  LDGSTS.E.BYPASS.LTC128B.128 [R5+0x9080], [R28.64+0x40], !P2 ;  /* 0x090800401c057fae */ /* 0x0005e2000d101d46 */
[----:B------:R-:W-:Y:S01]  /*1370*/  ISETP.GE.AND P3, PT, R216, c[0x0][0x19c], PT ;  /* 0x00006700d8007a0c */ /* 0x000fe20003f66270 */
[----:B------:R-:W-:Y:S01]  /*1380*/  IMAD.IADD R230, R225, 0x1, R11 ;  /* 0x00000001e1e67824 */ /* 0x000fe200078e020b */
[----:B------:R-:W-:Y:S01]  /*1390*/  LEA.HI R10, R15, R2, RZ, 0x6 ;  /* 0x000000020f0a7211 */ /* 0x000fe200078f30ff */
[----:B------:R2:W-:Y:S01]  /*13a0*/  LDGSTS.E.BYPASS.LTC128B.128 [R5+0xb080], [R28.64+0x80], !P1 ;  /* 0x0b0800801c057fae */ /* 0x0005e2000c901d46 */
[----:B------:R-:W-:-:S02]  /*13b0*/  ISETP.GE.AND P1, PT, R12, c[0x0][0x19c], PT ;  /* 0x000067000c007a0c */ /* 0x000fc40003f26270 */
[----:B------:R-:W-:Y:S02]  /*13c0*/  LEA.HI R0, R20, R20, RZ, 0x1 ;  /* 0x0000001414007211 */ /* 0x000fe400078f08ff */
[----:B------:R-:W-:Y:S02]  /*13d0*/  SEL R218, RZ, 0x1, P5 ;  /* 0x00000001ffda7807 */ /* 0x000fe40002800000 */
[C---:B------:R-:W-:Y:S02]  /*13e0*/  ISETP.LT.OR P0, PT, R3.reuse, 0x1, P1 ;  /* 0x000000010300780c */ /* 0x040fe40000f01670 */
[C---:B------:R-:W-:Y:S02]  /*13f0*/  ISETP.LT.OR P6, PT, R3.reuse, 0x1, P4 ;  /* 0x000000010300780c */ /* 0x040fe400027c1670 */
[----:B------:R-:W-:Y:S02]  /*1400*/  ISETP.LT.OR P2, PT, R3, 0x1, P3 ;  /* 0x000000010300780c */ /* 0x000fe40001f41670 */
[----:B------:R-:W-:-:S02]  /*1410*/  ISETP.GE.AND P5, PT, R216, c[0x0][0x16c], PT ;  /* 0x00005b00d8007a0c */ /* 0x000fc40003fa6270 */
[C---:B------:R-:W-:Y:S02]  /*1420*/  ISETP.LT.OR P1, PT, R3.reuse, 0x41, P1 ;  /* 0x000000410300780c */ /* 0x040fe40000f21670 */
[C---:B------:R-:W-:Y:S02]  /*1430*/  ISETP.LT.OR P4, PT, R3.reuse, 0x41, P4 ;  /* 0x000000410300780c */ /* 0x040fe40002781670 */
[----:B------:R-:W-:Y:S01]  /*1440*/  ISETP.LT.OR P3, PT, R3, 0x41, P3 ;  /* 0x000000410300780c */ /* 0x000fe20001f61670 */
[----:B------:R3:W-:Y:S01]  /*1450*/  LDGSTS.E.BYPASS.LTC128B.128 [R5+0x80], [R26.64], !P0 ;  /* 0x000800001a057fae */ /* 0x0007e2000c101d46 */
[----:B------:R-:W-:Y:S02]  /*1460*/  LOP3.LUT R3, R0, 0x7fffffe, RZ, 0xc0, !PT ;  /* 0x07fffffe00037812 */ /* 0x000fe400078ec0ff */
[----:B------:R-:W-:Y:S01]  /*1470*/  SHF.R.S32.HI R10, RZ, 0x6, R10 ;  /* 0x00000006ff0a7819 */ /* 0x000fe2000001140a */
[----:B------:R3:W-:Y:S01]  /*1480*/  LDGSTS.E.BYPASS.LTC128B.128 [R5+0x2080], [R26.64+0x40], !P6 ;  /* 0x020800401a057fae */ /* 0x0007e2000f101d46 */
[----:B------:R-:W-:Y:S01]  /*1490*/  LOP3.LUT R21, R16, 0xfffffff0, RZ, 0xc0, !PT ;  /* 0xfffffff010157812 */ /* 0x000fe200078ec0ff */
[----:B------:R-:W-:Y:S01]  /*14a0*/  IMAD.IADD R18, R20, 0x1, -R3 ;  /* 0x0000000114127824 */ /* 0x000fe200078e0a03 */
[----:B------:R-:W-:Y:S01]  /*14b0*/  LEA.HI R16, R8, R19, RZ, 0x1 ;  /* 0x0000001308107211 */ /* 0x000fe200078f08ff */
[----:B------:R-:W-:Y:S01]  /*14c0*/  IMAD R213, R7, 0x4, R10 ;  /* 0x0000000407d57824 */ /* 0x000fe200078e020a */
[----:B------:R-:W-:Y:S01]  /*14d0*/  SEL R9, RZ, 0x4, P5 ;  /* 0x00000004ff097807 */ /* 0x000fe20002800000 */
[----:B------:R-:W-:Y:S01]  /*14e0*/  IMAD.IADD R21, R2, 0x1, -R21 ;  /* 0x0000000102157824 */ /* 0x000fe200078e0a15 */
[----:B------:R-:W-:Y:S01]  /*14f0*/  ISETP.GE.AND P5, PT, R12, c[0x0][0x1fc], PT ;  /* 0x00007f000c007a0c */ /* 0x000fe20003fa6270 */
[----:B------:R-:W-:Y:S01]  /*1500*/  IMAD.SHL.U32 R20, R20, 0x40, RZ ;  /* 0x0000004014147824 */ /* 0x000fe200078e00ff */
[----:B------:R-:W-:Y:S01]  /*1510*/  LOP3.LUT R16, R16, 0xfffffffe, RZ, 0xc0, !PT ;  /* 0xfffffffe10107812 */ /* 0x000fe200078ec0ff */
[----:B------:R-:W-:Y:S01]  /*1520*/  IMAD R213, R213, 0x8, R18 ;  /* 0x00000008d5d57824 */ /* 0x000fe200078e0212 */
[----:B------:R-:W-:Y:S01]  /*1530*/  SEL R3, RZ, 0x1, P5 ;  /* 0x00000001ff037807 */ /* 0x000fe20002800000 */
[----:B------:R3:W-:Y:S01]  /*1540*/  LDGSTS.E.BYPASS.LTC128B.128 [R5+0x4080], [R26.64+0x80], !P2 ;  /* 0x040800801a057fae */ /* 0x0007e2000d101d46 */
[----:B------:R-:W-:Y:S01]  /*1550*/  ISETP.GE.AND P5, PT, R6, c[0x0][0x1fc], PT ;  /* 0x00007f0006007a0c */ /* 0x000fe20003fa6270 */
[C---:B------:R-:W-:Y:S01]  /*1560*/  IMAD.IADD R16, R19.reuse, 0x1, -R16 ;  /* 0x0000000113107824 */ /* 0x040fe200078e0a10 */
[----:B------:R-:W-:Y:S01]  /*1570*/  SHF.R.S32.HI R18, RZ, 0x1f, R21 ;  /* 0x0000001fff127819 */ /* 0x000fe20000011415 */
[----:B------:R-:W-:Y:S01]  /*1580*/  IMAD.SHL.U32 R19, R19, 0x10, RZ ;  /* 0x0000001013137824 */ /* 0x000fe200078e00ff */
[----:B------:R-:W-:Y:S01]  /*1590*/  LOP3.LUT R20, R20, 0x1c0, RZ, 0xc0, !PT ;  /* 0x000001c014147812 */ /* 0x000fe200078ec0ff */
[----:B------:R-:W-:Y:S01]  /*15a0*/  IMAD.SHL.U32 R210, R16, 0x400, RZ ;  /* 0x0000040010d27824 */ /* 0x000fe200078e00ff */
[----:B-1----:R-:W-:-:S02]  /*15b0*/  SEL R24, RZ, 0xffffffff, P5 ;  /* 0xffffffffff187807 */ /* 0x002fc40002800000 */
[-C--:B------:R-:W-:Y:S01]  /*15c0*/  LEA.HI R22, R21, R21.reuse, RZ, 0x1 ;  /* 0x0000001515167211 */ /* 0x080fe200078f08ff */
[----:B------:R-:W-:Y:S01]  /*15d0*/  IMAD R235, R235, 0x2, R210 ;  /* 0x00000002ebeb7824 */ /* 0x000fe200078e02d2 */
[----:B------:R-:W-:Y:S01]  /*15e0*/  ISETP.GE.AND P5, PT, R6, c[0x0][0x16c], PT ;  /* 0x00005b0006007a0c */ /* 0x000fe20003fa6270 */
[----:B------:R-:W-:Y:S01]  /*15f0*/  IMAD.SHL.U32 R24, R24, 0x2, RZ ;  /* 0x0000000218187824 */ /* 0x000fe200078e00ff */
[----:B------:R-:W-:Y:S02]  /*1600*/  LEA.HI R23, R18, R21, RZ, 0x3 ;  /* 0x0000001512177211 */ /* 0x000fe400078f18ff */
[----:B------:R-:W-:Y:S02]  /*1610*/  LOP3.LUT R30, R20, 0x30, R19, 0xf8, !PT ;  /* 0x00000030141e7812 */ /* 0x000fe400078ef813 */
[----:B--2---:R-:W-:Y:S02]  /*1620*/  LOP3.LUT R28, R22, 0x7fffffe, RZ, 0xc0, !PT ;  /* 0x07fffffe161c7812 */ /* 0x004fe400078ec0ff */
[----:B------:R-:W-:-:S02]  /*1630*/  SEL R19, RZ, 0x2, P5 ;  /* 0x00000002ff137807 */ /* 0x000fc40002800000 */
[----:B------:R-:W-:Y:S01]  /*1640*/  LOP3.LUT R18, R23, 0xfffffff8, RZ, 0xc0, !PT ;  /* 0xfffffff817127812 */ /* 0x000fe200078ec0ff */
[----:B------:R-:W-:Y:S01]  /*1650*/  IMAD.IADD R28, R21, 0x1, -R28 ;  /* 0x00000001151c7824 */ /* 0x000fe200078e0a1c */
[----:B------:R-:W-:Y:S02]  /*1660*/  SHF.R.S32.HI R23, RZ, 0x3, R23 ;  /* 0x00000003ff177819 */ /* 0x000fe40000011417 */
[----:B------:R-:W-:Y:S01]  /*1670*/  IADD3 R9, R9, R19, R218 ;  /* 0x0000001309097210 */ /* 0x000fe20007ffe0da */
[----:B------:R-:W-:Y:S01]  /*1680*/  IMAD.MOV.U32 R19, RZ, RZ, c[0x0][0x1a8] ;  /* 0x00006a00ff137624 */ /* 0x000fe200078e00ff */
[----:B------:R-:W-:Y:S01]  /*1690*/  SHF.R.U32.HI R20, RZ, 0x3, R20 ;  /* 0x00000003ff147819 */ /* 0x000fe20000011614 */
[----:B------:R-:W-:Y:S01]  /*16a0*/  IMAD.IADD R18, R21, 0x1, -R18 ;  /* 0x0000000115127824 */ /* 0x000fe200078e0a12 */
[----:B------:R-:W-:Y:S01]  /*16b0*/  LOP3.LUT R21, R30, 0x8, R17, 0xf8, !PT ;  /* 0x000000081e157812 */ /* 0x000fe200078ef811 */
[----:B------:R-:W-:Y:S01]  /*16c0*/  IMAD R211, R23, 0x8, R28 ;  /* 0x0000000817d37824 */ /* 0x000fe200078e021c */
[----:B------:R-:W-:Y:S01]  /*16d0*/  LOP3.LUT R24, R24, 0x2, R3, 0xe2, !PT ;  /* 0x0000000218187812 */ /* 0x000fe200078ee203 */
[----:B------:R-:W-:Y:S01]  /*16e0*/  IMAD.MOV.U32 R3, RZ, RZ, c[0x0][0x1ac] ;  /* 0x00006b00ff037624 */ /* 0x000fe200078e00ff */
[----:B------:R-:W-:Y:S01]  /*16f0*/  LEA R28, P0, R19, R26, 0x7 ;  /* 0x0000001a131c7211 */ /* 0x000fe200078038ff */
[----:B------:R-:W-:Y:S01]  /*1700*/  IMAD R210, R23, 0x200, R210 ;  /* 0x0000020017d27824 */ /* 0x000fe200078e02d2 */
[----:B------:R-:W-:Y:S01]  /*1710*/  LOP3.LUT R20, R21, R20, RZ, 0x3c, !PT ;  /* 0x0000001415147212 */ /* 0x000fe200078e3cff */
[----:B------:R-:W-:Y:S01]  /*1720*/  IMAD.SHL.U32 R23, R7, 0x10, RZ ;  /* 0x0000001007177824 */ /* 0x000fe200078e00ff */
[----:B------:R-:W-:Y:S01]  /*1730*/  ISETP.GE.AND P6, PT, R216, c[0x0][0x1fc], PT ;  /* 0x00007f00d8007a0c */ /* 0x000fe20003fc6270 */
[----:B------:R-:W-:Y:S01]  /*1740*/  IMAD.SHL.U32 R211, R211, 0x20, RZ ;  /* 0x00000020d3d37824 */ /* 0x000fe200078e00ff */
[----:B------:R-:W-:Y:S01]  /*1750*/  SHF.R.S32.HI R21, RZ, 0x1, R22 ;  /* 0x00000001ff157819 */ /* 0x000fe20000011416 */
[----:B------:R-:W-:Y:S01]  /*1760*/  IMAD R212, R7, 0x200, R20 ;  /* 0x0000020007d47824 */ /* 0x000fe200078e0214 */
[----:B------:R-:W-:-:S02]  /*1770*/  SHF.R.S32.HI R22, RZ, 0x1f, R22 ;  /* 0x0000001fff167819 */ /* 0x000fc40000011416 */
[----:B------:R-:W-:Y:S02]  /*1780*/  LEA.HI.X R29, R19, R27, R3, 0x7, P0 ;  /* 0x0000001b131d7211 */ /* 0x000fe400000f3c03 */
[----:B------:R-:W-:Y:S02]  /*1790*/  SEL R3, RZ, 0x4, P6 ;  /* 0x00000004ff037807 */ /* 0x000fe40003000000 */
[C---:B------:R-:W-:Y:S01]  /*17a0*/  LOP3.LUT P2, RZ, R9.reuse, 0x1, RZ, 0xc0, !PT ;  /* 0x0000000109ff7812 */ /* 0x040fe2000784c0ff */
[----:B------:R3:W-:Y:S01]  /*17b0*/  LDGSTS.E.BYPASS.LTC128B.128 [R5+0x1080], [R28.64], !P1 ;  /* 0x010800001c057fae */ /* 0x0007e2000c901d46 */
[----:B------:R-:W-:Y:S02]  /*17c0*/  LOP3.LUT P6, RZ, R9, 0x2, RZ, 0xc0, !PT ;  /* 0x0000000209ff7812 */ /* 0x000fe400078cc0ff */
[----:B------:R-:W-:Y:S01]  /*17d0*/  LEA.HI R22, R22, R21, RZ, 0x2 ;  /* 0x0000001516167211 */ /* 0x000fe200078f10ff */
[----:B------:R3:W-:Y:S01]  /*17e0*/  LDGSTS.E.BYPASS.LTC128B.128 [R5+0x3080], [R28.64+0x40], !P4 ;  /* 0x030800401c057fae */ /* 0x0007e2000e101d46 */
[----:B------:R-:W-:-:S02]  /*17f0*/  ISETP.LE.OR P2, PT, R222, R221, !P2 ;  /* 0x000000ddde00720c */ /* 0x000fc40005743670 */
[----:B------:R-:W-:Y:S01]  /*1800*/  ISETP.LE.OR P6, PT, R222, R221, !P6 ;  /* 0x000000ddde00720c */ /* 0x000fe200077c3670 */
[----:B------:R3:W-:Y:S01]  /*1810*/  LDGSTS.E.BYPASS.LTC128B.128 [R5+0x5080], [R28.64+0x80], !P3 ;  /* 0x050800801c057fae */ /* 0x0007e2000d901d46 */
[----:B------:R-:W-:Y:S02]  /*1820*/  LOP3.LUT R22, R22, 0xfffffffc, RZ, 0xc0, !PT ;  /* 0xfffffffc16167812 */ /* 0x000fe400078ec0ff */
[----:B------:R-:W-:Y:S01]  /*1830*/  LOP3.LUT P0, RZ, R9, 0x4, RZ, 0xc0, !PT ;  /* 0x0000000409ff7812 */ /* 0x000fe2000780c0ff */
[----:B------:R-:W0:Y:S01]  /*1840*/  LDGDEPBAR ;  /* 0x00000000000079af */ /* 0x000e220000000000 */
[----:B------:R-:W-:Y:S01]  /*1850*/  LOP3.LUT R24, R24, R3, RZ, 0xfc, !PT ;  /* 0x0000000318187212 */ /* 0x000fe200078efcff */
[----:B------:R-:W-:Y:S01]  /*1860*/  IMAD.IADD R3, R21, 0x1, -R22 ;  /* 0x0000000115037824 */ /* 0x000fe200078e0a16 */
[----:B------:R-:W-:Y:S02]  /*1870*/  ISETP.GT.AND P1, PT, R2, 0xf, PT ;  /* 0x0000000f0200780c */ /* 0x000fe40003f24270 */
[----:B------:R-:W-:Y:S01]  /*1880*/  SHF.R.S32.HI R22, RZ, 0x1f, R14 ;  /* 0x0000001fff167819 */ /* 0x000fe2000001140e */
[----:B------:R3:W-:Y:S01]  /*1890*/  LDGSTS.E.BYPASS.LTC128B.128 [R5+0xc080], [R238.64], !P2 ;  /* 0x0c080000ee057fae */ /* 0x0007e2000d101d46 */
[-C--:B------:R-:W-:Y:S01]  /*18a0*/  ISETP.LE.OR P0, PT, R222, R221.reuse, !P0 ;  /* 0x000000ddde00720c */ /* 0x080fe20004703670 */
[----:B------:R-:W-:Y:S01]  /*18b0*/  IMAD.SHL.U32 R14, R10, 0x8, RZ ;  /* 0x000000080a0e7824 */ /* 0x000fe200078e00ff */
[----:B------:R-:W-:Y:S01]  /*18c0*/  LOP3.LUT P4, RZ, R24, 0x1, RZ, 0xc0, !PT ;  /* 0x0000000118ff7812 */ /* 0x000fe2000788c0ff */
[----:B------:R3:W-:Y:S01]  /*18d0*/  LDGSTS.E.BYPASS.LTC128B.128 [R5+0xd080], [R238.64+0x40], !P6 ;  /* 0x0d080040ee057fae */ /* 0x0007e2000f101d46 */
[----:B------:R-:W-:-:S02]  /*18e0*/  LEA.HI R22, R22, R221, RZ, 0x3 ;  /* 0x000000dd16167211 */ /* 0x000fc400078f18ff */
[----:B------:R-:W-:Y:S02]  /*18f0*/  ISETP.LE.OR P6, PT, R222, R221, !P4 ;  /* 0x000000ddde00720c */ /* 0x000fe400067c3670 */
[----:B------:R-:W-:Y:S01]  /*1900*/  LOP3.LUT R22, R22, 0xfffffff8, RZ, 0xc0, !PT ;  /* 0xfffffff816167812 */ /* 0x000fe200078ec0ff */
[----:B------:R-:W-:Y:S01]  /*1910*/  @!P1 IMAD.SHL.U32 R19, R2, 0x10, RZ ;  /* 0x0000001002139824 */ /* 0x000fe200078e00ff */
[C---:B------:R-:W-:Y:S02]  /*1920*/  LOP3.LUT P3, RZ, R24.reuse, 0x2, RZ, 0xc0, !PT ;  /* 0x0000000218ff7812 */ /* 0x040fe4000786c0ff */
[----:B------:R-:W-:Y:S01]  /*1930*/  LOP3.LUT P2, RZ, R24, 0x4, RZ, 0xc0, !PT ;  /* 0x0000000418ff7812 */ /* 0x000fe2000784c0ff */
[----:B------:R-:W-:Y:S01]  /*1940*/  IMAD.IADD R9, R221, 0x1, -R22 ;  /* 0x00000001dd097824 */ /* 0x000fe200078e0a16 */
[----:B------:R-:W-:Y:S01]  /*1950*/  SHF.R.S32.HI R24, RZ, 0x1, R0 ;  /* 0x00000001ff187819 */ /* 0x000fe20000011400 */
[----:B------:R3:W-:Y:S01]  /*1960*/  LDGSTS.E.BYPASS.LTC128B.128 [R5+0xe080], [R238.64+0x80], !P0 ;  /* 0x0e080080ee057fae */ /* 0x0007e2000c101d46 */
[----:B------:R-:W-:-:S02]  /*1970*/  LEA.HI R15, R15, R2, RZ, 0x7 ;  /* 0x000000020f0f7211 */ /* 0x000fc400078f38ff */
[C---:B------:R-:W-:Y:S01]  /*1980*/  LOP3.LUT P0, RZ, R24.reuse, 0x2, RZ, 0xc0, !PT ;  /* 0x0000000218ff7812 */ /* 0x040fe2000780c0ff */
[----:B------:R-:W-:Y:S01]  /*1990*/  IMAD.SHL.U32 R24, R24, 0x40, RZ ;  /* 0x0000004018187824 */ /* 0x000fe200078e00ff */
[----:B------:R-:W-:Y:S01]  /*19a0*/  SHF.R.U32.HI R0, RZ, 0x4, R15 ;  /* 0x00000004ff007819 */ /* 0x000fe2000001160f */
[----:B------:R-:W-:Y:S01]  /*19b0*/  IMAD.SHL.U32 R15, R9, 0x40, RZ ;  /* 0x00000040090f7824 */ /* 0x000fe200078e00ff */
[----:B------:R1:W-:Y:S01]  /*19c0*/  @!P1 LDGSTS.E.BYPASS.LTC128B.128 [R19+0x18080], [R228.64] ;  /* 0x18080000e4139fae */ /* 0x0003e2000b901d46 */
[----:B------:R-:W-:Y:S02]  /*19d0*/  LOP3.LUT R14, R14, 0x18, RZ, 0xc0, !PT ;  /* 0x000000180e0e7812 */ /* 0x000fe400078ec0ff */
[----:B------:R-:W-:Y:S01]  /*19e0*/  LOP3.LUT R24, R24, 0xc0, RZ, 0xc0, !PT ;  /* 0x000000c018187812 */ /* 0x000fe200078ec0ff */
[----:B------:R-:W0:Y:S01]  /*19f0*/  LDGDEPBAR ;  /* 0x00000000000079af */ /* 0x000e220000000000 */
[----:B------:R-:W-:Y:S02]  /*1a00*/  LOP3.LUT R15, R15, 0x1c0, RZ, 0xc0, !PT ;  /* 0x000001c00f0f7812 */ /* 0x000fe400078ec0ff */
[----:B------:R-:W-:Y:S01]  /*1a10*/  LOP3.LUT R22, R24, 0x8, R17, 0xf8, !PT ;  /* 0x0000000818167812 */ /* 0x000fe200078ef811 */
[----:B------:R3:W-:Y:S01]  /*1a20*/  LDGSTS.E.BYPASS.LTC128B.128 [R5+0x12080], [R232.64], !P6 ;  /* 0x12080000e8057fae */ /* 0x0007e2000f101d46 */
[----:B------:R-:W-:-:S02]  /*1a30*/  ISETP.LE.OR P6, PT, R222, R221, !P2 ;  /* 0x000000ddde00720c */ /* 0x000fc400057c3670 */
[----:B------:R-:W-:Y:S02]  /*1a40*/  SHF.R.U32.HI R21, RZ, 0x3, R24 ;  /* 0x00000003ff157819 */ /* 0x000fe40000011618 */
[----:B------:R-:W-:Y:S02]  /*1a50*/  SHF.R.U32.HI R17, RZ, 0x3, R15 ;  /* 0x00000003ff117819 */ /* 0x000fe4000001160f */
[----:B------:R-:W-:Y:S02]  /*1a60*/  LOP3.LUT R24, R22, R21, RZ, 0x3c, !PT ;  /* 0x0000001516187212 */ /* 0x000fe400078e3cff */
[----:B------:R-:W-:Y:S01]  /*1a70*/  LOP3.LUT R22, R17, R15, R14, 0x1e, !PT ;  /* 0x0000000f11167212 */ /* 0x000fe200078e1e0e */
[----:B------:R-:W-:Y:S01]  /*1a80*/  IMAD.SHL.U32 R15, R18, 0x40, RZ ;  /* 0x00000040120f7824 */ /* 0x000fe200078e00ff */
[----:B------:R-:W-:Y:S01]  /*1a90*/  LOP3.LUT R17, R8, 0xffffffe0, RZ, 0xc0, !PT ;  /* 0xffffffe008117812 */ /* 0x000fe200078ec0ff */
[----:B------:R-:W-:Y:S01]  /*1aa0*/  IMAD.U32 R213, R213, 0x20, R24 ;  /* 0x00000020d5d57824 */ /* 0x000fe200078e0018 */
[----:B------:R-:W-:Y:S01]  /*1ab0*/  LOP3.LUT R214, R214, 0x8, RZ, 0xc0, !PT ;  /* 0x00000008d6d67812 */ /* 0x000fe200078ec0ff */
[----:B------:R-:W-:Y:S01]  /*1ac0*/  IMAD.IADD R235, R235, 0x1, R22 ;  /* 0x00000001ebeb7824 */ /* 0x000fe200078e0216 */
[----:B------:R-:W-:Y:S01]  /*1ad0*/  LOP3.LUT R15, R15, 0x1c0, RZ, 0xc0, !PT ;  /* 0x000001c00f0f7812 */ /* 0x000fe200078ec0ff */
[----:B------:R-:W-:Y:S01]  /*1ae0*/  IMAD.IADD R8, R2, 0x1, -R17 ;  /* 0x0000000102087824 */ /* 0x000fe200078e0a11 */
[----:B------:R-:W-:Y:S01]  /*1af0*/  LOP3.LUT R23, R23, 0x10, RZ, 0xc0, !PT ;  /* 0x0000001017177812 */ /* 0x000fe200078ec0ff */
[----:B------:R-:W-:Y:S01]  /*1b00*/  IMAD.SHL.U32 R235, R235, 0x2, RZ ;  /* 0x00000002ebeb7824 */ /* 0x000fe200078e00ff */
[----:B-1----:R-:W-:-:S02]  /*1b10*/  SEL R19, RZ, 0xffffffff, P5 ;  /* 0xffffffffff137807 */ /* 0x002fc40002800000 */
[----:B------:R-:W-:Y:S02]  /*1b20*/  ISETP.LE.OR P5, PT, R222, R221, !P3 ;  /* 0x000000ddde00720c */ /* 0x000fe40005fa3670 */
[----:B------:R-:W-:Y:S01]  /*1b30*/  SHF.R.U32.HI R17, RZ, 0x3, R15 ;  /* 0x00000003ff117819 */ /* 0x000fe2000001160f */
[----:B------:R-:W-:Y:S01]  /*1b40*/  IMAD.SHL.U32 R19, R19, 0x2, RZ ;  /* 0x0000000213137824 */ /* 0x000fe200078e00ff */
[----:B------:R-:W-:Y:S02]  /*1b50*/  LOP3.LUT R0, R23, 0x8, R0, 0xf8, !PT ;  /* 0x0000000817007812 */ /* 0x000fe400078ef800 */
[----:B------:R-:W-:Y:S02]  /*1b60*/  LOP3.LUT R15, R17, R15, R214, 0x1e, !PT ;  /* 0x0000000f110f7212 */ /* 0x000fe400078e1ed6 */
[----:B------:R-:W-:Y:S02]  /*1b70*/  SHF.R.S32.HI R7, RZ, 0x1f, R8 ;  /* 0x0000001fff077819 */ /* 0x000fe40000011408 */
[----:B------:R-:W-:Y:S01]  /*1b80*/  LOP3.LUT R218, R19, 0x2, R218, 0xe2, !PT ;  /* 0x0000000213da7812 */ /* 0x000fe200078ee2da */
[----:B------:R-:W-:Y:S01]  /*1b90*/  @!P1 IMAD.SHL.U32 R19, R2, 0x10, RZ ;  /* 0x0000001002139824 */ /* 0x000fe200078e00ff */
[----:B------:R-:W-:Y:S01]  /*1ba0*/  LEA.HI R7, R7, R8, RZ, 0x2 ;  /* 0x0000000807077211 */ /* 0x000fe200078f10ff */
[----:B------:R3:W-:Y:S01]  /*1bb0*/  LDGSTS.E.BYPASS.LTC128B.128 [R5+0x13080], [R232.64+0x40], !P5 ;  /* 0x13080040e8057fae */ /* 0x0007e2000e901d46 */
[----:B------:R-:W-:Y:S01]  /*1bc0*/  LOP3.LUT P5, RZ, R18, 0x2, RZ, 0xc0, !PT ;  /* 0x0000000212ff7812 */ /* 0x000fe200078ac0ff */
[----:B------:R-:W-:Y:S01]  /*1bd0*/  IMAD.IADD R210, R210, 0x1, R15 ;  /* 0x00000001d2d27824 */ /* 0x000fe200078e020f */
[----:B------:R-:W-:Y:S01]  /*1be0*/  SEL R204, R215, 0xfffffff0, !P0 ;  /* 0xfffffff0d7cc7807 */ /* 0x000fe20004000000 */
[----:B------:R3:W-:Y:S01]  /*1bf0*/  LDGSTS.E.BYPASS.LTC128B.128 [R5+0x14080], [R232.64+0x80], !P6 ;  /* 0x14080080e8057fae */ /* 0x0007e2000f101d46 */
[----:B------:R-:W-:Y:S01]  /*1c00*/  LOP3.LUT P6, RZ, R18, 0x4, RZ, 0xc0, !PT ;  /* 0x0000000412ff7812 */ /* 0x000fe200078cc0ff */
[----:B------:R-:W-:Y:S01]  /*1c10*/  IMAD.SHL.U32 R18, R3, 0x40, RZ ;  /* 0x0000004003127824 */ /* 0x000fe200078e00ff */
[----:B------:R-:W-:Y:S01]  /*1c20*/  SEL R207, R215, 0xfffffff0, !P5 ;  /* 0xfffffff0d7cf7807 */ /* 0x000fe20006800000 */
[----:B------:R3:W-:Y:S01]  /*1c30*/  @!P1 LDGSTS.E.BYPASS.LTC128B.128 [R19+0x18280], [R226.64] ;  /* 0x18280000e2139fae */ /* 0x0007e2000b901d46 */
[----:B------:R-:W-:-:S02]  /*1c40*/  ISETP.GE.AND P5, PT, R222, 0x41, PT ;  /* 0x00000041de00780c */ /* 0x000fc40003fa6270 */
[----:B------:R-:W-:Y:S01]  /*1c50*/  LOP3.LUT R18, R18, 0xc0, RZ, 0xc0, !PT ;  /* 0x000000c012127812 */ /* 0x000fe200078ec0ff */
[----:B------:R-:W0:Y:S01]  /*1c60*/  LDGDEPBAR ;  /* 0x00000000000079af */ /* 0x000e220000000000 */
[----:B------:R-:W-:Y:S01]  /*1c70*/  LOP3.LUT P0, RZ, R3, 0x2, RZ, 0xc0, !PT ;  /* 0x0000000203ff7812 */ /* 0x000fe2000780c0ff */
[C---:B------:R-:W-:Y:S01]  /*1c80*/  IMAD R3, R16.reuse, 0x200, R211 ;  /* 0x0000020010037824 */ /* 0x040fe200078e02d3 */
[--C-:B------:R-:W-:Y:S01]  /*1c90*/  SHF.R.U32.HI R17, RZ, 0x3, R18.reuse ;  /* 0x00000003ff117819 */ /* 0x100fe20000011612 */
[----:B------:R-:W0:Y:S01]  /*1ca0*/  LDGDEPBAR ;  /* 0x00000000000079af */ /* 0x000e220000000000 */
[----:B------:R-:W-:Y:S02]  /*1cb0*/  SHF.R.S32.HI R219, RZ, 0x2, R7 ;  /* 0x00000002ffdb7819 */ /* 0x000fe40000011407 */
[C---:B------:R-:W-:Y:S02]  /*1cc0*/  LOP3.LUT R0, R17.reuse, R0, R18, 0x1e, !PT ;  /* 0x0000000011007212 */ /* 0x040fe400078e1e12 */
[CC--:B------:R-:W-:Y:S01]  /*1cd0*/  LOP3.LUT R214, R17.reuse, R18.reuse, R214, 0x1e, !PT ;  /* 0x0000001211d67212 */ /* 0x0c0fe200078e1ed6 */
[----:B------:R-:W-:Y:S01]  /*1ce0*/  IMAD R219, R16, 0x10, R219 ;  /* 0x0000001010db7824 */ /* 0x000fe200078e02db */
[----:B------:R-:W-:Y:S01]  /*1cf0*/  LOP3.LUT R14, R17, R18, R14, 0x1e, !PT ;  /* 0x00000012110e7212 */ /* 0x000fe200078e1e0e */
[----:B------:R-:W-:Y:S01]  /*1d00*/  IMAD.IADD R217, R211, 0x1, R0 ;  /* 0x00000001d3d97824 */ /* 0x000fe200078e0200 */
[C---:B------:R-:W-:Y:S01]  /*1d10*/  IADD3 R234, R5.reuse, 0xc080, RZ ;  /* 0x0000c08005ea7810 */ /* 0x040fe20007ffe0ff */
[----:B------:R-:W-:Y:S01]  /*1d20*/  IMAD.MOV.U32 R0, RZ, RZ, 0x20 ;  /* 0x00000020ff007424 */ /* 0x000fe200078e00ff */
[----:B------:R-:W-:Y:S01]  /*1d30*/  IADD3 R231, R5, 0x12080, RZ ;  /* 0x0001208005e77810 */ /* 0x000fe20007ffe0ff */
[----:B------:R-:W-:Y:S01]  /*1d40*/  IMAD.IADD R214, R3, 0x1, R214 ;  /* 0x0000000103d67824 */ /* 0x000fe200078e02d6 */
[----:B------:R-:W-:Y:S01]  /*1d50*/  SEL R215, R215, 0xfffffff0, !P0 ;  /* 0xfffffff0d7d77807 */ /* 0x000fe20004000000 */
[----:B------:R-:W-:Y:S01]  /*1d60*/  IMAD.IADD R211, R211, 0x1, R14 ;  /* 0x00000001d3d37824 */ /* 0x000fe200078e020e */
[----:B------:R-:W-:-:S02]  /*1d70*/  SEL R0, R0, 0xffffffe0, !P6 ;  /* 0xffffffe000007807 */ /* 0x000fc40007000000 */
[----:B------:R-:W-:Y:S01]  /*1d80*/  IADD3 R3, R235, 0x18480, RZ ;  /* 0x00018480eb037810 */ /* 0x000fe20007ffe0ff */
[----:B------:R-:W-:Y:S05]  /*1d90*/  @!P5 BRA `(.L_x_784) ;  /* 0x000001700000d947 */ /* 0x000fea0003800000 */
[----:B------:R-:W-:Y:S01]  /*1da0*/  IMAD.MOV.U32 R16, RZ, RZ, c[0x0][0x208] ;  /* 0x00008200ff107624 */ /* 0x000fe200078e00ff */
[----:B------:R-:W-:Y:S01]  /*1db0*/  BSSY B0, `(.L_x_784) ;  /* 0x0000015000007945 */ /* 0x000fe20003800000 */
[----:B------:R-:W-:Y:S02]  /*1dc0*/  IMAD.MOV.U32 R13, RZ, RZ, 0x6 ;  /* 0x00000006ff0d7424 */ /* 0x000fe400078e00ff */
        /* <DEDUP_REMOVED lines=17> */
[----:B-1-3--:R-:W-:-:S05]  /*1ee0*/  SHF.L.U32 R5, R2, 0x4, RZ ;  /* 0x0000000402057819 */ /* 0x00afca00000006ff */
[----:B------:R1:W-:Y:S02]  /*1ef0*/  LDGSTS.E.BYPASS.LTC128B.128 [R5+0x18380], [R226.64+0x100] ;  /* 0x18380100e2057fae */ /* 0x0003e4000b901d46 */
.L_x_785:
[----:B------:R-:W-:Y:S05]  /*1f00*/  BSYNC B0 ;  /* 0x0000000000007941 */ /* 0x000fea0003800000 */
.L_x_784:
[----:B-1-3--:R-:W-:Y:S01]  /*1f10*/  SHF.R.S32.HI R5, RZ, 0x1f, R10 ;  /* 0x0000001fff057819 */ /* 0x00afe2000001140a */
[----:B------:R-:W0:Y:S01]  /*1f20*/  LDGDEPBAR ;  /* 0x00000000000079af */ /* 0x000e220000000000 */
[----:B------:R-:W-:Y:S01]  /*1f30*/  LOP3.LUT R7, R7, 0xfffffffc, RZ, 0xc0, !PT ;  /* 0xfffffffc07077812 */ /* 0x000fe200078ec0ff */
[----:B------:R-:W-:Y:S01]  /*1f40*/  IMAD.SHL.U32 R213, R213, 0x2, RZ ;  /* 0x00000002d5d57824 */ /* 0x000fe200078e00ff */
[----:B------:R-:W-:Y:S01]  /*1f50*/  LEA.HI R5, R5, R10, RZ, 0x2 ;  /* 0x0000000a05057211 */ /* 0x000fe200078f10ff */
[----:B------:R-:W-:Y:S01]  /*1f60*/  IMAD.SHL.U32 R212, R212, 0x2, RZ ;  /* 0x00000002d4d47824 */ /* 0x000fe200078e00ff */
[----:B------:R-:W-:Y:S01]  /*1f70*/  LOP3.LUT P0, RZ, R9, 0x4, RZ, 0xc0, !PT ;  /* 0x0000000409ff7812 */ /* 0x000fe2000780c0ff */
[----:B------:R-:W-:Y:S01]  /*1f80*/  IMAD.IADD R236, R8, 0x1, -R7 ;  /* 0x0000000108ec7824 */ /* 0x000fe200078e0a07 */
[----:B------:R-:W-:Y:S01]  /*1f90*/  LOP3.LUT R5, R5, 0xfffffffc, RZ, 0xc0, !PT ;  /* 0xfffffffc05057812 */ /* 0x000fe200078ec0ff */
[----:B------:R-:W-:Y:S01]  /*1fa0*/  IMAD.MOV.U32 R241, RZ, RZ, 0x1 ;  /* 0x00000001fff17424 */ /* 0x000fe200078e00ff */
[----:B------:R-:W-:Y:S01]  /*1fb0*/  IADD3 R242, R222, 0x3f, RZ ;  /* 0x0000003fdef27810 */ /* 0x000fe20007ffe0ff */
[----:B------:R-:W-:Y:S01]  /*1fc0*/  IMAD.MOV.U32 R244, RZ, RZ, RZ ;  /* 0x000000fffff47224 */ /* 0x000fe200078e00ff */
[----:B------:R-:W-:Y:S01]  /*1fd0*/  LEA R210, R210, 0x1c480, 0x1 ;  /* 0x0001c480d2d27811 */ /* 0x000fe200078e08ff */
[----:B------:R-:W-:Y:S01]  /*1fe0*/  IMAD.IADD R5, R10, 0x1, -R5 ;  /* 0x000000010a057824 */ /* 0x000fe200078e0a05 */
[----:B------:R-:W-:Y:S01]  /*1ff0*/  SHF.R.S32.HI R7, RZ, 0x1f, R242 ;  /* 0x0000001fff077819 */ /* 0x000fe200000114f2 */
[----:B------:R-:W-:Y:S01]  /*2000*/  IMAD.MOV.U32 R240, RZ, RZ, RZ ;  /* 0x000000fffff07224 */ /* 0x000fe200078e00ff */
[----:B------:R-:W-:Y:S01]  /*2010*/  LEA R208, R0, R210, 0x1 ;  /* 0x000000d200d07211 */ /* 0x000fe200078e08ff */
[----:B------:R-:W-:Y:S01]  /*2020*/  IMAD R209, R207, 0x2, R210 ;  /* 0x00000002cfd17824 */ /* 0x000fe200078e02d2 */
        /* <DEDUP_REMOVED lines=60> */
.L_x_788:
        /* <DEDUP_REMOVED lines=126> */
.L_x_786:
[-C--:B-1234-:R-:W-:Y:S01]  /*2bd0*/  HMMA.16816.F32 R36, R164, R168.reuse, RZ ;  /* 0x000000a8a424723c */ /* 0x09efe200000018ff */
[----:B------:R-:W-:Y:S02]  /*2be0*/  LDSM.16.M88.4 R196, [R213+0x8080] ;  /* 0x00808000d5c4783b */ /* 0x000fe40000000200 */
[----:B------:R-:W-:Y:S01]  /*2bf0*/  ISETP.GT.AND P5, PT, R236, RZ, PT ;  /* 0x000000ffec00720c */ /* 0x000fe20003fa4270 */
[----:B------:R-:W-:Y:S01]  /*2c00*/  IMAD R3, R206, 0x1800, RZ ;  /* 0x00001800ce037824 */ /* 0x000fe200078e02ff */
[----:B------:R-:W-:Y:S02]  /*2c10*/  ISETP.GT.AND P0, PT, R236, 0x1, PT ;  /* 0x00000001ec00780c */ /* 0x000fe40003f04270 */
[----:B------:R-:W-:Y:S01]  /*2c20*/  FSEL R4, R4, -INF , P5 ;  /* 0xff80000004047808 */ /* 0x000fe20002800000 */
[C---:B------:R-:W-:Y:S01]  /*2c30*/  HMMA.16816.F32 R40, R172.reuse, R168, RZ ;  /* 0x000000a8ac28723c */ /* 0x040fe200000018ff */
[----:B------:R-:W0:Y:S01]  /*2c40*/  LDGDEPBAR ;  /* 0x00000000000079af */ /* 0x000e220000000000 */
[----:B------:R-:W-:Y:S04]  /*2c50*/  ISETP.GT.AND P6, PT, R236, 0x20, PT ;  /* 0x00000020ec00780c */ /* 0x000fe80003fc4270 */
[----:B------:R-:W-:Y:S02]  /*2c60*/  FSEL R16, R16, -INF , P6 ;  /* 0xff80000010107808 */ /* 0x000fe40003000000 */
[-C--:B------:R-:W-:Y:S01]  /*2c70*/  HMMA.16816.F32 R44, R172, R170.reuse, RZ ;  /* 0x000000aaac2c723c */ /* 0x080fe200000018ff */
[--C-:B------:R-:W-:Y:S03]  /*2c80*/  IADD3 R168, R214, 0x800, R3.reuse ;  /* 0x00000800d6a87810 */ /* 0x100fe60007ffe003 */
[----:B------:R-:W-:Y:S02]  /*2c90*/  IADD3 R169, R215, 0x800, R3 ;  /* 0x00000800d7a97810 */ /* 0x000fe40007ffe003 */
[----:B------:R-:W-:Y:S02]  /*2ca0*/  SHF.L.U32 R2, R168, 0x1, RZ ;  /* 0x00000001a8027819 */ /* 0x000fe400000006ff */
[C---:B------:R-:W-:Y:S03]  /*2cb0*/  HMMA.16816.F32 R48, R164.reuse, R170, RZ ;  /* 0x000000aaa430723c */ /* 0x040fe600000018ff */
[----:B------:R-:W1:Y:S01]  /*2cc0*/  LDSM.16.M88.4 R192, [R2+0x12080] ;  /* 0x0120800002c0783b */ /* 0x000e620000000200 */
[----:B------:R-:W-:Y:S04]  /*2cd0*/  IADD3 R169, R214, R169, RZ ;  /* 0x000000a9d6a97210 */ /* 0x000fe80007ffe0ff */
[-C--:B------:R-:W-:Y:S01]  /*2ce0*/  HMMA.16816.F32 R52, R164, R64.reuse, RZ ;  /* 0x00000040a434723c */ /* 0x080fe200000018ff */
[----:B------:R-:W-:Y:S02]  /*2cf0*/  SHF.L.U32 R3, R169, 0x1, RZ ;  /* 0x00000001a9037819 */ /* 0x000fe400000006ff */
[----:B------:R-:W2:Y:S05]  /*2d00*/  LDSM.16.M88.4 R200, [R2+0x12880] ;  /* 0x0128800002c8783b */ /* 0x000eaa0000000200 */
[C---:B------:R-:W-:Y:S03]  /*2d10*/  HMMA.16816.F32 R56, R172.reuse, R64, RZ ;  /* 0x00000040ac38723c */ /* 0x040fe600000018ff */
[----:B------:R-:W-:Y:S05]  /*2d20*/  LDSM.16.M88.4 R168, [R3+0x12080] ;  /* 0x0120800003a8783b */ /* 0x000fea0000000200 */
[-C--:B------:R-:W-:Y:S03]  /*2d30*/  HMMA.16816.F32 R60, R172, R66.reuse, RZ ;  /* 0x00000042ac3c723c */ /* 0x080fe600000018ff */
[----:B------:R-:W-:Y:S05]  /*2d40*/  LDSM.16.M88.4 R172, [R204+0x8080] ;  /* 0x00808000ccac783b */ /* 0x000fea0000000200 */
[----:B------:R-:W-:Y:S03]  /*2d50*/  HMMA.16816.F32 R64, R164, R66, RZ ;  /* 0x00000042a440723c */ /* 0x000fe600000018ff */
[----:B------:R-:W3:Y:S05]  /*2d60*/  LDSM.16.M88.4 R164, [R213+0x9080] ;  /* 0x00908000d5a4783b */ /* 0x000eea0000000200 */
[-C--:B------:R-:W-:Y:S08]  /*2d70*/  HMMA.16816.F32 R36, R176, R180.reuse, R36 ;  /* 0x000000b4b024723c */ /* 0x080ff00000001824 */
        /* <DEDUP_REMOVED lines=9> */
[----:B------:R-:W4:Y:S02]  /*2e10*/  MUFU.EX2 R181, R181 ;  /* 0x000000b500b57308 */ /* 0x000f240000000800 */
[----:B------:R-:W-:Y:S02]  /*2e20*/  FFMA.FTZ R182, R16, c[0x0][0x29c], -R249 ;  /* 0x0000a70010b67a23 */ /* 0x000fe400000108f9 */
[--C-:B------:R-:W-:Y:S02]  /*2e30*/  FFMA.FTZ R183, R183, c[0x0][0x29c], -R246.reuse ;  /* 0x0000a700b7b77a23 */ /* 0x100fe400000108f6 */
[C---:B------:R-:W-:Y:S04]  /*2e40*/  HMMA.16816.F32 R56, R184.reuse, R188, R56 ;  /* 0x000000bcb838723c */ /* 0x040fe80000001838 */
[----:B------:R-:W5:Y:S03]  /*2e50*/  MUFU.EX2 R182, R182 ;  /* 0x000000b600b67308 */ /* 0x000f660000000800 */
        /* <DEDUP_REMOVED lines=8> */
[----:B------:R-:W-:Y:S01]  /*2ee0*/  FSEL R185, R11, -INF , P0 ;  /* 0xff8000000bb97808 */ /* 0x000fe20000000000 */
[----:B------:R-:W-:Y:S03]  /*2ef0*/  FFMA.FTZ R188, R188, c[0x0][0x29c], -R247 ;  /* 0x0000a700bcbc7a23 */ /* 0x000fe600000108f7 */
[-C--:B-1----:R-:W-:Y:S01]  /*2f00*/  HMMA.16816.F32 R36, R192, R196.reuse, R36 ;  /* 0x000000c4c024723c */ /* 0x082fe20000001824 */
[----:B------:R-:W-:Y:S04]  /*2f10*/  MUFU.EX2 R189, R189 ;  /* 0x000000bd00bd7308 */ /* 0x000fe80000000800 */
[--C-:B------:R-:W-:Y:S03]  /*2f20*/  FFMA.FTZ R185, R185, c[0x0][0x29c], -R246.reuse ;  /* 0x0000a700b9b97a23 */ /* 0x100fe600000108f6 */
[C---:B--2---:R-:W-:Y:S03]  /*2f30*/  HMMA.16816.F32 R40, R200.reuse, R196, R40 ;  /* 0x000000c4c828723c */ /* 0x044fe60000001828 */
[----:B------:R-:W-:Y:S04]  /*2f40*/  MUFU.EX2 R188, R188 ;  /* 0x000000bc00bc7308 */ /* 0x000fe80000000800 */
        /* <DEDUP_REMOVED lines=24> */
[-C--:B------:R-:W-:Y:S05]  /*30d0*/  HMMA.16816.F32 R36, R168, R172.reuse, R36 ;  /* 0x000000aca824723c */ /* 0x080fea0000001824 */
[----:B------:R-:W-:Y:S02]  /*30e0*/  FSEL R192, R12, -INF , P6 ;  /* 0xff8000000cc07808 */ /* 0x000fe40003000000 */
[----:B------:R-:W-:Y:S01]  /*30f0*/  LDSM.16.M88.4 R12, [R213+0xa080] ;  /* 0x00a08000d50c783b */ /* 0x000fe20000000200 */
[C---:B----4-:R-:W-:Y:S04]  /*3100*/  HMMA.16816.F32 R40, R176.reuse, R172, R40 ;  /* 0x000000acb028723c */ /* 0x050fe80000001828 */
        /* <DEDUP_REMOVED lines=32> */
[----:B----4-:R-:W-:Y:S03]  /*3310*/  IMAD R2, R206, 0x1800, R217 ;  /* 0x00001800ce027824 */ /* 0x010fe600078e02d9 */
[----:B------:R-:W-:Y:S01]  /*3320*/  FFMA.FTZ R195, R195, c[0x0][0x29c], -R246 ;  /* 0x0000a700c3c37a23 */ /* 0x000fe200000108f6 */
[----:B------:R-:W-:Y:S01]  /*3330*/  MUFU.EX2 R249, R249 ;  /* 0x000000f900f97308 */ /* 0x000fe20000000800 */
[-C--:B---3--:R-:W-:Y:S01]  /*3340*/  HMMA.16816.F32 R36, R8, R12.reuse, R36 ;  /* 0x0000000c0824723c */ /* 0x088fe20000001824 */
[----:B------:R-:W3:Y:S04]  /*3350*/  LDSM.16.M88.4 R4, [R3+0x13080] ;  /* 0x013080000304783b */ /* 0x000ee80000000200 */
[--C-:B------:R-:W-:Y:S01]  /*3360*/  FFMA.FTZ R26, R199, c[0x0][0x29c], -R248.reuse ;  /* 0x0000a700c71a7a23 */ /* 0x100fe200000108f8 */
[----:B------:R-:W-:Y:S01]  /*3370*/  FSEL R197, R34, -INF , P5 ;  /* 0xff80000022c57808 */ /* 0x000fe20002800000 */
[--C-:B------:R-:W-:Y:S01]  /*3380*/  FFMA.FTZ R176, R203, c[0x0][0x29c], -R248.reuse ;  /* 0x0000a700cbb07a23 */ /* 0x100fe200000108f8 */
[C---:B-1----:R-:W-:Y:S01]  /*3390*/  HMMA.16816.F32 R40, R16.reuse, R12, R40 ;  /* 0x0000000c1028723c */ /* 0x042fe20000001828 */
[----:B------:R-:W-:Y:S03]  /*33a0*/  MUFU.EX2 R178, R178 ;  /* 0x000000b200b27308 */ /* 0x000fe60000000800 */
[--C-:B------:R-:W-:Y:S02]  /*33b0*/  FFMA.FTZ R34, R197, c[0x0][0x29c], -R248.reuse ;  /* 0x0000a700c5227a23 */ /* 0x100fe400000108f8 */
[--C-:B------:R-:W-:Y:S02]  /*33c0*/  FFMA.FTZ R177, R201, c[0x0][0x29c], -R248.reuse ;  /* 0x0000a700c9b17a23 */ /* 0x100fe400000108f8 */
[-C--:B------:R-:W-:Y:S03]  /*33d0*/  HMMA.16816.F32 R44, R16, R14.reuse, R44 ;  /* 0x0000000e102c723c */ /* 0x080fe6000000182c */
[----:B------:R-:W-:Y:S01]  /*33e0*/  MUFU.EX2 R26, R26 ;  /* 0x0000001a001a7308 */ /* 0x000fe20000000800 */
[----:B------:R-:W-:Y:S04]  /*33f0*/  FFMA.FTZ R248, R35, c[0x0][0x29c], -R248 ;  /* 0x0000a70023f87a23 */ /* 0x000fe800000108f8 */
        /* <DEDUP_REMOVED lines=12> */
[----:B------:R-:W-:Y:S01]  /*34c0*/  SHF.L.U32 R166, R2, 0x1, RZ ;  /* 0x0000000102a67819 */ /* 0x000fe200000006ff */
[-C--:B---3--:R-:W-:Y:S05]  /*34d0*/  HMMA.16816.F32 R36, R4, R20.reuse, R36 ;  /* 0x000000140424723c */ /* 0x088fea0000001824 */
[--C-:B------:R-:W-:Y:S01]  /*34e0*/  FFMA.FTZ R9, R186, c[0x0][0x29c], -R247.reuse ;  /* 0x0000a700ba097a23 */ /* 0x100fe200000108f7 */
[----:B------:R-:W-:Y:S01]  /*34f0*/  MUFU.EX2 R179, R179 ;  /* 0x000000b300b37308 */ /* 0x000fe20000000800 */
[--C-:B------:R-:W-:Y:S01]  /*3500*/  FFMA.FTZ R8, R192, c[0x0][0x29c], -R247.reuse ;  /* 0x0000a700c0087a23 */ /* 0x100fe200000108f7 */
[C---:B-1----:R-:W-:Y:S04]  /*3510*/  HMMA.16816.F32 R40, R12.reuse, R20, R40 ;  /* 0x000000140c28723c */ /* 0x042fe80000001828 */
[--C-:B------:R-:W-:Y:S03]  /*3520*/  FFMA.FTZ R11, R190, c[0x0][0x29c], -R247.reuse ;  /* 0x0000a700be0b7a23 */ /* 0x100fe600000108f7 */
        /* <DEDUP_REMOVED lines=18> */
[----:B------:R-:W1:Y:S01]  /*3650*/  MUFU.EX2 R11, R11 ;  /* 0x0000000b000b7308 */ /* 0x000e620000000800 */
[--C-:B--2---:R-:W-:Y:S02]  /*3660*/  FADD.FTZ R22, R53, -R10.reuse ;  /* 0x8000000a35167221 */ /* 0x104fe40000010000 */
[--C-:B------:R-:W-:Y:S02]  /*3670*/  FADD.FTZ R4, R37, -R10.reuse ;  /* 0x8000000a25047221 */ /* 0x100fe40000010000 */
[--C-:B------:R-:W-:Y:S03]  /*3680*/  FADD.FTZ R18, R49, -R10.reuse ;  /* 0x8000000a31127221 */ /* 0x100fe60000010000 */
[C---:B------:R-:W-:Y:S02]  /*3690*/  FMUL.FTZ R6, R181.reuse, R4 ;  /* 0x00000004b5067220 */ /* 0x040fe40000410000 */
[----:B------:R-:W2:Y:S01]  /*36a0*/  LDS R4, [R245+0x18300] ;  /* 0x01830000f5047984 */ /* 0x000ea20000000800 */
[--C-:B------:R-:W-:Y:S01]  /*36b0*/  FADD.FTZ R5, R36, -R10.reuse ;  /* 0x8000000a24057221 */ /* 0x100fe20000010000 */
[----:B------:R-:W2:Y:S01]  /*36c0*/  MUFU.EX2 R16, R16 ;  /* 0x0000001000107308 */ /* 0x000ea20000000800 */
[--C-:B------:R-:W-:Y:S01]  /*36d0*/  FADD.FTZ R7, R48, -R10.reuse ;  /* 0x8000000a30077221 */ /* 0x100fe20000010000 */
[----:B------:R-:W2:Y:S01]  /*36e0*/  LDS R245, [R245+0x18320] ;  /* 0x01832000f5f57984 */ /* 0x000ea20000000800 */
[--C-:B------:R-:W-:Y:S02]  /*36f0*/  FADD.FTZ R15, R52, -R10.reuse ;  /* 0x8000000a340f7221 */ /* 0x100fe40000010000 */
[----:B------:R-:W-:Y:S01]  /*3700*/  FMUL.FTZ R5, R180, R5 ;  /* 0x00000005b4057220 */ /* 0x000fe20000410000 */
[----:B------:R-:W-:Y:S01]  /*3710*/  F2FP.PACK_AB R180, R181, R180 ;  /* 0x000000b4b5b4723e */ /* 0x000fe200000000ff */
[----:B-----5:R-:W-:Y:S01]  /*3720*/  FMUL.FTZ R7, R182, R7 ;  /* 0x00000007b6077220 */ /* 0x020fe20000410000 */
[C---:B------:R-:W-:Y:S01]  /*3730*/  F2FP.PACK_AB R182, R187.reuse, R182 ;  /* 0x000000b6bbb6723e */ /* 0x040fe200000000ff */
[----:B------:R-:W-:Y:S01]  /*3740*/  FMUL.FTZ R18, R187, R18 ;  /* 0x00000012bb127220 */ /* 0x000fe20000410000 */
[----:B------:R-:W5:Y:S01]  /*3750*/  MUFU.EX2 R247, R247 ;  /* 0x000000f700f77308 */ /* 0x000f620000000800 */
        /* <DEDUP_REMOVED lines=8> */
[--C-:B-1----:R-:W-:Y:S01]  /*37e0*/  FADD.FTZ R30, R51, -R12.reuse ;  /* 0x8000000c331e7221 */ /* 0x102fe20000010000 */
[----:B------:R-:W-:Y:S01]  /*37f0*/  MUFU.EX2 R21, R21 ;  /* 0x0000001500157308 */ /* 0x000fe20000000800 */
[--C-:B------:R-:W-:Y:S01]  /*3800*/  FADD.FTZ R48, R55, -R12.reuse ;  /* 0x8000000c37307221 */ /* 0x100fe20000010000 */
[----:B------:R-:W-:Y:S01]  /*3810*/  F2FP.PACK_AB R64, R32, R189 ;  /* 0x000000bd2040723e */ /* 0x000fe200000000ff */
[--C-:B------:R-:W-:Y:S01]  /*3820*/  FADD.FTZ R7, R38, -R12.reuse ;  /* 0x8000000c26077221 */ /* 0x100fe20000010000 */
[----:B------:R-:W-:Y:S01]  /*3830*/  F2FP.PACK_AB R184, R193, R184 ;  /* 0x000000b8c1b8723e */ /* 0x000fe200000000ff */
[--C-:B------:R-:W-:Y:S02]  /*3840*/  FADD.FTZ R28, R39, -R12.reuse ;  /* 0x8000000c271c7221 */ /* 0x100fe40000010000 */
[--C-:B------:R-:W-:Y:S02]  /*3850*/  FADD.FTZ R15, R50, -R12.reuse ;  /* 0x8000000c320f7221 */ /* 0x100fe40000010000 */
[--C-:B------:R-:W-:Y:S01]  /*3860*/  FADD.FTZ R17, R54, -R12.reuse ;  /* 0x8000000c36117221 */ /* 0x100fe20000010000 */
[----:B------:R-:W1:Y:S01]  /*3870*/  MUFU.EX2 R20, R20 ;  /* 0x0000001400147308 */ /* 0x000e620000000800 */
[--C-:B------:R-:W-:Y:S02]  /*3880*/  FADD.FTZ R19, R66, -R12.reuse ;  /* 0x8000000c42137221 */ /* 0x100fe40000010000 */
[----:B------:R-:W-:Y:S02]  /*3890*/  FADD.FTZ R12, R67, -R12 ;  /* 0x8000000c430c7221 */ /* 0x000fe40000010000 */
[----:B------:R-:W-:Y:S02]  /*38a0*/  FMUL.FTZ R28, R33, R28 ;  /* 0x0000001c211c7220 */ /* 0x000fe40000410000 */
[----:B------:R-:W-:Y:S01]  /*38b0*/  FMUL.FTZ R19, R34, R19 ;  /* 0x0000001322137220 */ /* 0x000fe20000410000 */
[C---:B------:R-:W-:Y:S01]  /*38c0*/  F2FP.PACK_AB R34, R35.reuse, R34 ;  /* 0x000000222322723e */ /* 0x040fe200000000ff */
[----:B------:R-:W-:Y:S01]  /*38d0*/  FMUL.FTZ R12, R35, R12 ;  /* 0x0000000c230c7220 */ /* 0x000fe20000410000 */
[----:B------:R-:W-:Y:S01]  /*38e0*/  MUFU.EX2 R195, R195 ;  /* 0x000000c300c37308 */ /* 0x000fe20000000800 */
[----:B------:R-:W-:Y:S01]  /*38f0*/  FMUL.FTZ R5, R24, R5 ;  /* 0x0000000518057220 */ /* 0x000fe20000410000 */
[C---:B------:R-:W-:Y:S01]  /*3900*/  F2FP.PACK_AB R24, R249.reuse, R24 ;  /* 0x00000018f918723e */ /* 0x040fe200000000ff */
[----:B------:R-:W-:Y:S01]  /*3910*/  FMUL.FTZ R10, R249, R10 ;  /* 0x0000000af90a7220 */ /* 0x000fe20000410000 */
[----:B------:R-:W-:Y:S01]  /*3920*/  F2FP.PACK_AB R52, R12, R19 ;  /* 0x000000130c34723e */ /* 0x000fe200000000ff */
[----:B------:R-:W-:Y:S01]  /*3930*/  FMUL.FTZ R7, R26, R7 ;  /* 0x000000071a077220 */ /* 0x000fe20000410000 */
[----:B------:R-:W-:Y:S01]  /*3940*/  F2FP.PACK_AB R26, R33, R26 ;  /* 0x0000001a211a723e */ /* 0x000fe200000000ff */
[--C-:B--2---:R-:W-:Y:S01]  /*3950*/  FADD.FTZ R12, R41, -R4.reuse ;  /* 0x80000004290c7221 */ /* 0x104fe20000010000 */
[----:B------:R-:W-:Y:S01]  /*3960*/  F2FP.PACK_AB R50, R10, R5 ;  /* 0x000000050a32723e */ /* 0x000fe200000000ff */
[--C-:B------:R-:W-:Y:S01]  /*3970*/  FADD.FTZ R5, R40, -R4.reuse ;  /* 0x8000000428057221 */ /* 0x100fe20000010000 */
[----:B------:R-:W-:Y:S01]  /*3980*/  F2FP.PACK_AB R28, R28, R7 ;  /* 0x000000071c1c723e */ /* 0x000fe200000000ff */
[--C-:B------:R-:W-:Y:S01]  /*3990*/  FADD.FTZ R7, R44, -R4.reuse ;  /* 0x800000042c077221 */ /* 0x100fe20000010000 */
[----:B------:R2:W-:Y:S01]  /*39a0*/  STS [R235+0x18880], R26 ;  /* 0x0188801aeb007388 */ /* 0x0005e20000000800 */
[--C-:B------:R-:W-:Y:S01]  /*39b0*/  FADD.FTZ R54, R45, -R4.reuse ;  /* 0x800000042d367221 */ /* 0x100fe20000010000 */
[----:B------:R-:W2:Y:S01]  /*39c0*/  MUFU.EX2 R10, R27 ;  /* 0x0000001b000a7308 */ /* 0x000ea20000000800 */
[----:B------:R-:W-:Y:S01]  /*39d0*/  FMUL.FTZ R5, R188, R5 ;  /* 0x00000005bc057220 */ /* 0x000fe20000410000 */
[C---:B---3--:R-:W-:Y:S01]  /*39e0*/  F2FP.PACK_AB R188, R9.reuse, R188 ;  /* 0x000000bc09bc723e */ /* 0x048fe200000000ff */
[----:B------:R-:W-:Y:S01]  /*39f0*/  FMUL.FTZ R12, R9, R12 ;  /* 0x0000000c090c7220 */ /* 0x000fe20000410000 */
[----:B------:R-:W-:Y:S01]  /*3a00*/  STS [R237], R182 ;  /* 0x000000b6ed007388 */ /* 0x000fe20000000800 */
[----:B----4-:R-:W-:Y:S01]  /*3a10*/  FMUL.FTZ R7, R8, R7 ;  /* 0x0000000708077220 */ /* 0x010fe20000410000 */
[C---:B------:R-:W-:Y:S01]  /*3a20*/  F2FP.PACK_AB R8, R11.reuse, R8 ;  /* 0x000000080b08723e */ /* 0x040fe200000000ff */
[----:B------:R-:W-:Y:S01]  /*3a30*/  FMUL.FTZ R54, R11, R54 ;  /* 0x000000360b367220 */ /* 0x000fe20000410000 */
[----:B------:R-:W-:Y:S01]  /*3a40*/  F2FP.PACK_AB R12, R12, R5 ;  /* 0x000000050c0c723e */ /* 0x000fe200000000ff */
[--C-:B------:R-:W-:Y:S02]  /*3a50*/  FADD.FTZ R9, R56, -R4.reuse ;  /* 0x8000000438097221 */ /* 0x100fe40000010000 */
[--C-:B------:R-:W-:Y:S01]  /*3a60*/  FADD.FTZ R56, R57, -R4.reuse ;  /* 0x8000000439387221 */ /* 0x100fe20000010000 */
[----:B------:R-:W-:Y:S01]  /*3a70*/  F2FP.PACK_AB R54, R54, R7 ;  /* 0x000000073636723e */ /* 0x000fe200000000ff */
[--C-:B------:R-:W-:Y:S02]  /*3a80*/  FADD.FTZ R11, R60, -R4.reuse ;  /* 0x800000043c0b7221 */ /* 0x100fe40000010000 */
[----:B------:R-:W-:Y:S02]  /*3a90*/  FADD.FTZ R4, R61, -R4 ;  /* 0x800000043d047221 */ /* 0x000fe40000010000 */
[----:B------:R-:W-:Y:S01]  /*3aa0*/  FMUL.FTZ R11, R16, R11 ;  /* 0x0000000b100b7220 */ /* 0x000fe20000410000 */
[C---:B-----5:R-:W-:Y:S01]  /*3ab0*/  F2FP.PACK_AB R16, R247.reuse, R16 ;  /* 0x00000010f710723e */ /* 0x060fe200000000ff */
        /* <DEDUP_REMOVED lines=10> */
[----:B------:R-:W-:Y:S01]  /*3b60*/  F2FP.PACK_AB R178, R179, R178 ;  /* 0x000000b2b3b2723e */ /* 0x000fe200000000ff */
[----:B------:R3:W-:Y:S01]  /*3b70*/  STS [R235+0x19880], R4 ;  /* 0x01988004eb007388 */ /* 0x0007e20000000800 */
[----:B-1----:R-:W-:Y:S01]  /*3b80*/  FMUL.FTZ R9, R20, R9 ;  /* 0x0000000914097220 */ /* 0x002fe20000410000 */
[----:B------:R-:W-:Y:S01]  /*3b90*/  F2FP.PACK_AB R20, R21, R20 ;  /* 0x000000141514723e */ /* 0x000fe200000000ff */
[----:B------:R-:W-:Y:S01]  /*3ba0*/  FMUL.FTZ R30, R177, R30 ;  /* 0x0000001eb11e7220 */ /* 0x000fe20000410000 */
[----:B------:R-:W-:Y:S01]  /*3bb0*/  STS [R235+0x19480], R188 ;  /* 0x019480bceb007388 */ /* 0x000fe20000000800 */
[----:B--2---:R-:W-:Y:S01]  /*3bc0*/  F2FP.PACK_AB R26, R10, R195 ;  /* 0x000000c30a1a723e */ /* 0x004fe200000000ff */
[--C-:B------:R-:W-:Y:S02]  /*3bd0*/  FADD.FTZ R5, R43, -R245.reuse ;  /* 0x800000f52b057221 */ /* 0x100fe40000010000 */
[----:B------:R-:W3:Y:S01]  /*3be0*/  MUFU.EX2 R246, R246 ;  /* 0x000000f600f67308 */ /* 0x000ee20000000800 */
[----:B------:R1:W-:Y:S01]  /*3bf0*/  STS [R237+0x1000], R8 ;  /* 0x00100008ed007388 */ /* 0x0003e20000000800 */
[--C-:B------:R-:W-:Y:S01]  /*3c00*/  FADD.FTZ R66, R42, -R245.reuse ;  /* 0x800000f52a427221 */ /* 0x100fe20000010000 */
[----:B------:R-:W-:Y:S01]  /*3c10*/  F2FP.PACK_AB R30, R30, R15 ;  /* 0x0000000f1e1e723e */ /* 0x000fe200000000ff */
        /* <DEDUP_REMOVED lines=16> */
[--C-:B------:R-:W-:Y:S01]  /*3d20*/  FADD.FTZ R62, R62, -R245.reuse ;  /* 0x800000f53e3e7221 */ /* 0x100fe20000010000 */
[----:B------:R-:W-:Y:S01]  /*3d30*/  F2FP.PACK_AB R56, R56, R9 ;  /* 0x000000093838723e */ /* 0x000fe200000000ff */
[----:B------:R-:W-:Y:S01]  /*3d40*/  FMUL.FTZ R58, R195, R58 ;  /* 0x0000003ac33a7220 */ /* 0x000fe20000410000 */
[----:B---3--:R-:W-:Y:S01]  /*3d50*/  F2FP.PACK_AB R4, R246, R13 ;  /* 0x0000000df604723e */ /* 0x008fe200000000ff */
        /* <DEDUP_REMOVED lines=12> */
[----:B------:R-:W-:Y:S08]  /*3e20*/  BAR.SYNC.DEFER_BLOCKING 0x0 ;  /* 0x0000000000007b1d */ /* 0x000ff00000010000 */
        /* <DEDUP_REMOVED lines=121> */
.L_x_787:
        /* <DEDUP_REMOVED lines=237> */
.L_x_783:
[----:B------:R-:W-:Y:S05]  /*5490*/  @P1 EXIT ;  /* 0x000000000000194d */ /* 0x000fea0003800000 */
[----:B------:R-:W-:-:S04]  /*54a0*/  ISETP.NE.U32.AND P2, PT, RZ, c[0x0][0x360], PT ;  /* 0x0000d800ff007a0c */ /* 0x000fc80003f45070 */
[----:B------:R-:W-:-:S13]  /*54b0*/  ISETP.NE.AND.EX P2, PT, RZ, c[0x0][0x364], PT, P2 ;  /* 0x0000d900ff007a0c */ /* 0x000fda0003f45320 */
[----:B------:R-:W-:-:S04]  /*54c0*/  @P2 IMAD.MOV.U32 R0, RZ, RZ, 0x4 ;  /* 0x00000004ff002424 */ /* 0x000fc800078e00ff */
[----:B-1----:R-:W-:-:S05]  /*54d0*/  @P2 IMAD.WIDE R10, R223, R0, c[0x0][0x360] ;  /* 0x0000d800df0a2625 */ /* 0x002fca00078e0200 */
[----:B------:R-:W2:Y:S01]  /*54e0*/  @P2 LDG.E R0, [R10.64] ;  /* 0x000000060a002981 */ /* 0x000ea2000c1e1900 */
[----:B------:R-:W1:Y:S01]  /*54f0*/  S2UR UR5, SR_CTAID.X ;  /* 0x00000000000579c3 */ /* 0x000e620000002500 */
[----:B------:R-:W-:Y:S02]  /*5500*/  MOV R2, 0x1 ;  /* 0x0000000100027802 */ /* 0x000fe40000000f00 */
[----:B------:R-:W3:Y:S04]  /*5510*/  S2R R4, SR_CTAID.Y ;  /* 0x0000000000047919 */ /* 0x000ee80000002600 */
[----:B------:R-:W-:Y:S01]  /*5520*/  BAR.SYNC.DEFER_BLOCKING 0x1, 0x100 ;  /* 0x0044000000007b1d */ /* 0x000fe20000010000 */
[----:B------:R-:W-:-:S05]  /*5530*/  ISETP.NE.AND P0, PT, R2, c[0x0][0x338], PT ;  /* 0x0000ce0002007a0c */ /* 0x000fca0003f05270 */
[----:B------:R-:W4:Y:S01]  /*5540*/  S2R R9, SR_TID.X ;  /* 0x0000000000097919 */ /* 0x000f220000002100 */
[----:B-1----:R-:W-:-:S04]  /*5550*/  UIMAD UR5, UR5, 0x3000, URZ ;  /* 0x00003000050578a4 */ /* 0x002fc8000f8e023f */
[----:B------:R-:W-:Y:S01]  /*5560*/  USHF.R.S32.HI UR4, URZ, 0x1f, UR5 ;  /* 0x0000001f3f047899 */ /* 0x000fe20008011405 */
[----:B--2---:R-:W-:-:S05]  /*5570*/  @P2 IMAD R3, R223, 0x80, R0 ;  /* 0x00000080df032824 */ /* 0x004fca00078e0200 */
[----:B------:R-:W-:-:S04]  /*5580*/  @P2 SHF.R.S32.HI R0, RZ, 0x1f, R3 ;  /* 0x0000001fff002819 */ /* 0x000fc80000011403 */
[----:B------:R-:W-:-:S04]  /*5590*/  @P2 LEA.HI R0, R0, R3, RZ, 0x7 ;  /* 0x0000000300002211 */ /* 0x000fc800078f38ff */
[----:B------:R-:W-:Y:S01]  /*55a0*/  @P2 SHF.R.S32.HI R6, RZ, 0x7, R0 ;  /* 0x00000007ff062819 */ /* 0x000fe20000011400 */
[----:B---3--:R-:W-:-:S04]  /*55b0*/  @P0 IMAD.HI.U32 R0, R4, c[0x0][0x33c], RZ ;  /* 0x0000cf0004000a27 */ /* 0x008fc800078e00ff */
[----:B------:R-:W-:Y:S01]  /*55c0*/  @P2 IMAD R6, R6, 0x3000, RZ ;  /* 0x0000300006062824 */ /* 0x000fe200078e02ff */
[----:B------:R-:W-:Y:S02]  /*55d0*/  @P0 SHF.R.U32.HI R4, RZ, c[0x0][0x340], R0 ;  /* 0x0000d000ff040a19 */ /* 0x000fe40000011600 */
[----:B----4-:R-:W-:Y:S02]  /*55e0*/  SHF.R.S32.HI R0, RZ, 0x1f, R9 ;  /* 0x0000001fff007819 */ /* 0x010fe40000011409 */
[----:B------:R-:W-:Y:S02]  /*55f0*/  @P2 SHF.R.S32.HI R7, RZ, 0x1f, R6 ;  /* 0x0000001fff072819 */ /* 0x000fe40000011406 */
[----:B------:R-:W-:Y:S01]  /*5600*/  @!P2 CS2R R6, SRZ ;  /* 0x000000000006a805 */ /* 0x000fe2000001ff00 */
[----:B------:R-:W-:-:S05]  /*5610*/  SHF.R.S32.HI R5, RZ, 0x1f, R4 ;  /* 0x0000001fff057819 */ /* 0x000fca0000011404 */
[----:B------:R-:W-:Y:S01]  /*5620*/  IADD3 R8, P1, P0, R6, UR5, R9 ;  /* 0x0000000506087c10 */ /* 0x000fe2000f83e009 */
[C---:B------:R-:W-:Y:S02]  /*5630*/  IMAD R3, R5.reuse, c[0x0][0x328], RZ ;  /* 0x0000ca0005037a24 */ /* 0x040fe400078e02ff */
[----:B------:R-:W-:Y:S01]  /*5640*/  IMAD R5, R5, c[0x0][0x300], RZ ;  /* 0x0000c00005057a24 */ /* 0x000fe200078e02ff */
[----:B------:R-:W-:Y:S01]  /*5650*/  IADD3.X R9, R7, UR4, R0, P1, P0 ;  /* 0x0000000407097c10 */ /* 0x000fe20008fe0400 */
[C---:B------:R-:W-:Y:S01]  /*5660*/  IMAD R3, R4.reuse, c[0x0][0x32c], R3 ;  /* 0x0000cb0004037a24 */ /* 0x040fe200078e0203 */
[----:B------:R-:W-:Y:S01]  /*5670*/  SHF.R.S32.HI R0, RZ, 0x1f, R223 ;  /* 0x0000001fff007819 */ /* 0x000fe200000114df */
[C---:B------:R-:W-:Y:S01]  /*5680*/  IMAD R2, R4.reuse, c[0x0][0x304], R5 ;  /* 0x0000c10004027a24 */ /* 0x040fe200078e0205 */
[----:B------:R-:W-:Y:S01]  /*5690*/  SEL R223, R223, RZ, !P2 ;  /* 0x000000ffdfdf7207 */ /* 0x000fe20005000000 */
[----:B------:R-:W-:Y:S01]  /*56a0*/  IMAD.WIDE.U32 R6, R4, c[0x0][0x328], R8 ;  /* 0x0000ca0004067a25 */ /* 0x000fe200078e0008 */
[----:B------:R-:W-:-:S03]  /*56b0*/  SEL R0, R0, RZ, !P2 ;  /* 0x000000ff00007207 */ /* 0x000fc60005000000 */
        /* <DEDUP_REMOVED lines=112> */
.L_x_789:
        /* <DEDUP_REMOVED lines=12> */
.L_x_1418:


//--------------------- .text._ZN7cutlass13device_kernelIN5flash19enable_sm80_to_sm89INS1_16FlashAttnBwdSm80INS1_25CollectiveMainloopBwdSm80ILi2ELi2EN4cute5tupleIJNS5_1CILi64EEENS7_ILi128EEENS7_ILi96EEEEEENS_6half_tEfNS_4arch4Sm80ELb0ELb0ELb0ELb1ELb1ELb0ELb0ELb0ELi2ELi2ELi4ELi2ELb0EEENS1_24CollectiveEpilogueBwdGQAISB_fSE_Li256ELb1ELb1EEENS1_19SingleTileSchedulerILb1ELb0ELb0ELi128EEEEEEEEEvNT_6ParamsE --------------------------
	.section	.text._ZN7cutlass13device_kernelIN5flash19enable_sm80_to_sm89INS1_16FlashAttnBwdSm80INS1_25CollectiveMainloopBwdSm80ILi2ELi2EN4cute5tupleIJNS5_1CILi64EEENS7_ILi128EEENS7_ILi96EEEEEENS_6half_tEfNS_4arch4Sm80ELb0ELb0ELb0ELb1ELb1ELb0ELb0ELb0ELi2ELi2ELi4ELi2ELb0EEENS1_24CollectiveEpilogueBwdGQAISB_fSE_Li256ELb1ELb1EEENS1_19SingleTileSchedulerILb1ELb0ELb0ELi128EEEEEEEEEvNT_6ParamsE,"ax",@progbits
	.sectioninfo	@"SHI_REGISTERS=252"
	.align	128
.text._ZN7cutlass13device_kernelIN5flash19enable_sm80_to_sm89INS1_16FlashAttnBwdSm80INS1_25CollectiveMainloopBwdSm80ILi2ELi2EN4cute5tupleIJNS5_1CILi64EEENS7_ILi128EEENS7_ILi96EEEEEENS_6half_tEfNS_4arch4Sm80ELb0ELb0ELb0ELb1ELb1ELb0ELb0ELb0ELi2ELi2ELi4ELi2ELb0EEENS1_24CollectiveEpilogueBwdGQAISB_fSE_Li256ELb1ELb1EEENS1_19SingleTileSchedulerILb1ELb0ELb0ELi128EEEEEEEEEvNT_6ParamsE:
        .type           _ZN7cutlass13device_kernelIN5flash19enable_sm80_to_sm89INS1_16FlashAttnBwdSm80INS1_25CollectiveMainloopBwdSm80ILi2ELi2EN4cute5tupleIJNS5_1CILi64EEENS7_ILi128EEENS7_ILi96EEEEEENS_6half_tEfNS_4arch4Sm80ELb0ELb0ELb0ELb1ELb1ELb0ELb0ELb0ELi2ELi2ELi4ELi2ELb0EEENS1_24CollectiveEpilogueBwdGQAISB_fSE_Li256ELb1ELb1EEENS1_19SingleTileSchedulerILb1ELb0ELb0ELi128EEEEEEEEEvNT_6ParamsE,@function
        .size           _ZN7cutlass13device_kernelIN5flash19enable_sm80_to_sm89INS1_16FlashAttnBwdSm80INS1_25CollectiveMainloopBwdSm80ILi2ELi2EN4cute5tupleIJNS5_1CILi64EEENS7_ILi128EEENS7_ILi96EEEEEENS_6half_tEfNS_4arch4Sm80ELb0ELb0ELb0ELb1ELb1ELb0ELb0ELb0ELi2ELi2ELi4ELi2ELb0EEENS1_24CollectiveEpilogueBwdGQAISB_fSE_Li256ELb1ELb1EEENS1_19SingleTileSchedulerILb1ELb0ELb0ELi128EEEEEEEEEvNT_6ParamsE,(.L_x_1419 - _ZN7cutlass13device_kernelIN5flash19enable_sm80_to_sm89INS1_16FlashAttnBwdSm80INS1_25CollectiveMainloopBwdSm80ILi2ELi2EN4cute5tupleIJNS5_1CILi64EEENS7_ILi128EEENS7_ILi96EEEEEENS_6half_tEfNS_4arch4Sm80ELb0ELb0ELb0ELb1ELb1ELb0ELb0ELb0ELi2ELi2ELi4ELi2ELb0EEENS1_24CollectiveEpilogueBwdGQAISB_fSE_Li256ELb1ELb1EEENS1_19SingleTileSchedulerILb1ELb0ELb0ELi128EEEEEEEEEvNT_6ParamsE)
        .other          _ZN7cutlass13device_kernelIN5flash19enable_sm80_to_sm89INS1_16FlashAttnBwdSm80INS1_25CollectiveMainloopBwdSm80ILi2ELi2EN4cute5tupleIJNS5_1CILi64EEENS7_ILi128EEENS7_ILi96EEEEEENS_6half_tEfNS_4arch4Sm80ELb0ELb0ELb0ELb1ELb1ELb0ELb0ELb0ELi2ELi2ELi4ELi2ELb0EEENS1_24CollectiveEpilogueBwdGQAISB_fSE_Li256ELb1ELb1EEENS1_19SingleTileSchedulerILb1ELb0ELb0ELi128EEEEEEEEEvNT_6ParamsE,@"STO_CUDA_ENTRY STV_DEFAULT"
_ZN7cutlass13device_kernelIN5flash19enable_sm80_to_sm89INS1_16FlashAttnBwdSm80INS1_25CollectiveMainloopBwdSm80ILi2ELi2EN4cute5tupleIJNS5_1CILi64EEENS7_ILi128EEENS7_ILi96EEEEEENS_6half_tEfNS_4arch4Sm80ELb0ELb0ELb0ELb1ELb1ELb0ELb0ELb0ELi2ELi2ELi4ELi2ELb0EEENS1_24CollectiveEpilogueBwdGQAISB_fSE_Li256ELb1ELb1EEENS1_19SingleTileSchedulerILb1ELb0ELb0ELi128EEEEEEEEEvNT_6ParamsE:
        /* <DEDUP_REMOVED lines=17> */
.L_x_791:
        /* <DEDUP_REMOVED lines=8> */
.L_x_793:
[----:B------:R-:W-:Y:S02]  /*0190*/  MOV R5, c[0x0][0x3ac] ;  /* 0x0000eb0000057a02 */ /* 0x000fe40000000f00 */
.L_x_792:
[----:B-1----:R-:W-:-:S05]  /*01a0*/  IMAD.SHL.U32 R4, R3, 0x80, RZ ;  /* 0x0000008003047824 */ /* 0x002fca00078e00ff */
[----:B-----5:R-:W-:-:S04]  /*01b0*/  ISETP.GE.AND P0, PT, R4, R5, PT ;  /* 0x000000050400720c */ /* 0x020fc80003f06270 */
[----:B------:R-:W-:Y:S01]  /*01c0*/  SEL R223, R223, 0xffffffff, !P0 ;  /* 0xffffffffdfdf7807 */ /* 0x000fe20004000000 */
[----:B------:R-:W-:Y:S05]  /*01d0*/  BRA `(.L_x_794) ;  /* 0x0000011000007947 */ /* 0x000fea0003800000 */
.L_x_790:
[----:B---34-:R-:W-:-:S04]  /*01e0*/  ISETP.NE.U32.AND P0, PT, RZ, c[0x0][0x3c8], PT ;  /* 0x0000f200ff007a0c */ /* 0x018fc80003f05070 */
[----:B------:R-:W-:-:S13]  /*01f0*/  ISETP.NE.AND.EX P0, PT, RZ, c[0x0][0x3cc], PT, P0 ;  /* 0x0000f300ff007a0c */ /* 0x000fda0003f05300 */
[----:B------:R-:W-:Y:S05]  /*0200*/  @!P0 BRA `(.L_x_795) ;  /* 0x0000002000008947 */ /* 0x000fea0003800000 */
[----:B------:R1:W5:Y:S01]  /*0210*/  LDG.E R5, [R4.64] ;  /* 0x0000000804057981 */ /* 0x000362000c1e1900 */
[----:B------:R-:W-:Y:S05]  /*0220*/  BRA `(.L_x_796) ;  /* 0x0000009000007947 */ /* 0x000fea0003800000 */
.L_x_795:
        /* <DEDUP_REMOVED lines=8> */
.L_x_797:
[----:B------:R-:W-:Y:S02]  /*02b0*/  MOV R5, c[0x0][0x3ac] ;  /* 0x0000eb0000057a02 */ /* 0x000fe40000000f00 */
.L_x_796:
[----:B-1----:R-:W-:-:S05]  /*02c0*/  IMAD.SHL.U32 R4, R3, 0x80, RZ ;  /* 0x0000008003047824 */ /* 0x002fca00078e00ff */
[----:B-----5:R-:W-:-:S04]  /*02d0*/  ISETP.GE.AND P0, PT, R4, R5, PT ;  /* 0x000000050400720c */ /* 0x020fc80003f06270 */
[----:B------:R-:W-:-:S04]  /*02e0*/  SEL R223, R223, 0xffffffff, !P0 ;  /* 0xffffffffdfdf7807 */ /* 0x000fc80004000000 */
.L_x_794:
        /* <DEDUP_REMOVED lines=33> */
.L_x_798:
[----:B-1----:R-:W-:-:S04]  /*0500*/  ISETP.NE.U32.AND P0, PT, RZ, c[0x0][0x2e0], PT ;  /* 0x0000b800ff007a0c */ /* 0x002fc80003f05070 */
[----:B------:R-:W-:-:S13]  /*0510*/  ISETP.NE.AND.EX P0, PT, RZ, c[0x0][0x2e4], PT, P0 ;  /* 0x0000b900ff007a0c */ /* 0x000fda0003f05300 */
[----:B------:R-:W-:Y:S05]  /*0520*/  @!P0 BRA `(.L_x_799) ;  /* 0x0000003000008947 */ /* 0x000fea0003800000 */
[----:B------:R-:W-:-:S05]  /*0530*/  IMAD.WIDE R10, R223, R10, c[0x0][0x2e0] ;  /* 0x0000b800df0a7625 */ /* 0x000fca00078e020a */
[----:B------:R1:W5:Y:S01]  /*0540*/  LDG.E R4, [R10.64] ;  /* 0x000000080a047981 */ /* 0x000362000c1e1900 */
[----:B------:R-:W-:Y:S05]  /*0550*/  BRA `(.L_x_800) ;  /* 0x0000004000007947 */ /* 0x000fea0003800000 */
.L_x_799:
[----:B------:R-:W-:Y:S05]  /*0560*/  @!P3 BRA `(.L_x_800) ;  /* 0x000000300000b947 */ /* 0x000fea0003800000 */
[----:B------:R-:W2:Y:S04]  /*0570*/  LDG.E R4, [R14.64] ;  /* 0x000000080e047981 */ /* 0x000ea8000c1e1900 */
[----:B------:R-:W2:Y:S02]  /*0580*/  LDG.E R11, [R14.64+0x4] ;  /* 0x000004080e0b7981 */ /* 0x000ea4000c1e1900 */
[----:B--2---:R-:W-:Y:S02]  /*0590*/  IADD3 R4, -R4, R11, RZ ;  /* 0x0000000b04047210 */ /* 0x004fe40007ffe1ff */
.L_x_800:
        /* <DEDUP_REMOVED lines=406> */
.L_x_803:
[----:B------:R-:W-:Y:S05]  /*1f00*/  BSYNC B0 ;  /* 0x0000000000007941 */ /* 0x000fea0003800000 */
.L_x_802:
        /* <DEDUP_REMOVED lines=78> */
.L_x_806:
        /* <DEDUP_REMOVED lines=126> */
.L_x_804:
        /* <DEDUP_REMOVED lines=415> */
.L_x_805:
        /* <DEDUP_REMOVED lines=237> */
.L_x_801:
        /* <DEDUP_REMOVED lines=9> */
[----:B------:R-:W5:Y:S01]  /*5520*/  S2R R3, SR_CTAID.Y ;  /* 0x0000000000037919 */ /* 0x000f620000002600 */
[----:B------:R-:W-:Y:S01]  /*5530*/  ULDC UR4, c[0x0][0x2f4] ;  /* 0x0000bd0000047ab9 */ /* 0x000fe20000000800 */
[----:B------:R-:W-:Y:S02]  /*5540*/  IMAD R4, R223, c[0x0][0x2f4], RZ ;  /* 0x0000bd00df047a24 */ /* 0x000fe400078e02ff */
[----:B------:R-:W-:Y:S01]  /*5550*/  BAR.SYNC.DEFER_BLOCKING 0x1, 0x100 ;  /* 0x0044000000007b1d */ /* 0x000fe20000010000 */
[----:B------:R-:W-:Y:S02]  /*5560*/  ISETP.NE.AND P0, PT, R0, c[0x0][0x338], PT ;  /* 0x0000ce0000007a0c */ /* 0x000fe40003f05270 */
[----:B------:R-:W-:-:S03]  /*5570*/  SHF.R.S32.HI R5, RZ, 0x1f, R4 ;  /* 0x0000001fff057819 */ /* 0x000fc60000011404 */
[----:B------:R-:W1:Y:S01]  /*5580*/  S2R R2, SR_TID.X ;  /* 0x0000000000027919 */ /* 0x000e620000002100 */
[----:B------:R-:W-:Y:S01]  /*5590*/  BSSY B0, `(.L_x_807) ;  /* 0x0000021000007945 */ /* 0x000fe20003800000 */
[----:B----4-:R-:W-:-:S06]  /*55a0*/  UIMAD UR5, UR6, UR5, URZ ;  /* 0x00000005060572a4 */ /* 0x010fcc000f8e023f */
[----:B-----5:R-:W-:Y:S01]  /*55b0*/  @P0 IMAD.HI.U32 R0, R3, c[0x0][0x33c], RZ ;  /* 0x0000cf0003000a27 */ /* 0x020fe200078e00ff */
[----:B------:R-:W-:-:S03]  /*55c0*/  UIMAD UR5, UR5, UR4, URZ ;  /* 0x00000004050572a4 */ /* 0x000fc6000f8e023f */
[----:B--2---:R-:W-:Y:S01]  /*55d0*/  IMAD.MOV.U32 R7, RZ, RZ, R3 ;  /* 0x000000ffff077224 */ /* 0x004fe200078e0003 */
[----:B------:R-:W-:Y:S01]  /*55e0*/  @P0 SHF.R.U32.HI R7, RZ, c[0x0][0x340], R0 ;  /* 0x0000d000ff070a19 */ /* 0x000fe20000011600 */
[----:B------:R-:W-:Y:S01]  /*55f0*/  USHF.R.S32.HI UR4, URZ, 0x1f, UR5 ;  /* 0x0000001f3f047899 */ /* 0x000fe20008011405 */
[----:B------:R-:W-:Y:S02]  /*5600*/  SHF.R.S32.HI R0, RZ, 0x1f, R223 ;  /* 0x0000001fff007819 */ /* 0x000fe400000114df */
[--C-:B------:R-:W-:Y:S01]  /*5610*/  IADD3 R4, P2, P0, R4, UR5, R7.reuse ;  /* 0x0000000504047c10 */ /* 0x100fe2000f85e007 */
[----:B------:R-:W-:Y:S01]  /*5620*/  IMAD.MOV R8, RZ, RZ, -R7 ;  /* 0x000000ffff087224 */ /* 0x000fe200078e0a07 */
[----:B------:R-:W-:-:S03]  /*5630*/  SEL R0, R0, RZ, !P1 ;  /* 0x000000ff00007207 */ /* 0x000fc60004800000 */
[----:B------:R-:W-:Y:S02]  /*5640*/  IMAD R8, R8, c[0x0][0x338], R3 ;  /* 0x0000ce0008087a24 */ /* 0x000fe400078e0203 */
[C---:B---3--:R-:W-:Y:S01]  /*5650*/  @P1 IMAD R9, R223.reuse, 0x80, R6 ;  /* 0x00000080df091824 */ /* 0x048fe200078e0206 */
[----:B------:R-:W-:Y:S02]  /*5660*/  SHF.R.S32.HI R6, RZ, 0x1f, R7 ;  /* 0x0000001fff067819 */ /* 0x000fe40000011407 */
[----:B------:R-:W-:Y:S02]  /*5670*/  SEL R223, R223, RZ, !P1 ;  /* 0x000000ffdfdf7207 */ /* 0x000fe40004800000 */
[----:B-1----:R-:W-:Y:S02]  /*5680*/  @P1 SHF.R.S32.HI R10, RZ, 0x1f, R9 ;  /* 0x0000001fff0a1819 */ /* 0x002fe40000011409 */
[----:B------:R-:W-:Y:S02]  /*5690*/  IADD3.X R5, R5, UR4, R6, P2, P0 ;  /* 0x0000000405057c10 */ /* 0x000fe400097e0406 */
[----:B------:R-:W-:-:S02]  /*56a0*/  @P1 LEA.HI R10, R10, R9, RZ, 0x7 ;  /* 0x000000090a0a1211 */ /* 0x000fc400078f38ff */
[----:B------:R-:W-:Y:S02]  /*56b0*/  ISETP.NE.AND P2, PT, R2, RZ, PT ;  /* 0x000000ff0200720c */ /* 0x000fe40003f45270 */
[----:B------:R-:W-:Y:S02]  /*56c0*/  @P1 SHF.R.S32.HI R10, RZ, 0x7, R10 ;  /* 0x00000007ff0a1819 */ /* 0x000fe4000001140a */
[C---:B------:R-:W-:Y:S01]  /*56d0*/  SHF.L.U64.HI R5, R4.reuse, 0x2, R5 ;  /* 0x0000000204057819 */ /* 0x040fe20000010205 */
[----:B------:R-:W-:Y:S02]  /*56e0*/  IMAD.SHL.U32 R4, R4, 0x4, RZ ;  /* 0x0000000404047824 */ /* 0x000fe400078e00ff */
[----:B------:R-:W-:-:S03]  /*56f0*/  @P1 IMAD R10, R10, 0x3000, RZ ;  /* 0x000030000a0a1824 */ /* 0x000fc600078e02ff */
[----:B------:R-:W-:Y:S02]  /*5700*/  IADD3 R12, P0, R4, c[0x0][0x350], RZ ;  /* 0x0000d400040c7a10 */ /* 0x000fe40007f1e0ff */
[----:B------:R-:W-:Y:S02]  /*5710*/  @P1 SHF.R.S32.HI R11, RZ, 0x1f, R10 ;  /* 0x0000001fff0b1819 */ /* 0x000fe4000001140a */
[----:B------:R-:W-:Y:S01]  /*5720*/  IADD3.X R13, R5, c[0x0][0x354], RZ, P0, !PT ;  /* 0x0000d500050d7a10 */ /* 0x000fe200007fe4ff */
[----:B------:R-:W-:Y:S01]  /*5730*/  @!P1 CS2R R10, SRZ ;  /* 0x00000000000a9805 */ /* 0x000fe2000001ff00 */
[----:B------:R-:W-:Y:S05]  /*5740*/  @P2 BRA `(.L_x_808) ;  /* 0x0000005000002947 */ /* 0x000fea0003800000 */
.L_x_809:
[----:B------:R-:W2:Y:S01]  /*5750*/  LDG.E.STRONG.GPU R3, [R12.64] ;  /* 0x000000080c037981 */ /* 0x000ea2000c1ef900 */
[----:B------:R-:W-:Y:S01]  /*5760*/  YIELD ;  /* 0x0000000000007946 */ /* 0x000fe20003800000 */
[----:B--2---:R-:W-:Y:S01]  /*5770*/  ISETP.NE.AND P0, PT, R3, R8, PT ;  /* 0x000000080300720c */ /* 0x004fe20003f05270 */
[----:B------:R-:W-:-:S12]  /*5780*/  CCTL.IVALL ;  /* 0x00000000ff00798f */ /* 0x000fd80002000000 */
[----:B------:R-:W-:Y:S05]  /*5790*/  @P0 BRA `(.L_x_809) ;  /* 0xffffffb000000947 */ /* 0x000fea000383ffff */
.L_x_808:
[----:B------:R-:W-:Y:S05]  /*57a0*/  BSYNC B0 ;  /* 0x0000000000007941 */ /* 0x000fea0003800000 */
.L_x_807:
[----:B------:R-:W-:Y:S01]  /*57b0*/  MOV R9, 0xffffffff ;  /* 0xffffffff00097802 */ /* 0x000fe20000000f00 */
[----:B------:R-:W-:Y:S05]  /*57c0*/  BRA.CONV ~URZ, `(.L_x_810) ;  /* 0x000000237f007947 */ /* 0x000fea000b800000 */
[----:B------:R-:W-:Y:S02]  /*57d0*/  MOV R14, 0x57f0 ;  /* 0x000057f0000e7802 */ /* 0x000fe40000000f00 */
[----:B------:R-:W-:Y:S05]  /*57e0*/  CALL.REL.NOINC `($__internal_7_$__cuda_sm70_warpsync) ;  /* 0x00000a9000007944 */ /* 0x000fea0003c00000 */
.L_x_810:
[----:B------:R-:W-:Y:S01]  /*57f0*/  UIMAD UR5, UR6, 0x3000, URZ ;  /* 0x00003000060578a4 */ /* 0x000fe2000f8e023f */
[----:B------:R-:W-:Y:S01]  /*5800*/  SHF.R.S32.HI R3, RZ, 0x1f, R2 ;  /* 0x0000001fff037819 */ /* 0x000fe20000011402 */
[----:B------:R-:W-:-:S06]  /*5810*/  NOP ;  /* 0x0000000000007918 */ /* 0x000fcc0000000000 */
[----:B------:R-:W-:Y:S01]  /*5820*/  USHF.R.S32.HI UR4, URZ, 0x1f, UR5 ;  /* 0x0000001f3f047899 */ /* 0x000fe20008011405 */
[----:B------:R-:W-:Y:S01]  /*5830*/  IADD3 R10, P1, P0, R10, UR5, R2 ;  /* 0x000000050a0a7c10 */ /* 0x000fe2000f83e002 */
[----:B------:R-:W-:-:S04]  /*5840*/  IMAD R2, R6, c[0x0][0x328], RZ ;  /* 0x0000ca0006027a24 */ /* 0x000fc800078e02ff */
[----:B------:R-:W-:Y:S01]  /*5850*/  IADD3.X R11, R11, UR4, R3, P1, P0 ;  /* 0x000000040b0b7c10 */ /* 0x000fe20008fe0403 */
[C---:B------:R-:W-:Y:S02]  /*5860*/  IMAD R3, R7.reuse, c[0x0][0x32c], R2 ;  /* 0x0000cb0007037a24 */ /* 0x040fe400078e0202 */
[----:B------:R-:W-:Y:S02]  /*5870*/  IMAD R2, R0, c[0x0][0x330], RZ ;  /* 0x0000cc0000027a24 */ /* 0x000fe400078e02ff */
[----:B------:R-:W-:-:S04]  /*5880*/  IMAD.WIDE.U32 R14, R7, c[0x0][0x328], R10 ;  /* 0x0000ca00070e7a25 */ /* 0x000fc800078e000a */
[----:B------:R-:W-:Y:S01]  /*5890*/  IMAD R2, R223, c[0x0][0x334], R2 ;  /* 0x0000cd00df027a24 */ /* 0x000fe200078e0202 */
        /* <DEDUP_REMOVED lines=55> */
[----:B-1----:R-:W-:Y:S05]  /*5c10*/  CALL.REL.NOINC `($__internal_7_$__cuda_sm70_warpsync) ;  /* 0x0000066000007944 */ /* 0x002fea0003c00000 */
.L_x_811:
        /* <DEDUP_REMOVED lines=12> */
.L_x_813:
[----:B------:R-:W-:Y:S05]  /*5ce0*/  BSYNC B0 ;  /* 0x0000000000007941 */ /* 0x000fea0003800000 */
.L_x_812:
[----:B------:R-:W-:Y:S01]  /*5cf0*/  IADD3 R4, P0, R4, c[0x0][0x348], RZ ;  /* 0x0000d20004047a10 */ /* 0x000fe20007f1e0ff */
[----:B------:R-:W-:Y:S03]  /*5d00*/  BSSY B0, `(.L_x_814) ;  /* 0x0000008000007945 */ /* 0x000fe60003800000 */
[----:B------:R-:W-:Y:S01]  /*5d10*/  IADD3.X R5, R5, c[0x0][0x34c], RZ, P0, !PT ;  /* 0x0000d30005057a10 */ /* 0x000fe200007fe4ff */
[----:B------:R-:W-:Y:S05]  /*5d20*/  @P2 BRA `(.L_x_815) ;  /* 0x0000005000002947 */ /* 0x000fea0003800000 */
.L_x_816:
[----:B--2---:R-:W2:Y:S01]  /*5d30*/  LDG.E.STRONG.GPU R3, [R4.64] ;  /* 0x0000000804037981 */ /* 0x004ea2000c1ef900 */
[----:B------:R-:W-:Y:S01]  /*5d40*/  YIELD ;  /* 0x0000000000007946 */ /* 0x000fe20003800000 */
[----:B--2---:R-:W-:Y:S01]  /*5d50*/  ISETP.NE.AND P0, PT, R3, R8, PT ;  /* 0x000000080300720c */ /* 0x004fe20003f05270 */
[----:B------:R-:W-:-:S12]  /*5d60*/  CCTL.IVALL ;  /* 0x00000000ff00798f */ /* 0x000fd80002000000 */
[----:B------:R-:W-:Y:S05]  /*5d70*/  @P0 BRA `(.L_x_816) ;  /* 0xffffffb000000947 */ /* 0x000fea000383ffff */
.L_x_815:
[----:B------:R-:W-:Y:S05]  /*5d80*/  BSYNC B0 ;  /* 0x0000000000007941 */ /* 0x000fea0003800000 */
.L_x_814:
[----:B------:R-:W-:Y:S05]  /*5d90*/  BRA.CONV ~URZ, `(.L_x_817) ;  /* 0x000000237f007947 */ /* 0x000fea000b800000 */
[----:B------:R-:W-:Y:S02]  /*5da0*/  MOV R14, 0x5dc0 ;  /* 0x00005dc0000e7802 */ /* 0x000fe40000000f00 */
[----:B-12---:R-:W-:Y:S05]  /*5db0*/  CALL.REL.NOINC `($__internal_7_$__cuda_sm70_warpsync) ;  /* 0x000004c000007944 */ /* 0x006fea0003c00000 */
.L_x_817:
[----:B------:R-:W-:Y:S01]  /*5dc0*/  MOV R2, R10 ;  /* 0x0000000a00027202 */ /* 0x000fe20000000f00 */
[----:B------:R-:W-:Y:S01]  /*5dd0*/  IMAD R6, R6, c[0x0][0x300], RZ ;  /* 0x0000c00006067a24 */ /* 0x000fe200078e02ff */
[----:B--2---:R-:W-:Y:S01]  /*5de0*/  MOV R3, R11 ;  /* 0x0000000b00037202 */ /* 0x004fe20000000f00 */
        /* <DEDUP_REMOVED lines=60> */
[----:B-12---:R-:W-:Y:S05]  /*61b0*/  CALL.REL.NOINC `($__internal_7_$__cuda_sm70_warpsync) ;  /* 0x000000c000007944 */ /* 0x006fea0003c00000 */
.L_x_818:
        /* <DEDUP_REMOVED lines=12> */
        .weak           $__internal_7_$__cuda_sm70_warpsync
        .type           $__internal_7_$__cuda_sm70_warpsync,@function
        .size           $__internal_7_$__cuda_sm70_warpsync,(.L_x_1419 - $__internal_7_$__cuda_sm70_warpsync)
$__internal_7_$__cuda_sm70_warpsync:
[----:B------:R-:W-:Y:S01]  /*6280*/  MOV R15, 0x0 ;  /* 0x00000000000f7802 */ /* 0x000fe20000000f00 */
[----:B------:R-:W-:Y:S04]  /*6290*/  WARPSYNC R9 ;  /* 0x0000000900007348 */ /* 0x000fe80003800000 */
[----:B------:R-:W-:Y:S05]  /*62a0*/  RET.REL.NODEC R14 `(_ZN7cutlass13device_kernelIN5flash19enable_sm80_to_sm89INS1_16FlashAttnBwdSm80INS1_25CollectiveMainloopBwdSm80ILi2ELi2EN4cute5tupleIJNS5_1CILi64EEENS7_ILi128EEENS7_ILi96EEEEEENS_6half_tEfNS_4arch4Sm80ELb0ELb0ELb0ELb1ELb1ELb0ELb0ELb0ELi2ELi2ELi4ELi2ELb0EEENS1_24CollectiveEpilogueBwdGQAISB_fSE_Li256ELb1ELb1EEENS1_19SingleTileSchedulerILb1ELb0ELb0ELi128EEEEEEEEEvNT_6ParamsE) ;  /* 0xffff9d500e007950 */ /* 0x000fea0003c3ffff */
.L_x_819:
        /* <DEDUP_REMOVED lines=13> */
.L_x_1419:


//--------------------- .text._ZN7cutlass13device_kernelIN5flash19enable_sm80_to_sm89INS1_16FlashAttnBwdSm80INS1_25CollectiveMainloopBwdSm80ILi2ELi2EN4cute5tupleIJNS5_1CILi64EEENS7_ILi128EEENS7_ILi96EEEEEENS_6half_tEfNS_4arch4Sm80ELb0ELb1ELb0ELb0ELb0ELb0ELb0ELb0ELi2ELi2ELi4ELi2ELb0EEENS1_21CollectiveEpilogueBwdISB_SC_SE_Li256ELb0ELb0ELi2EEENS1_19SingleTileSchedulerILb0ELb0ELb0ELi128EEEEEEEEEvNT_6ParamsE --------------------------
	.section	.text._ZN7cutlass13device_kernelIN5flash19enable_sm80_to_sm89INS1_16FlashAttnBwdSm80INS1_25CollectiveMainloopBwdSm80ILi2ELi2EN4cute5tupleIJNS5_1CILi64EEENS7_ILi128EEENS7_ILi96EEEEEENS_6half_tEfNS_4arch4Sm80ELb0ELb1ELb0ELb0ELb0ELb0ELb0ELb0ELi2ELi2ELi4ELi2ELb0EEENS1_21CollectiveEpilogueBwdISB_SC_SE_Li256ELb0ELb0ELi2EEENS1_19SingleTileSchedulerILb0ELb0ELb0ELi128EEEEEEEEEvNT_6ParamsE,"ax",@progbits
	.sectioninfo	@"SHI_REGISTERS=253"
	.align	128
.text._ZN7cutlass13device_kernelIN5flash19enable_sm80_to_sm89INS1_16FlashAttnBwdSm80INS1_25CollectiveMainloopBwdSm80ILi2ELi2EN4cute5tupleIJNS5_1CILi64EEENS7_ILi128EEENS7_ILi96EEEEEENS_6half_tEfNS_4arch4Sm80ELb0ELb1ELb0ELb0ELb0ELb0ELb0ELb0ELi2ELi2ELi4ELi2ELb0EEENS1_21CollectiveEpilogueBwdISB_SC_SE_Li256ELb0ELb0ELi2EEENS1_19SingleTileSchedulerILb0ELb0ELb0ELi128EEEEEEEEEvNT_6ParamsE:
        .type           _ZN7cutlass13device_kernelIN5flash19enable_sm80_to_sm89INS1_16FlashAttnBwdSm80INS1_25CollectiveMainloopBwdSm80ILi2ELi2EN4cute5tupleIJNS5_1CILi64EEENS7_ILi128EEENS7_ILi96EEEEEENS_6half_tEfNS_4arch4Sm80ELb0ELb1ELb0ELb0ELb0ELb0ELb0ELb0ELi2ELi2ELi4ELi2ELb0EEENS1_21CollectiveEpilogueBwdISB_SC_SE_Li256ELb0ELb0ELi2EEENS1_19SingleTileSchedulerILb0ELb0ELb0ELi128EEEEEEEEEvNT_6ParamsE,@function
        .size           _ZN7cutlass13device_kernelIN5flash19enable_sm80_to_sm89INS1_16FlashAttnBwdSm80INS1_25CollectiveMainloopBwdSm80ILi2ELi2EN4cute5tupleIJNS5_1CILi64EEENS7_ILi128EEENS7_ILi96EEEEEENS_6half_tEfNS_4arch4Sm80ELb0ELb1ELb0ELb0ELb0ELb0ELb0ELb0ELi2ELi2ELi4ELi2ELb0EEENS1_21CollectiveEpilogueBwdISB_SC_SE_Li256ELb0ELb0ELi2EEENS1_19SingleTileSchedulerILb0ELb0ELb0ELi128EEEEEEEEEvNT_6ParamsE,(.L_x_1421 - _ZN7cutlass13device_kernelIN5flash19enable_sm80_to_sm89INS1_16FlashAttnBwdSm80INS1_25CollectiveMainloopBwdSm80ILi2ELi2EN4cute5tupleIJNS5_1CILi64EEENS7_ILi128EEENS7_ILi96EEEEEENS_6half_tEfNS_4arch4Sm80ELb0ELb1ELb0ELb0ELb0ELb0ELb0ELb0ELi2ELi2ELi4ELi2ELb0EEENS1_21CollectiveEpilogueBwdISB_SC_SE_Li256ELb0ELb0ELi2EEENS1_19SingleTileSchedulerILb0ELb0ELb0ELi128EEEEEEEEEvNT_6ParamsE)
        .other          _ZN7cutlass13device_kernelIN5flash19enable_sm80_to_sm89INS1_16FlashAttnBwdSm80INS1_25CollectiveMainloopBwdSm80ILi2ELi2EN4cute5tupleIJNS5_1CILi64EEENS7_ILi128EEENS7_ILi96EEEEEENS_6half_tEfNS_4arch4Sm80ELb0ELb1ELb0ELb0ELb0ELb0ELb0ELb0ELi2ELi2ELi4ELi2ELb0EEENS1_21CollectiveEpilogueBwdISB_SC_SE_Li256ELb0ELb0ELi2EEENS1_19SingleTileSchedulerILb0ELb0ELb0ELi128EEEEEEEEEvNT_6ParamsE,@"STO_CUDA_ENTRY STV_DEFAULT"
_ZN7cutlass13device_kernelIN5flash19enable_sm80_to_sm89INS1_16FlashAttnBwdSm80INS1_25CollectiveMainloopBwdSm80ILi2ELi2EN4cute5tupleIJNS5_1CILi64EEENS7_ILi128EEENS7_ILi96EEEEEENS_6half_tEfNS_4arch4Sm80ELb0ELb1ELb0ELb0ELb0ELb0ELb0ELb0ELi2ELi2ELi4ELi2ELb0EEENS1_21CollectiveEpilogueBwdISB_SC_SE_Li256ELb0ELb0ELi2EEENS1_19SingleTileSchedulerILb0ELb0ELb0ELi128EEEEEEEEEvNT_6ParamsE:
[----:B------:R-:W-:Y:S02]  /*0000*/  MOV R1, c[0x0][0x28] ;  /* 0x00000a0000017a02 */ /* 0x000fe40000000f00 */
[----:B------:R-:W1:Y:S02]  /*0010*/  S2UR UR13, SR_CTAID.Z ;  /* 0x00000000000d79c3 */ /* 0x000e640000002700 */
[----:B-1----:R-:W-:-:S13]  /*0020*/  ISETP.LE.AND P0, PT, RZ, UR13, PT ;  /* 0x0000000dff007c0c */ /* 0x002fda000bf03270 */
[----:B------:R-:W-:Y:S05]  /*0030*/  @!P0 EXIT ;  /* 0x000000000000894d */ /* 0x000fea0003800000 */
[----:B------:R-:W1:Y:S01]  /*0040*/  S2R R201, SR_CTAID.X ;  /* 0x0000000000c97919 */ /* 0x000e620000002500 */
[----:B------:R-:W-:Y:S02]  /*0050*/  ULDC UR5, c[0x0][0x168] ;  /* 0x00005a0000057ab9 */ /* 0x000fe40000000800 */
[----:B------:R-:W-:Y:S01]  /*0060*/  UIADD3 UR5, UR5, 0x3f, URZ ;  /* 0x0000003f05057890 */ /* 0x000fe2000fffe03f */
[----:B------:R-:W2:Y:S03]  /*0070*/  S2R R208, SR_TID.X ;  /* 0x0000000000d07919 */ /* 0x000ea60000002100 */
[----:B------:R-:W-:Y:S01]  /*0080*/  USHF.R.S32.HI UR4, URZ, 0x1f, UR5 ;  /* 0x0000001f3f047899 */ /* 0x000fe20008011405 */
[----:B------:R-:W3:Y:S03]  /*0090*/  S2R R2, SR_CTAID.Y ;  /* 0x0000000000027919 */ /* 0x000ee60000002600 */
[----:B------:R-:W-:-:S04]  /*00a0*/  ULEA.HI UR4, UR4, UR5, URZ, 0x6 ;  /* 0x0000000504047291 */ /* 0x000fc8000f8f303f */
[----:B------:R-:W-:-:S06]  /*00b0*/  USHF.R.S32.HI UR4, URZ, 0x6, UR4 ;  /* 0x000000063f047899 */ /* 0x000fcc0008011404 */
[----:B------:R-:W-:Y:S02]  /*00c0*/  MOV R206, UR4 ;  /* 0x0000000400ce7c02 */ /* 0x000fe40008000f00 */
[----:B-1----:R-:W-:-:S13]  /*00d0*/  ISETP.GE.AND P0, PT, R201, RZ, PT ;  /* 0x000000ffc900720c */ /* 0x002fda0003f06270 */
[----:B------:R-:W-:Y:S05]  /*00e0*/  @!P0 BRA `(.L_x_820) ;  /* 0x0000008000008947 */ /* 0x000fea0003800000 */
[----:B--23--:R-:W-:-:S04]  /*00f0*/  LEA R3, R201, c[0x0][0x168], 0x7 ;  /* 0x00005a00c9037a11 */ /* 0x00cfc800078e38ff */
[----:B------:R-:W-:-:S04]  /*0100*/  IADD3 R3, R3, 0xbf, RZ ;  /* 0x000000bf03037810 */ /* 0x000fc80007ffe0ff */
[----:B------:R-:W-:-:S04]  /*0110*/  IADD3 R3, R3, -c[0x0][0x198], RZ ;  /* 0x8000660003037a10 */ /* 0x000fc80007ffe0ff */
[----:B------:R-:W-:-:S04]  /*0120*/  IADD3 R3, R3, c[0x0][0x2a0], RZ ;  /* 0x0000a80003037a10 */ /* 0x000fc80007ffe0ff */
[----:B------:R-:W-:-:S04]  /*0130*/  SHF.R.S32.HI R0, RZ, 0x1f, R3 ;  /* 0x0000001fff007819 */ /* 0x000fc80000011403 */
[----:B------:R-:W-:-:S04]  /*0140*/  LEA.HI R0, R0, R3, RZ, 0x6 ;  /* 0x0000000300007211 */ /* 0x000fc800078f30ff */
[----:B------:R-:W-:-:S04]  /*0150*/  SHF.R.S32.HI R0, RZ, 0x6, R0 ;  /* 0x00000006ff007819 */ /* 0x000fc80000011400 */
[----:B------:R-:W-:Y:S02]  /*0160*/  IMNMX R206, R206, R0, PT ;  /* 0x00000000cece7217 */ /* 0x000fe40003800200 */
.L_x_820:
[----:B--23--:R-:W-:Y:S01]  /*0170*/  IMAD.SHL.U32 R205, R201, 0x80, RZ ;  /* 0x00000080c9cd7824 */ /* 0x00cfe200078e00ff */
[----:B------:R-:W-:Y:S01]  /*0180*/  ULDC.64 UR16, c[0x0][0x118] ;  /* 0x0000460000107ab9 */ /* 0x000fe20000000a00 */
[----:B------:R-:W-:Y:S01]  /*0190*/  PLOP3.LUT P1, PT, PT, PT, PT, 0x80, 0x0 ;  /* 0x000000000000781c */ /* 0x000fe20003f2f070 */
[----:B------:R-:W-:Y:S01]  /*01a0*/  CS2R R158, SRZ ;  /* 0x00000000009e7805 */ /* 0x000fe2000001ff00 */
[----:B------:R-:W-:Y:S01]  /*01b0*/  CS2R R156, SRZ ;  /* 0x00000000009c7805 */ /* 0x000fe2000001ff00 */
[----:B------:R-:W-:Y:S01]  /*01c0*/  IADD3 R0, R205, c[0x0][0x168], RZ ;  /* 0x00005a00cd007a10 */ /* 0x000fe20007ffe0ff */
[----:B------:R-:W-:Y:S01]  /*01d0*/  CS2R R162, SRZ ;  /* 0x0000000000a27805 */ /* 0x000fe2000001ff00 */
[----:B------:R-:W-:Y:S01]  /*01e0*/  CS2R R160, SRZ ;  /* 0x0000000000a07805 */ /* 0x000fe2000001ff00 */
[----:B------:R-:W-:Y:S01]  /*01f0*/  CS2R R154, SRZ ;  /* 0x00000000009a7805 */ /* 0x000fe2000001ff00 */
[----:B------:R-:W-:Y:S01]  /*0200*/  IADD3 R0, R0, -c[0x0][0x198], RZ ;  /* 0x8000660000007a10 */ /* 0x000fe20007ffe0ff */
        /* <DEDUP_REMOVED lines=15> */
[----:B------:R-:W-:Y:S01]  /*0300*/  SHF.R.S32.HI R232, RZ, 0x6, R232 ;  /* 0x00000006ffe87819 */ /* 0x000fe200000114e8 */
[----:B------:R-:W-:Y:S01]  /*0310*/  CS2R R124, SRZ ;  /* 0x00000000007c7805 */ /* 0x000fe2000001ff00 */
[----:B------:R-:W-:Y:S01]  /*0320*/  CS2R R130, SRZ ;  /* 0x0000000000827805 */ /* 0x000fe2000001ff00 */
[----:B------:R-:W-:Y:S01]  /*0330*/  CS2R R128, SRZ ;  /* 0x0000000000807805 */ /* 0x000fe2000001ff00 */
[----:B------:R-:W-:Y:S01]  /*0340*/  IMNMX R232, RZ, R232, !PT ;  /* 0x000000e8ffe87217 */ /* 0x000fe20007800200 */
[----:B------:R-:W-:Y:S01]  /*0350*/  CS2R R122, SRZ ;  /* 0x00000000007a7805 */ /* 0x000fe2000001ff00 */
[----:B------:R-:W-:Y:S01]  /*0360*/  CS2R R120, SRZ ;  /* 0x0000000000787805 */ /* 0x000fe2000001ff00 */
[----:B------:R-:W-:Y:S01]  /*0370*/  CS2R R118, SRZ ;  /* 0x0000000000767805 */ /* 0x000fe2000001ff00 */
[----:B------:R-:W-:Y:S01]  /*0380*/  ISETP.GT.AND P0, PT, R206, R232, PT ;  /* 0x000000e8ce00720c */ /* 0x000fe20003f04270 */
        /* <DEDUP_REMOVED lines=27> */
[----:B------:R-:W-:Y:S01]  /*0540*/  IMAD.MOV.U32 R0, RZ, RZ, c[0x0][0x248] ;  /* 0x00009200ff007624 */ /* 0x000fe200078e00ff */
[----:B------:R-:W-:Y:S01]  /*0550*/  USHF.R.S32.HI UR12, URZ, 0x1f, UR13 ;  /* 0x0000001f3f0c7899 */ /* 0x000fe2000801140d */
[----:B------:R-:W-:Y:S01]  /*0560*/  IMAD.SHL.U32 R222, R208, 0x4, RZ ;  /* 0x00000004d0de7824 */ /* 0x000fe200078e00ff */
[CC--:B------:R-:W-:Y:S01]  /*0570*/  LEA.HI R26, R9.reuse, R208.reuse, RZ, 0x2 ;  /* 0x000000d0091a7211 */ /* 0x0c0fe200078f10ff */
[----:B------:R-:W-:Y:S01]  /*0580*/  ULDC.64 UR4, c[0x0][0x278] ;  /* 0x00009e0000047ab9 */ /* 0x000fe20000000a00 */
[----:B------:R-:W-:Y:S01]  /*0590*/  LEA.HI R16, R9, R208, RZ, 0x3 ;  /* 0x000000d009107211 */ /* 0x000fe200078f18ff */
[----:B------:R-:W-:Y:S01]  /*05a0*/  UIMAD UR8, UR12, UR4, URZ ;  /* 0x000000040c0872a4 */ /* 0x000fe2000f8e023f */
[----:B------:R-:W-:Y:S01]  /*05b0*/  LOP3.LUT R12, R26, 0xfffffffc, RZ, 0xc0, !PT ;  /* 0xfffffffc1a0c7812 */ /* 0x000fe200078ec0ff */
[----:B------:R-:W-:Y:S01]  /*05c0*/  UIMAD.WIDE.U32 UR14, UR13, UR4, URZ ;  /* 0x000000040d0e72a5 */ /* 0x000fe2000f8e003f */
[----:B------:R-:W-:Y:S01]  /*05d0*/  ISETP.NE.AND P3, PT, R0, 0x1, PT ;  /* 0x000000010000780c */ /* 0x000fe20003f65270 */
[----:B------:R-:W-:Y:S01]  /*05e0*/  IMAD.SHL.U32 R0, R16, 0x8, RZ ;  /* 0x0000000810007824 */ /* 0x000fe200078e00ff */
[----:B------:R-:W-:Y:S01]  /*05f0*/  SHF.R.S32.HI R3, RZ, 0x1f, R2 ;  /* 0x0000001fff037819 */ /* 0x000fe20000011402 */
[----:B------:R-:W-:Y:S01]  /*0600*/  IMAD.IADD R12, R208, 0x1, -R12 ;  /* 0x00000001d00c7824 */ /* 0x000fe200078e0a0c */
[----:B------:R-:W-:Y:S01]  /*0610*/  SHF.R.S32.HI R223, RZ, 0x1f, R222 ;  /* 0x0000001fffdf7819 */ /* 0x000fe200000114de */
[----:B------:R-:W-:Y:S01]  /*0620*/  UIMAD UR8, UR13, UR5, UR8 ;  /* 0x000000050d0872a4 */ /* 0x000fe2000f8e0208 */
[----:B------:R-:W-:Y:S01]  /*0630*/  LOP3.LUT R0, R0, 0xc0, RZ, 0xc0, !PT ;  /* 0x000000c000007812 */ /* 0x000fe200078ec0ff */
[----:B------:R-:W-:Y:S01]  /*0640*/  IMAD.SHL.U32 R10, R12, 0x8, RZ ;  /* 0x000000080c0a7824 */ /* 0x000fe200078e00ff */
[----:B------:R-:W-:Y:S01]  /*0650*/  SHF.R.S32.HI R212, RZ, 0x2, R26 ;  /* 0x00000002ffd47819 */ /* 0x000fe2000001141a */
[----:B------:R-:W-:Y:S01]  /*0660*/  IMAD R4, R3, c[0x0][0x270], RZ ;  /* 0x00009c0003047a24 */ /* 0x000fe200078e02ff */
[----:B------:R-:W-:Y:S01]  /*0670*/  SHF.R.U32.HI R11, RZ, 0x3, R0 ;  /* 0x00000003ff0b7819 */ /* 0x000fe20000011600 */
[----:B------:R-:W-:Y:S01]  /*0680*/  IMAD.WIDE.U32 R6, R2, c[0x0][0x270], R222 ;  /* 0x00009c0002067a25 */ /* 0x000fe200078e00de */
[----:B------:R-:W-:Y:S01]  /*0690*/  LOP3.LUT R0, R0, 0x18, R10, 0xf8, !PT ;  /* 0x0000001800007812 */ /* 0x000fe200078ef80a */
[----:B------:R-:W-:Y:S01]  /*06a0*/  UIADD3 UR8, UR15, UR8, URZ ;  /* 0x000000080f087290 */ /* 0x000fe2000fffe03f */
[----:B------:R-:W-:Y:S01]  /*06b0*/  LEA.HI R8, R26, R212, RZ, 0x1 ;  /* 0x000000d41a087211 */ /* 0x000fe200078f08ff */
[----:B------:R-:W-:Y:S01]  /*06c0*/  IMAD R4, R2, c[0x0][0x274], R4 ;  /* 0x00009d0002047a24 */ /* 0x000fe200078e0204 */
[----:B------:R-:W-:Y:S01]  /*06d0*/  LOP3.LUT R11, R0, R11, RZ, 0x3c, !PT ;  /* 0x0000000b000b7212 */ /* 0x000fe200078e3cff */
[----:B------:R-:W-:Y:S01]  /*06e0*/  IMAD.SHL.U32 R17, R232, 0x40, RZ ;  /* 0x00000040e8117824 */ /* 0x000fe200078e00ff */
[----:B------:R-:W-:Y:S01]  /*06f0*/  LEA.HI R15, R9, R208, RZ, 0x5 ;  /* 0x000000d0090f7211 */ /* 0x000fe200078f28ff */
[----:B------:R-:W-:Y:S01]  /*0700*/  IMAD.IADD R4, R7, 0x1, R4 ;  /* 0x0000000107047824 */ /* 0x000fe200078e0204 */
[----:B------:R-:W-:Y:S01]  /*0710*/  LOP3.LUT R8, R8, 0x7fffffe, RZ, 0xc0, !PT ;  /* 0x07fffffe08087812 */ /* 0x000fe200078ec0ff */
[----:B------:R-:W-:Y:S01]  /*0720*/  @P3 IMAD.HI.U32 R13, R2, c[0x0][0x24c], RZ ;  /* 0x00009300020d3a27 */ /* 0x000fe200078e00ff */
[----:B------:R-:W-:Y:S01]  /*0730*/  IADD3 R7, P1, P0, R17, UR14, R6 ;  /* 0x0000000e11077c10 */ /* 0x000fe2000f83e006 */
[----:B------:R-:W-:Y:S01]  /*0740*/  ULDC.64 UR4, c[0x0][0x290] ;  /* 0x0000a40000047ab9 */ /* 0x000fe20000000a00 */
[----:B------:R-:W-:Y:S01]  /*0750*/  SHF.R.S32.HI R0, RZ, 0x1f, R17 ;  /* 0x0000001fff007819 */ /* 0x000fe20000011411 */
[----:B------:R-:W1:Y:S01]  /*0760*/  S2R R226, SR_CTAID.Z ;  /* 0x0000000000e27919 */ /* 0x000e620000002700 */
[----:B------:R-:W-:Y:S01]  /*0770*/  UIMAD UR6, UR12, UR4, URZ ;  /* 0x000000040c0672a4 */ /* 0x000fe2000f8e023f */
[----:B------:R-:W-:Y:S01]  /*0780*/  SHF.R.S32.HI R25, RZ, 0x5, R15 ;  /* 0x00000005ff197819 */ /* 0x000fe2000001140f */
[----:B------:R-:W-:Y:S01]  /*0790*/  IMAD.MOV.U32 R14, RZ, RZ, R2 ;  /* 0x000000ffff0e7224 */ /* 0x000fe200078e0002 */
[----:B------:R-:W-:Y:S01]  /*07a0*/  IADD3.X R4, R0, UR8, R4, P1, P0 ;  /* 0x0000000800047c10 */ /* 0x000fe20008fe0404 */
[----:B------:R-:W-:Y:S01]  /*07b0*/  IMAD.IADD R8, R212, 0x1, -R8 ;  /* 0x00000001d4087824 */ /* 0x000fe200078e0a08 */
[----:B------:R-:W-:Y:S01]  /*07c0*/  LEA R32, P0, R7, c[0x0][0x258], 0x2 ;  /* 0x0000960007207a11 */ /* 0x000fe200078010ff */
[----:B------:R-:W-:Y:S01]  /*07d0*/  UIMAD.WIDE.U32 UR10, UR13, UR4, URZ ;  /* 0x000000040d0a72a5 */ /* 0x000fe2000f8e003f */
[----:B------:R-:W-:Y:S01]  /*07e0*/  @P3 SHF.R.U32.HI R14, RZ, c[0x0][0x250], R13 ;  /* 0x00009400ff0e3a19 */ /* 0x000fe2000001160d */
[----:B------:R-:W-:Y:S01]  /*07f0*/  UIMAD UR5, UR13, UR5, UR6 ;  /* 0x000000050d0572a4 */ /* 0x000fe2000f8e0206 */
[----:B------:R-:W-:Y:S01]  /*0800*/  IMAD R5, R3, c[0x0][0x288], RZ ;  /* 0x0000a20003057a24 */ /* 0x000fe200078e02ff */
[----:B------:R-:W-:Y:S01]  /*0810*/  LEA.HI.X R33, R7, c[0x0][0x25c], R4, 0x2, P0 ;  /* 0x0000970007217a11 */ /* 0x000fe200000f1404 */
[----:B------:R-:W-:Y:S01]  /*0820*/  IMAD.WIDE.U32 R18, R2, c[0x0][0x288], R222 ;  /* 0x0000a20002127a25 */ /* 0x000fe200078e00de */
[----:B------:R-:W-:Y:S01]  /*0830*/  SHF.R.S32.HI R4, RZ, 0x1f, R14 ;  /* 0x0000001fff047819 */ /* 0x000fe2000001140e */
[----:B------:R-:W-:Y:S01]  /*0840*/  UIADD3 UR9, UR11, UR5, URZ ;  /* 0x000000050b097290 */ /* 0x000fe2000fffe03f */
[----:B------:R-:W-:Y:S01]  /*0850*/  SHF.R.S32.HI R213, RZ, 0x1f, R212 ;  /* 0x0000001fffd57819 */ /* 0x000fe200000114d4 */
[----:B------:R-:W-:Y:S01]  /*0860*/  IMAD R8, R25, 0x8, R8 ;  /* 0x0000000819087824 */ /* 0x000fe200078e0208 */
[----:B------:R-:W-:Y:S01]  /*0870*/  IADD3 R6, P2, R18, UR10, RZ ;  /* 0x0000000a12067c10 */ /* 0x000fe2000ff5e0ff */
[----:B------:R-:W-:Y:S01]  /*0880*/  IMAD R5, R2, c[0x0][0x28c], R5 ;  /* 0x0000a30002057a24 */ /* 0x000fe200078e0205 */
[----:B------:R-:W-:Y:S01]  /*0890*/  ULDC.64 UR4, c[0x0][0x1e8] ;  /* 0x00007a0000047ab9 */ /* 0x000fe20000000a00 */
[----:B------:R-:W-:Y:S01]  /*08a0*/  IMAD.U32 R7, R8, 0x20, R11 ;  /* 0x0000002008077824 */ /* 0x000fe200078e000b */
[----:B------:R-:W-:Y:S01]  /*08b0*/  SHF.R.S32.HI R11, RZ, 0x1f, R10 ;  /* 0x0000001fff0b7819 */ /* 0x000fe2000001140a */
[C---:B------:R-:W-:Y:S01]  /*08c0*/  IMAD R8, R4.reuse, c[0x0][0x1e0], RZ ;  /* 0x0000780004087a24 */ /* 0x040fe200078e02ff */
[----:B------:R-:W-:Y:S01]  /*08d0*/  IADD3.X R5, R19, UR9, R5, P2, !PT ;  /* 0x0000000913057c10 */ /* 0x000fe200097fe405 */
[----:B------:R-:W-:Y:S01]  /*08e0*/  IMAD R34, R213, c[0x0][0x208], RZ ;  /* 0x00008200d5227a24 */ /* 0x000fe200078e02ff */
[----:B------:R-:W-:Y:S01]  /*08f0*/  UIMAD UR4, UR12, UR4, URZ ;  /* 0x000000040c0472a4 */ /* 0x000fe2000f8e023f */
[----:B------:R-:W-:Y:S01]  /*0900*/  IMAD R4, R4, c[0x0][0x1b0], RZ ;  /* 0x00006c0004047a24 */ /* 0x000fe200078e02ff */
[----:B------:R-:W-:Y:S01]  /*0910*/  UMOV UR18, 0x6 ;  /* 0x0000000600127882 */ /* 0x000fe20000000000 */
[C---:B------:R-:W-:Y:S01]  /*0920*/  IMAD R8, R14.reuse, c[0x0][0x1e4], R8 ;  /* 0x000079000e087a24 */ /* 0x040fe200078e0208 */
[----:B------:R-:W-:Y:S01]  /*0930*/  UIMAD UR6, UR13, UR5, UR4 ;  /* 0x000000050d0672a4 */ /* 0x000fe2000f8e0204 */
[----:B------:R-:W-:Y:S01]  /*0940*/  IMAD.WIDE.U32 R18, R14, c[0x0][0x1e0], R10 ;  /* 0x000078000e127a25 */ /* 0x000fe200078e000a */
[----:B------:R-:W-:Y:S01]  /*0950*/  IADD3 R230, -R205, c[0x0][0x198], RZ ;  /* 0x00006600cde67a10 */ /* 0x000fe20007ffe1ff */
[----:B------:R-:W-:Y:S01]  /*0960*/  ULDC.64 UR4, c[0x0][0x1b8] ;  /* 0x00006e0000047ab9 */ /* 0x000fe20000000a00 */
[----:B------:R-:W-:Y:S01]  /*0970*/  IADD3 R202, R10, 0x40, RZ ;  /* 0x000000400aca7810 */ /* 0x000fe20007ffe0ff */
[----:B------:R-:W-:Y:S01]  /*0980*/  IMAD R34, R212, c[0x0][0x20c], R34 ;  /* 0x00008300d4227a24 */ /* 0x000fe200078e0222 */
[----:B------:R-:W-:Y:S01]  /*0990*/  UIMAD UR4, UR12, UR4, URZ ;  /* 0x000000040c0472a4 */ /* 0x000fe2000f8e023f */
[----:B------:R-:W-:Y:S01]  /*09a0*/  IMAD R4, R14, c[0x0][0x1b4], R4 ;  /* 0x00006d000e047a24 */ /* 0x000fe200078e0204 */
[----:B------:R-:W-:Y:S01]  /*09b0*/  ISETP.GE.AND P3, PT, R10, c[0x0][0x1cc], PT ;  /* 0x000073000a007a0c */ /* 0x000fe20003f66270 */
[----:B------:R-:W-:Y:S01]  /*09c0*/  IMAD.IADD R19, R19, 0x1, R8 ;  /* 0x0000000113137824 */ /* 0x000fe200078e0208 */
[----:B------:R-:W-:Y:S01]  /*09d0*/  UIMAD UR4, UR13, UR5, UR4 ;  /* 0x000000050d0472a4 */ /* 0x000fe2000f8e0204 */
[----:B------:R-:W-:Y:S01]  /*09e0*/  IMAD.WIDE.U32 R20, R14, c[0x0][0x1b0], R10 ;  /* 0x00006c000e147a25 */ /* 0x000fe200078e000a */
[----:B------:R-:W-:-:S02]  /*09f0*/  SHF.R.S32.HI R26, RZ, 0x1f, R26 ;  /* 0x0000001fff1a7819 */ /* 0x000fc4000001141a */
[----:B------:R-:W-:Y:S01]  /*0a00*/  LEA.HI R198, R9, R208, RZ, 0x7 ;  /* 0x000000d009c67211 */ /* 0x000fe200078f38ff */
[----:B------:R-:W-:-:S03]  /*0a10*/  IMAD.WIDE.U32 R22, R212, c[0x0][0x208], R10 ;  /* 0x00008200d4167a25 */ /* 0x000fc600078e000a */
[----:B------:R-:W-:Y:S01]  /*0a20*/  SHF.R.U32.HI R198, RZ, 0x4, R198 ;  /* 0x00000004ffc67819 */ /* 0x000fe200000116c6 */
[----:B------:R-:W-:Y:S02]  /*0a30*/  IMAD R13, R213, c[0x0][0x178], RZ ;  /* 0x00005e00d50d7a24 */ /* 0x000fe400078e02ff */
[----:B------:R-:W-:Y:S02]  /*0a40*/  IMAD.IADD R35, R23, 0x1, R34 ;  /* 0x0000000117237824 */ /* 0x000fe400078e0222 */
[----:B------:R-:W-:Y:S02]  /*0a50*/  IMAD.IADD R21, R21, 0x1, R4 ;  /* 0x0000000115157824 */ /* 0x000fe400078e0204 */
[----:B-1----:R-:W-:-:S04]  /*0a60*/  IMAD.WIDE.U32 R30, R226, c[0x0][0x1e8], R18 ;  /* 0x00007a00e21e7a25 */ /* 0x002fc800078e0012 */
[C---:B------:R-:W-:Y:S02]  /*0a70*/  IMAD R13, R212.reuse, c[0x0][0x17c], R13 ;  /* 0x00005f00d40d7a24 */ /* 0x040fe400078e020d */
[----:B------:R-:W-:-:S04]  /*0a80*/  IMAD.WIDE.U32 R28, R212, c[0x0][0x178], R10 ;  /* 0x00005e00d41c7a25 */ /* 0x000fc800078e000a */
[----:B------:R-:W-:Y:S02]  /*0a90*/  IMAD.MOV.U32 R34, RZ, RZ, R22 ;  /* 0x000000ffff227224 */ /* 0x000fe400078e0016 */
[----:B------:R-:W-:-:S04]  /*0aa0*/  IMAD.WIDE R22, R201, 0x80, R212 ;  /* 0x00000080c9167825 */ /* 0x000fc800078e02d4 */
[----:B------:R-:W-:Y:S01]  /*0ab0*/  IMAD.WIDE.U32 R18, R226, c[0x0][0x1b8], R20 ;  /* 0x00006e00e2127a25 */ /* 0x000fe200078e0014 */
[----:B------:R-:W-:Y:S01]  /*0ac0*/  IADD3 R21, R31, UR6, RZ ;  /* 0x000000061f157c10 */ /* 0x000fe2000fffe0ff */
[----:B------:R-:W-:Y:S02]  /*0ad0*/  ULDC.64 UR6, c[0x0][0x208] ;  /* 0x0000820000067ab9 */ /* 0x000fe40000000a00 */
[----:B------:R-:W-:Y:S01]  /*0ae0*/  IMAD.IADD R29, R29, 0x1, R13 ;  /* 0x000000011d1d7824 */ /* 0x000fe200078e020d */
[----:B------:R-:W-:Y:S01]  /*0af0*/  USHF.L.U64.HI UR7, UR6, UR18, UR7 ;  /* 0x0000001206077299 */ /* 0x000fe20008010207 */
[----:B------:R-:W-:Y:S01]  /*0b00*/  IMAD R218, R3, c[0x0][0x180], RZ ;  /* 0x0000600003da7a24 */ /* 0x000fe200078e02ff */
[----:B------:R-:W-:Y:S01]  /*0b10*/  USHF.L.U32 UR6, UR6, 0x6, URZ ;  /* 0x0000000606067899 */ /* 0x000fe2000800063f */
[----:B------:R-:W-:Y:S01]  /*0b20*/  IMAD.MOV.U32 R20, RZ, RZ, R30 ;  /* 0x000000ffff147224 */ /* 0x000fe200078e001e */
[----:B------:R-:W-:Y:S01]  /*0b30*/  IADD3 R19, R19, UR4, RZ ;  /* 0x0000000413137c10 */ /* 0x000fe2000fffe0ff */
[----:B------:R-:W-:Y:S01]  /*0b40*/  IMAD R4, R23, c[0x0][0x1d8], RZ ;  /* 0x0000760017047a24 */ /* 0x000fe200078e02ff */
[----:B------:R-:W-:Y:S01]  /*0b50*/  ULDC.64 UR4, c[0x0][0x188] ;  /* 0x0000620000047ab9 */ /* 0x000fe20000000a00 */
[C---:B------:R-:W-:Y:S01]  /*0b60*/  IMAD R218, R2.reuse, c[0x0][0x184], R218 ;  /* 0x0000610002da7a24 */ /* 0x040fe200078e02da */
[----:B------:R-:W-:Y:S01]  /*0b70*/  UIMAD UR4, UR12, UR4, URZ ;  /* 0x000000040c0472a4 */ /* 0x000fe2000f8e023f */
[----:B------:R-:W-:-:S03]  /*0b80*/  IMAD.WIDE.U32 R28, R2, c[0x0][0x180], R28 ;  /* 0x00006000021c7a25 */ /* 0x000fc600078e001c */
[----:B------:R-:W-:Y:S01]  /*0b90*/  UIMAD UR4, UR13, UR5, UR4 ;  /* 0x000000050d0472a4 */ /* 0x000fe2000f8e0204 */
[C---:B------:R-:W-:Y:S02]  /*0ba0*/  IMAD R4, R22.reuse, c[0x0][0x1dc], R4 ;  /* 0x0000770016047a24 */ /* 0x040fe400078e0204 */
[----:B------:R-:W-:-:S04]  /*0bb0*/  IMAD.WIDE.U32 R20, R22, c[0x0][0x1d8], R20 ;  /* 0x0000760016147a25 */ /* 0x000fc800078e0014 */
[----:B------:R-:W-:Y:S02]  /*0bc0*/  IMAD.IADD R219, R29, 0x1, R218 ;  /* 0x000000011ddb7824 */ /* 0x000fe400078e02da */
[----:B------:R-:W-:Y:S01]  /*0bd0*/  IMAD.MOV.U32 R218, RZ, RZ, R28 ;  /* 0x000000ffffda7224 */ /* 0x000fe200078e001c */
[----:B------:R-:W-:Y:S01]  /*0be0*/  LEA R28, P1, R20, c[0x0][0x1c0], 0x1 ;  /* 0x00007000141c7a11 */ /* 0x000fe200078208ff */
[----:B------:R-:W-:Y:S01]  /*0bf0*/  IMAD.IADD R4, R21, 0x1, R4 ;  /* 0x0000000115047824 */ /* 0x000fe200078e0204 */
[----:B------:R-:W-:Y:S01]  /*0c00*/  LEA.HI R21, R9, R208, RZ, 0x4 ;  /* 0x000000d009157211 */ /* 0x000fe200078f20ff */
[----:B------:R-:W-:Y:S02]  /*0c10*/  IMAD R8, R23, c[0x0][0x1a8], RZ ;  /* 0x00006a0017087a24 */ /* 0x000fe400078e02ff */
[----:B------:R-:W-:Y:S01]  /*0c20*/  IMAD R14, R232, UR7, RZ ;  /* 0x00000007e80e7c24 */ /* 0x000fe2000f8e02ff */
[----:B------:R-:W-:Y:S01]  /*0c30*/  LEA.HI.X R29, R20, c[0x0][0x1c4], R4, 0x1, P1 ;  /* 0x00007100141d7a11 */ /* 0x000fe200008f0c04 */
[C---:B------:R-:W-:Y:S01]  /*0c40*/  IMAD R8, R22.reuse, c[0x0][0x1ac], R8 ;  /* 0x00006b0016087a24 */ /* 0x040fe200078e0208 */
[----:B------:R-:W-:Y:S01]  /*0c50*/  SHF.R.S32.HI R4, RZ, 0x1f, R232 ;  /* 0x0000001fff047819 */ /* 0x000fe200000114e8 */
[----:B------:R-:W-:-:S04]  /*0c60*/  IMAD.WIDE.U32 R18, R22, c[0x0][0x1a8], R18 ;  /* 0x00006a0016127a25 */ /* 0x000fc800078e0012 */
[----:B------:R-:W-:Y:S01]  /*0c70*/  IMAD R14, R4, UR6, R14 ;  /* 0x00000006040e7c24 */ /* 0x000fe2000f8e020e */
[----:B------:R-:W-:Y:S01]  /*0c80*/  LEA R38, P0, R18, c[0x0][0x190], 0x1 ;  /* 0x0000640012267a11 */ /* 0x000fe200078008ff */
[----:B------:R-:W-:Y:S02]  /*0c90*/  IMAD R4, R4, c[0x0][0x178], RZ ;  /* 0x00005e0004047a24 */ /* 0x000fe400078e02ff */
[----:B------:R-:W-:Y:S02]  /*0ca0*/  IMAD.IADD R8, R19, 0x1, R8 ;  /* 0x0000000113087824 */ /* 0x000fe400078e0208 */
[----:B------:R-:W-:Y:S02]  /*0cb0*/  IMAD R214, R3, c[0x0][0x210], RZ ;  /* 0x0000840003d67a24 */ /* 0x000fe400078e02ff */
[----:B------:R-:W-:Y:S01]  /*0cc0*/  IMAD.WIDE.U32 R30, R232, c[0x0][0x178], RZ ;  /* 0x00005e00e81e7a25 */ /* 0x000fe200078e00ff */
[----:B------:R-:W-:-:S03]  /*0cd0*/  LEA.HI.X R39, R18, c[0x0][0x194], R8, 0x1, P0 ;  /* 0x0000650012277a11 */ /* 0x000fc600000f0c08 */
[----:B------:R-:W-:Y:S02]  /*0ce0*/  IMAD R4, R232, c[0x0][0x17c], R4 ;  /* 0x00005f00e8047a24 */ /* 0x000fe400078e0204 */
[----:B------:R-:W-:-:S04]  /*0cf0*/  IMAD.WIDE.U32 R218, R226, c[0x0][0x188], R218 ;  /* 0x00006200e2da7a25 */ /* 0x000fc800078e00da */
[C---:B------:R-:W-:Y:S01]  /*0d00*/  IMAD R214, R2.reuse, c[0x0][0x214], R214 ;  /* 0x0000850002d67a24 */ /* 0x040fe200078e02d6 */
[----:B------:R-:W-:Y:S01]  /*0d10*/  IADD3 R200, R219, UR4, RZ ;  /* 0x00000004dbc87c10 */ /* 0x000fe2000fffe0ff */
[----:B------:R-:W-:Y:S01]  /*0d20*/  IMAD.WIDE.U32 R34, R2, c[0x0][0x210], R34 ;  /* 0x0000840002227a25 */ /* 0x000fe200078e0022 */
[C---:B------:R-:W-:Y:S01]  /*0d30*/  LEA R8, P0, R30.reuse, R218, 0x6 ;  /* 0x000000da1e087211 */ /* 0x040fe200078030ff */
[----:B------:R-:W-:Y:S02]  /*0d40*/  ULDC.64 UR4, c[0x0][0x218] ;  /* 0x0000860000047ab9 */ /* 0x000fe40000000a00 */
[----:B------:R-:W-:Y:S01]  /*0d50*/  IMAD.IADD R4, R31, 0x1, R4 ;  /* 0x000000011f047824 */ /* 0x000fe200078e0204 */
[----:B------:R-:W-:Y:S01]  /*0d60*/  UIMAD UR4, UR12, UR4, URZ ;  /* 0x000000040c0472a4 */ /* 0x000fe2000f8e023f */
[----:B------:R-:W-:Y:S02]  /*0d70*/  IMAD.IADD R215, R35, 0x1, R214 ;  /* 0x0000000123d77824 */ /* 0x000fe400078e02d6 */
[----:B------:R-:W-:Y:S01]  /*0d80*/  IMAD.MOV.U32 R20, RZ, RZ, c[0x0][0x1d8] ;  /* 0x00007600ff147624 */ /* 0x000fe200078e00ff */
[----:B------:R-:W-:Y:S01]  /*0d90*/  LEA.HI.X R4, R30, R200, R4, 0x6, P0 ;  /* 0x000000c81e047211 */ /* 0x000fe200000f3404 */
[----:B------:R-:W-:Y:S01]  /*0da0*/  IMAD.MOV.U32 R214, RZ, RZ, R34 ;  /* 0x000000ffffd67224 */ /* 0x000fe200078e0022 */
[----:B------:R-:W-:Y:S01]  /*0db0*/  LEA R34, P0, R8, c[0x0][0x160], 0x1 ;  /* 0x0000580008227a11 */ /* 0x000fe200078008ff */
[----:B------:R-:W-:Y:S01]  /*0dc0*/  IMAD.MOV.U32 R18, RZ, RZ, c[0x0][0x1a8] ;  /* 0x00006a00ff127624 */ /* 0x000fe200078e00ff */
[----:B------:R-:W-:Y:S01]  /*0dd0*/  LEA R22, P2, R20, R28, 0x7 ;  /* 0x0000001c14167211 */ /* 0x000fe200078438ff */
[----:B------:R-:W-:Y:S01]  /*0de0*/  IMAD.MOV.U32 R19, RZ, RZ, c[0x0][0x1dc] ;  /* 0x00007700ff137624 */ /* 0x000fe200078e00ff */
[----:B------:R-:W-:Y:S01]  /*0df0*/  LEA.HI.X R35, R8, c[0x0][0x164], R4, 0x1, P0 ;  /* 0x0000590008237a11 */ /* 0x000fe200000f0c04 */
[----:B------:R-:W-:Y:S01]  /*0e00*/  IMAD.MOV.U32 R13, RZ, RZ, c[0x0][0x1ac] ;  /* 0x00006b00ff0d7624 */ /* 0x000fe200078e00ff */
[----:B------:R-:W-:Y:S01]  /*0e10*/  LEA R36, P1, R18, R38, 0x7 ;  /* 0x0000002612247211 */ /* 0x000fe200078238ff */
[----:B------:R-:W-:Y:S01]  /*0e20*/  IMAD.IADD R4, R230, 0x1, -R212 ;  /* 0x00000001e6047824 */ /* 0x000fe200078e0ad4 */
[----:B------:R-:W-:Y:S01]  /*0e30*/  IADD3 R8, R10, 0x20, RZ ;  /* 0x000000200a087810 */ /* 0x000fe20007ffe0ff */
[----:B------:R-:W-:Y:S01]  /*0e40*/  UIMAD UR4, UR13, UR5, UR4 ;  /* 0x000000050d0472a4 */ /* 0x000fe2000f8e0204 */
[----:B------:R-:W-:Y:S01]  /*0e50*/  LEA.HI.X R23, R20, R29, R19, 0x7, P2 ;  /* 0x0000001d14177211 */ /* 0x000fe200010f3c13 */
[----:B------:R-:W-:Y:S01]  /*0e60*/  IMAD.WIDE.U32 R214, R226, c[0x0][0x218], R214 ;  /* 0x00008600e2d67a25 */ /* 0x000fe200078e00d6 */
[----:B------:R-:W-:-:S02]  /*0e70*/  LEA.HI.X R37, R18, R39, R13, 0x7, P1 ;  /* 0x0000002712257211 */ /* 0x000fc400008f3c0d */
[----:B------:R-:W-:Y:S01]  /*0e80*/  ISETP.GE.AND P2, PT, R8, c[0x0][0x1cc], PT ;  /* 0x0000730008007a0c */ /* 0x000fe20003f46270 */
[----:B------:R-:W-:Y:S01]  /*0e90*/  IMAD.SHL.U32 R7, R7, 0x2, RZ ;  /* 0x0000000207077824 */ /* 0x000fe200078e00ff */
[----:B------:R-:W-:Y:S01]  /*0ea0*/  ISETP.GE.AND P1, PT, R202, c[0x0][0x1cc], PT ;  /* 0x00007300ca007a0c */ /* 0x000fe20003f26270 */
[----:B------:R-:W-:Y:S01]  /*0eb0*/  IMAD.MOV.U32 R210, RZ, RZ, R214 ;  /* 0x000000ffffd27224 */ /* 0x000fe200078e00d6 */
[C---:B------:R-:W-:Y:S01]  /*0ec0*/  ISETP.LT.OR P6, PT, R4.reuse, 0x1, P3 ;  /* 0x000000010400780c */ /* 0x040fe20001fc1670 */
[----:B------:R-:W-:Y:S01]  /*0ed0*/  IMAD.MOV.U32 R197, RZ, RZ, 0x10 ;  /* 0x00000010ffc57424 */ /* 0x000fe200078e00ff */
[C---:B------:R-:W-:Y:S02]  /*0ee0*/  ISETP.LT.OR P5, PT, R4.reuse, 0x1, P2 ;  /* 0x000000010400780c */ /* 0x040fe400017a1670 */
[C---:B------:R-:W-:Y:S02]  /*0ef0*/  ISETP.LT.OR P4, PT, R4.reuse, 0x1, P1 ;  /* 0x000000010400780c */ /* 0x040fe40000f81670 */
[----:B------:R-:W-:-:S02]  /*0f00*/  ISETP.LT.OR P3, PT, R4, 0x41, P3 ;  /* 0x000000410400780c */ /* 0x000fc40001f61670 */
[C---:B------:R-:W-:Y:S02]  /*0f10*/  ISETP.LT.OR P2, PT, R4.reuse, 0x41, P2 ;  /* 0x000000410400780c */ /* 0x040fe40001741670 */
[----:B------:R-:W-:Y:S02]  /*0f20*/  ISETP.LT.OR P1, PT, R4, 0x41, P1 ;  /* 0x000000410400780c */ /* 0x000fe40000f21670 */
[----:B------:R-:W-:Y:S01]  /*0f30*/  IADD3 R211, R215, UR4, RZ ;  /* 0x00000004d7d37c10 */ /* 0x000fe2000fffe0ff */
[----:B------:R-:W-:Y:S01]  /*0f40*/  @!PT LDS RZ, [RZ] ;  /* 0x00000000fffff984 */ /* 0x000fe20000000800 */
[----:B------:R-:W-:Y:S01]  /*0f50*/  @!PT LDS RZ, [RZ] ;  /* 0x00000000fffff984 */ /* 0x000fe20000000800 */
[----:B------:R-:W-:Y:S01]  /*0f60*/  @!PT LDS RZ, [RZ] ;  /* 0x00000000fffff984 */ /* 0x000fe20000000800 */
[----:B------:R1:W-:Y:S01]  /*0f70*/  LDGSTS.E.BYPASS.LTC128B.128 [R7+0x6080], [R28.64], !P6 ;  /* 0x060800001c077fae */ /* 0x0003e2000f101d50 */
[----:B------:R-:W-:Y:S02]  /*0f80*/  SHF.R.S32.HI R18, RZ, 0x4, R21 ;  /* 0x00000004ff127819 */ /* 0x000fe40000011415 */
[----:B------:R-:W-:Y:S01]  /*0f90*/  IADD3 R216, R7, 0xc080, RZ ;  /* 0x0000c08007d87810 */ /* 0x000fe20007ffe0ff */
[----:B------:R1:W-:Y:S01]  /*0fa0*/  LDGSTS.E.BYPASS.LTC128B.128 [R7+0x8080], [R28.64+0x40], !P5 ;  /* 0x080800401c077fae */ /* 0x0003e2000e901d50 */
[----:B------:R-:W-:Y:S01]  /*0fb0*/  IMAD.WIDE.U32 R40, R232, UR6, R210 ;  /* 0x00000006e8287c25 */ /* 0x000fe2000f8e00d2 */
[----:B------:R-:W-:-:S02]  /*0fc0*/  LEA.HI R13, R21, R18, RZ, 0x1 ;  /* 0x00000012150d7211 */ /* 0x000fc400078f08ff */
[----:B------:R1:W-:Y:S01]  /*0fd0*/  LDGSTS.E.BYPASS.LTC128B.128 [R7+0xa080], [R28.64+0x80], !P4 ;  /* 0x0a0800801c077fae */ /* 0x0003e2000e101d50 */
[----:B------:R-:W-:Y:S01]  /*0fe0*/  IMAD.IADD R14, R41, 0x1, R14 ;  /* 0x00000001290e7824 */ /* 0x000fe200078e020e */
[----:B------:R-:W-:Y:S02]  /*0ff0*/  LEA R30, P0, R40, c[0x0][0x1f0], 0x1 ;  /* 0x00007c00281e7a11 */ /* 0x000fe400078008ff */
[----:B------:R2:W-:Y:S01]  /*1000*/  LDGSTS.E.BYPASS.LTC128B.128 [R7+0x7080], [R22.64], !P3 ;  /* 0x0708000016077fae */ /* 0x0005e2000d901d50 */
[----:B------:R-:W-:Y:S02]  /*1010*/  ISETP.GE.AND P3, PT, R202, c[0x0][0x16c], PT ;  /* 0x00005b00ca007a0c */ /* 0x000fe40003f66270 */
[----:B------:R-:W-:Y:S01]  /*1020*/  LOP3.LUT R13, R13, 0xfffffffe, RZ, 0xc0, !PT ;  /* 0xfffffffe0d0d7812 */ /* 0x000fe200078ec0ff */
[----:B------:R2:W-:Y:S01]  /*1030*/  LDGSTS.E.BYPASS.LTC128B.128 [R7+0x9080], [R22.64+0x40], !P2 ;  /* 0x0908004016077fae */ /* 0x0005e2000d101d50 */
[----:B------:R-:W-:Y:S02]  /*1040*/  SEL R20, RZ, 0x4, P3 ;  /* 0x00000004ff147807 */ /* 0x000fe40001800000 */
[C---:B------:R-:W-:Y:S01]  /*1050*/  ISETP.GE.AND P5, PT, R10.reuse, c[0x0][0x1fc], PT ;  /* 0x00007f000a007a0c */ /* 0x040fe20003fa6270 */
[----:B------:R2:W-:Y:S01]  /*1060*/  LDGSTS.E.BYPASS.LTC128B.128 [R7+0xb080], [R22.64+0x80], !P1 ;  /* 0x0b08008016077fae */ /* 0x0005e2000c901d50 */
[----:B------:R-:W-:Y:S01]  /*1070*/  ISETP.GE.AND P1, PT, R10, c[0x0][0x16c], PT ;  /* 0x00005b000a007a0c */ /* 0x000fe20003f26270 */
[----:B------:R-:W-:Y:S01]  /*1080*/  IMAD.IADD R13, R18, 0x1, -R13 ;  /* 0x00000001120d7824 */ /* 0x000fe200078e0a0d */
[----:B------:R-:W-:-:S02]  /*1090*/  ISETP.GE.AND P3, PT, R8, c[0x0][0x1fc], PT ;  /* 0x00007f0008007a0c */ /* 0x000fc40003f66270 */
[----:B------:R-:W-:Y:S01]  /*10a0*/  SEL R203, RZ, 0x1, P1 ;  /* 0x00000001ffcb7807 */ /* 0x000fe20000800000 */
[----:B------:R-:W-:Y:S01]  /*10b0*/  IMAD.SHL.U32 R199, R13, 0x8, RZ ;  /* 0x000000080dc77824 */ /* 0x000fe200078e00ff */
[----:B------:R-:W-:Y:S02]  /*10c0*/  LEA.HI.X R31, R40, c[0x0][0x1f4], R14, 0x1, P0 ;  /* 0x00007d00281f7a11 */ /* 0x000fe400000f0c0e */
[----:B------:R-:W-:Y:S02]  /*10d0*/  ISETP.GE.AND P2, PT, R10, c[0x0][0x19c], PT ;  /* 0x000067000a007a0c */ /* 0x000fe40003f46270 */
[----:B------:R-:W-:Y:S02]  /*10e0*/  ISETP.GE.AND P1, PT, R8, c[0x0][0x19c], PT ;  /* 0x0000670008007a0c */ /* 0x000fe40003f26270 */
[----:B------:R-:W-:Y:S02]  /*10f0*/  ISETP.GE.AND P4, PT, R202, c[0x0][0x19c], PT ;  /* 0x00006700ca007a0c */ /* 0x000fe40003f86270 */
[----:B------:R-:W-:-:S02]  /*1100*/  IADD3 R14, P0, R17, R6, RZ ;  /* 0x00000006110e7210 */ /* 0x000fc40007f1e0ff */
[----:B------:R-:W-:Y:S02]  /*1110*/  LOP3.LUT R21, R21, 0xfffffff0, RZ, 0xc0, !PT ;  /* 0xfffffff015157812 */ /* 0x000fe400078ec0ff */
[----:B------:R-:W-:Y:S01]  /*1120*/  SEL R19, RZ, 0x1, P5 ;  /* 0x00000001ff137807 */ /* 0x000fe20002800000 */
[----:B------:R-:W-:Y:S01]  /*1130*/  IMAD.X R0, R0, 0x1, R5, P0 ;  /* 0x0000000100007824 */ /* 0x000fe200000e0605 */
[----:B------:R-:W-:Y:S01]  /*1140*/  SEL R18, RZ, 0xffffffff, P3 ;  /* 0xffffffffff127807 */ /* 0x000fe20001800000 */
[----:B------:R-:W-:Y:S01]  /*1150*/  IMAD.IADD R21, R208, 0x1, -R21 ;  /* 0x00000001d0157824 */ /* 0x000fe200078e0a15 */
[C---:B------:R-:W-:Y:S02]  /*1160*/  ISETP.LT.OR P6, PT, R4.reuse, 0x1, P2 ;  /* 0x000000010400780c */ /* 0x040fe400017c1670 */
[----:B------:R-:W-:Y:S01]  /*1170*/  ISETP.LT.OR P5, PT, R4, 0x1, P1 ;  /* 0x000000010400780c */ /* 0x000fe20000fa1670 */
[----:B------:R-:W-:Y:S01]  /*1180*/  IMAD.SHL.U32 R18, R18, 0x2, RZ ;  /* 0x0000000212127824 */ /* 0x000fe200078e00ff */
[----:B--2---:R-:W-:-:S02]  /*1190*/  LOP3.LUT R23, R16, 0xfffffff8, RZ, 0xc0, !PT ;  /* 0xfffffff810177812 */ /* 0x004fc400078ec0ff */
[C---:B------:R-:W-:Y:S02]  /*11a0*/  ISETP.LT.OR P3, PT, R4.reuse, 0x1, P4 ;  /* 0x000000010400780c */ /* 0x040fe40002761670 */
[----:B------:R-:W-:Y:S01]  /*11b0*/  ISETP.LT.OR P2, PT, R4, 0x41, P2 ;  /* 0x000000410400780c */ /* 0x000fe20001741670 */
[----:B------:R-:W-:Y:S01]  /*11c0*/  IMAD.IADD R23, R208, 0x1, -R23 ;  /* 0x00000001d0177824 */ /* 0x000fe200078e0a17 */
[C---:B------:R-:W-:Y:S02]  /*11d0*/  ISETP.LT.OR P1, PT, R4.reuse, 0x41, P1 ;  /* 0x000000410400780c */ /* 0x040fe40000f21670 */
[----:B------:R-:W-:Y:S01]  /*11e0*/  ISETP.LT.OR P4, PT, R4, 0x41, P4 ;  /* 0x000000410400780c */ /* 0x000fe20002781670 */
[----:B------:R2:W-:Y:S01]  /*11f0*/  LDGSTS.E.BYPASS.LTC128B.128 [R7+0x80], [R38.64], !P6 ;  /* 0x0008000026077fae */ /* 0x0005e2000f101d50 */
[----:B------:R-:W-:Y:S02]  /*1200*/  LEA.HI R4, R9, R208, RZ, 0x6 ;  /* 0x000000d009047211 */ /* 0x000fe400078f30ff */
[----:B------:R-:W-:Y:S01]  /*1210*/  LEA.HI R22, R23, R23, RZ, 0x1 ;  /* 0x0000001717167211 */ /* 0x000fe200078f08ff */
[----:B------:R2:W-:Y:S01]  /*1220*/  LDGSTS.E.BYPASS.LTC128B.128 [R7+0x2080], [R38.64+0x40], !P5 ;  /* 0x0208004026077fae */ /* 0x0005e2000e901d50 */
[----:B-1----:R-:W-:-:S02]  /*1230*/  LEA R28, P0, R14, c[0x0][0x280], 0x2 ;  /* 0x0000a0000e1c7a11 */ /* 0x002fc400078010ff */
[----:B------:R-:W-:Y:S01]  /*1240*/  SHF.R.S32.HI R4, RZ, 0x6, R4 ;  /* 0x00000006ff047819 */ /* 0x000fe20000011404 */
[----:B------:R2:W-:Y:S01]  /*1250*/  LDGSTS.E.BYPASS.LTC128B.128 [R7+0x4080], [R38.64+0x80], !P3 ;  /* 0x0408008026077fae */ /* 0x0005e2000d901d50 */
[----:B------:R-:W-:Y:S02]  /*1260*/  LOP3.LUT R27, R22, 0x7fffffe, RZ, 0xc0, !PT ;  /* 0x07fffffe161b7812 */ /* 0x000fe400078ec0ff */
[----:B------:R-:W-:Y:S01]  /*1270*/  LEA.HI.X R29, R14, c[0x0][0x284], R0, 0x2, P0 ;  /* 0x0000a1000e1d7a11 */ /* 0x000fe200000f1400 */
[----:B------:R-:W-:Y:S01]  /*1280*/  IMAD R196, R13, 0x4, R4 ;  /* 0x000000040dc47824 */ /* 0x000fe200078e0204 */
[----:B------:R-:W-:Y:S01]  /*1290*/  SHF.R.S32.HI R14, RZ, 0x1f, R21 ;  /* 0x0000001fff0e7819 */ /* 0x000fe20000011415 */
[----:B------:R-:W-:Y:S01]  /*12a0*/  IMAD.IADD R27, R23, 0x1, -R27 ;  /* 0x00000001171b7824 */ /* 0x000fe200078e0a1b */
[-C--:B------:R-:W-:Y:S01]  /*12b0*/  LEA.HI R24, R21, R21.reuse, RZ, 0x1 ;  /* 0x0000001515187211 */ /* 0x080fe200078f08ff */
[----:B------:R2:W-:Y:S01]  /*12c0*/  LDGSTS.E.BYPASS.LTC128B.128 [R7+0x1080], [R36.64], !P2 ;  /* 0x0108000024077fae */ /* 0x0005e2000d101d50 */
[----:B------:R-:W-:Y:S01]  /*12d0*/  LEA.HI R14, R14, R21, RZ, 0x3 ;  /* 0x000000150e0e7211 */ /* 0x000fe200078f18ff */
[----:B------:R-:W-:Y:S01]  /*12e0*/  IMAD R196, R196, 0x8, R27 ;  /* 0x00000008c4c47824 */ /* 0x000fe200078e021b */
[----:B------:R-:W-:Y:S01]  /*12f0*/  LOP3.LUT R194, R24, 0x7fffffe, RZ, 0xc0, !PT ;  /* 0x07fffffe18c27812 */ /* 0x000fe200078ec0ff */
[----:B------:R2:W-:Y:S01]  /*1300*/  LDGSTS.E.BYPASS.LTC128B.128 [R7+0x3080], [R36.64+0x40], !P1 ;  /* 0x0308004024077fae */ /* 0x0005e2000c901d50 */
[----:B------:R-:W-:Y:S01]  /*1310*/  SHF.R.S32.HI R27, RZ, 0x3, R14 ;  /* 0x00000003ff1b7819 */ /* 0x000fe2000001140e */
[----:B------:R-:W-:Y:S01]  /*1320*/  IMAD.SHL.U32 R23, R23, 0x40, RZ ;  /* 0x0000004017177824 */ /* 0x000fe200078e00ff */
[----:B------:R-:W-:Y:S01]  /*1330*/  LOP3.LUT R14, R14, 0xfffffff8, RZ, 0xc0, !PT ;  /* 0xfffffff80e0e7812 */ /* 0x000fe200078ec0ff */
[C---:B------:R-:W-:Y:S01]  /*1340*/  IMAD.IADD R194, R21.reuse, 0x1, -R194 ;  /* 0x0000000115c27824 */ /* 0x040fe200078e0ac2 */
[----:B------:R-:W-:Y:S01]  /*1350*/  ISETP.GE.AND P0, PT, R8, c[0x0][0x16c], PT ;  /* 0x00005b0008007a0c */ /* 0x000fe20003f06270 */
[----:B------:R2:W-:Y:S01]  /*1360*/  LDGSTS.E.BYPASS.LTC128B.128 [R7+0x5080], [R36.64+0x80], !P4 ;  /* 0x0508008024077fae */ /* 0x0005e2000e101d50 */
[----:B------:R-:W-:Y:S01]  /*1370*/  ISETP.GE.AND P5, PT, R202, c[0x0][0x1fc], PT ;  /* 0x00007f00ca007a0c */ /* 0x000fe20003fa6270 */
[----:B------:R-:W-:Y:S01]  /*1380*/  IMAD.IADD R14, R21, 0x1, -R14 ;  /* 0x00000001150e7824 */ /* 0x000fe200078e0a0e */
[----:B------:R-:W-:Y:S01]  /*1390*/  SEL R21, RZ, 0x2, P0 ;  /* 0x00000002ff157807 */ /* 0x000fe20000000000 */
[----:B------:R-:W0:Y:S01]  /*13a0*/  LDGDEPBAR ;  /* 0x00000000000079af */ /* 0x000e220000000000 */
[----:B------:R-:W-:Y:S01]  /*13b0*/  LOP3.LUT R18, R18, 0x2, R19, 0xe2, !PT ;  /* 0x0000000212127812 */ /* 0x000fe200078ee213 */
[----:B------:R-:W-:Y:S01]  /*13c0*/  IMAD R194, R27, 0x8, R194 ;  /* 0x000000081bc27824 */ /* 0x000fe200078e02c2 */
[----:B------:R-:W-:Y:S01]  /*13d0*/  IADD3 R20, R20, R21, R203 ;  /* 0x0000001514147210 */ /* 0x000fe20007ffe0cb */
[----:B------:R-:W-:Y:S01]  /*13e0*/  IMAD.SHL.U32 R21, R13, 0x10, RZ ;  /* 0x000000100d157824 */ /* 0x000fe200078e00ff */
[----:B------:R-:W-:Y:S01]  /*13f0*/  SEL R19, RZ, 0x4, P5 ;  /* 0x00000004ff137807 */ /* 0x000fe20002800000 */
[----:B------:R-:W-:Y:S01]  /*1400*/  IMAD.SHL.U32 R194, R194, 0x20, RZ ;  /* 0x00000020c2c27824 */ /* 0x000fe200078e00ff */
[----:B------:R-:W-:-:S02]  /*1410*/  LOP3.LUT P5, RZ, R20, 0x1, RZ, 0xc0, !PT ;  /* 0x0000000114ff7812 */ /* 0x000fc400078ac0ff */
[C---:B------:R-:W-:Y:S02]  /*1420*/  LOP3.LUT P3, RZ, R20.reuse, 0x2, RZ, 0xc0, !PT ;  /* 0x0000000214ff7812 */ /* 0x040fe4000786c0ff */
[----:B------:R-:W-:Y:S02]  /*1430*/  LOP3.LUT P2, RZ, R20, 0x4, RZ, 0xc0, !PT ;  /* 0x0000000414ff7812 */ /* 0x000fe4000784c0ff */
[----:B------:R-:W-:Y:S02]  /*1440*/  IADD3 R20, -R17, c[0x0][0x168], RZ ;  /* 0x00005a0011147a10 */ /* 0x000fe40007ffe1ff */
[----:B------:R-:W-:Y:S02]  /*1450*/  LOP3.LUT R18, R18, R19, RZ, 0xfc, !PT ;  /* 0x0000001312127212 */ /* 0x000fe400078efcff */
[CC--:B------:R-:W-:Y:S02]  /*1460*/  ISETP.LE.OR P5, PT, R20.reuse, R212.reuse, !P5 ;  /* 0x000000d41400720c */ /* 0x0c0fe40006fa3670 */
[----:B------:R-:W-:-:S02]  /*1470*/  ISETP.LE.OR P3, PT, R20, R212, !P3 ;  /* 0x000000d41400720c */ /* 0x000fc40005f63670 */
[--C-:B------:R-:W-:Y:S02]  /*1480*/  SHF.R.S32.HI R19, RZ, 0x1, R24.reuse ;  /* 0x00000001ff137819 */ /* 0x100fe40000011418 */
[----:B------:R-:W-:Y:S02]  /*1490*/  ISETP.LE.OR P2, PT, R20, R212, !P2 ;  /* 0x000000d41400720c */ /* 0x000fe40005743670 */
[----:B------:R-:W-:Y:S02]  /*14a0*/  SHF.R.S32.HI R24, RZ, 0x1f, R24 ;  /* 0x0000001fff187819 */ /* 0x000fe40000011418 */
[----:B------:R-:W-:Y:S02]  /*14b0*/  ISETP.GT.AND P1, PT, R208, 0xf, PT ;  /* 0x0000000fd000780c */ /* 0x000fe40003f24270 */
[----:B------:R-:W-:Y:S01]  /*14c0*/  LEA.HI R17, R24, R19, RZ, 0x2 ;  /* 0x0000001318117211 */ /* 0x000fe200078f10ff */
[----:B------:R2:W-:Y:S01]  /*14d0*/  LDGSTS.E.BYPASS.LTC128B.128 [R7+0xc080], [R34.64], !P5 ;  /* 0x0c08000022077fae */ /* 0x0005e2000e901d50 */
[----:B------:R-:W-:-:S02]  /*14e0*/  LOP3.LUT P4, RZ, R18, 0x1, RZ, 0xc0, !PT ;  /* 0x0000000112ff7812 */ /* 0x000fc4000788c0ff */
[----:B------:R-:W-:Y:S01]  /*14f0*/  LOP3.LUT R17, R17, 0xfffffffc, RZ, 0xc0, !PT ;  /* 0xfffffffc11117812 */ /* 0x000fe200078ec0ff */
[----:B------:R2:W-:Y:S01]  /*1500*/  LDGSTS.E.BYPASS.LTC128B.128 [R7+0xd080], [R34.64+0x40], !P3 ;  /* 0x0d08004022077fae */ /* 0x0005e2000d901d50 */
[----:B------:R-:W-:Y:S02]  /*1510*/  ISETP.LE.OR P5, PT, R20, R212, !P4 ;  /* 0x000000d41400720c */ /* 0x000fe400067a3670 */
[C---:B------:R-:W-:Y:S01]  /*1520*/  LOP3.LUT P3, RZ, R18.reuse, 0x2, RZ, 0xc0, !PT ;  /* 0x0000000212ff7812 */ /* 0x040fe2000786c0ff */
[----:B------:R2:W-:Y:S01]  /*1530*/  LDGSTS.E.BYPASS.LTC128B.128 [R7+0xe080], [R34.64+0x80], !P2 ;  /* 0x0e08008022077fae */ /* 0x0005e2000d101d50 */
[----:B------:R-:W-:Y:S01]  /*1540*/  LEA.HI R0, R15, R25, RZ, 0x1 ;  /* 0x000000190f007211 */ /* 0x000fe200078f08ff */
[----:B------:R-:W-:Y:S01]  /*1550*/  IMAD.IADD R17, R19, 0x1, -R17 ;  /* 0x0000000113117824 */ /* 0x000fe200078e0a11 */
[----:B------:R-:W-:Y:S01]  /*1560*/  LOP3.LUT P2, RZ, R18, 0x4, RZ, 0xc0, !PT ;  /* 0x0000000412ff7812 */ /* 0x000fe2000784c0ff */
[----:B------:R-:W-:Y:S01]  /*1570*/  @!P1 IMAD.SHL.U32 R18, R208, 0x10, RZ ;  /* 0x00000010d0129824 */ /* 0x000fe200078e00ff */
[----:B------:R-:W-:-:S02]  /*1580*/  SEL R19, RZ, 0xffffffff, P0 ;  /* 0xffffffffff137807 */ /* 0x000fc40000000000 */
[-C--:B------:R-:W-:Y:S02]  /*1590*/  ISETP.LE.OR P0, PT, R20, R212.reuse, !P3 ;  /* 0x000000d41400720c */ /* 0x080fe40005f03670 */
[----:B------:R-:W-:Y:S01]  /*15a0*/  LOP3.LUT R0, R0, 0xfffffffe, RZ, 0xc0, !PT ;  /* 0xfffffffe00007812 */ /* 0x000fe200078ec0ff */
[----:B------:R1:W-:Y:S01]  /*15b0*/  @!P1 LDGSTS.E.BYPASS.LTC128B.128 [R18+0x18080], [R32.64] ;  /* 0x1808000020129fae */ /* 0x0003e2000b901d50 */
[-C--:B------:R-:W-:Y:S01]  /*15c0*/  LEA.HI R9, R26, R212.reuse, RZ, 0x3 ;  /* 0x000000d41a097211 */ /* 0x080fe200078f18ff */
[----:B------:R-:W-:Y:S01]  /*15d0*/  IMAD.SHL.U32 R19, R19, 0x2, RZ ;  /* 0x0000000213137824 */ /* 0x000fe200078e00ff */
[----:B------:R-:W-:Y:S01]  /*15e0*/  LOP3.LUT R23, R23, 0x1c0, RZ, 0xc0, !PT ;  /* 0x000001c017177812 */ /* 0x000fe200078ec0ff */
[----:B------:R-:W0:Y:S01]  /*15f0*/  LDGDEPBAR ;  /* 0x00000000000079af */ /* 0x000e220000000000 */
[----:B------:R-:W-:Y:S01]  /*1600*/  IMAD.IADD R0, R25, 0x1, -R0 ;  /* 0x0000000119007824 */ /* 0x000fe200078e0a00 */
[----:B------:R-:W-:Y:S01]  /*1610*/  LOP3.LUT R9, R9, 0xfffffff8, RZ, 0xc0, !PT ;  /* 0xfffffff809097812 */ /* 0x000fe200078ec0ff */
[----:B------:R-:W-:Y:S01]  /*1620*/  IMAD.SHL.U32 R25, R25, 0x10, RZ ;  /* 0x0000001019197824 */ /* 0x000fe200078e00ff */
[----:B------:R2:W-:Y:S01]  /*1630*/  LDGSTS.E.BYPASS.LTC128B.128 [R7+0x12080], [R30.64], !P5 ;  /* 0x120800001e077fae */ /* 0x0005e2000e901d50 */
[----:B------:R-:W-:Y:S01]  /*1640*/  ISETP.LE.OR P5, PT, R20, R212, !P2 ;  /* 0x000000d41400720c */ /* 0x000fe200057a3670 */
[----:B------:R-:W-:Y:S01]  /*1650*/  IMAD.SHL.U32 R193, R0, 0x400, RZ ;  /* 0x0000040000c17824 */ /* 0x000fe200078e00ff */
[----:B------:R-:W-:Y:S01]  /*1660*/  SHF.R.S32.HI R22, RZ, 0x1, R22 ;  /* 0x00000001ff167819 */ /* 0x000fe20000011416 */
[----:B------:R-:W-:Y:S01]  /*1670*/  IMAD.IADD R9, R212, 0x1, -R9 ;  /* 0x00000001d4097824 */ /* 0x000fe200078e0a09 */
[----:B------:R-:W-:Y:S01]  /*1680*/  LOP3.LUT R25, R23, 0x30, R25, 0xf8, !PT ;  /* 0x0000003017197812 */ /* 0x000fe200078ef819 */
[----:B------:R2:W-:Y:S01]  /*1690*/  LDGSTS.E.BYPASS.LTC128B.128 [R7+0x13080], [R30.64+0x40], !P0 ;  /* 0x130800401e077fae */ /* 0x0005e2000c101d50 */
[C---:B------:R-:W-:Y:S01]  /*16a0*/  LOP3.LUT P0, RZ, R22.reuse, 0x2, RZ, 0xc0, !PT ;  /* 0x0000000216ff7812 */ /* 0x040fe2000780c0ff */
[----:B------:R-:W-:Y:S01]  /*16b0*/  IMAD.SHL.U32 R22, R22, 0x40, RZ ;  /* 0x0000004016167824 */ /* 0x000fe200078e00ff */
[----:B------:R-:W-:Y:S01]  /*16c0*/  SHF.R.U32.HI R195, RZ, 0x3, R23 ;  /* 0x00000003ffc37819 */ /* 0x000fe20000011617 */
[----:B------:R-:W-:Y:S01]  /*16d0*/  IMAD.SHL.U32 R20, R9, 0x40, RZ ;  /* 0x0000004009147824 */ /* 0x000fe200078e00ff */
[----:B------:R-:W-:Y:S01]  /*16e0*/  LOP3.LUT R25, R25, 0x8, R16, 0xf8, !PT ;  /* 0x0000000819197812 */ /* 0x000fe200078ef810 */
[--C-:B------:R-:W-:Y:S01]  /*16f0*/  IMAD R12, R12, 0x2, R193.reuse ;  /* 0x000000020c0c7824 */ /* 0x100fe200078e02c1 */
[----:B------:R-:W-:Y:S01]  /*1700*/  LOP3.LUT R22, R22, 0xc0, RZ, 0xc0, !PT ;  /* 0x000000c016167812 */ /* 0x000fe200078ec0ff */
[----:B------:R2:W-:Y:S01]  /*1710*/  LDGSTS.E.BYPASS.LTC128B.128 [R7+0x14080], [R30.64+0x80], !P5 ;  /* 0x140800801e077fae */ /* 0x0005e2000e901d50 */
[----:B------:R-:W-:Y:S01]  /*1720*/  LOP3.LUT R195, R25, R195, RZ, 0x3c, !PT ;  /* 0x000000c319c37212 */ /* 0x000fe200078e3cff */
[----:B------:R-:W-:Y:S01]  /*1730*/  IMAD R193, R27, 0x200, R193 ;  /* 0x000002001bc17824 */ /* 0x000fe200078e02c1 */
[----:B------:R-:W-:Y:S01]  /*1740*/  LOP3.LUT R20, R20, 0x1c0, RZ, 0xc0, !PT ;  /* 0x000001c014147812 */ /* 0x000fe200078ec0ff */
[----:B-1----:R-:W-:Y:S01]  /*1750*/  IMAD.SHL.U32 R18, R4, 0x8, RZ ;  /* 0x0000000804127824 */ /* 0x002fe200078e00ff */
[C---:B------:R-:W-:Y:S01]  /*1760*/  LOP3.LUT P6, RZ, R14.reuse, 0x4, RZ, 0xc0, !PT ;  /* 0x000000040eff7812 */ /* 0x040fe200078cc0ff */
[----:B------:R-:W-:Y:S01]  /*1770*/  IMAD R195, R13, 0x200, R195 ;  /* 0x000002000dc37824 */ /* 0x000fe200078e02c3 */
[C---:B------:R-:W-:Y:S01]  /*1780*/  LOP3.LUT P5, RZ, R14.reuse, 0x2, RZ, 0xc0, !PT ;  /* 0x000000020eff7812 */ /* 0x040fe200078ac0ff */
[----:B------:R-:W-:Y:S01]  /*1790*/  IMAD.SHL.U32 R14, R14, 0x40, RZ ;  /* 0x000000400e0e7824 */ /* 0x000fe200078e00ff */
[----:B------:R-:W-:-:S02]  /*17a0*/  LOP3.LUT R15, R15, 0xffffffe0, RZ, 0xc0, !PT ;  /* 0xffffffe00f0f7812 */ /* 0x000fc400078ec0ff */
[----:B------:R-:W-:Y:S02]  /*17b0*/  LOP3.LUT R23, R22, 0x8, R16, 0xf8, !PT ;  /* 0x0000000816177812 */ /* 0x000fe400078ef810 */
[----:B------:R-:W-:Y:S01]  /*17c0*/  LOP3.LUT R18, R18, 0x18, RZ, 0xc0, !PT ;  /* 0x0000001812127812 */ /* 0x000fe200078ec0ff */
[----:B------:R-:W-:Y:S01]  /*17d0*/  IMAD.IADD R13, R208, 0x1, -R15 ;  /* 0x00000001d00d7824 */ /* 0x000fe200078e0a0f */
[----:B------:R-:W-:Y:S02]  /*17e0*/  SHF.R.U32.HI R16, RZ, 0x3, R20 ;  /* 0x00000003ff107819 */ /* 0x000fe40000011614 */
[----:B------:R-:W-:Y:S02]  /*17f0*/  LOP3.LUT R14, R14, 0x1c0, RZ, 0xc0, !PT ;  /* 0x000001c00e0e7812 */ /* 0x000fe400078ec0ff */
[----:B------:R-:W-:Y:S02]  /*1800*/  LOP3.LUT R16, R16, R20, R18, 0x1e, !PT ;  /* 0x0000001410107212 */ /* 0x000fe400078e1e12 */
[----:B------:R-:W-:-:S02]  /*1810*/  LOP3.LUT R203, R19, 0x2, R203, 0xe2, !PT ;  /* 0x0000000213cb7812 */ /* 0x000fc400078ee2cb */
[----:B------:R-:W-:Y:S01]  /*1820*/  LOP3.LUT R199, R199, 0x8, RZ, 0xc0, !PT ;  /* 0x00000008c7c77812 */ /* 0x000fe200078ec0ff */
[----:B------:R-:W-:Y:S01]  /*1830*/  IMAD.IADD R217, R12, 0x1, R16 ;  /* 0x000000010cd97824 */ /* 0x000fe200078e0210 */
[----:B------:R-:W-:Y:S01]  /*1840*/  SHF.R.U32.HI R19, RZ, 0x3, R14 ;  /* 0x00000003ff137819 */ /* 0x000fe2000001160e */
[----:B------:R-:W-:Y:S01]  /*1850*/  @!P1 IMAD.SHL.U32 R16, R208, 0x10, RZ ;  /* 0x00000010d0109824 */ /* 0x000fe200078e00ff */
[----:B------:R-:W-:Y:S01]  /*1860*/  SHF.R.S32.HI R15, RZ, 0x1f, R13 ;  /* 0x0000001fff0f7819 */ /* 0x000fe2000001140d */
[----:B------:R-:W-:Y:S01]  /*1870*/  IMAD.SHL.U32 R217, R217, 0x2, RZ ;  /* 0x00000002d9d97824 */ /* 0x000fe200078e00ff */
[----:B------:R-:W-:Y:S02]  /*1880*/  LOP3.LUT R14, R19, R14, R199, 0x1e, !PT ;  /* 0x0000000e130e7212 */ /* 0x000fe400078e1ec7 */
[----:B------:R-:W-:Y:S01]  /*1890*/  LEA.HI R12, R15, R13, RZ, 0x2 ;  /* 0x0000000d0f0c7211 */ /* 0x000fe200078f10ff */
[----:B------:R-:W-:Y:S01]  /*18a0*/  IMAD.SHL.U32 R15, R17, 0x40, RZ ;  /* 0x00000040110f7824 */ /* 0x000fe200078e00ff */
[----:B------:R1:W-:Y:S01]  /*18b0*/  @!P1 LDGSTS.E.BYPASS.LTC128B.128 [R16+0x18280], [R28.64] ;  /* 0x182800001c109fae */ /* 0x0003e2000b901d50 */
[----:B------:R-:W-:Y:S01]  /*18c0*/  IMAD.IADD R193, R193, 0x1, R14 ;  /* 0x00000001c1c17824 */ /* 0x000fe200078e020e */
[----:B------:R-:W-:-:S02]  /*18d0*/  IADD3 R14, R232, 0x1, RZ ;  /* 0x00000001e80e7810 */ /* 0x000fc40007ffe0ff */
[----:B------:R-:W-:Y:S01]  /*18e0*/  LOP3.LUT R15, R15, 0xc0, RZ, 0xc0, !PT ;  /* 0x000000c00f0f7812 */ /* 0x000fe200078ec0ff */
[----:B------:R-:W0:Y:S01]  /*18f0*/  LDGDEPBAR ;  /* 0x00000000000079af */ /* 0x000e220000000000 */
[----:B------:R-:W-:Y:S02]  /*1900*/  SHF.R.S32.HI R204, RZ, 0x2, R12 ;  /* 0x00000002ffcc7819 */ /* 0x000fe4000001140c */
[----:B------:R-:W-:Y:S01]  /*1910*/  SEL R190, R197, 0xfffffff0, !P5 ;  /* 0xfffffff0c5be7807 */ /* 0x000fe20006800000 */
[----:B------:R-:W0:Y:S01]  /*1920*/  LDGDEPBAR ;  /* 0x00000000000079af */ /* 0x000e220000000000 */
[----:B------:R-:W-:Y:S01]  /*1930*/  LOP3.LUT R21, R21, 0x10, RZ, 0xc0, !PT ;  /* 0x0000001015157812 */ /* 0x000fe200078ec0ff */
[----:B------:R-:W-:Y:S01]  /*1940*/  IMAD R204, R0, 0x10, R204 ;  /* 0x0000001000cc7824 */ /* 0x000fe200078e02cc */
[----:B------:R-:W-:Y:S01]  /*1950*/  ISETP.GE.AND P5, PT, R14, R206, PT ;  /* 0x000000ce0e00720c */ /* 0x000fe20003fa6270 */
[----:B------:R-:W-:Y:S01]  /*1960*/  IMAD R0, R0, 0x200, R194 ;  /* 0x0000020000007824 */ /* 0x000fe200078e02c2 */
[----:B------:R-:W-:-:S02]  /*1970*/  LOP3.LUT R198, R21, 0x8, R198, 0xf8, !PT ;  /* 0x0000000815c67812 */ /* 0x000fc400078ef8c6 */
[----:B------:R-:W-:Y:S02]  /*1980*/  SHF.R.U32.HI R22, RZ, 0x3, R22 ;  /* 0x00000003ff167819 */ /* 0x000fe40000011616 */
[----:B------:R-:W-:Y:S02]  /*1990*/  SEL R188, R197, 0xfffffff0, !P0 ;  /* 0xfffffff0c5bc7807 */ /* 0x000fe40004000000 */
[----:B------:R-:W-:Y:S02]  /*19a0*/  LOP3.LUT R22, R23, R22, RZ, 0x3c, !PT ;  /* 0x0000001617167212 */ /* 0x000fe400078e3cff */
[----:B------:R-:W-:Y:S02]  /*19b0*/  LOP3.LUT P0, RZ, R17, 0x2, RZ, 0xc0, !PT ;  /* 0x0000000211ff7812 */ /* 0x000fe4000780c0ff */
[----:B------:R-:W-:Y:S01]  /*19c0*/  IADD3 R207, R7, 0x12080, RZ ;  /* 0x0001208007cf7810 */ /* 0x000fe20007ffe0ff */
[----:B------:R-:W-:Y:S01]  /*19d0*/  IMAD.U32 R196, R196, 0x20, R22 ;  /* 0x00000020c4c47824 */ /* 0x000fe200078e0016 */
[----:B------:R-:W-:-:S02]  /*19e0*/  SEL R197, R197, 0xfffffff0, !P0 ;  /* 0xfffffff0c5c57807 */ /* 0x000fc40004000000 */
[----:B-1----:R-:W-:-:S04]  /*19f0*/  SHF.R.U32.HI R16, RZ, 0x3, R15 ;  /* 0x00000003ff107819 */ /* 0x002fc8000001160f */
[CC--:B------:R-:W-:Y:S02]  /*1a00*/  LOP3.LUT R199, R16.reuse, R15.reuse, R199, 0x1e, !PT ;  /* 0x0000000f10c77212 */ /* 0x0c0fe400078e1ec7 */
[C---:B------:R-:W-:Y:S02]  /*1a10*/  LOP3.LUT R198, R16.reuse, R198, R15, 0x1e, !PT ;  /* 0x000000c610c67212 */ /* 0x040fe400078e1e0f */
[----:B------:R-:W-:Y:S01]  /*1a20*/  LOP3.LUT R15, R16, R15, R18, 0x1e, !PT ;  /* 0x0000000f100f7212 */ /* 0x000fe200078e1e12 */
[----:B------:R-:W-:Y:S02]  /*1a30*/  IMAD.IADD R199, R0, 0x1, R199 ;  /* 0x0000000100c77824 */ /* 0x000fe400078e02c7 */
[----:B------:R-:W-:Y:S02]  /*1a40*/  IMAD.MOV.U32 R0, RZ, RZ, 0x20 ;  /* 0x00000020ff007424 */ /* 0x000fe400078e00ff */
[C---:B------:R-:W-:Y:S02]  /*1a50*/  IMAD.IADD R198, R194.reuse, 0x1, R198 ;  /* 0x00000001c2c67824 */ /* 0x040fe400078e02c6 */
[----:B------:R-:W-:Y:S01]  /*1a60*/  IMAD.IADD R194, R194, 0x1, R15 ;  /* 0x00000001c2c27824 */ /* 0x000fe200078e020f */
[----:B------:R-:W-:-:S02]  /*1a70*/  SEL R0, R0, 0xffffffe0, !P6 ;  /* 0xffffffe000007807 */ /* 0x000fc40007000000 */
[----:B------:R-:W-:Y:S01]  /*1a80*/  IADD3 R15, R217, 0x18480, RZ ;  /* 0x00018480d90f7810 */ /* 0x000fe20007ffe0ff */
[----:B------:R-:W-:Y:S05]  /*1a90*/  @P5 BRA `(.L_x_822) ;  /* 0x0000019000005947 */ /* 0x000fea0003800000 */
[----:B--2---:R-:W-:Y:S01]  /*1aa0*/  SHF.R.S32.HI R16, RZ, 0x1f, R14 ;  /* 0x0000001fff107819 */ /* 0x004fe2000001140e */
[C---:B------:R-:W-:Y:S01]  /*1ab0*/  IMAD R11, R14.reuse, UR7, RZ ;  /* 0x000000070e0b7c24 */ /* 0x040fe2000f8e02ff */
[----:B------:R-:W-:Y:S01]  /*1ac0*/  BSSY B0, `(.L_x_822) ;  /* 0x0000016000007945 */ /* 0x000fe20003800000 */
[C---:B------:R-:W-:Y:S02]  /*1ad0*/  IMAD.SHL.U32 R17, R14.reuse, 0x40, RZ ;  /* 0x000000400e117824 */ /* 0x040fe400078e00ff */
[----:B------:R-:W-:-:S03]  /*1ae0*/  IMAD.WIDE.U32 R18, R14, UR6, R210 ;  /* 0x000000060e127c25 */ /* 0x000fc6000f8e00d2 */
[----:B------:R-:W-:Y:S01]  /*1af0*/  IADD3 R14, -R17, c[0x0][0x168], RZ ;  /* 0x00005a00110e7a10 */ /* 0x000fe20007ffe1ff */
[----:B------:R-:W-:Y:S01]  /*1b00*/  IMAD R11, R16, UR6, R11 ;  /* 0x00000006100b7c24 */ /* 0x000fe2000f8e020b */
[----:B------:R-:W-:Y:S02]  /*1b10*/  LEA R20, P5, R18, c[0x0][0x1f0], 0x1 ;  /* 0x00007c0012147a11 */ /* 0x000fe400078a08ff */
[----:B------:R-:W-:Y:S01]  /*1b20*/  ISETP.GT.AND P0, PT, R14, R212, PT ;  /* 0x000000d40e00720c */ /* 0x000fe20003f04270 */
[----:B------:R-:W-:-:S03]  /*1b30*/  IMAD.IADD R11, R19, 0x1, R11 ;  /* 0x00000001130b7824 */ /* 0x000fc600078e020b */
[----:B------:R-:W-:Y:S02]  /*1b40*/  ISETP.GE.OR P6, PT, R10, c[0x0][0x1fc], !P0 ;  /* 0x00007f000a007a0c */ /* 0x000fe400047c6670 */
[----:B------:R-:W-:Y:S02]  /*1b50*/  LEA.HI.X R21, R18, c[0x0][0x1f4], R11, 0x1, P5 ;  /* 0x00007d0012157a11 */ /* 0x000fe400028f0c0b */
[----:B------:R-:W-:Y:S02]  /*1b60*/  ISETP.GE.OR P5, PT, R8, c[0x0][0x1fc], !P0 ;  /* 0x00007f0008007a0c */ /* 0x000fe400047a6670 */
[----:B------:R-:W-:-:S07]  /*1b70*/  ISETP.GE.OR P0, PT, R202, c[0x0][0x1fc], !P0 ;  /* 0x00007f00ca007a0c */ /* 0x000fce0004706670 */
[----:B------:R1:W-:Y:S04]  /*1b80*/  LDGSTS.E.BYPASS.LTC128B.128 [R7+0x15080], [R20.64], !P6 ;  /* 0x1508000014077fae */ /* 0x0003e8000f101d50 */
[----:B------:R1:W-:Y:S01]  /*1b90*/  LDGSTS.E.BYPASS.LTC128B.128 [R7+0x16080], [R20.64+0x40], !P5 ;  /* 0x1608004014077fae */ /* 0x0003e2000e901d50 */
[----:B------:R-:W-:-:S03]  /*1ba0*/  IADD3 R6, P5, R17, R6, RZ ;  /* 0x0000000611067210 */ /* 0x000fc60007fbe0ff */
[----:B------:R1:W-:Y:S01]  /*1bb0*/  LDGSTS.E.BYPASS.LTC128B.128 [R7+0x17080], [R20.64+0x80], !P0 ;  /* 0x1708008014077fae */ /* 0x0003e2000c101d50 */
[----:B------:R-:W-:Y:S02]  /*1bc0*/  LEA R10, P0, R6, c[0x0][0x280], 0x2 ;  /* 0x0000a000060a7a11 */ /* 0x000fe400078010ff */
[----:B------:R-:W-:-:S04]  /*1bd0*/  LEA.HI.X.SX32 R5, R17, R5, 0x1, P5 ;  /* 0x0000000511057211 */ /* 0x000fc800028f0eff */
[----:B------:R-:W-:Y:S01]  /*1be0*/  LEA.HI.X R11, R6, c[0x0][0x284], R5, 0x2, P0 ;  /* 0x0000a100060b7a11 */ /* 0x000fe200000f1405 */
[----:B------:R-:W-:Y:S05]  /*1bf0*/  @P1 BRA `(.L_x_823) ;  /* 0x0000002000001947 */ /* 0x000fea0003800000 */
[----:B------:R-:W-:-:S05]  /*1c00*/  SHF.L.U32 R5, R208, 0x4, RZ ;  /* 0x00000004d0057819 */ /* 0x000fca00000006ff */
[----:B------:R2:W-:Y:S02]  /*1c10*/  LDGSTS.E.BYPASS.LTC128B.128 [R5+0x18380], [R10.64] ;  /* 0x183800000a057fae */ /* 0x0005e4000b901d50 */
.L_x_823:
[----:B------:R-:W-:Y:S05]  /*1c20*/  BSYNC B0 ;  /* 0x0000000000007941 */ /* 0x000fea0003800000 */
.L_x_822:
[----:B--2---:R-:W-:Y:S01]  /*1c30*/  SHF.R.S32.HI R5, RZ, 0x1f, R4 ;  /* 0x0000001fff057819 */ /* 0x004fe20000011404 */
[----:B------:R-:W0:Y:S01]  /*1c40*/  LDGDEPBAR ;  /* 0x00000000000079af */ /* 0x000e220000000000 */
[----:B------:R-:W-:Y:S01]  /*1c50*/  LOP3.LUT R12, R12, 0x7ffffffc, RZ, 0xc0, !PT ;  /* 0x7ffffffc0c0c7812 */ /* 0x000fe200078ec0ff */
[----:B------:R-:W-:Y:S01]  /*1c60*/  IMAD R3, R3, c[0x0][0x238], RZ ;  /* 0x00008e0003037a24 */ /* 0x000fe200078e02ff */
[----:B------:R-:W-:Y:S01]  /*1c70*/  LEA.HI R5, R5, R4, RZ, 0x2 ;  /* 0x0000000405057211 */ /* 0x000fe200078f10ff */
[----:B------:R-:W-:Y:S01]  /*1c80*/  IMAD.MOV.U32 R224, RZ, RZ, 0x1 ;  /* 0x00000001ffe07424 */ /* 0x000fe200078e00ff */
[----:B------:R-:W-:Y:S01]  /*1c90*/  SHF.R.S32.HI R209, RZ, 0x1f, R208 ;  /* 0x0000001fffd17819 */ /* 0x000fe200000114d0 */
[----:B------:R-:W-:Y:S01]  /*1ca0*/  IMAD.IADD R12, R13, 0x1, -R12 ;  /* 0x000000010d0c7824 */ /* 0x000fe200078e0a0c */
[----:B------:R-:W-:Y:S01]  /*1cb0*/  LOP3.LUT R5, R5, 0x1ffffffc, RZ, 0xc0, !PT ;  /* 0x1ffffffc05057812 */ /* 0x000fe200078ec0ff */
[C---:B------:R-:W-:Y:S01]  /*1cc0*/  IMAD R3, R2.reuse, c[0x0][0x23c], R3 ;  /* 0x00008f0002037a24 */ /* 0x040fe200078e0203 */
[----:B------:R-:W-:Y:S01]  /*1cd0*/  LOP3.LUT P0, RZ, R9, 0x4, RZ, 0xc0, !PT ;  /* 0x0000000409ff7812 */ /* 0x000fe2000780c0ff */
[----:B-1----:R-:W-:Y:S01]  /*1ce0*/  IMAD.WIDE.U32 R6, R2, c[0x0][0x238], R208 ;  /* 0x00008e0002067a25 */ /* 0x002fe200078e00d0 */
[----:B------:R-:W-:Y:S01]  /*1cf0*/  ULDC.64 UR4, c[0x0][0x240] ;  /* 0x0000900000047ab9 */ /* 0x000fe20000000a00 */
[----:B------:R-:W-:Y:S01]  /*1d00*/  LEA R193, R193, 0x1c480, 0x1 ;  /* 0x0001c480c1c17811 */ /* 0x000fe200078e08ff */
[----:B------:R-:W-:Y:S01]  /*1d10*/  UIMAD UR4, UR12, UR4, URZ ;  /* 0x000000040c0472a4 */ /* 0x000fe2000f8e023f */
[----:B------:R-:W-:Y:S01]  /*1d20*/  IMAD.IADD R5, R4, 0x1, -R5 ;  /* 0x0000000104057824 */ /* 0x000fe200078e0a05 */
[----:B------:R-:W-:Y:S01]  /*1d30*/  ISETP.LE.AND P6, PT, R224, c[0x0][0x2a8], PT ;  /* 0x0000aa00e0007a0c */ /* 0x000fe20003fc3270 */
[----:B------:R-:W-:Y:S01]  /*1d40*/  IMAD.IADD R7, R7, 0x1, R3 ;  /* 0x0000000107077824 */ /* 0x000fe200078e0203 */
[----:B------:R-:W-:Y:S01]  /*1d50*/  ULDC UR7, c[0x0][0x2a0] ;  /* 0x0000a80000077ab9 */ /* 0x000fe20000000800 */
[----:B------:R-:W-:Y:S01]  /*1d60*/  IMAD R221, R5, 0x4, R12 ;  /* 0x0000000405dd7824 */ /* 0x000fe200078e020c */
[----:B------:R-:W-:Y:S01]  /*1d70*/  IADD3 R224, -R205, c[0x0][0x198], R224 ;  /* 0x00006600cde07a10 */ /* 0x000fe20007ffe1e0 */
[----:B------:R-:W-:Y:S01]  /*1d80*/  UIMAD UR13, UR13, UR5, UR4 ;  /* 0x000000050d0d72a4 */ /* 0x000fe2000f8e0204 */
[----:B------:R-:W-:Y:S01]  /*1d90*/  IMAD.WIDE.U32 R226, R226, c[0x0][0x240], R6 ;  /* 0x00009000e2e27a25 */ /* 0x000fe200078e0006 */
[----:B------:R-:W-:Y:S01]  /*1da0*/  ULOP3.LUT UR7, URZ, UR7, URZ, 0x33, !UPT ;  /* 0x000000073f077292 */ /* 0x000fe2000f8e333f */
[----:B------:R-:W-:Y:S01]  /*1db0*/  LEA R191, R0, R193, 0x1 ;  /* 0x000000c100bf7211 */ /* 0x000fe200078e08ff */
[----:B------:R-:W-:Y:S01]  /*1dc0*/  CS2R R162, SRZ ;  /* 0x0000000000a27805 */ /* 0x000fe2000001ff00 */
[----:B------:R-:W-:Y:S01]  /*1dd0*/  IMAD.SHL.U32 R221, R221, 0x2, RZ ;  /* 0x00000002dddd7824 */ /* 0x000fe200078e00ff */
[----:B------:R-:W-:Y:S01]  /*1de0*/  IADD3 R220, R217, 0x184c0, RZ ;  /* 0x000184c0d9dc7810 */ /* 0x000fe20007ffe0ff */
[----:B------:R-:W-:Y:S01]  /*1df0*/  IMAD R192, R190, 0x2, R193 ;  /* 0x00000002bec07824 */ /* 0x000fe200078e02c1 */
[----:B------:R-:W-:Y:S01]  /*1e00*/  @P0 IADD3 R220, R15, -0x40, RZ ;  /* 0xffffffc00fdc0810 */ /* 0x000fe20007ffe0ff */
[----:B------:R-:W-:Y:S01]  /*1e10*/  IMAD.SHL.U32 R196, R196, 0x2, RZ ;  /* 0x00000002c4c47824 */ /* 0x000fe200078e00ff */
[----:B------:R-:W-:Y:S01]  /*1e20*/  IADD3 R224, R224, -c[0x0][0x168], -R221 ;  /* 0x80005a00e0e07a10 */ /* 0x000fe20007ffe8dd */
[----:B------:R-:W-:Y:S01]  /*1e30*/  IMAD.IADD R189, R199, 0x1, R197 ;  /* 0x00000001c7bd7824 */ /* 0x000fe200078e02c5 */
[----:B------:R-:W-:Y:S01]  /*1e40*/  SHF.L.U32 R195, R195, 0x1, RZ ;  /* 0x00000001c3c37819 */ /* 0x000fe200000006ff */
[----:B------:R-:W-:Y:S01]  /*1e50*/  CS2R R160, SRZ ;  /* 0x0000000000a07805 */ /* 0x000fe2000001ff00 */
        /* <DEDUP_REMOVED lines=51> */
[----:B------:R-:W-:Y:S01]  /*2190*/  IMAD.IADD R230, R230, 0x1, -R221 ;  /* 0x00000001e6e67824 */ /* 0x000fe200078e0add */
[C---:B------:R-:W-:Y:S01]  /*21a0*/  IADD3 R229, R224.reuse, c[0x0][0x2a4], RZ ;  /* 0x0000a900e0e57a10 */ /* 0x040fe20007ffe0ff */
[----:B------:R-:W-:Y:S01]  /*21b0*/  ULDC UR6, c[0x0][0x2a0] ;  /* 0x0000a80000067ab9 */ /* 0x000fe20000000800 */
[----:B------:R-:W-:Y:S01]  /*21c0*/  IADD3 R228, R224, UR7, RZ ;  /* 0x00000007e0e47c10 */ /* 0x000fe2000fffe0ff */
[----:B------:R-:W-:-:S02]  /*21d0*/  ULDC UR5, c[0x0][0x2a0] ;  /* 0x0000a80000057ab9 */ /* 0x000fc40000000800 */
[----:B------:R-:W-:Y:S02]  /*21e0*/  UMOV UR4, URZ ;  /* 0x0000003f00047c82 */ /* 0x000fe40008000000 */
[----:B------:R-:W-:Y:S02]  /*21f0*/  UMOV UR19, 0x1 ;  /* 0x0000000100137882 */ /* 0x000fe40000000000 */
[----:B------:R-:W-:Y:S02]  /*2200*/  ULOP3.LUT UR6, URZ, UR6, URZ, 0x33, !UPT ;  /* 0x000000063f067292 */ /* 0x000fe4000f8e333f */
[----:B------:R-:W-:Y:S02]  /*2210*/  ULOP3.LUT UR5, URZ, UR5, URZ, 0x33, !UPT ;  /* 0x000000053f057292 */ /* 0x000fe4000f8e333f */
[----:B------:R-:W-:Y:S02]  /*2220*/  UMOV UR18, URZ ;  /* 0x0000003f00127c82 */ /* 0x000fe40008000000 */
.L_x_842:
[----:B------:R-:W-:Y:S04]  /*2230*/  DEPBAR.LE SB0, 0x1 ;  /* 0x000080400000791a */ /* 0x000fe80000000000 */
[----:B------:R-:W-:Y:S01]  /*2240*/  BAR.SYNC.DEFER_BLOCKING 0x0 ;  /* 0x0000000000007b1d */ /* 0x000fe20000010000 */
[----:B------:R-:W-:Y:S01]  /*2250*/  MOV R3, UR4 ;  /* 0x0000000400037c02 */ /* 0x000fe20008000f00 */
[----:B------:R-:W-:Y:S01]  /*2260*/  IMAD.U32 R234, RZ, RZ, UR4 ;  /* 0x00000004ffea7e24 */ /* 0x000fe2000f8e00ff */
[----:B------:R-:W-:Y:S01]  /*2270*/  MOV R2, UR4 ;  /* 0x0000000400027c02 */ /* 0x000fe20008000f00 */
[----:B------:R-:W-:Y:S02]  /*2280*/  IMAD.U32 R169, RZ, RZ, UR4 ;  /* 0x00000004ffa97e24 */ /* 0x000fe4000f8e00ff */
[----:B------:R-:W-:Y:S01]  /*2290*/  IMAD R3, R3, 0x1800, R199 ;  /* 0x0000180003037824 */ /* 0x000fe200078e02c7 */
[----:B------:R-:W-:Y:S01]  /*22a0*/  LEA R234, R234, R204, 0x6 ;  /* 0x000000cceaea7211 */ /* 0x000fe200078e30ff */
[----:B------:R-:W-:Y:S02]  /*22b0*/  IMAD R2, R2, 0x1800, R197 ;  /* 0x0000180002027824 */ /* 0x000fe400078e02c5 */
[----:B------:R-:W-:Y:S02]  /*22c0*/  IMAD.SHL.U32 R168, R3, 0x2, RZ ;  /* 0x0000000203a87824 */ /* 0x000fe400078e00ff */
[----:B------:R-:W-:Y:S01]  /*22d0*/  IMAD R169, R169, 0x1800, R189 ;  /* 0x00001800a9a97824 */ /* 0x000fe200078e02bd */
[----:B------:R-:W-:Y:S04]  /*22e0*/  IADD3 R2, R199, R2, RZ ;  /* 0x00000002c7027210 */ /* 0x000fe80007ffe0ff */
[----:B------:R-:W-:Y:S01]  /*22f0*/  SHF.L.U32 R169, R169, 0x1, RZ ;  /* 0x00000001a9a97819 */ /* 0x000fe200000006ff */
[----:B------:R-:W-:Y:S01]  /*2300*/  IMAD.SHL.U32 R176, R2, 0x2, RZ ;  /* 0x0000000202b07824 */ /* 0x000fe200078e00ff */
        /* <DEDUP_REMOVED lines=11> */
[----:B------:R-:W1:Y:S06]  /*23c0*/  LDSM.16.M88.4 R56, [R168+0xd080] ;  /* 0x00d08000a838783b */ /* 0x000e6c0000000200 */
[----:B------:R-:W2:Y:S01]  /*23d0*/  LDSM.16.M88.4 R64, [R168+0xd880] ;  /* 0x00d88000a840783b */ /* 0x000ea20000000200 */
[-C--:B------:R-:W-:Y:S05]  /*23e0*/  HMMA.16816.F32 R12, R28, R18.reuse, RZ ;  /* 0x000000121c0c723c */ /* 0x080fea00000018ff */
[----:B------:R-:W-:Y:S03]  /*23f0*/  LDSM.16.M88.4 R164, [R169+0xd880] ;  /* 0x00d88000a9a4783b */ /* 0x000fe60000000200 */
[C---:B------:R-:W-:Y:S03]  /*2400*/  HMMA.16816.F32 R16, R32.reuse, R18, RZ ;  /* 0x000000122010723c */ /* 0x040fe600000018ff */
[----:B------:R-:W-:Y:S05]  /*2410*/  LDS R241, [R234.X4+0x18080] ;  /* 0x01808000eaf17984 */ /* 0x000fea0000004800 */
[-C--:B---3--:R-:W-:Y:S01]  /*2420*/  HMMA.16816.F32 R20, R32, R36.reuse, RZ ;  /* 0x000000242014723c */ /* 0x088fe200000018ff */
[----:B------:R-:W-:Y:S06]  /*2430*/  LDS R236, [R234.X4+0x180a0] ;  /* 0x0180a000eaec7984 */ /* 0x000fec0000004800 */
[----:B------:R-:W-:Y:S01]  /*2440*/  LDS R235, [R234.X4+0x18100] ;  /* 0x01810000eaeb7984 */ /* 0x000fe20000004800 */
[C---:B------:R-:W-:Y:S05]  /*2450*/  HMMA.16816.F32 R24, R28.reuse, R36, RZ ;  /* 0x000000241c18723c */ /* 0x040fea00000018ff */
[----:B------:R-:W-:Y:S03]  /*2460*/  LDS R233, [R234.X4+0x18120] ;  /* 0x01812000eae97984 */ /* 0x000fe60000004800 */
[-C--:B------:R-:W-:Y:S08]  /*2470*/  HMMA.16816.F32 R28, R28, R38.reuse, RZ ;  /* 0x000000261c1c723c */ /* 0x080ff000000018ff */
[----:B------:R-:W-:Y:S01]  /*2480*/  HMMA.16816.F32 R32, R32, R38, RZ ;  /* 0x000000262020723c */ /* 0x000fe200000018ff */
[----:B------:R-:W3:Y:S07]  /*2490*/  LDSM.16.M88.4 R36, [R196+0x3080] ;  /* 0x00308000c424783b */ /* 0x000eee0000000200 */
        /* <DEDUP_REMOVED lines=8> */
[----:B------:R-:W4:Y:S07]  /*2520*/  LDSM.16.M88.4 R48, [R188+0x2080] ;  /* 0x00208000bc30783b */ /* 0x000f2e0000000200 */
[----:B------:R-:W-:Y:S01]  /*2530*/  HMMA.16816.F32 R32, R40, R54, R32 ;  /* 0x000000362820723c */ /* 0x000fe20000001820 */
[----:B------:R-:W5:Y:S06]  /*2540*/  LDSM.16.M88.4 R40, [R188+0x3080] ;  /* 0x00308000bc28783b */ /* 0x000f6c0000000200 */
[----:B------:R-:W-:Y:S01]  /*2550*/  LDSM.16.M88.4 R52, [R168+0xe080] ;  /* 0x00e08000a834783b */ /* 0x000fe20000000200 */
        /* <DEDUP_REMOVED lines=10> */
[----:B------:R-:W3:Y:S06]  /*2600*/  LDSM.16.M88.4 R36, [R196+0x5080] ;  /* 0x00508000c424783b */ /* 0x000eec0000000200 */
[----:B------:R-:W-:Y:S01]  /*2610*/  LDSM.16.M88.4 R56, [R188+0x5080] ;  /* 0x00508000bc38783b */ /* 0x000fe20000000200 */
[-C--:B----4-:R-:W-:Y:S08]  /*2620*/  HMMA.16816.F32 R4, R44, R48.reuse, R4 ;  /* 0x000000302c04723c */ /* 0x090ff00000001804 */
[C---:B------:R-:W-:Y:S08]  /*2630*/  HMMA.16816.F32 R8, R164.reuse, R48, R8 ;  /* 0x00000030a408723c */ /* 0x040ff00000001808 */
[-C--:B------:R-:W-:Y:S08]  /*2640*/  HMMA.16816.F32 R12, R164, R50.reuse, R12 ;  /* 0x00000032a40c723c */ /* 0x080ff0000000180c */
[C---:B------:R-:W-:Y:S01]  /*2650*/  HMMA.16816.F32 R16, R44.reuse, R50, R16 ;  /* 0x000000322c10723c */ /* 0x040fe20000001810 */
[----:B------:R-:W-:Y:S07]  /*2660*/  LDSM.16.M88.4 R48, [R169+0xe880] ;  /* 0x00e88000a930783b */ /* 0x000fee0000000200 */
[-C--:B-----5:R-:W-:Y:S08]  /*2670*/  HMMA.16816.F32 R20, R44, R40.reuse, R20 ;  /* 0x000000282c14723c */ /* 0x0a0ff00000001814 */
[C---:B------:R-:W-:Y:S08]  /*2680*/  HMMA.16816.F32 R24, R164.reuse, R40, R24 ;  /* 0x00000028a418723c */ /* 0x040ff00000001818 */
[-C--:B------:R-:W-:Y:S08]  /*2690*/  HMMA.16816.F32 R28, R164, R42.reuse, R28 ;  /* 0x0000002aa41c723c */ /* 0x080ff0000000181c */
[----:B------:R-:W-:Y:S01]  /*26a0*/  HMMA.16816.F32 R32, R44, R42, R32 ;  /* 0x0000002a2c20723c */ /* 0x000fe20000001820 */
[----:B------:R-:W-:Y:S06]  /*26b0*/  LDSM.16.M88.4 R44, [R188+0x4080] ;  /* 0x00408000bc2c783b */ /* 0x000fec0000000200 */
[----:B------:R-:W4:Y:S01]  /*26c0*/  LDSM.16.M88.4 R40, [R169+0xe080] ;  /* 0x00e08000a928783b */ /* 0x000f220000000200 */
[-C--:B-1----:R-:W-:Y:S08]  /*26d0*/  HMMA.16816.F32 R4, R52, R60.reuse, R4 ;  /* 0x0000003c3404723c */ /* 0x082ff00000001804 */
[C---:B--2---:R-:W-:Y:S08]  /*26e0*/  HMMA.16816.F32 R8, R64.reuse, R60, R8 ;  /* 0x0000003c4008723c */ /* 0x044ff00000001808 */
[-C--:B------:R-:W-:Y:S08]  /*26f0*/  HMMA.16816.F32 R12, R64, R62.reuse, R12 ;  /* 0x0000003e400c723c */ /* 0x080ff0000000180c */
[C---:B------:R-:W-:Y:S08]  /*2700*/  HMMA.16816.F32 R16, R52.reuse, R62, R16 ;  /* 0x0000003e3410723c */ /* 0x040ff00000001810 */
[-C--:B---3--:R-:W-:Y:S08]  /*2710*/  HMMA.16816.F32 R20, R52, R36.reuse, R20 ;  /* 0x000000243414723c */ /* 0x088ff00000001814 */
[C---:B------:R-:W-:Y:S07]  /*2720*/  HMMA.16816.F32 R24, R64.reuse, R36, R24 ;  /* 0x000000244018723c */ /* 0x040fee0000001818 */
[----:B------:R-:W-:Y:S01]  /*2730*/  IMAD R37, R232, 0x40, R204 ;  /* 0x00000040e8257824 */ /* 0x000fe200078e02cc */
[-C--:B------:R-:W-:Y:S04]  /*2740*/  HMMA.16816.F32 R28, R64, R38.reuse, R28 ;  /* 0x00000026401c723c */ /* 0x080fe8000000181c */
[C---:B------:R-:W-:Y:S02]  /*2750*/  IADD3 R245, R37.reuse, R229, RZ ;  /* 0x000000e525f57210 */ /* 0x040fe40007ffe0ff */
[----:B------:R-:W-:Y:S02]  /*2760*/  IADD3 R244, R37, R228, RZ ;  /* 0x000000e425f47210 */ /* 0x000fe40007ffe0ff */
[----:B------:R-:W-:Y:S04]  /*2770*/  HMMA.16816.F32 R32, R52, R38, R32 ;  /* 0x000000263420723c */ /* 0x000fe80000001820 */
[----:B------:R-:W-:Y:S04]  /*2780*/  IMNMX R245, R230, R245, PT ;  /* 0x000000f5e6f57217 */ /* 0x000fe80003800200 */
[-C--:B----4-:R-:W-:Y:S08]  /*2790*/  HMMA.16816.F32 R4, R40, R44.reuse, R4 ;  /* 0x0000002c2804723c */ /* 0x090ff00000001804 */
[C---:B------:R-:W-:Y:S08]  /*27a0*/  HMMA.16816.F32 R8, R48.reuse, R44, R8 ;  /* 0x0000002c3008723c */ /* 0x040ff00000001808 */
[-C--:B------:R-:W-:Y:S08]  /*27b0*/  HMMA.16816.F32 R12, R48, R46.reuse, R12 ;  /* 0x0000002e300c723c */ /* 0x080ff0000000180c */
[C---:B------:R-:W-:Y:S08]  /*27c0*/  HMMA.16816.F32 R16, R40.reuse, R46, R16 ;  /* 0x0000002e2810723c */ /* 0x040ff00000001810 */
[-C--:B------:R-:W-:Y:S08]  /*27d0*/  HMMA.16816.F32 R20, R40, R56.reuse, R20 ;  /* 0x000000382814723c */ /* 0x080ff00000001814 */
[C---:B------:R-:W-:Y:S08]  /*27e0*/  HMMA.16816.F32 R24, R48.reuse, R56, R24 ;  /* 0x000000383018723c */ /* 0x040ff00000001818 */
[-C--:B------:R-:W-:Y:S08]  /*27f0*/  HMMA.16816.F32 R28, R48, R58.reuse, R28 ;  /* 0x0000003a301c723c */ /* 0x080ff0000000181c */
[----:B------:R-:W-:Y:S01]  /*2800*/  HMMA.16816.F32 R32, R40, R58, R32 ;  /* 0x0000003a2820723c */ /* 0x000fe20000001820 */
[----:B------:R-:W-:-:S08]  /*2810*/  @!P6 BRA `(.L_x_824) ;  /* 0x000001c00000e947 */ /* 0x000fd00003800000 */
        /* <DEDUP_REMOVED lines=14> */
.L_x_826:
[----:B------:R-:W-:Y:S04]  /*2900*/  MOV R36, 0x1 ;  /* 0x0000000100247802 */ /* 0x000fe80000000f00 */
[----:B------:R-:W-:Y:S11]  /*2910*/  ISETP.NE.AND P0, PT, R36, c[0x0][0x2a8], PT ;  /* 0x0000aa0024007a0c */ /* 0x000ff60003f05270 */
[----:B------:R-:W-:Y:S02]  /*2920*/  @!UPT UIADD3 URZ, URZ, URZ, URZ ;  /* 0x0000003f3f3ff290 */ /* 0x000fe4000fffe03f */
[----:B------:R-:W-:Y:S05]  /*2930*/  @P0 IMAD.HI.U32 R36, R38, c[0x0][0x2ac], RZ ;  /* 0x0000ab0026240a27 */ /* 0x000fea00078e00ff */
[----:B------:R-:W-:Y:S02]  /*2940*/  @P0 SHF.R.U32.HI R38, RZ, c[0x0][0x2b0], R36 ;  /* 0x0000ac00ff260a19 */ /* 0x000fe40000011624 */
.L_x_827:
[----:B------:R-:W-:Y:S05]  /*2950*/  BSYNC B0 ;  /* 0x0000000000007941 */ /* 0x000fea0003800000 */
.L_x_825:
[C-C-:B------:R-:W-:Y:S01]  /*2960*/  IADD3 R36, R37.reuse, c[0x0][0x2a4], R224.reuse ;  /* 0x0000a90025247a10 */ /* 0x140fe20007ffe0e0 */
[----:B------:R-:W-:Y:S01]  /*2970*/  IMAD R244, R38, c[0x0][0x2a8], -R205 ;  /* 0x0000aa0026f47a24 */ /* 0x000fe200078e0acd */
[----:B------:R-:W-:Y:S02]  /*2980*/  IADD3 R38, R37, UR6, R224 ;  /* 0x0000000625267c10 */ /* 0x000fe4000fffe0e0 */
[----:B------:R-:W-:Y:S01]  /*2990*/  IMNMX R36, R230, R36, PT ;  /* 0x00000024e6247217 */ /* 0x000fe20003800200 */
[----:B------:R-:W-:Y:S05]  /*29a0*/  IMAD.IADD R244, R244, 0x1, -R221 ;  /* 0x00000001f4f47824 */ /* 0x000fea00078e0add */
[----:B------:R-:W-:Y:S02]  /*29b0*/  IADD3 R245, R244, c[0x0][0x2a8], RZ ;  /* 0x0000aa00f4f57a10 */ /* 0x000fe40007ffe0ff */
[----:B------:R-:W-:Y:S02]  /*29c0*/  IMNMX R244, R38, R244, !PT ;  /* 0x000000f426f47217 */ /* 0x000fe40007800200 */
[----:B------:R-:W-:Y:S02]  /*29d0*/  IMNMX R245, R36, R245, PT ;  /* 0x000000f524f57217 */ /* 0x000fe40003800200 */
.L_x_824:
[----:B------:R-:W-:Y:S04]  /*29e0*/  IADD3 R36, R37, 0x8, RZ ;  /* 0x0000000825247810 */ /* 0x000fe80007ffe0ff */
        /* <DEDUP_REMOVED lines=18> */
.L_x_830:
[----:B------:R-:W-:Y:S04]  /*2b10*/  MOV R36, 0x1 ;  /* 0x0000000100247802 */ /* 0x000fe80000000f00 */
[----:B------:R-:W-:Y:S11]  /*2b20*/  ISETP.NE.AND P0, PT, R36, c[0x0][0x2a8], PT ;  /* 0x0000aa0024007a0c */ /* 0x000ff60003f05270 */
[----:B------:R-:W-:Y:S02]  /*2b30*/  @!UPT UIADD3 URZ, URZ, URZ, URZ ;  /* 0x0000003f3f3ff290 */ /* 0x000fe4000fffe03f */
[----:B------:R-:W-:Y:S05]  /*2b40*/  @P0 IMAD.HI.U32 R36, R38, c[0x0][0x2ac], RZ ;  /* 0x0000ab0026240a27 */ /* 0x000fea00078e00ff */
[----:B------:R-:W-:Y:S02]  /*2b50*/  @P0 SHF.R.U32.HI R38, RZ, c[0x0][0x2b0], R36 ;  /* 0x0000ac00ff260a19 */ /* 0x000fe40000011624 */
.L_x_831:
[----:B------:R-:W-:Y:S05]  /*2b60*/  BSYNC B0 ;  /* 0x0000000000007941 */ /* 0x000fea0003800000 */
.L_x_829:
[----:B------:R-:W-:Y:S04]  /*2b70*/  IMAD R38, R38, c[0x0][0x2a8], -R205 ;  /* 0x0000aa0026267a24 */ /* 0x000fe800078e0acd */
[----:B------:R-:W-:Y:S05]  /*2b80*/  IMAD.IADD R38, R38, 0x1, -R221 ;  /* 0x0000000126267824 */ /* 0x000fea00078e0add */
[----:B------:R-:W-:Y:S02]  /*2b90*/  IADD3 R36, R38, c[0x0][0x2a8], RZ ;  /* 0x0000aa0026247a10 */ /* 0x000fe40007ffe0ff */
[----:B------:R-:W-:Y:S02]  /*2ba0*/  IMNMX R242, R242, R38, !PT ;  /* 0x00000026f2f27217 */ /* 0x000fe40007800200 */
[----:B------:R-:W-:Y:S02]  /*2bb0*/  IMNMX R243, R243, R36, PT ;  /* 0x00000024f3f37217 */ /* 0x000fe40003800200 */
.L_x_828:
        /* <DEDUP_REMOVED lines=19> */
.L_x_834:
[----:B------:R-:W-:Y:S04]  /*2cf0*/  MOV R36, 0x1 ;  /* 0x0000000100247802 */ /* 0x000fe80000000f00 */
[----:B------:R-:W-:Y:S11]  /*2d00*/  ISETP.NE.AND P0, PT, R36, c[0x0][0x2a8], PT ;  /* 0x0000aa0024007a0c */ /* 0x000ff60003f05270 */
[----:B------:R-:W-:Y:S02]  /*2d10*/  @!UPT UIADD3 URZ, URZ, URZ, URZ ;  /* 0x0000003f3f3ff290 */ /* 0x000fe4000fffe03f */
[----:B------:R-:W-:Y:S05]  /*2d20*/  @P0 IMAD.HI.U32 R36, R38, c[0x0][0x2ac], RZ ;  /* 0x0000ab0026240a27 */ /* 0x000fea00078e00ff */
[----:B------:R-:W-:Y:S02]  /*2d30*/  @P0 SHF.R.U32.HI R38, RZ, c[0x0][0x2b0], R36 ;  /* 0x0000ac00ff260a19 */ /* 0x000fe40000011624 */
.L_x_835:
[----:B------:R-:W-:Y:S05]  /*2d40*/  BSYNC B0 ;  /* 0x0000000000007941 */ /* 0x000fea0003800000 */
.L_x_833:
[----:B------:R-:W-:Y:S04]  /*2d50*/  IMAD R38, R38, c[0x0][0x2a8], -R205 ;  /* 0x0000aa0026267a24 */ /* 0x000fe800078e0acd */
[----:B------:R-:W-:Y:S05]  /*2d60*/  IMAD.IADD R38, R38, 0x1, -R221 ;  /* 0x0000000126267824 */ /* 0x000fea00078e0add */
[----:B------:R-:W-:Y:S02]  /*2d70*/  IADD3 R36, R38, c[0x0][0x2a8], RZ ;  /* 0x0000aa0026247a10 */ /* 0x000fe40007ffe0ff */
[----:B------:R-:W-:Y:S02]  /*2d80*/  IMNMX R239, R239, R38, !PT ;  /* 0x00000026efef7217 */ /* 0x000fe40007800200 */
[----:B------:R-:W-:Y:S02]  /*2d90*/  IMNMX R240, R240, R36, PT ;  /* 0x00000024f0f07217 */ /* 0x000fe40003800200 */
.L_x_832:
        /* <DEDUP_REMOVED lines=19> */
.L_x_838:
[----:B------:R-:W-:Y:S04]  /*2ed0*/  MOV R36, 0x1 ;  /* 0x0000000100247802 */ /* 0x000fe80000000f00 */
[----:B------:R-:W-:Y:S11]  /*2ee0*/  ISETP.NE.AND P0, PT, R36, c[0x0][0x2a8], PT ;  /* 0x0000aa0024007a0c */ /* 0x000ff60003f05270 */
[----:B------:R-:W-:Y:S02]  /*2ef0*/  @!UPT UIADD3 URZ, URZ, URZ, URZ ;  /* 0x0000003f3f3ff290 */ /* 0x000fe4000fffe03f */
[----:B------:R-:W-:Y:S05]  /*2f00*/  @P0 IMAD.HI.U32 R36, R37, c[0x0][0x2ac], RZ ;  /* 0x0000ab0025240a27 */ /* 0x000fea00078e00ff */
[----:B------:R-:W-:Y:S02]  /*2f10*/  @P0 SHF.R.U32.HI R37, RZ, c[0x0][0x2b0], R36 ;  /* 0x0000ac00ff250a19 */ /* 0x000fe40000011624 */
.L_x_839:
[----:B------:R-:W-:Y:S05]  /*2f20*/  BSYNC B0 ;  /* 0x0000000000007941 */ /* 0x000fea0003800000 */
.L_x_837:
[----:B------:R-:W-:Y:S04]  /*2f30*/  IMAD R37, R37, c[0x0][0x2a8], -R205 ;  /* 0x0000aa0025257a24 */ /* 0x000fe800078e0acd */
[----:B------:R-:W-:Y:S05]  /*2f40*/  IMAD.IADD R37, R37, 0x1, -R221 ;  /* 0x0000000125257824 */ /* 0x000fea00078e0add */
[----:B------:R-:W-:Y:S02]  /*2f50*/  IADD3 R36, R37, c[0x0][0x2a8], RZ ;  /* 0x0000aa0025247a10 */ /* 0x000fe40007ffe0ff */
[----:B------:R-:W-:Y:S02]  /*2f60*/  IMNMX R238, R238, R37, !PT ;  /* 0x00000025eeee7217 */ /* 0x000fe40007800200 */
[----:B------:R-:W-:Y:S02]  /*2f70*/  IMNMX R237, R237, R36, PT ;  /* 0x00000024eded7217 */ /* 0x000fe40003800200 */
.L_x_836:
[----:B------:R-:W-:Y:S04]  /*2f80*/  DEPBAR.LE SB0, 0x1 ;  /* 0x000080400000791a */ /* 0x000fe80000000000 */
[----:B------:R-:W-:Y:S01]  /*2f90*/  BAR.SYNC.DEFER_BLOCKING 0x0 ;  /* 0x0000000000007b1d */ /* 0x000fe20000010000 */
[----:B------:R-:W-:Y:S02]  /*2fa0*/  IADD3 R231, R232, 0x1, RZ ;  /* 0x00000001e8e77810 */ /* 0x000fe40007ffe0ff */
[----:B------:R-:W-:Y:S02]  /*2fb0*/  LEA R3, R3, 0x12080, 0x1 ;  /* 0x0001208003037811 */ /* 0x000fe400078e08ff */
[----:B------:R-:W-:Y:S02]  /*2fc0*/  ISETP.GE.AND P0, PT, R231, R206, PT ;  /* 0x000000cee700720c */ /* 0x000fe40003f06270 */
[----:B------:R-:W-:Y:S01]  /*2fd0*/  LEA R2, R2, 0x12080, 0x1 ;  /* 0x0001208002027811 */ /* 0x000fe200078e08ff */
[----:B------:R1:W2:Y:S04]  /*2fe0*/  LDSM.16.M88.4 R64, [R168+0x12080] ;  /* 0x01208000a840783b */ /* 0x0002a80000000200 */
[----:B------:R1:W3:Y:S04]  /*2ff0*/  LDSM.16.M88.4 R60, [R168+0x12880] ;  /* 0x01288000a83c783b */ /* 0x0002e80000000200 */
[----:B------:R1:W4:Y:S04]  /*3000*/  LDSM.16.M88.4 R168, [R176+0x12080] ;  /* 0x01208000b0a8783b */ /* 0x0003280000000200 */
[----:B------:R-:W5:Y:S04]  /*3010*/  LDSM.16.M88.4 R176, [R176+0x12880] ;  /* 0x01288000b0b0783b */ /* 0x000f680000000200 */
[----:B------:R1:W1:Y:S04]  /*3020*/  LDSM.16.M88.4 R48, [R196+0x6080] ;  /* 0x00608000c430783b */ /* 0x0002680000000200 */
[----:B------:R1:W1:Y:S04]  /*3030*/  LDSM.16.M88.4 R164, [R196+0x7080] ;  /* 0x00708000c4a4783b */ /* 0x0002680000000200 */
[----:B------:R1:W1:Y:S04]  /*3040*/  LDSM.16.M88.4 R172, [R188+0x6080] ;  /* 0x00608000bcac783b */ /* 0x0002680000000200 */
[----:B------:R1:W1:Y:S01]  /*3050*/  LDSM.16.M88.4 R180, [R188+0x7080] ;  /* 0x00708000bcb4783b */ /* 0x0002620000000200 */
[----:B------:R-:W-:-:S05]  /*3060*/  @P0 BRA `(.L_x_840) ;  /* 0x0000029000000947 */ /* 0x000fca0003800000 */
[----:B------:R-:W-:Y:S01]  /*3070*/  SHF.R.S32.HI R36, RZ, 0x1f, R231 ;  /* 0x0000001fff247819 */ /* 0x000fe200000114e7 */
[----:B------:R-:W5:Y:S01]  /*3080*/  @!P1 S2R R37, SR_CTAID.Y ;  /* 0x0000000000259919 */ /* 0x000f620000002600 */
[C---:B------:R-:W-:Y:S04]  /*3090*/  IMAD.WIDE.U32 R42, R231.reuse, c[0x0][0x178], RZ ;  /* 0x00005e00e72a7a25 */ /* 0x040fe800078e00ff */
[----:B------:R-:W-:Y:S04]  /*30a0*/  IMAD R36, R36, c[0x0][0x178], RZ ;  /* 0x00005e0024247a24 */ /* 0x000fe800078e02ff */
[----:B------:R-:W-:Y:S04]  /*30b0*/  IMAD R36, R231, c[0x0][0x17c], R36 ;  /* 0x00005f00e7247a24 */ /* 0x000fe800078e0224 */
[----:B------:R-:W-:Y:S01]  /*30c0*/  IMAD.IADD R36, R43, 0x1, R36 ;  /* 0x000000012b247824 */ /* 0x000fe200078e0224 */
[----:B-----5:R-:W-:Y:S01]  /*30d0*/  @!P1 SHF.R.S32.HI R39, RZ, 0x1f, R37 ;  /* 0x0000001fff279819 */ /* 0x020fe20000011425 */
[----:B------:R-:W-:Y:S04]  /*30e0*/  @!P1 IMAD.WIDE.U32 R40, R37, c[0x0][0x270], R222 ;  /* 0x00009c0025289a25 */ /* 0x000fe800078e00de */
[----:B------:R-:W-:Y:S04]  /*30f0*/  @!P1 IMAD R39, R39, c[0x0][0x270], RZ ;  /* 0x00009c0027279a24 */ /* 0x000fe800078e02ff */
[----:B------:R-:W-:Y:S01]  /*3100*/  @!P1 IMAD R39, R37, c[0x0][0x274], R39 ;  /* 0x00009d0025279a24 */ /* 0x000fe200078e0227 */
[----:B------:R-:W-:Y:S03]  /*3110*/  @!P1 LEA R37, R232, 0x40, 0x6 ;  /* 0x00000040e8259811 */ /* 0x000fe600078e30ff */
[----:B------:R-:W-:Y:S01]  /*3120*/  @!P1 IMAD.IADD R39, R41, 0x1, R39 ;  /* 0x0000000129279824 */ /* 0x000fe200078e0227 */
[----:B------:R-:W-:Y:S01]  /*3130*/  @!P1 IADD3 R40, P5, P0, R37, UR14, R40 ;  /* 0x0000000e25289c10 */ /* 0x000fe2000f8be028 */
[----:B------:R-:W-:Y:S01]  /*3140*/  IMAD.MOV.U32 R41, RZ, RZ, c[0x0][0x168] ;  /* 0x00005a00ff297624 */ /* 0x000fe200078e00ff */
[----:B------:R-:W-:Y:S03]  /*3150*/  @!P1 SHF.R.S32.HI R37, RZ, 0x1f, R37 ;  /* 0x0000001fff259819 */ /* 0x000fe60000011425 */
[----:B------:R-:W-:Y:S01]  /*3160*/  IMAD R41, R231, -0x40, R41 ;  /* 0xffffffc0e7297824 */ /* 0x000fe200078e0229 */
[----:B------:R-:W-:Y:S02]  /*3170*/  @!P1 IADD3.X R39, R37, UR8, R39, P5, P0 ;  /* 0x0000000825279c10 */ /* 0x000fe4000afe0427 */
[C---:B------:R-:W-:Y:S02]  /*3180*/  LEA R38, P0, R42.reuse, R218, 0x6 ;  /* 0x000000da2a267211 */ /* 0x040fe400078030ff */
[----:B------:R-:W-:Y:S02]  /*3190*/  LOP3.LUT P5, RZ, R203, 0x1, RZ, 0xc0, !PT ;  /* 0x00000001cbff7812 */ /* 0x000fe400078ac0ff */
[----:B------:R-:W-:Y:S01]  /*31a0*/  LEA.HI.X R37, R42, R200, R36, 0x6, P0 ;  /* 0x000000c82a257211 */ /* 0x000fe200000f3424 */
[----:B------:R-:W-:Y:S01]  /*31b0*/  IMAD.U32 R36, RZ, RZ, UR19 ;  /* 0x00000013ff247e24 */ /* 0x000fe2000f8e00ff */
[----:B------:R-:W-:Y:S02]  /*31c0*/  LEA R42, P0, R38, c[0x0][0x160], 0x1 ;  /* 0x00005800262a7a11 */ /* 0x000fe400078008ff */
[-C--:B------:R-:W-:Y:S01]  /*31d0*/  ISETP.LE.OR P5, PT, R41, R212.reuse, !P5 ;  /* 0x000000d42900720c */ /* 0x080fe20006fa3670 */
[----:B------:R-:W-:Y:S01]  /*31e0*/  IMAD R36, R36, 0x3000, R216 ;  /* 0x0000300024247824 */ /* 0x000fe200078e02d8 */
[----:B------:R-:W-:Y:S01]  /*31f0*/  LEA.HI.X R43, R38, c[0x0][0x164], R37, 0x1, P0 ;  /* 0x00005900262b7a11 */ /* 0x000fe200000f0c25 */
[----:B------:R-:W-:Y:S01]  /*3200*/  IMAD.U32 R37, RZ, RZ, UR19 ;  /* 0x00000013ff257e24 */ /* 0x000fe2000f8e00ff */
[C---:B------:R-:W-:Y:S03]  /*3210*/  @!P1 LEA R38, P0, R40.reuse, c[0x0][0x258], 0x2 ;  /* 0x0000960028269a11 */ /* 0x040fe600078010ff */
[----:B------:R-:W-:Y:S01]  /*3220*/  @!P1 IMAD R37, R37, 0x40, R222 ;  /* 0x0000004025259824 */ /* 0x000fe200078e02de */
[----:B------:R-:W-:Y:S02]  /*3230*/  @!P1 LEA.HI.X R39, R40, c[0x0][0x25c], R39, 0x2, P0 ;  /* 0x0000970028279a11 */ /* 0x000fe400000f1427 */
[----:B------:R-:W-:Y:S01]  /*3240*/  LOP3.LUT P0, RZ, R203, 0x2, RZ, 0xc0, !PT ;  /* 0x00000002cbff7812 */ /* 0x000fe2000780c0ff */
[----:B------:R-:W-:Y:S02]  /*3250*/  @!P1 IMAD.SHL.U32 R37, R37, 0x4, RZ ;  /* 0x0000000425259824 */ /* 0x000fe400078e00ff */
[----:B------:R-:W-:Y:S01]  /*3260*/  @!PT LDS RZ, [RZ] ;  /* 0x00000000fffff984 */ /* 0x000fe20000000800 */
[----:B------:R-:W-:Y:S01]  /*3270*/  @!PT LDS RZ, [RZ] ;  /* 0x00000000fffff984 */ /* 0x000fe20000000800 */
[----:B------:R-:W-:Y:S01]  /*3280*/  @!PT LDS RZ, [RZ] ;  /* 0x00000000fffff984 */ /* 0x000fe20000000800 */
[----:B------:R5:W-:Y:S01]  /*3290*/  LDGSTS.E.BYPASS.LTC128B.128 [R36], [R42.64], !P5 ;  /* 0x000000002a247fae */ /* 0x000be2000e901d50 */
[CC--:B------:R-:W-:Y:S02]  /*32a0*/  ISETP.LE.OR P0, PT, R41.reuse, R212.reuse, !P0 ;  /* 0x000000d42900720c */ /* 0x0c0fe40004703670 */
[----:B------:R-:W-:Y:S04]  /*32b0*/  ISETP.GT.AND P5, PT, R41, R212, PT ;  /* 0x000000d42900720c */ /* 0x000fe80003fa4270 */
[----:B------:R-:W-:Y:S07]  /*32c0*/  ISETP.GE.OR P5, PT, R202, c[0x0][0x16c], !P5 ;  /* 0x00005b00ca007a0c */ /* 0x000fee0006fa6670 */
[----:B------:R5:W-:Y:S06]  /*32d0*/  LDGSTS.E.BYPASS.LTC128B.128 [R36+0x1000], [R42.64+0x40], !P0 ;  /* 0x010000402a247fae */ /* 0x000bec000c101d50 */
[----:B------:R5:W-:Y:S06]  /*32e0*/  LDGSTS.E.BYPASS.LTC128B.128 [R36+0x2000], [R42.64+0x80], !P5 ;  /* 0x020000802a247fae */ /* 0x000bec000e901d50 */
[----:B------:R5:W-:Y:S02]  /*32f0*/  @!P1 LDGSTS.E.BYPASS.LTC128B.128 [R37+0x18080], [R38.64] ;  /* 0x1808000026259fae */ /* 0x000be4000b901d50 */
.L_x_840:
[-C--:B-12--5:R-:W-:Y:S01]  /*3300*/  HMMA.16816.F32 R36, R64, R48.reuse, RZ ;  /* 0x000000304024723c */ /* 0x0a6fe200000018ff */
[----:B------:R-:W-:Y:S02]  /*3310*/  LDSM.16.M88.4 R184, [R196+0x8080] ;  /* 0x00808000c4b8783b */ /* 0x000fe40000000200 */
[----:B------:R-:W-:Y:S04]  /*3320*/  ISETP.GT.AND P0, PT, R201, -0x1, PT ;  /* 0xffffffffc900780c */ /* 0x000fe80003f04270 */
[----:B------:R-:W-:Y:S01]  /*3330*/  ISETP.GT.AND P5, PT, R244, RZ, P0 ;  /* 0x000000fff400720c */ /* 0x000fe200007a4270 */
[C---:B---3--:R-:W-:Y:S01]  /*3340*/  HMMA.16816.F32 R40, R60.reuse, R48, RZ ;  /* 0x000000303c28723c */ /* 0x048fe200000018ff */
[----:B------:R-:W0:Y:S02]  /*3350*/  LDGDEPBAR ;  /* 0x00000000000079af */ /* 0x000e240000000000 */
[C---:B------:R-:W-:Y:S04]  /*3360*/  ISETP.LT.OR P5, PT, R245.reuse, 0x1, P5 ;  /* 0x00000001f500780c */ /* 0x040fe80002fa1670 */
[----:B------:R-:W-:Y:S01]  /*3370*/  FSEL R248, R4, -INF , !P5 ;  /* 0xff80000004f87808 */ /* 0x000fe20006800000 */
[-C--:B------:R-:W-:Y:S01]  /*3380*/  HMMA.16816.F32 R44, R60, R50.reuse, RZ ;  /* 0x000000323c2c723c */ /* 0x080fe200000018ff */
[----:B------:R-:W-:Y:S04]  /*3390*/  ISETP.GT.AND P5, PT, R244, 0x1, P0 ;  /* 0x00000001f400780c */ /* 0x000fe800007a4270 */
[----:B------:R-:W-:Y:S03]  /*33a0*/  ISETP.LT.OR P5, PT, R245, 0x2, P5 ;  /* 0x00000002f500780c */ /* 0x000fe60002fa1670 */
[C---:B------:R-:W-:Y:S04]  /*33b0*/  HMMA.16816.F32 R48, R64.reuse, R50, RZ ;  /* 0x000000324030723c */ /* 0x040fe800000018ff */
[----:B------:R-:W-:Y:S02]  /*33c0*/  FSEL R249, R5, -INF , !P5 ;  /* 0xff80000005f97808 */ /* 0x000fe40006800000 */
[----:B------:R-:W-:Y:S02]  /*33d0*/  ISETP.GT.AND P5, PT, R242, RZ, P0 ;  /* 0x000000fff200720c */ /* 0x000fe400007a4270 */
[-C--:B------:R-:W-:Y:S02]  /*33e0*/  HMMA.16816.F32 R52, R64, R164.reuse, RZ ;  /* 0x000000a44034723c */ /* 0x080fe400000018ff */
[C---:B------:R-:W-:Y:S04]  /*33f0*/  ISETP.LT.OR P5, PT, R243.reuse, 0x1, P5 ;  /* 0x00000001f300780c */ /* 0x040fe80002fa1670 */
[----:B------:R-:W-:Y:S02]  /*3400*/  FSEL R246, R6, -INF , !P5 ;  /* 0xff80000006f67808 */ /* 0x000fe40006800000 */
[C---:B------:R-:W-:Y:S02]  /*3410*/  HMMA.16816.F32 R56, R60.reuse, R164, RZ ;  /* 0x000000a43c38723c */ /* 0x040fe400000018ff */
[----:B------:R-:W-:Y:S04]  /*3420*/  ISETP.GT.AND P5, PT, R242, 0x1, P0 ;  /* 0x00000001f200780c */ /* 0x000fe800007a4270 */
[----:B------:R-:W-:Y:S02]  /*3430*/  ISETP.LT.OR P5, PT, R243, 0x2, P5 ;  /* 0x00000002f300780c */ /* 0x000fe40002fa1670 */
[-C--:B------:R-:W-:Y:S04]  /*3440*/  HMMA.16816.F32 R60, R60, R166.reuse, RZ ;  /* 0x000000a63c3c723c */ /* 0x080fe800000018ff */
[----:B------:R-:W-:Y:S02]  /*3450*/  FSEL R247, R7, -INF , !P5 ;  /* 0xff80000007f77808 */ /* 0x000fe40006800000 */
[----:B------:R-:W-:Y:S01]  /*3460*/  LDSM.16.M88.4 R4, [R2+0x1000] ;  /* 0x001000000204783b */ /* 0x000fe20000000200 */
[----:B------:R-:W-:Y:S01]  /*3470*/  ISETP.GT.AND P5, PT, R244, 0x20, P0 ;  /* 0x00000020f400780c */ /* 0x000fe200007a4270 */
[----:B------:R-:W-:Y:S03]  /*3480*/  HMMA.16816.F32 R64, R64, R166, RZ ;  /* 0x000000a64040723c */ /* 0x000fe600000018ff */
[C---:B------:R-:W-:Y:S03]  /*3490*/  ISETP.LT.OR P5, PT, R245.reuse, 0x21, P5 ;  /* 0x00000021f500780c */ /* 0x040fe60002fa1670 */
[----:B------:R-:W1:Y:S01]  /*34a0*/  LDSM.16.M88.4 R164, [R3+0x1000] ;  /* 0x0010000003a4783b */ /* 0x000e620000000200 */
[----:B------:R-:W-:Y:S01]  /*34b0*/  FSEL R16, R16, -INF , !P5 ;  /* 0xff80000010107808 */ /* 0x000fe20006800000 */
[-C--:B----4-:R-:W-:Y:S05]  /*34c0*/  HMMA.16816.F32 R36, R168, R172.reuse, R36 ;  /* 0x000000aca824723c */ /* 0x090fea0000001824 */
[----:B------:R-:W-:Y:S03]  /*34d0*/  ISETP.GT.AND P5, PT, R244, 0x21, P0 ;  /* 0x00000021f400780c */ /* 0x000fe600007a4270 */
[C---:B------:R-:W-:Y:S04]  /*34e0*/  HMMA.16816.F32 R40, R176.reuse, R172, R40 ;  /* 0x000000acb028723c */ /* 0x040fe80000001828 */
[----:B------:R-:W-:Y:S04]  /*34f0*/  ISETP.LT.OR P5, PT, R245, 0x22, P5 ;  /* 0x00000022f500780c */ /* 0x000fe80002fa1670 */
[-C--:B------:R-:W-:Y:S04]  /*3500*/  HMMA.16816.F32 R44, R176, R174.reuse, R44 ;  /* 0x000000aeb02c723c */ /* 0x080fe8000000182c */
[----:B------:R-:W-:Y:S02]  /*3510*/  FSEL R250, R17, -INF , !P5 ;  /* 0xff80000011fa7808 */ /* 0x000fe40006800000 */
[----:B------:R-:W-:Y:S02]  /*3520*/  ISETP.GT.AND P5, PT, R242, 0x20, P0 ;  /* 0x00000020f200780c */ /* 0x000fe400007a4270 */
[C---:B------:R-:W-:Y:S01]  /*3530*/  HMMA.16816.F32 R48, R168.reuse, R174, R48 ;  /* 0x000000aea830723c */ /* 0x040fe20000001830 */
[----:B------:R-:W2:Y:S03]  /*3540*/  LDSM.16.M88.4 R172, [R3+0x1800] ;  /* 0x0018000003ac783b */ /* 0x000ea60000000200 */
[C---:B------:R-:W-:Y:S04]  /*3550*/  ISETP.LT.OR P5, PT, R243.reuse, 0x21, P5 ;  /* 0x00000021f300780c */ /* 0x040fe80002fa1670 */
[-C--:B------:R-:W-:Y:S08]  /*3560*/  HMMA.16816.F32 R52, R168, R180.reuse, R52 ;  /* 0x000000b4a834723c */ /* 0x080ff00000001834 */
[C---:B------:R-:W-:Y:S08]  /*3570*/  HMMA.16816.F32 R56, R176.reuse, R180, R56 ;  /* 0x000000b4b038723c */ /* 0x040ff00000001838 */
[-C--:B------:R-:W-:Y:S01]  /*3580*/  HMMA.16816.F32 R60, R176, R182.reuse, R60 ;  /* 0x000000b6b03c723c */ /* 0x080fe2000000183c */
[----:B------:R-:W3:Y:S07]  /*3590*/  LDSM.16.M88.4 R176, [R196+0x9080] ;  /* 0x00908000c4b0783b */ /* 0x000eee0000000200 */
[----:B------:R-:W-:Y:S01]  /*35a0*/  HMMA.16816.F32 R64, R168, R182, R64 ;  /* 0x000000b6a840723c */ /* 0x000fe20000001840 */
[----:B------:R-:W4:Y:S07]  /*35b0*/  LDSM.16.M88.4 R168, [R188+0x8080] ;  /* 0x00808000bca8783b */ /* 0x000f2e0000000200 */
[-C--:B-1----:R-:W-:Y:S01]  /*35c0*/  HMMA.16816.F32 R36, R164, R184.reuse, R36 ;  /* 0x000000b8a424723c */ /* 0x082fe20000001824 */
[----:B------:R-:W1:Y:S07]  /*35d0*/  LDSM.16.M88.4 R180, [R2+0x1800] ;  /* 0x0018000002b4783b */ /* 0x000e6e0000000200 */
[C---:B--2---:R-:W-:Y:S07]  /*35e0*/  HMMA.16816.F32 R40, R172.reuse, R184, R40 ;  /* 0x000000b8ac28723c */ /* 0x044fee0000001828 */
[----:B------:R-:W-:Y:S01]  /*35f0*/  FSEL R185, R18, -INF , !P5 ;  /* 0xff80000012b97808 */ /* 0x000fe20006800000 */
[-C--:B------:R-:W-:Y:S03]  /*3600*/  HMMA.16816.F32 R44, R172, R186.reuse, R44 ;  /* 0x000000baac2c723c */ /* 0x080fe6000000182c */
[----:B------:R-:W-:Y:S04]  /*3610*/  ISETP.GT.AND P5, PT, R242, 0x21, P0 ;  /* 0x00000021f200780c */ /* 0x000fe800007a4270 */
[----:B------:R-:W-:Y:S01]  /*3620*/  ISETP.LT.OR P5, PT, R243, 0x22, P5 ;  /* 0x00000022f300780c */ /* 0x000fe20002fa1670 */
[C---:B------:R-:W-:Y:S04]  /*3630*/  HMMA.16816.F32 R48, R164.reuse, R186, R48 ;  /* 0x000000baa430723c */ /* 0x040fe80000001830 */
[----:B------:R-:W-:Y:S02]  /*3640*/  FSEL R184, R19, -INF , !P5 ;  /* 0xff80000013b87808 */ /* 0x000fe40006800000 */
[----:B------:R-:W-:Y:S02]  /*3650*/  ISETP.GT.AND P5, PT, R244, 0x40, P0 ;  /* 0x00000040f400780c */ /* 0x000fe400007a4270 */
[-C--:B---3--:R-:W-:Y:S03]  /*3660*/  HMMA.16816.F32 R52, R164, R176.reuse, R52 ;  /* 0x000000b0a434723c */ /* 0x088fe60000001834 */
[C---:B------:R-:W-:Y:S01]  /*3670*/  ISETP.LT.OR P5, PT, R245.reuse, 0x41, P5 ;  /* 0x00000041f500780c */ /* 0x040fe20002fa1670 */
[--C-:B------:R-:W-:Y:S03]  /*3680*/  FFMA.FTZ R184, R184, c[0x0][0x29c], -R236.reuse ;  /* 0x0000a700b8b87a23 */ /* 0x100fe600000108ec */
[----:B------:R-:W-:Y:S01]  /*3690*/  FSEL R20, R20, -INF , !P5 ;  /* 0xff80000014147808 */ /* 0x000fe20006800000 */
[C---:B------:R-:W-:Y:S04]  /*36a0*/  HMMA.16816.F32 R56, R172.reuse, R176, R56 ;  /* 0x000000b0ac38723c */ /* 0x040fe80000001838 */
[--C-:B------:R-:W-:Y:S01]  /*36b0*/  FFMA.FTZ R20, R20, c[0x0][0x29c], -R241.reuse ;  /* 0x0000a70014147a23 */ /* 0x100fe200000108f1 */
[----:B------:R-:W-:Y:S02]  /*36c0*/  ISETP.GT.AND P5, PT, R244, 0x41, P0 ;  /* 0x00000041f400780c */ /* 0x000fe400007a4270 */
[--C-:B------:R-:W-:Y:S01]  /*36d0*/  FFMA.FTZ R176, R248, c[0x0][0x29c], -R241.reuse ;  /* 0x0000a700f8b07a23 */ /* 0x100fe200000108f1 */
[-C--:B------:R-:W-:Y:S01]  /*36e0*/  HMMA.16816.F32 R60, R172, R178.reuse, R60 ;  /* 0x000000b2ac3c723c */ /* 0x080fe2000000183c */
[----:B------:R-:W-:Y:S02]  /*36f0*/  MUFU.EX2 R175, R20 ;  /* 0x0000001400af7308 */ /* 0x000fe40000000800 */
[----:B------:R-:W-:Y:S04]  /*3700*/  ISETP.LT.OR P5, PT, R245, 0x42, P5 ;  /* 0x00000042f500780c */ /* 0x000fe80002fa1670 */
[--C-:B------:R-:W-:Y:S01]  /*3710*/  FFMA.FTZ R173, R16, c[0x0][0x29c], -R241.reuse ;  /* 0x0000a70010ad7a23 */ /* 0x100fe200000108f1 */
[----:B------:R-:W-:Y:S01]  /*3720*/  HMMA.16816.F32 R64, R164, R178, R64 ;  /* 0x000000b2a440723c */ /* 0x000fe20000001840 */
[----:B------:R-:W2:Y:S02]  /*3730*/  LDSM.16.M88.4 R16, [R188+0x9080] ;  /* 0x00908000bc10783b */ /* 0x000ea40000000200 */
[----:B------:R-:W-:Y:S01]  /*3740*/  MUFU.EX2 R176, R176 ;  /* 0x000000b000b07308 */ /* 0x000fe20000000800 */
[----:B------:R-:W-:Y:S01]  /*3750*/  FSEL R21, R21, -INF , !P5 ;  /* 0xff80000015157808 */ /* 0x000fe20006800000 */
[--C-:B------:R-:W-:Y:S01]  /*3760*/  FFMA.FTZ R172, R249, c[0x0][0x29c], -R241.reuse ;  /* 0x0000a700f9ac7a23 */ /* 0x100fe200000108f1 */
[----:B------:R-:W-:Y:S01]  /*3770*/  ISETP.GT.AND P5, PT, R242, 0x40, P0 ;  /* 0x00000040f200780c */ /* 0x000fe200007a4270 */
[--C-:B------:R-:W-:Y:S01]  /*3780*/  FFMA.FTZ R174, R250, c[0x0][0x29c], -R241.reuse ;  /* 0x0000a700faae7a23 */ /* 0x100fe200000108f1 */
[-C--:B----4-:R-:W-:Y:S01]  /*3790*/  HMMA.16816.F32 R36, R4, R168.reuse, R36 ;  /* 0x000000a80424723c */ /* 0x090fe20000001824 */
[----:B------:R-:W-:Y:S04]  /*37a0*/  LDSM.16.M88.4 R164, [R196+0xa080] ;  /* 0x00a08000c4a4783b */ /* 0x000fe80000000200 */
[--C-:B------:R-:W-:Y:S01]  /*37b0*/  FFMA.FTZ R21, R21, c[0x0][0x29c], -R241.reuse ;  /* 0x0000a70015157a23 */ /* 0x100fe200000108f1 */
[----:B------:R-:W-:Y:S01]  /*37c0*/  ISETP.LT.OR P5, PT, R243, 0x41, P5 ;  /* 0x00000041f300780c */ /* 0x000fe20002fa1670 */
[----:B------:R-:W3:Y:S01]  /*37d0*/  MUFU.EX2 R172, R172 ;  /* 0x000000ac00ac7308 */ /* 0x000ee20000000800 */
[C---:B-1----:R-:W-:Y:S04]  /*37e0*/  HMMA.16816.F32 R40, R180.reuse, R168, R40 ;  /* 0x000000a8b428723c */ /* 0x042fe80000001828 */
[----:B------:R-:W-:Y:S01]  /*37f0*/  FSEL R187, R22, -INF , !P5 ;  /* 0xff80000016bb7808 */ /* 0x000fe20006800000 */
[--C-:B------:R-:W-:Y:S01]  /*3800*/  FFMA.FTZ R179, R247, c[0x0][0x29c], -R236.reuse ;  /* 0x0000a700f7b37a23 */ /* 0x100fe200000108ec */
[----:B------:R-:W-:Y:S02]  /*3810*/  ISETP.GT.AND P5, PT, R242, 0x41, P0 ;  /* 0x00000041f200780c */ /* 0x000fe400007a4270 */
[-C--:B------:R-:W-:Y:S01]  /*3820*/  HMMA.16816.F32 R44, R180, R170.reuse, R44 ;  /* 0x000000aab42c723c */ /* 0x080fe2000000182c */
[----:B------:R1:W-:Y:S02]  /*3830*/  MUFU.EX2 R177, R21 ;  /* 0x0000001500b17308 */ /* 0x0003e40000000800 */
[----:B------:R-:W-:Y:S04]  /*3840*/  ISETP.LT.OR P5, PT, R243, 0x42, P5 ;  /* 0x00000042f300780c */ /* 0x000fe80002fa1670 */
[----:B------:R-:W-:Y:S01]  /*3850*/  FSEL R186, R23, -INF , !P5 ;  /* 0xff80000017ba7808 */ /* 0x000fe20006800000 */
[C---:B------:R-:W-:Y:S01]  /*3860*/  HMMA.16816.F32 R48, R4.reuse, R170, R48 ;  /* 0x000000aa0430723c */ /* 0x040fe20000001830 */
[----:B------:R-:W-:Y:S02]  /*3870*/  LDSM.16.M88.4 R168, [R3+0x2800] ;  /* 0x0028000003a8783b */ /* 0x000fe40000000200 */
[----:B------:R-:W-:Y:S01]  /*3880*/  MUFU.EX2 R179, R179 ;  /* 0x000000b300b37308 */ /* 0x000fe20000000800 */
[----:B------:R-:W-:Y:S04]  /*3890*/  ISETP.GT.AND P5, PT, R244, 0x60, P0 ;  /* 0x00000060f400780c */ /* 0x000fe800007a4270 */
[C---:B------:R-:W-:Y:S01]  /*38a0*/  ISETP.LT.OR P5, PT, R245.reuse, 0x61, P5 ;  /* 0x00000061f500780c */ /* 0x040fe20002fa1670 */
[-C--:B--2---:R-:W-:Y:S03]  /*38b0*/  HMMA.16816.F32 R52, R4, R16.reuse, R52 ;  /* 0x000000100434723c */ /* 0x084fe60000001834 */
[----:B------:R-:W-:Y:S01]  /*38c0*/  FSEL R32, R32, -INF , !P5 ;  /* 0xff80000020207808 */ /* 0x000fe20006800000 */
[----:B------:R-:W-:Y:S01]  /*38d0*/  MUFU.EX2 R173, R173 ;  /* 0x000000ad00ad7308 */ /* 0x000fe20000000800 */
[----:B------:R-:W-:Y:S03]  /*38e0*/  ISETP.GT.AND P5, PT, R244, 0x61, P0 ;  /* 0x00000061f400780c */ /* 0x000fe600007a4270 */
[C---:B------:R-:W-:Y:S01]  /*38f0*/  HMMA.16816.F32 R56, R180.reuse, R16, R56 ;  /* 0x00000010b438723c */ /* 0x040fe20000001838 */
[----:B-1----:R1:W2:Y:S03]  /*3900*/  LDSM.16.M88.4 R20, [R3+0x2000] ;  /* 0x002000000314783b */ /* 0x0022a60000000200 */
[----:B------:R-:W-:Y:S01]  /*3910*/  ISETP.LT.OR P5, PT, R245, 0x62, P5 ;  /* 0x00000062f500780c */ /* 0x000fe20002fa1670 */
[--C-:B------:R-:W-:Y:S01]  /*3920*/  FFMA.FTZ R32, R32, c[0x0][0x29c], -R241.reuse ;  /* 0x0000a70020207a23 */ /* 0x100fe200000108f1 */
[----:B------:R-:W4:Y:S02]  /*3930*/  MUFU.EX2 R174, R174 ;  /* 0x000000ae00ae7308 */ /* 0x000f240000000800 */
[-C--:B------:R-:W-:Y:S04]  /*3940*/  HMMA.16816.F32 R60, R180, R18.reuse, R60 ;  /* 0x00000012b43c723c */ /* 0x080fe8000000183c */
[----:B------:R-:W-:Y:S02]  /*3950*/  FSEL R33, R33, -INF , !P5 ;  /* 0xff80000021217808 */ /* 0x000fe40006800000 */
[----:B------:R-:W-:Y:S01]  /*3960*/  ISETP.GT.AND P5, PT, R242, 0x60, P0 ;  /* 0x00000060f200780c */ /* 0x000fe200007a4270 */
[--C-:B------:R-:W-:Y:S01]  /*3970*/  FFMA.FTZ R180, R185, c[0x0][0x29c], -R236.reuse ;  /* 0x0000a700b9b47a23 */ /* 0x100fe200000108ec */
[----:B------:R-:W-:Y:S01]  /*3980*/  HMMA.16816.F32 R64, R4, R18, R64 ;  /* 0x000000120440723c */ /* 0x000fe20000001840 */
[----:B------:R-:W5:Y:S01]  /*3990*/  LDSM.16.M88.4 R4, [R196+0xb080] ;  /* 0x00b08000c404783b */ /* 0x000f620000000200 */
[----:B------:R-:W-:Y:S02]  /*39a0*/  MUFU.EX2 R178, R32 ;  /* 0x0000002000b27308 */ /* 0x000fe40000000800 */
[----:B------:R-:W-:Y:S01]  /*39b0*/  ISETP.LT.OR P5, PT, R243, 0x61, P5 ;  /* 0x00000061f300780c */ /* 0x000fe20002fa1670 */
[----:B------:R-:W-:Y:S02]  /*39c0*/  FFMA.FTZ R241, R33, c[0x0][0x29c], -R241 ;  /* 0x0000a70021f17a23 */ /* 0x000fe400000108f1 */
[--C-:B------:R-:W-:Y:S01]  /*39d0*/  FFMA.FTZ R182, R187, c[0x0][0x29c], -R236.reuse ;  /* 0x0000a700bbb67a23 */ /* 0x100fe200000108ec */
[----:B------:R-:W-:Y:S01]  /*39e0*/  FSEL R34, R34, -INF , !P5 ;  /* 0xff80000022227808 */ /* 0x000fe20006800000 */
[----:B------:R-:W-:Y:S01]  /*39f0*/  LDSM.16.M88.4 R16, [R188+0xa080] ;  /* 0x00a08000bc10783b */ /* 0x000fe20000000200 */
[----:B------:R-:W-:Y:S02]  /*3a00*/  ISETP.GT.AND P5, PT, R242, 0x61, P0 ;  /* 0x00000061f200780c */ /* 0x000fe400007a4270 */
[----:B------:R-:W-:Y:S01]  /*3a10*/  MUFU.EX2 R241, R241 ;  /* 0x000000f100f17308 */ /* 0x000fe20000000800 */
[--C-:B-1----:R-:W-:Y:S01]  /*3a20*/  FFMA.FTZ R3, R246, c[0x0][0x29c], -R236.reuse ;  /* 0x0000a700f6037a23 */ /* 0x102fe200000108ec */
[----:B------:R-:W-:Y:S04]  /*3a30*/  ISETP.LT.OR P5, PT, R243, 0x62, P5 ;  /* 0x00000062f300780c */ /* 0x000fe80002fa1670 */
[----:B------:R-:W-:Y:S02]  /*3a40*/  FSEL R242, R35, -INF , !P5 ;  /* 0xff80000023f27808 */ /* 0x000fe40006800000 */
[C---:B------:R-:W-:Y:S02]  /*3a50*/  ISETP.GT.AND P5, PT, R239.reuse, RZ, P0 ;  /* 0x000000ffef00720c */ /* 0x040fe400007a4270 */
[----:B------:R-:W1:Y:S02]  /*3a60*/  MUFU.EX2 R3, R3 ;  /* 0x0000000300037308 */ /* 0x000e640000000800 */
[----:B------:R-:W-:Y:S01]  /*3a70*/  ISETP.LT.OR P5, PT, R240, 0x1, P5 ;  /* 0x00000001f000780c */ /* 0x000fe20002fa1670 */
[-C--:B--2---:R-:W-:Y:S05]  /*3a80*/  HMMA.16816.F32 R36, R20, R164.reuse, R36 ;  /* 0x000000a41424723c */ /* 0x084fea0000001824 */
[----:B------:R-:W-:Y:S02]  /*3a90*/  FSEL R183, R8, -INF , !P5 ;  /* 0xff80000008b77808 */ /* 0x000fe40006800000 */
[----:B------:R-:W-:Y:S01]  /*3aa0*/  ISETP.GT.AND P5, PT, R239, 0x1, P0 ;  /* 0x00000001ef00780c */ /* 0x000fe200007a4270 */
[C---:B------:R-:W-:Y:S01]  /*3ab0*/  HMMA.16816.F32 R40, R168.reuse, R164, R40 ;  /* 0x000000a4a828723c */ /* 0x040fe20000001828 */
[----:B------:R2:W-:Y:S03]  /*3ac0*/  MUFU.EX2 R165, R184 ;  /* 0x000000b800a57308 */ /* 0x0005e60000000800 */
[----:B------:R-:W-:Y:S04]  /*3ad0*/  ISETP.LT.OR P5, PT, R240, 0x2, P5 ;  /* 0x00000002f000780c */ /* 0x000fe80002fa1670 */
[-C--:B------:R-:W-:Y:S03]  /*3ae0*/  HMMA.16816.F32 R44, R168, R166.reuse, R44 ;  /* 0x000000a6a82c723c */ /* 0x080fe6000000182c */
[----:B------:R-:W1:Y:S01]  /*3af0*/  MUFU.EX2 R180, R180 ;  /* 0x000000b400b47308 */ /* 0x000e620000000800 */
[----:B------:R-:W-:Y:S02]  /*3b00*/  FSEL R185, R9, -INF , !P5 ;  /* 0xff80000009b97808 */ /* 0x000fe40006800000 */
[----:B------:R-:W-:Y:S02]  /*3b10*/  ISETP.GT.AND P5, PT, R238, RZ, P0 ;  /* 0x000000ffee00720c */ /* 0x000fe400007a4270 */
[C---:B------:R-:W-:Y:S04]  /*3b20*/  HMMA.16816.F32 R48, R20.reuse, R166, R48 ;  /* 0x000000a61430723c */ /* 0x040fe80000001830 */
[C---:B------:R-:W-:Y:S01]  /*3b30*/  ISETP.LT.OR P5, PT, R237.reuse, 0x1, P5 ;  /* 0x00000001ed00780c */ /* 0x040fe20002fa1670 */
[----:B------:R-:W1:Y:S02]  /*3b40*/  MUFU.EX2 R182, R182 ;  /* 0x000000b600b67308 */ /* 0x000e640000000800 */
[--C-:B------:R-:W-:Y:S01]  /*3b50*/  FFMA.FTZ R166, R186, c[0x0][0x29c], -R236.reuse ;  /* 0x0000a700baa67a23 */ /* 0x100fe200000108ec */
[-C--:B-----5:R-:W-:Y:S04]  /*3b60*/  HMMA.16816.F32 R52, R20, R4.reuse, R52 ;  /* 0x000000041434723c */ /* 0x0a0fe80000001834 */
[----:B------:R-:W-:Y:S02]  /*3b70*/  FSEL R164, R10, -INF , !P5 ;  /* 0xff8000000aa47808 */ /* 0x000fe40006800000 */
[----:B------:R-:W-:Y:S01]  /*3b80*/  ISETP.GT.AND P5, PT, R238, 0x1, P0 ;  /* 0x00000001ee00780c */ /* 0x000fe200007a4270 */
[----:B------:R-:W5:Y:S01]  /*3b90*/  MUFU.EX2 R166, R166 ;  /* 0x000000a600a67308 */ /* 0x000f620000000800 */
[C---:B------:R-:W-:Y:S04]  /*3ba0*/  HMMA.16816.F32 R56, R168.reuse, R4, R56 ;  /* 0x00000004a838723c */ /* 0x040fe80000001838 */
[----:B------:R-:W-:Y:S01]  /*3bb0*/  ISETP.LT.OR P5, PT, R237, 0x2, P5 ;  /* 0x00000002ed00780c */ /* 0x000fe20002fa1670 */
[----:B------:R-:W-:Y:S02]  /*3bc0*/  FFMA.FTZ R164, R164, c[0x0][0x29c], -R233 ;  /* 0x0000a700a4a47a23 */ /* 0x000fe400000108e9 */
[----:B------:R-:W-:Y:S01]  /*3bd0*/  FFMA.FTZ R5, R183, c[0x0][0x29c], -R235 ;  /* 0x0000a700b7057a23 */ /* 0x000fe200000108eb */
[-C--:B------:R-:W-:Y:S03]  /*3be0*/  HMMA.16816.F32 R60, R168, R6.reuse, R60 ;  /* 0x00000006a83c723c */ /* 0x080fe6000000183c */
[----:B------:R-:W-:Y:S01]  /*3bf0*/  MUFU.EX2 R164, R164 ;  /* 0x000000a400a47308 */ /* 0x000fe20000000800 */
[----:B------:R-:W-:Y:S02]  /*3c00*/  FSEL R181, R11, -INF , !P5 ;  /* 0xff8000000bb57808 */ /* 0x000fe40006800000 */
[----:B------:R-:W-:Y:S01]  /*3c10*/  ISETP.GT.AND P5, PT, R239, 0x20, P0 ;  /* 0x00000020ef00780c */ /* 0x000fe200007a4270 */
[----:B------:R-:W1:Y:S01]  /*3c20*/  LDSM.16.M88.4 R8, [R2+0x2000] ;  /* 0x002000000208783b */ /* 0x000e620000000200 */
[----:B------:R-:W-:Y:S04]  /*3c30*/  HMMA.16816.F32 R64, R20, R6, R64 ;  /* 0x000000061440723c */ /* 0x000fe80000001840 */
[----:B------:R-:W-:Y:S01]  /*3c40*/  ISETP.LT.OR P5, PT, R240, 0x21, P5 ;  /* 0x00000021f000780c */ /* 0x000fe20002fa1670 */
[----:B------:R-:W-:Y:S01]  /*3c50*/  FFMA.FTZ R181, R181, c[0x0][0x29c], -R233 ;  /* 0x0000a700b5b57a23 */ /* 0x000fe200000108e9 */
[----:B------:R-:W1:Y:S01]  /*3c60*/  MUFU.EX2 R5, R5 ;  /* 0x0000000500057308 */ /* 0x000e620000000800 */
[--C-:B------:R-:W-:Y:S01]  /*3c70*/  FFMA.FTZ R6, R185, c[0x0][0x29c], -R235.reuse ;  /* 0x0000a700b9067a23 */ /* 0x100fe200000108eb */
[----:B--2---:R-:W-:Y:S01]  /*3c80*/  FSEL R184, R12, -INF , !P5 ;  /* 0xff8000000cb87808 */ /* 0x004fe20006800000 */
[--C-:B------:R-:W-:Y:S01]  /*3c90*/  FFMA.FTZ R12, R34, c[0x0][0x29c], -R236.reuse ;  /* 0x0000a700220c7a23 */ /* 0x100fe200000108ec */
[----:B------:R-:W-:Y:S01]  /*3ca0*/  ISETP.GT.AND P5, PT, R239, 0x21, P0 ;  /* 0x00000021ef00780c */ /* 0x000fe200007a4270 */
[----:B------:R2:W3:Y:S01]  /*3cb0*/  LDSM.16.M88.4 R32, [R2+0x2800] ;  /* 0x002800000220783b */ /* 0x0004e20000000200 */
[----:B------:R-:W-:Y:S02]  /*3cc0*/  FFMA.FTZ R236, R242, c[0x0][0x29c], -R236 ;  /* 0x0000a700f2ec7a23 */ /* 0x000fe400000108ec */
[----:B------:R-:W-:Y:S01]  /*3cd0*/  ISETP.LT.OR P5, PT, R240, 0x22, P5 ;  /* 0x00000022f000780c */ /* 0x000fe20002fa1670 */
[----:B------:R-:W-:Y:S01]  /*3ce0*/  FFMA.FTZ R7, R184, c[0x0][0x29c], -R235 ;  /* 0x0000a700b8077a23 */ /* 0x000fe200000108eb */
[----:B------:R-:W3:Y:S02]  /*3cf0*/  MUFU.EX2 R6, R6 ;  /* 0x0000000600067308 */ /* 0x000ee40000000800 */
[----:B------:R-:W-:Y:S02]  /*3d00*/  FSEL R186, R13, -INF , !P5 ;  /* 0xff8000000dba7808 */ /* 0x000fe40006800000 */
[----:B------:R-:W-:Y:S04]  /*3d10*/  ISETP.GT.AND P5, PT, R238, 0x20, P0 ;  /* 0x00000020ee00780c */ /* 0x000fe800007a4270 */
[C---:B------:R-:W-:Y:S02]  /*3d20*/  ISETP.LT.OR P5, PT, R237.reuse, 0x21, P5 ;  /* 0x00000021ed00780c */ /* 0x040fe40002fa1670 */
[----:B------:R-:W-:Y:S02]  /*3d30*/  MUFU.EX2 R181, R181 ;  /* 0x000000b500b57308 */ /* 0x000fe40000000800 */
[----:B------:R-:W-:Y:S02]  /*3d40*/  FSEL R4, R14, -INF , !P5 ;  /* 0xff8000000e047808 */ /* 0x000fe40006800000 */
[----:B------:R-:W-:Y:S03]  /*3d50*/  ISETP.GT.AND P5, PT, R238, 0x21, P0 ;  /* 0x00000021ee00780c */ /* 0x000fe600007a4270 */
[--C-:B------:R-:W-:Y:S01]  /*3d60*/  FFMA.FTZ R4, R4, c[0x0][0x29c], -R233.reuse ;  /* 0x0000a70004047a23 */ /* 0x100fe200000108e9 */
[----:B------:R-:W-:Y:S02]  /*3d70*/  ISETP.LT.OR P5, PT, R237, 0x22, P5 ;  /* 0x00000022ed00780c */ /* 0x000fe40002fa1670 */
[----:B--2---:R2:W-:Y:S02]  /*3d80*/  MUFU.EX2 R2, R12 ;  /* 0x0000000c00027308 */ /* 0x0045e40000000800 */
[----:B------:R-:W-:Y:S01]  /*3d90*/  FSEL R167, R15, -INF , !P5 ;  /* 0xff8000000fa77808 */ /* 0x000fe20006800000 */
[-C--:B-1----:R-:W-:Y:S05]  /*3da0*/  HMMA.16816.F32 R36, R8, R16.reuse, R36 ;  /* 0x000000100824723c */ /* 0x082fea0000001824 */
[----:B------:R-:W-:Y:S01]  /*3db0*/  FFMA.FTZ R167, R167, c[0x0][0x29c], -R233 ;  /* 0x0000a700a7a77a23 */ /* 0x000fe200000108e9 */
[C---:B------:R-:W-:Y:S01]  /*3dc0*/  ISETP.GT.AND P5, PT, R239.reuse, 0x40, P0 ;  /* 0x00000040ef00780c */ /* 0x040fe200007a4270 */
[----:B------:R-:W-:Y:S03]  /*3dd0*/  MUFU.EX2 R4, R4 ;  /* 0x0000000400047308 */ /* 0x000fe60000000800 */
[----:B------:R-:W-:Y:S01]  /*3de0*/  ISETP.LT.OR P5, PT, R240, 0x41, P5 ;  /* 0x00000041f000780c */ /* 0x000fe20002fa1670 */
[C---:B---3--:R-:W-:Y:S01]  /*3df0*/  HMMA.16816.F32 R40, R32.reuse, R16, R40 ;  /* 0x000000102028723c */ /* 0x048fe20000001828 */
[----:B------:R-:W1:Y:S03]  /*3e00*/  LDS R17, [R234.X4+0x18280] ;  /* 0x01828000ea117984 */ /* 0x000e660000004800 */
[----:B------:R-:W-:Y:S02]  /*3e10*/  FSEL R24, R24, -INF , !P5 ;  /* 0xff80000018187808 */ /* 0x000fe40006800000 */
[----:B------:R-:W-:Y:S01]  /*3e20*/  MUFU.EX2 R7, R7 ;  /* 0x0000000700077308 */ /* 0x000fe20000000800 */
[----:B------:R-:W-:Y:S01]  /*3e30*/  ISETP.GT.AND P5, PT, R239, 0x41, P0 ;  /* 0x00000041ef00780c */ /* 0x000fe200007a4270 */
[--C-:B------:R-:W-:Y:S01]  /*3e40*/  FFMA.FTZ R16, R186, c[0x0][0x29c], -R235.reuse ;  /* 0x0000a700ba107a23 */ /* 0x100fe200000108eb */
[-C--:B------:R-:W-:Y:S01]  /*3e50*/  HMMA.16816.F32 R44, R32, R18.reuse, R44 ;  /* 0x00000012202c723c */ /* 0x080fe2000000182c */
[----:B--2---:R-:W2:Y:S02]  /*3e60*/  LDSM.16.M88.4 R12, [R188+0xb080] ;  /* 0x00b08000bc0c783b */ /* 0x004ea40000000200 */
[----:B------:R-:W-:Y:S01]  /*3e70*/  ISETP.LT.OR P5, PT, R240, 0x42, P5 ;  /* 0x00000042f000780c */ /* 0x000fe20002fa1670 */
[--C-:B------:R-:W-:Y:S03]  /*3e80*/  FFMA.FTZ R24, R24, c[0x0][0x29c], -R235.reuse ;  /* 0x0000a70018187a23 */ /* 0x100fe600000108eb */
[----:B------:R-:W-:Y:S01]  /*3e90*/  FSEL R25, R25, -INF , !P5 ;  /* 0xff80000019197808 */ /* 0x000fe20006800000 */
[C---:B------:R-:W-:Y:S01]  /*3ea0*/  HMMA.16816.F32 R48, R8.reuse, R18, R48 ;  /* 0x000000120830723c */ /* 0x040fe20000001830 */
[----:B------:R-:W-:Y:S03]  /*3eb0*/  MUFU.EX2 R16, R16 ;  /* 0x0000001000107308 */ /* 0x000fe60000000800 */
[----:B------:R-:W-:Y:S03]  /*3ec0*/  ISETP.GT.AND P5, PT, R239, 0x60, P0 ;  /* 0x00000060ef00780c */ /* 0x000fe600007a4270 */
[----:B------:R-:W-:Y:S01]  /*3ed0*/  FFMA.FTZ R19, R25, c[0x0][0x29c], -R235 ;  /* 0x0000a70019137a23 */ /* 0x000fe200000108eb */
[----:B------:R-:W-:Y:S03]  /*3ee0*/  ISETP.LT.OR P5, PT, R240, 0x61, P5 ;  /* 0x00000061f000780c */ /* 0x000fe60002fa1670 */
[----:B------:R-:W-:Y:S01]  /*3ef0*/  MUFU.EX2 R18, R24 ;  /* 0x0000001800127308 */ /* 0x000fe20000000800 */
[----:B------:R-:W-:Y:S02]  /*3f00*/  FSEL R28, R28, -INF , !P5 ;  /* 0xff8000001c1c7808 */ /* 0x000fe40006800000 */
[----:B------:R-:W-:Y:S04]  /*3f10*/  ISETP.GT.AND P5, PT, R239, 0x61, P0 ;  /* 0x00000061ef00780c */ /* 0x000fe800007a4270 */
[----:B------:R-:W-:Y:S03]  /*3f20*/  ISETP.LT.OR P5, PT, R240, 0x62, P5 ;  /* 0x00000062f000780c */ /* 0x000fe60002fa1670 */
[----:B------:R-:W-:Y:S01]  /*3f30*/  MUFU.EX2 R19, R19 ;  /* 0x0000001300137308 */ /* 0x000fe20000000800 */
[----:B------:R-:W-:Y:S02]  /*3f40*/  FSEL R29, R29, -INF , !P5 ;  /* 0xff8000001d1d7808 */ /* 0x000fe40006800000 */
[----:B------:R-:W-:Y:S01]  /*3f50*/  ISETP.GT.AND P5, PT, R238, 0x40, P0 ;  /* 0x00000040ee00780c */ /* 0x000fe200007a4270 */
[--C-:B-1----:R-:W-:Y:S02]  /*3f60*/  FADD.FTZ R36, R36, -R17.reuse ;  /* 0x8000001124247221 */ /* 0x102fe40000010000 */
[--C-:B------:R-:W-:Y:S01]  /*3f70*/  FADD.FTZ R48, R48, -R17.reuse ;  /* 0x8000001130307221 */ /* 0x100fe20000010000 */
[----:B------:R-:W-:Y:S01]  /*3f80*/  ISETP.LT.OR P5, PT, R237, 0x41, P5 ;  /* 0x00000041ed00780c */ /* 0x000fe20002fa1670 */
[--C-:B------:R-:W-:Y:S02]  /*3f90*/  FADD.FTZ R37, R37, -R17.reuse ;  /* 0x8000001125257221 */ /* 0x100fe40000010000 */
[----:B------:R-:W-:Y:S01]  /*3fa0*/  FADD.FTZ R49, R49, -R17 ;  /* 0x8000001131317221 */ /* 0x000fe20000010000 */
[----:B------:R-:W1:Y:S01]  /*3fb0*/  MUFU.EX2 R167, R167 ;  /* 0x000000a700a77308 */ /* 0x000e620000000800 */
[-C--:B--2---:R-:W-:Y:S03]  /*3fc0*/  HMMA.16816.F32 R52, R8, R12.reuse, R52 ;  /* 0x0000000c0834723c */ /* 0x084fe60000001834 */
[----:B------:R-:W-:Y:S01]  /*3fd0*/  FMUL.FTZ R37, R172, R37 ;  /* 0x00000025ac257220 */ /* 0x000fe20000410000 */
[----:B------:R-:W-:Y:S01]  /*3fe0*/  FSEL R26, R26, -INF , !P5 ;  /* 0xff8000001a1a7808 */ /* 0x000fe20006800000 */
[----:B----4-:R-:W-:Y:S01]  /*3ff0*/  FMUL.FTZ R49, R174, R49 ;  /* 0x00000031ae317220 */ /* 0x010fe20000410000 */
[----:B------:R-:W-:Y:S01]  /*4000*/  ISETP.GT.AND P5, PT, R238, 0x41, P0 ;  /* 0x00000041ee00780c */ /* 0x000fe200007a4270 */
[----:B------:R-:W-:Y:S01]  /*4010*/  FMUL.FTZ R36, R176, R36 ;  /* 0x00000024b0247220 */ /* 0x000fe20000410000 */
[C---:B------:R-:W-:Y:S01]  /*4020*/  HMMA.16816.F32 R56, R32.reuse, R12, R56 ;  /* 0x0000000c2038723c */ /* 0x040fe20000001838 */
[----:B------:R-:W2:Y:S01]  /*4030*/  LDS R13, [R234.X4+0x182a0] ;  /* 0x0182a000ea0d7984 */ /* 0x000ea20000004800 */
[----:B------:R-:W3:Y:S02]  /*4040*/  MUFU.EX2 R236, R236 ;  /* 0x000000ec00ec7308 */ /* 0x000ee40000000800 */
[----:B------:R-:W-:Y:S01]  /*4050*/  F2FP.PACK_AB R36, R37, R36 ;  /* 0x000000242524723e */ /* 0x000fe200000000ff */
[----:B------:R-:W-:Y:S01]  /*4060*/  FFMA.FTZ R26, R26, c[0x0][0x29c], -R233 ;  /* 0x0000a7001a1a7a23 */ /* 0x000fe200000108e9 */
[----:B------:R-:W-:Y:S01]  /*4070*/  F2FP.PACK_AB R176, R172, R176 ;  /* 0x000000b0acb0723e */ /* 0x000fe200000000ff */
[--C-:B------:R-:W-:Y:S01]  /*4080*/  FFMA.FTZ R12, R28, c[0x0][0x29c], -R235.reuse ;  /* 0x0000a7001c0c7a23 */ /* 0x100fe200000108eb */
[-C--:B------:R-:W-:Y:S03]  /*4090*/  HMMA.16816.F32 R60, R32, R14.reuse, R60 ;  /* 0x0000000e203c723c */ /* 0x080fe6000000183c */
[----:B------:R-:W-:Y:S01]  /*40a0*/  ISETP.LT.OR P5, PT, R237, 0x42, P5 ;  /* 0x00000042ed00780c */ /* 0x000fe20002fa1670 */
[----:B------:R-:W-:Y:S01]  /*40b0*/  FFMA.FTZ R235, R29, c[0x0][0x29c], -R235 ;  /* 0x0000a7001deb7a23 */ /* 0x000fe200000108eb */
[----:B------:R-:W-:Y:S01]  /*40c0*/  MUFU.EX2 R26, R26 ;  /* 0x0000001a001a7308 */ /* 0x000fe20000000800 */
[----:B------:R-:W-:Y:S01]  /*40d0*/  FMUL.FTZ R48, R173, R48 ;  /* 0x00000030ad307220 */ /* 0x000fe20000410000 */
[----:B------:R-:W-:Y:S01]  /*40e0*/  F2FP.PACK_AB R173, R174, R173 ;  /* 0x000000adaead723e */ /* 0x000fe200000000ff */
[----:B------:R-:W-:Y:S01]  /*40f0*/  HMMA.16816.F32 R64, R8, R14, R64 ;  /* 0x0000000e0840723c */ /* 0x000fe20000001840 */
[----:B------:R-:W4:Y:S03]  /*4100*/  LDS R8, [R234.X4+0x18300] ;  /* 0x01830000ea087984 */ /* 0x000f260000004800 */
[----:B------:R-:W-:Y:S01]  /*4110*/  FSEL R27, R27, -INF , !P5 ;  /* 0xff8000001b1b7808 */ /* 0x000fe20006800000 */
[----:B------:R-:W1:Y:S01]  /*4120*/  LDS R234, [R234.X4+0x18320] ;  /* 0x01832000eaea7984 */ /* 0x000e620000004800 */
[----:B------:R-:W-:Y:S01]  /*4130*/  ISETP.GT.AND P5, PT, R238, 0x60, P0 ;  /* 0x00000060ee00780c */ /* 0x000fe200007a4270 */
[----:B------:R-:W-:Y:S01]  /*4140*/  FADD.FTZ R52, R52, -R17 ;  /* 0x8000001134347221 */ /* 0x000fe20000010000 */
[----:B------:R-:W-:Y:S01]  /*4150*/  ISETP.GT.AND P0, PT, R238, 0x61, P0 ;  /* 0x00000061ee00780c */ /* 0x000fe20000704270 */
[----:B------:R-:W-:Y:S01]  /*4160*/  STS [R217+0x18480], R176 ;  /* 0x018480b0d9007388 */ /* 0x000fe20000000800 */
[C---:B------:R-:W-:Y:S01]  /*4170*/  ISETP.LT.OR P5, PT, R237.reuse, 0x61, P5 ;  /* 0x00000061ed00780c */ /* 0x040fe20002fa1670 */
[----:B------:R-:W1:Y:S01]  /*4180*/  MUFU.EX2 R12, R12 ;  /* 0x0000000c000c7308 */ /* 0x000e620000000800 */
[----:B------:R-:W-:Y:S01]  /*4190*/  ISETP.LT.OR P0, PT, R237, 0x62, P0 ;  /* 0x00000062ed00780c */ /* 0x000fe20000701670 */
[----:B------:R-:W-:Y:S01]  /*41a0*/  FFMA.FTZ R27, R27, c[0x0][0x29c], -R233 ;  /* 0x0000a7001b1b7a23 */ /* 0x000fe200000108e9 */
[----:B------:R-:W-:Y:S01]  /*41b0*/  FSEL R30, R30, -INF , !P5 ;  /* 0xff8000001e1e7808 */ /* 0x000fe20006800000 */
[----:B------:R-:W-:Y:S01]  /*41c0*/  FMUL.FTZ R52, R175, R52 ;  /* 0x00000034af347220 */ /* 0x000fe20000410000 */
[----:B------:R-:W-:Y:S01]  /*41d0*/  FSEL R31, R31, -INF , !P0 ;  /* 0xff8000001f1f7808 */ /* 0x000fe20004000000 */
[----:B------:R-:W-:Y:S01]  /*41e0*/  FADD.FTZ R53, R53, -R17 ;  /* 0x8000001135357221 */ /* 0x000fe20000010000 */
[----:B------:R-:W-:Y:S01]  /*41f0*/  F2FP.PACK_AB R175, R177, R175 ;  /* 0x000000afb1af723e */ /* 0x000fe200000000ff */
[--C-:B------:R-:W-:Y:S01]  /*4200*/  FFMA.FTZ R30, R30, c[0x0][0x29c], -R233.reuse ;  /* 0x0000a7001e1e7a23 */ /* 0x100fe200000108e9 */
[----:B------:R-:W-:Y:S01]  /*4210*/  F2FP.PACK_AB R48, R49, R48 ;  /* 0x000000303130723e */ /* 0x000fe200000000ff */
[----:B------:R-:W-:Y:S01]  /*4220*/  FFMA.FTZ R233, R31, c[0x0][0x29c], -R233 ;  /* 0x0000a7001fe97a23 */ /* 0x000fe200000108e9 */
[----:B------:R-:W-:Y:S01]  /*4230*/  MUFU.EX2 R27, R27 ;  /* 0x0000001b001b7308 */ /* 0x000fe20000000800 */
[----:B------:R-:W-:Y:S02]  /*4240*/  FMUL.FTZ R53, R177, R53 ;  /* 0x00000035b1357220 */ /* 0x000fe40000410000 */
[--C-:B--2---:R-:W-:Y:S02]  /*4250*/  FADD.FTZ R38, R38, -R13.reuse ;  /* 0x8000000d26267221 */ /* 0x104fe40000010000 */
[--C-:B------:R-:W-:Y:S01]  /*4260*/  FADD.FTZ R50, R50, -R13.reuse ;  /* 0x8000000d32327221 */ /* 0x100fe20000010000 */
[----:B------:R-:W-:Y:S01]  /*4270*/  F2FP.PACK_AB R52, R53, R52 ;  /* 0x000000343534723e */ /* 0x000fe200000000ff */
[----:B------:R-:W-:Y:S01]  /*4280*/  FMUL.FTZ R38, R3, R38 ;  /* 0x0000002603267220 */ /* 0x000fe20000410000 */
[----:B------:R-:W-:Y:S01]  /*4290*/  F2FP.PACK_AB R3, R179, R3 ;  /* 0x00000003b303723e */ /* 0x000fe200000000ff */
[----:B------:R-:W-:Y:S01]  /*42a0*/  FMUL.FTZ R50, R180, R50 ;  /* 0x00000032b4327220 */ /* 0x000fe20000410000 */
[----:B------:R-:W-:Y:S01]  /*42b0*/  F2FP.PACK_AB R180, R165, R180 ;  /* 0x000000b4a5b4723e */ /* 0x000fe200000000ff */
[--C-:B------:R-:W-:Y:S01]  /*42c0*/  FADD.FTZ R54, R54, -R13.reuse ;  /* 0x8000000d36367221 */ /* 0x100fe20000010000 */
[----:B------:R-:W-:Y:S01]  /*42d0*/  MUFU.EX2 R30, R30 ;  /* 0x0000001e001e7308 */ /* 0x000fe20000000800 */
[----:B------:R2:W-:Y:S01]  /*42e0*/  STS [R217+0x18880], R3 ;  /* 0x01888003d9007388 */ /* 0x0005e20000000800 */
[----:B------:R-:W-:Y:S02]  /*42f0*/  FADD.FTZ R66, R66, -R13 ;  /* 0x8000000d42427221 */ /* 0x000fe40000010000 */
[----:B------:R-:W-:Y:S01]  /*4300*/  FMUL.FTZ R54, R182, R54 ;  /* 0x00000036b6367220 */ /* 0x000fe20000410000 */
[----:B------:R-:W-:Y:S01]  /*4310*/  STS [R220], R173 ;  /* 0x000000addc007388 */ /* 0x000fe20000000800 */
[----:B-----5:R-:W-:Y:S01]  /*4320*/  F2FP.PACK_AB R182, R166, R182 ;  /* 0x000000b6a6b6723e */ /* 0x020fe200000000ff */
[--C-:B----4-:R-:W-:Y:S02]  /*4330*/  FADD.FTZ R40, R40, -R8.reuse ;  /* 0x8000000828287221 */ /* 0x110fe40000010000 */
[--C-:B------:R-:W-:Y:S01]  /*4340*/  FADD.FTZ R41, R41, -R8.reuse ;  /* 0x8000000829297221 */ /* 0x100fe20000010000 */
[----:B------:R-:W-:Y:S01]  /*4350*/  STS [R220+0x400], R180 ;  /* 0x000400b4dc007388 */ /* 0x000fe20000000800 */
[--C-:B------:R-:W-:Y:S01]  /*4360*/  FADD.FTZ R44, R44, -R8.reuse ;  /* 0x800000082c2c7221 */ /* 0x100fe20000010000 */
[----:B------:R-:W4:Y:S01]  /*4370*/  MUFU.EX2 R235, R235 ;  /* 0x000000eb00eb7308 */ /* 0x000f220000000800 */
[----:B------:R-:W-:Y:S01]  /*4380*/  FMUL.FTZ R40, R5, R40 ;  /* 0x0000002805287220 */ /* 0x000fe20000410000 */
[C---:B------:R-:W-:Y:S01]  /*4390*/  F2FP.PACK_AB R5, R6.reuse, R5 ;  /* 0x000000050605723e */ /* 0x040fe200000000ff */
[----:B------:R-:W-:Y:S01]  /*43a0*/  FMUL.FTZ R41, R6, R41 ;  /* 0x0000002906297220 */ /* 0x000fe20000410000 */
[----:B-1----:R-:W-:Y:S01]  /*43b0*/  F2FP.PACK_AB R6, R167, R4 ;  /* 0x00000004a706723e */ /* 0x002fe200000000ff */
[----:B------:R-:W-:Y:S01]  /*43c0*/  FMUL.FTZ R44, R7, R44 ;  /* 0x0000002c072c7220 */ /* 0x000fe20000410000 */
[----:B------:R-:W-:Y:S01]  /*43d0*/  F2FP.PACK_AB R7, R16, R7 ;  /* 0x000000071007723e */ /* 0x000fe200000000ff */
[----:B------:R-:W-:Y:S01]  /*43e0*/  STS [R217+0x19480], R5 ;  /* 0x01948005d9007388 */ /* 0x000fe20000000800 */
[----:B------:R-:W-:Y:S01]  /*43f0*/  FMUL.FTZ R66, R2, R66 ;  /* 0x0000004202427220 */ /* 0x000fe20000410000 */
[----:B---3--:R-:W-:Y:S01]  /*4400*/  F2FP.PACK_AB R2, R236, R2 ;  /* 0x00000002ec02723e */ /* 0x008fe200000000ff */
[----:B------:R-:W1:Y:S01]  /*4410*/  MUFU.EX2 R233, R233 ;  /* 0x000000e900e97308 */ /* 0x000e620000000800 */
[----:B------:R-:W-:Y:S01]  /*4420*/  FADD.FTZ R64, R64, -R17 ;  /* 0x8000001140407221 */ /* 0x000fe20000010000 */
[----:B------:R-:W-:Y:S01]  /*4430*/  F2FP.PACK_AB R40, R41, R40 ;  /* 0x000000282928723e */ /* 0x000fe200000000ff */
[--C-:B------:R-:W-:Y:S01]  /*4440*/  FADD.FTZ R56, R56, -R8.reuse ;  /* 0x8000000838387221 */ /* 0x100fe20000010000 */
[----:B--2---:R-:W-:Y:S01]  /*4450*/  F2FP.PACK_AB R3, R181, R164 ;  /* 0x000000a4b503723e */ /* 0x004fe200000000ff */
[----:B------:R-:W-:Y:S01]  /*4460*/  FMUL.FTZ R64, R178, R64 ;  /* 0x00000040b2407220 */ /* 0x000fe20000410000 */
[----:B------:R-:W-:Y:S01]  /*4470*/  F2FP.PACK_AB R178, R241, R178 ;  /* 0x000000b2f1b2723e */ /* 0x000fe200000000ff */
[----:B------:R-:W-:Y:S02]  /*4480*/  FADD.FTZ R60, R60, -R8 ;  /* 0x800000083c3c7221 */ /* 0x000fe40000010000 */
[----:B------:R2:W-:Y:S01]  /*4490*/  STS [R217+0x19880], R3 ;  /* 0x01988003d9007388 */ /* 0x0005e20000000800 */
[----:B------:R-:W-:Y:S01]  /*44a0*/  FMUL.FTZ R56, R18, R56 ;  /* 0x0000003812387220 */ /* 0x000fe20000410000 */
[----:B------:R-:W-:Y:S01]  /*44b0*/  F2FP.PACK_AB R18, R19, R18 ;  /* 0x000000121312723e */ /* 0x000fe200000000ff */
[----:B------:R-:W-:Y:S01]  /*44c0*/  FMUL.FTZ R60, R12, R60 ;  /* 0x0000003c0c3c7220 */ /* 0x000fe20000410000 */
[----:B------:R-:W-:Y:S01]  /*44d0*/  STS [R220+0x1000], R7 ;  /* 0x00100007dc007388 */ /* 0x000fe20000000800 */
[----:B----4-:R-:W-:Y:S01]  /*44e0*/  F2FP.PACK_AB R12, R235, R12 ;  /* 0x0000000ceb0c723e */ /* 0x010fe200000000ff */
[--C-:B------:R-:W-:Y:S02]  /*44f0*/  FADD.FTZ R39, R39, -R13.reuse ;  /* 0x8000000d27277221 */ /* 0x100fe40000010000 */
[----:B------:R-:W-:Y:S01]  /*4500*/  STS [R220+0x1400], R6 ;  /* 0x00140006dc007388 */ /* 0x000fe20000000800 */
[--C-:B------:R-:W-:Y:S02]  /*4510*/  FADD.FTZ R51, R51, -R13.reuse ;  /* 0x8000000d33337221 */ /* 0x100fe40000010000 */
[----:B------:R-:W-:Y:S01]  /*4520*/  FMUL.FTZ R39, R179, R39 ;  /* 0x00000027b3277220 */ /* 0x000fe20000410000 */
[----:B------:R-:W-:Y:S01]  /*4530*/  STS [R217+0x1a480], R175 ;  /* 0x01a480afd9007388 */ /* 0x000fe20000000800 */
[----:B------:R-:W-:Y:S02]  /*4540*/  FMUL.FTZ R51, R165, R51 ;  /* 0x00000033a5337220 */ /* 0x000fe40000410000 */
[--C-:B------:R-:W-:Y:S01]  /*4550*/  FADD.FTZ R43, R43, -R234.reuse ;  /* 0x800000ea2b2b7221 */ /* 0x100fe20000010000 */
[----:B------:R-:W-:Y:S01]  /*4560*/  STS [R217+0x1a880], R182 ;  /* 0x01a880b6d9007388 */ /* 0x000fe20000000800 */
[----:B------:R-:W-:Y:S01]  /*4570*/  FADD.FTZ R42, R42, -R234 ;  /* 0x800000ea2a2a7221 */ /* 0x000fe20000010000 */
[----:B------:R-:W-:Y:S01]  /*4580*/  F2FP.PACK_AB R38, R39, R38 ;  /* 0x000000262726723e */ /* 0x000fe200000000ff */
[----:B------:R-:W-:Y:S01]  /*4590*/  FADD.FTZ R45, R45, -R8 ;  /* 0x800000082d2d7221 */ /* 0x000fe20000010000 */
[----:B------:R1:W-:Y:S01]  /*45a0*/  STS [R220+0x2400], R2 ;  /* 0x00240002dc007388 */ /* 0x0003e20000000800 */
[----:B------:R-:W-:Y:S01]  /*45b0*/  FMUL.FTZ R43, R181, R43 ;  /* 0x0000002bb52b7220 */ /* 0x000fe20000410000 */
[----:B------:R-:W-:Y:S01]  /*45c0*/  F2FP.PACK_AB R50, R51, R50 ;  /* 0x000000323332723e */ /* 0x000fe200000000ff */
[----:B------:R-:W-:Y:S01]  /*45d0*/  FMUL.FTZ R42, R164, R42 ;  /* 0x0000002aa42a7220 */ /* 0x000fe20000410000 */
[----:B------:R-:W-:Y:S01]  /*45e0*/  STS [R220+0x2000], R178 ;  /* 0x002000b2dc007388 */ /* 0x000fe20000000800 */
[----:B--2---:R-:W-:Y:S01]  /*45f0*/  F2FP.PACK_AB R3, R27, R26 ;  /* 0x0000001a1b03723e */ /* 0x004fe200000000ff */
[--C-:B------:R-:W-:Y:S02]  /*4600*/  FADD.FTZ R46, R46, -R234.reuse ;  /* 0x800000ea2e2e7221 */ /* 0x100fe40000010000 */
[----:B------:R-:W-:Y:S01]  /*4610*/  STS [R217+0x1b480], R18 ;  /* 0x01b48012d9007388 */ /* 0x000fe20000000800 */
[----:B------:R-:W-:Y:S01]  /*4620*/  FADD.FTZ R47, R47, -R234 ;  /* 0x800000ea2f2f7221 */ /* 0x000fe20000010000 */
[----:B------:R-:W-:Y:S01]  /*4630*/  F2FP.PACK_AB R42, R43, R42 ;  /* 0x0000002a2b2a723e */ /* 0x000fe200000000ff */
[----:B------:R-:W-:Y:S01]  /*4640*/  FADD.FTZ R55, R55, -R13 ;  /* 0x8000000d37377221 */ /* 0x000fe20000010000 */
[----:B------:R-:W-:Y:S01]  /*4650*/  STS [R217+0x1b880], R3 ;  /* 0x01b88003d9007388 */ /* 0x000fe20000000800 */
[----:B------:R-:W-:Y:S02]  /*4660*/  FMUL.FTZ R45, R16, R45 ;  /* 0x0000002d102d7220 */ /* 0x000fe40000410000 */
[----:B------:R-:W-:Y:S01]  /*4670*/  FMUL.FTZ R46, R4, R46 ;  /* 0x0000002e042e7220 */ /* 0x000fe20000410000 */
[----:B------:R-:W-:Y:S01]  /*4680*/  STS [R220+0x3000], R12 ;  /* 0x0030000cdc007388 */ /* 0x000fe20000000800 */
[----:B------:R-:W-:Y:S01]  /*4690*/  FMUL.FTZ R47, R167, R47 ;  /* 0x0000002fa72f7220 */ /* 0x000fe20000410000 */
[----:B------:R-:W-:Y:S01]  /*46a0*/  F2FP.PACK_AB R44, R45, R44 ;  /* 0x0000002c2d2c723e */ /* 0x000fe200000000ff */
[----:B------:R-:W-:Y:S02]  /*46b0*/  FADD.FTZ R65, R65, -R17 ;  /* 0x8000001141417221 */ /* 0x000fe40000010000 */
[----:B------:R-:W-:Y:S01]  /*46c0*/  FMUL.FTZ R55, R166, R55 ;  /* 0x00000037a6377220 */ /* 0x000fe20000410000 */
[----:B------:R-:W-:Y:S01]  /*46d0*/  F2FP.PACK_AB R46, R47, R46 ;  /* 0x0000002e2f2e723e */ /* 0x000fe200000000ff */
[----:B------:R-:W-:Y:S01]  /*46e0*/  FMUL.FTZ R65, R241, R65 ;  /* 0x00000041f1417220 */ /* 0x000fe20000410000 */
[----:B-1----:R-:W-:Y:S01]  /*46f0*/  F2FP.PACK_AB R2, R233, R30 ;  /* 0x0000001ee902723e */ /* 0x002fe200000000ff */
[----:B------:R-:W-:Y:S01]  /*4700*/  FADD.FTZ R67, R67, -R13 ;  /* 0x8000000d43437221 */ /* 0x000fe20000010000 */
[----:B------:R-:W-:Y:S01]  /*4710*/  F2FP.PACK_AB R54, R55, R54 ;  /* 0x000000363736723e */ /* 0x000fe200000000ff */
[----:B------:R-:W-:Y:S01]  /*4720*/  FADD.FTZ R57, R57, -R8 ;  /* 0x8000000839397221 */ /* 0x000fe20000010000 */
[----:B------:R-:W-:Y:S01]  /*4730*/  F2FP.PACK_AB R64, R65, R64 ;  /* 0x000000404140723e */ /* 0x000fe200000000ff */
[----:B------:R1:W-:Y:S01]  /*4740*/  STS [R220+0x3400], R2 ;  /* 0x00340002dc007388 */ /* 0x0003e20000000800 */
[--C-:B------:R-:W-:Y:S02]  /*4750*/  FADD.FTZ R58, R58, -R234.reuse ;  /* 0x800000ea3a3a7221 */ /* 0x100fe40000010000 */
[----:B------:R-:W-:Y:S01]  /*4760*/  FADD.FTZ R59, R59, -R234 ;  /* 0x800000ea3b3b7221 */ /* 0x000fe20000010000 */
[----:B------:R-:W-:Y:S01]  /*4770*/  BAR.SYNC.DEFER_BLOCKING 0x0 ;  /* 0x0000000000007b1d */ /* 0x000fe20000010000 */
[----:B------:R-:W-:Y:S02]  /*4780*/  FMUL.FTZ R67, R236, R67 ;  /* 0x00000043ec437220 */ /* 0x000fe40000410000 */
[----:B------:R-:W-:Y:S02]  /*4790*/  FADD.FTZ R61, R61, -R8 ;  /* 0x800000083d3d7221 */ /* 0x000fe40000010000 */
[----:B------:R-:W-:Y:S01]  /*47a0*/  FMUL.FTZ R57, R19, R57 ;  /* 0x0000003913397220 */ /* 0x000fe20000410000 */
[----:B------:R-:W-:Y:S01]  /*47b0*/  F2FP.PACK_AB R66, R67, R66 ;  /* 0x000000424342723e */ /* 0x000fe200000000ff */
[----:B------:R-:W-:Y:S02]  /*47c0*/  FMUL.FTZ R58, R26, R58 ;  /* 0x0000003a1a3a7220 */ /* 0x000fe40000410000 */
[----:B------:R-:W-:Y:S01]  /*47d0*/  FMUL.FTZ R59, R27, R59 ;  /* 0x0000003b1b3b7220 */ /* 0x000fe20000410000 */
[----:B------:R-:W-:Y:S01]  /*47e0*/  F2FP.PACK_AB R56, R57, R56 ;  /* 0x000000383938723e */ /* 0x000fe200000000ff */
[--C-:B------:R-:W-:Y:S02]  /*47f0*/  FADD.FTZ R62, R62, -R234.reuse ;  /* 0x800000ea3e3e7221 */ /* 0x100fe40000010000 */
[----:B------:R-:W-:Y:S01]  /*4800*/  FADD.FTZ R63, R63, -R234 ;  /* 0x800000ea3f3f7221 */ /* 0x000fe20000010000 */
[----:B------:R-:W-:Y:S01]  /*4810*/  F2FP.PACK_AB R58, R59, R58 ;  /* 0x0000003a3b3a723e */ /* 0x000fe200000000ff */
[----:B------:R-:W-:Y:S02]  /*4820*/  FMUL.FTZ R62, R30, R62 ;  /* 0x0000003e1e3e7220 */ /* 0x000fe40000410000 */
[----:B------:R-:W-:Y:S02]  /*4830*/  FMUL.FTZ R61, R235, R61 ;  /* 0x0000003deb3d7220 */ /* 0x000fe40000410000 */
[----:B------:R-:W-:Y:S02]  /*4840*/  FMUL.FTZ R63, R233, R63 ;  /* 0x0000003fe93f7220 */ /* 0x000fe40000410000 */
[----:B-1----:R-:W-:Y:S01]  /*4850*/  IMAD.U32 R2, RZ, RZ, UR4 ;  /* 0x00000004ff027e24 */ /* 0x002fe2000f8e00ff */
[----:B------:R-:W-:Y:S01]  /*4860*/  F2FP.PACK_AB R60, R61, R60 ;  /* 0x0000003c3d3c723e */ /* 0x000fe200000000ff */
[----:B------:R-:W-:Y:S02]  /*4870*/  STS [R217+0x1c480], R36 ;  /* 0x01c48024d9007388 */ /* 0x000fe40000000800 */
[----:B------:R-:W-:Y:S01]  /*4880*/  IMAD R2, R2, 0x1800, R198 ;  /* 0x0000180002027824 */ /* 0x000fe200078e02c6 */
[----:B------:R-:W-:Y:S01]  /*4890*/  F2FP.PACK_AB R62, R63, R62 ;  /* 0x0000003e3f3e723e */ /* 0x000fe200000000ff */
        /* <DEDUP_REMOVED lines=15> */
[----:B------:R-:W-:Y:S01]  /*4990*/  LDSM.16.MT88.4 R4, [R195+0x18480] ;  /* 0x01848000c304783b */ /* 0x000fe20000004200 */
[----:B-1----:R-:W-:Y:S07]  /*49a0*/  IMAD.SHL.U32 R64, R2, 0x2, RZ ;  /* 0x0000000202407824 */ /* 0x002fee00078e00ff */
        /* <DEDUP_REMOVED lines=59> */
[----:B------:R2:W1:Y:S06]  /*4d60*/  LDSM.16.M88.4 R20, [R193] ;  /* 0x00000000c114783b */ /* 0x00046c0000000200 */
[----:B------:R-:W-:Y:S01]  /*4d70*/  IADD3 R5, R232, 0x2, RZ ;  /* 0x00000002e8057810 */ /* 0x000fe20007ffe0ff */
[----:B------:R-:W-:Y:S01]  /*4d80*/  HMMA.16816.F32 R112, R12, R30, R112 ;  /* 0x0000001e0c70723c */ /* 0x000fe20000001870 */
[----:B------:R2:W1:Y:S03]  /*4d90*/  LDSM.16.MT88.2 R30, [R194+0x4000] ;  /* 0x00400000c21e783b */ /* 0x0004660000004100 */
[----:B------:R-:W-:Y:S03]  /*4da0*/  ISETP.GE.AND P0, PT, R5, R206, PT ;  /* 0x000000ce0500720c */ /* 0x000fe60003f06270 */
[----:B------:R2:W1:Y:S01]  /*4db0*/  LDSM.16.M88.4 R24, [R193+0x1000] ;  /* 0x00100000c118783b */ /* 0x0004620000000200 */
        /* <DEDUP_REMOVED lines=16> */
[C---:B-12-45:R-:W-:Y:S01]  /*4ec0*/  IMAD.SHL.U32 R9, R5.reuse, 0x40, RZ ;  /* 0x0000004005097824 */ /* 0x076fe200078e00ff */
[----:B------:R-:W-:Y:S01]  /*4ed0*/  SHF.R.S32.HI R6, RZ, 0x1f, R5 ;  /* 0x0000001fff067819 */ /* 0x000fe20000011405 */
[----:B------:R-:W1:Y:S03]  /*4ee0*/  S2R R7, SR_CTAID.Y ;  /* 0x0000000000077919 */ /* 0x000e660000002600 */
[----:B------:R-:W-:Y:S01]  /*4ef0*/  SHF.R.S32.HI R8, RZ, 0x1f, R9 ;  /* 0x0000001fff087819 */ /* 0x000fe20000011409 */
[----:B------:R-:W-:Y:S04]  /*4f00*/  IMAD R6, R6, c[0x0][0x208], RZ ;  /* 0x0000820006067a24 */ /* 0x000fe800078e02ff */
[----:B------:R-:W-:Y:S01]  /*4f10*/  IMAD R6, R5, c[0x0][0x20c], R6 ;  /* 0x0000830005067a24 */ /* 0x000fe200078e0206 */
[----:B-1----:R-:W-:Y:S01]  /*4f20*/  SHF.R.S32.HI R4, RZ, 0x1f, R7 ;  /* 0x0000001fff047819 */ /* 0x002fe20000011407 */
[C---:B------:R-:W-:Y:S04]  /*4f30*/  IMAD.WIDE.U32 R10, R7.reuse, c[0x0][0x288], R222 ;  /* 0x0000a200070a7a25 */ /* 0x040fe800078e00de */
[----:B------:R-:W-:Y:S04]  /*4f40*/  IMAD R4, R4, c[0x0][0x288], RZ ;  /* 0x0000a20004047a24 */ /* 0x000fe800078e02ff */
[----:B------:R-:W-:Y:S01]  /*4f50*/  IMAD R4, R7, c[0x0][0x28c], R4 ;  /* 0x0000a30007047a24 */ /* 0x000fe200078e0204 */
[C---:B------:R-:W-:Y:S02]  /*4f60*/  IADD3 R7, P5, P0, R9.reuse, UR10, R10 ;  /* 0x0000000a09077c10 */ /* 0x040fe4000f8be00a */
[----:B------:R-:W-:Y:S01]  /*4f70*/  IADD3 R9, -R9, c[0x0][0x168], RZ ;  /* 0x00005a0009097a10 */ /* 0x000fe20007ffe1ff */
[----:B------:R-:W-:Y:S02]  /*4f80*/  IMAD.IADD R4, R11, 0x1, R4 ;  /* 0x000000010b047824 */ /* 0x000fe400078e0204 */
[----:B------:R-:W-:Y:S03]  /*4f90*/  IMAD.WIDE.U32 R10, R5, c[0x0][0x208], RZ ;  /* 0x00008200050a7a25 */ /* 0x000fe600078e00ff */
[----:B------:R-:W-:Y:S01]  /*4fa0*/  IADD3.X R4, R8, UR9, R4, P5, P0 ;  /* 0x0000000908047c10 */ /* 0x000fe2000afe0404 */
[----:B------:R-:W-:Y:S01]  /*4fb0*/  IMAD.IADD R6, R11, 0x1, R6 ;  /* 0x000000010b067824 */ /* 0x000fe200078e0206 */
[C---:B------:R-:W-:Y:S02]  /*4fc0*/  LEA R5, P0, R10.reuse, R214, 0x6 ;  /* 0x000000d60a057211 */ /* 0x040fe400078030ff */
[-C--:B------:R-:W-:Y:S02]  /*4fd0*/  ISETP.LE.OR P5, PT, R9, R212.reuse, !P4 ;  /* 0x000000d40900720c */ /* 0x080fe400067a3670 */
[----:B------:R-:W-:Y:S01]  /*4fe0*/  LEA.HI.X R8, R10, R211, R6, 0x6, P0 ;  /* 0x000000d30a087211 */ /* 0x000fe200000f3406 */
[----:B------:R-:W-:Y:S01]  /*4ff0*/  IMAD.U32 R6, RZ, RZ, UR18 ;  /* 0x00000012ff067e24 */ /* 0x000fe2000f8e00ff */
[C---:B------:R-:W-:Y:S03]  /*5000*/  LEA R10, P0, R5.reuse, c[0x0][0x1f0], 0x1 ;  /* 0x00007c00050a7a11 */ /* 0x040fe600078008ff */
[----:B------:R-:W-:Y:S01]  /*5010*/  IMAD R6, R6, 0x3000, R207 ;  /* 0x0000300006067824 */ /* 0x000fe200078e02cf */
[----:B------:R-:W-:Y:S02]  /*5020*/  LEA.HI.X R11, R5, c[0x0][0x1f4], R8, 0x1, P0 ;  /* 0x00007d00050b7a11 */ /* 0x000fe400000f0c08 */
[C---:B------:R-:W-:Y:S03]  /*5030*/  LEA R12, P0, R7.reuse, c[0x0][0x280], 0x2 ;  /* 0x0000a000070c7a11 */ /* 0x040fe600078010ff */
[----:B------:R-:W-:Y:S01]  /*5040*/  @!PT LDS RZ, [RZ] ;  /* 0x00000000fffff984 */ /* 0x000fe20000000800 */
[----:B------:R-:W-:Y:S01]  /*5050*/  @!PT LDS RZ, [RZ] ;  /* 0x00000000fffff984 */ /* 0x000fe20000000800 */
[----:B------:R-:W-:Y:S01]  /*5060*/  @!PT LDS RZ, [RZ] ;  /* 0x00000000fffff984 */ /* 0x000fe20000000800 */
[----:B------:R1:W-:Y:S01]  /*5070*/  LDGSTS.E.BYPASS.LTC128B.128 [R6], [R10.64], !P5 ;  /* 0x000000000a067fae */ /* 0x0003e2000e901d50 */
[----:B------:R-:W-:Y:S01]  /*5080*/  LEA.HI.X R13, R7, c[0x0][0x284], R4, 0x2, P0 ;  /* 0x0000a100070d7a11 */ /* 0x000fe200000f1404 */
[----:B------:R-:W-:Y:S01]  /*5090*/  IMAD.U32 R4, RZ, RZ, UR18 ;  /* 0x00000012ff047e24 */ /* 0x000fe2000f8e00ff */
[CC--:B------:R-:W-:Y:S02]  /*50a0*/  ISETP.LE.OR P0, PT, R9.reuse, R212.reuse, !P3 ;  /* 0x000000d40900720c */ /* 0x0c0fe40005f03670 */
[----:B------:R-:W-:Y:S01]  /*50b0*/  ISETP.LE.OR P5, PT, R9, R212, !P2 ;  /* 0x000000d40900720c */ /* 0x000fe200057a3670 */
[----:B------:R-:W-:Y:S04]  /*50c0*/  @!P1 IMAD R4, R4, 0x40, R222 ;  /* 0x0000004004049824 */ /* 0x000fe800078e02de */
[----:B------:R-:W-:Y:S06]  /*50d0*/  @!P1 IMAD.SHL.U32 R4, R4, 0x4, RZ ;  /* 0x0000000404049824 */ /* 0x000fec00078e00ff */
[----:B------:R1:W-:Y:S05]  /*50e0*/  LDGSTS.E.BYPASS.LTC128B.128 [R6+0x1000], [R10.64+0x40], !P0 ;  /* 0x010000400a067fae */ /* 0x0003ea000c101d50 */
[----:B------:R1:W-:Y:S05]  /*50f0*/  LDGSTS.E.BYPASS.LTC128B.128 [R6+0x2000], [R10.64+0x80], !P5 ;  /* 0x020000800a067fae */ /* 0x0003ea000e901d50 */
[----:B------:R1:W-:Y:S02]  /*5100*/  @!P1 LDGSTS.E.BYPASS.LTC128B.128 [R4+0x18280], [R12.64] ;  /* 0x182800000c049fae */ /* 0x0003e4000b901d50 */
.L_x_841:
[-C--:B-12-45:R-:W-:Y:S01]  /*5110*/  HMMA.16816.F32 R4, R20, R2.reuse, RZ ;  /* 0x000000021404723c */ /* 0x0b6fe200000018ff */
[----:B------:R-:W-:Y:S01]  /*5120*/  LDSM.16.M88.4 R36, [R191] ;  /* 0x00000000bf24783b */ /* 0x000fe20000000200 */
[----:B------:R-:W-:Y:S02]  /*5130*/  UIADD3 UR13, UR4, 0x1, URZ ;  /* 0x00000001040d7890 */ /* 0x000fe4000fffe03f */
[----:B------:R-:W-:Y:S01]  /*5140*/  IMAD R232, R232, 0x1800, RZ ;  /* 0x00001800e8e87824 */ /* 0x000fe200078e02ff */
[----:B------:R-:W-:Y:S01]  /*5150*/  LDSM.16.M88.4 R40, [R191+0x1000] ;  /* 0x00100000bf28783b */ /* 0x000fe20000000200 */
[----:B------:R-:W-:Y:S02]  /*5160*/  UISETP.GE.AND UP2, UPT, UR4, 0x1, UPT ;  /* 0x000000010400788c */ /* 0x000fe4000bf46270 */
[C---:B------:R-:W-:Y:S01]  /*5170*/  HMMA.16816.F32 R8, R24.reuse, R2, RZ ;  /* 0x000000021808723c */ /* 0x040fe200000018ff */
[----:B------:R-:W1:Y:S01]  /*5180*/  LDSM.16.MT88.2 R2, [R194+0x800] ;  /* 0x00080000c202783b */ /* 0x000e620000004100 */
[----:B------:R-:W-:Y:S02]  /*5190*/  UIADD3 UR12, UR19, 0x1, URZ ;  /* 0x00000001130c7890 */ /* 0x000fe4000fffe03f */
[----:B------:R-:W-:Y:S01]  /*51a0*/  UISETP.GE.AND UP1, UPT, UR19, 0x1, UPT ;  /* 0x000000011300788c */ /* 0x000fe2000bf26270 */
[----:B------:R-:W-:Y:S01]  /*51b0*/  LDSM.16.M88.4 R56, [R193+0x2000] ;  /* 0x00200000c138783b */ /* 0x000fe20000000200 */
[----:B------:R-:W-:Y:S02]  /*51c0*/  UIADD3 UR7, UR18, 0x1, URZ ;  /* 0x0000000112077890 */ /* 0x000fe4000fffe03f */
[-C--:B------:R-:W-:Y:S01]  /*51d0*/  HMMA.16816.F32 R12, R24, R28.reuse, RZ ;  /* 0x0000001c180c723c */ /* 0x080fe200000018ff */
[----:B------:R-:W-:Y:S01]  /*51e0*/  LDSM.16.M88.4 R60, [R191+0x3000] ;  /* 0x00300000bf3c783b */ /* 0x000fe20000000200 */
[----:B------:R-:W-:Y:S02]  /*51f0*/  UISETP.GE.AND UP0, UPT, UR18, 0x1, UPT ;  /* 0x000000011200788c */ /* 0x000fe4000bf06270 */
[----:B------:R-:W-:Y:S01]  /*5200*/  USEL UR4, UR13, URZ, !UP2 ;  /* 0x0000003f0d047287 */ /* 0x000fe2000d000000 */
[----:B------:R-:W0:Y:S01]  /*5210*/  LDGDEPBAR ;  /* 0x00000000000079af */ /* 0x000e220000000000 */
[----:B------:R-:W-:Y:S02]  /*5220*/  USEL UR19, UR12, URZ, !UP1 ;  /* 0x0000003f0c137287 */ /* 0x000fe4000c800000 */
[C---:B------:R-:W-:Y:S01]  /*5230*/  HMMA.16816.F32 R16, R20.reuse, R28, RZ ;  /* 0x0000001c1410723c */ /* 0x040fe200000018ff */
[----:B------:R-:W2:Y:S01]  /*5240*/  LDSM.16.MT88.2 R28, [R194+0x2800] ;  /* 0x00280000c21c783b */ /* 0x000ea20000004100 */
[----:B------:R-:W-:Y:S06]  /*5250*/  USEL UR18, UR7, URZ, !UP0 ;  /* 0x0000003f07127287 */ /* 0x000fec000c000000 */
[-C--:B------:R-:W-:Y:S08]  /*5260*/  HMMA.16816.F32 R20, R20, R30.reuse, RZ ;  /* 0x0000001e1414723c */ /* 0x080ff000000018ff */
[----:B------:R-:W-:Y:S01]  /*5270*/  HMMA.16816.F32 R24, R24, R30, RZ ;  /* 0x0000001e1818723c */ /* 0x000fe200000018ff */
[----:B------:R-:W3:Y:S07]  /*5280*/  LDSM.16.MT88.2 R30, [R194+0x4800] ;  /* 0x00480000c21e783b */ /* 0x000eee0000004100 */
[-C--:B------:R-:W-:Y:S08]  /*5290*/  HMMA.16816.F32 R4, R32, R44.reuse, R4 ;  /* 0x0000002c2004723c */ /* 0x080ff00000001804 */
[C---:B------:R-:W-:Y:S01]  /*52a0*/  HMMA.16816.F32 R8, R48.reuse, R44, R8 ;  /* 0x0000002c3008723c */ /* 0x040fe20000001808 */
[----:B------:R-:W-:Y:S07]  /*52b0*/  LDSM.16.M88.4 R44, [R190] ;  /* 0x00000000be2c783b */ /* 0x000fee0000000200 */
[-C--:B------:R-:W-:Y:S08]  /*52c0*/  HMMA.16816.F32 R12, R48, R52.reuse, R12 ;  /* 0x00000034300c723c */ /* 0x080ff0000000180c */
[C---:B------:R-:W-:Y:S01]  /*52d0*/  HMMA.16816.F32 R16, R32.reuse, R52, R16 ;  /* 0x000000342010723c */ /* 0x040fe20000001810 */
[----:B------:R-:W4:Y:S07]  /*52e0*/  LDSM.16.MT88.2 R52, [R194+0xc00] ;  /* 0x000c0000c234783b */ /* 0x000f2e0000004100 */
[-C--:B------:R-:W-:Y:S01]  /*52f0*/  HMMA.16816.F32 R20, R32, R54.reuse, R20 ;  /* 0x000000362014723c */ /* 0x080fe20000001814 */
[----:B------:R-:W5:Y:S07]  /*5300*/  LDSM.16.M88.4 R32, [R190+0x1000] ;  /* 0x00100000be20783b */ /* 0x000f6e0000000200 */
[----:B------:R-:W-:Y:S01]  /*5310*/  HMMA.16816.F32 R24, R48, R54, R24 ;  /* 0x000000363018723c */ /* 0x000fe20000001818 */
[----:B------:R-:W4:Y:S04]  /*5320*/  LDSM.16.MT88.2 R48, [R194+0x2c00] ;  /* 0x002c0000c230783b */ /* 0x000f280000004100 */
[----:B------:R-:W4:Y:S03]  /*5330*/  LDSM.16.MT88.2 R50, [R194+0x4c00] ;  /* 0x004c0000c232783b */ /* 0x000f260000004100 */
[-C--:B-1----:R-:W-:Y:S08]  /*5340*/  HMMA.16816.F32 R4, R36, R2.reuse, R4 ;  /* 0x000000022404723c */ /* 0x082ff00000001804 */
[C---:B------:R-:W-:Y:S01]  /*5350*/  HMMA.16816.F32 R8, R40.reuse, R2, R8 ;  /* 0x000000022808723c */ /* 0x040fe20000001808 */
[----:B------:R-:W1:Y:S07]  /*5360*/  LDSM.16.MT88.2 R2, [R194+0x1000] ;  /* 0x00100000c202783b */ /* 0x000e6e0000004100 */
[-C--:B--2---:R-:W-:Y:S08]  /*5370*/  HMMA.16816.F32 R12, R40, R28.reuse, R12 ;  /* 0x0000001c280c723c */ /* 0x084ff0000000180c */
[C---:B------:R-:W-:Y:S01]  /*5380*/  HMMA.16816.F32 R16, R36.reuse, R28, R16 ;  /* 0x0000001c2410723c */ /* 0x040fe20000001810 */
[----:B------:R-:W-:Y:S07]  /*5390*/  LDSM.16.MT88.2 R28, [R194+0x3000] ;  /* 0x00300000c21c783b */ /* 0x000fee0000004100 */
[-C--:B---3--:R-:W-:Y:S01]  /*53a0*/  HMMA.16816.F32 R20, R36, R30.reuse, R20 ;  /* 0x0000001e2414723c */ /* 0x088fe20000001814 */
[----:B------:R-:W2:Y:S07]  /*53b0*/  LDSM.16.M88.4 R36, [R193+0x3000] ;  /* 0x00300000c124783b */ /* 0x000eae0000000200 */
[----:B------:R-:W-:Y:S01]  /*53c0*/  HMMA.16816.F32 R24, R40, R30, R24 ;  /* 0x0000001e2818723c */ /* 0x000fe20000001818 */
[----:B------:R-:W3:Y:S04]  /*53d0*/  LDSM.16.MT88.2 R30, [R194+0x5000] ;  /* 0x00500000c21e783b */ /* 0x000ee80000004100 */
[----:B------:R-:W-:Y:S03]  /*53e0*/  LDSM.16.M88.4 R40, [R192+0x2000] ;  /* 0x00200000c028783b */ /* 0x000fe60000000200 */
[-C--:B----4-:R-:W-:Y:S08]  /*53f0*/  HMMA.16816.F32 R4, R44, R52.reuse, R4 ;  /* 0x000000342c04723c */ /* 0x090ff00000001804 */
[C---:B-----5:R-:W-:Y:S01]  /*5400*/  HMMA.16816.F32 R8, R32.reuse, R52, R8 ;  /* 0x000000342008723c */ /* 0x060fe20000001808 */
[----:B------:R-:W-:Y:S07]  /*5410*/  LDSM.16.M88.4 R52, [R192+0x3000] ;  /* 0x00300000c034783b */ /* 0x000fee0000000200 */
[-C--:B------:R-:W-:Y:S08]  /*5420*/  HMMA.16816.F32 R12, R32, R48.reuse, R12 ;  /* 0x00000030200c723c */ /* 0x080ff0000000180c */
[C---:B------:R-:W-:Y:S08]  /*5430*/  HMMA.16816.F32 R16, R44.reuse, R48, R16 ;  /* 0x000000302c10723c */ /* 0x040ff00000001810 */
[-C--:B------:R-:W-:Y:S01]  /*5440*/  HMMA.16816.F32 R20, R44, R50.reuse, R20 ;  /* 0x000000322c14723c */ /* 0x080fe20000001814 */
[----:B------:R-:W4:Y:S07]  /*5450*/  LDSM.16.MT88.2 R44, [R194+0x1400] ;  /* 0x00140000c22c783b */ /* 0x000f2e0000004100 */
[----:B------:R-:W-:Y:S01]  /*5460*/  HMMA.16816.F32 R24, R32, R50, R24 ;  /* 0x000000322018723c */ /* 0x000fe20000001818 */
[----:B------:R-:W5:Y:S04]  /*5470*/  LDSM.16.MT88.2 R32, [R194+0x3400] ;  /* 0x00340000c220783b */ /* 0x000f680000004100 */
[----:B------:R-:W4:Y:S03]  /*5480*/  LDSM.16.MT88.2 R34, [R194+0x5400] ;  /* 0x00540000c222783b */ /* 0x000f260000004100 */
[-C--:B-1----:R-:W-:Y:S01]  /*5490*/  HMMA.16816.F32 R4, R56, R2.reuse, R4 ;  /* 0x000000023804723c */ /* 0x082fe20000001804 */
[----:B------:R-:W-:Y:S07]  /*54a0*/  LDSM.16.M88.4 R48, [R191+0x2000] ;  /* 0x00200000bf30783b */ /* 0x000fee0000000200 */
[C---:B--2---:R-:W-:Y:S01]  /*54b0*/  HMMA.16816.F32 R8, R36.reuse, R2, R8 ;  /* 0x000000022408723c */ /* 0x044fe20000001808 */
[----:B------:R-:W1:Y:S07]  /*54c0*/  LDSM.16.MT88.2 R2, [R194+0x1800] ;  /* 0x00180000c202783b */ /* 0x000e6e0000004100 */
[-C--:B------:R-:W-:Y:S08]  /*54d0*/  HMMA.16816.F32 R12, R36, R28.reuse, R12 ;  /* 0x0000001c240c723c */ /* 0x080ff0000000180c */
[C---:B------:R-:W-:Y:S01]  /*54e0*/  HMMA.16816.F32 R16, R56.reuse, R28, R16 ;  /* 0x0000001c3810723c */ /* 0x040fe20000001810 */
[----:B------:R-:W2:Y:S07]  /*54f0*/  LDSM.16.MT88.2 R28, [R194+0x3800] ;  /* 0x00380000c21c783b */ /* 0x000eae0000004100 */
[-C--:B---3--:R-:W-:Y:S08]  /*5500*/  HMMA.16816.F32 R20, R56, R30.reuse, R20 ;  /* 0x0000001e3814723c */ /* 0x088ff00000001814 */
[----:B------:R-:W-:Y:S01]  /*5510*/  HMMA.16816.F32 R24, R36, R30, R24 ;  /* 0x0000001e2418723c */ /* 0x000fe20000001818 */
[----:B------:R-:W3:Y:S04]  /*5520*/  LDSM.16.MT88.2 R30, [R194+0x5800] ;  /* 0x00580000c21e783b */ /* 0x000ee80000004100 */
[----:B------:R-:W-:Y:S03]  /*5530*/  LDSM.16.M88.4 R36, [R0+0x2000] ;  /* 0x002000000024783b */ /* 0x000fe60000000200 */
[-C--:B----4-:R-:W-:Y:S08]  /*5540*/  HMMA.16816.F32 R4, R40, R44.reuse, R4 ;  /* 0x0000002c2804723c */ /* 0x090ff00000001804 */
[C---:B------:R-:W-:Y:S01]  /*5550*/  HMMA.16816.F32 R8, R52.reuse, R44, R8 ;  /* 0x0000002c3408723c */ /* 0x040fe20000001808 */
[----:B------:R-:W-:Y:S07]  /*5560*/  LDSM.16.MT88.2 R44, [R194+0x3c00] ;  /* 0x003c0000c22c783b */ /* 0x000fee0000004100 */
[-C--:B-----5:R-:W-:Y:S08]  /*5570*/  HMMA.16816.F32 R12, R52, R32.reuse, R12 ;  /* 0x00000020340c723c */ /* 0x0a0ff0000000180c */
[C---:B------:R-:W-:Y:S01]  /*5580*/  HMMA.16816.F32 R16, R40.reuse, R32, R16 ;  /* 0x000000202810723c */ /* 0x040fe20000001810 */
[----:B------:R-:W4:Y:S07]  /*5590*/  LDSM.16.MT88.2 R32, [R194+0x1c00] ;  /* 0x001c0000c220783b */ /* 0x000f2e0000004100 */
[-C--:B------:R-:W-:Y:S01]  /*55a0*/  HMMA.16816.F32 R20, R40, R34.reuse, R20 ;  /* 0x000000222814723c */ /* 0x080fe20000001814 */
[----:B------:R-:W5:Y:S07]  /*55b0*/  LDSM.16.M88.4 R40, [R0+0x3000] ;  /* 0x003000000028783b */ /* 0x000f6e0000000200 */
[----:B------:R-:W-:Y:S08]  /*55c0*/  HMMA.16816.F32 R24, R52, R34, R24 ;  /* 0x000000223418723c */ /* 0x000ff00000001818 */
[-C--:B-1----:R-:W-:Y:S08]  /*55d0*/  HMMA.16816.F32 R4, R48, R2.reuse, R4 ;  /* 0x000000023004723c */ /* 0x082ff00000001804 */
[C---:B------:R-:W-:Y:S01]  /*55e0*/  HMMA.16816.F32 R8, R60.reuse, R2, R8 ;  /* 0x000000023c08723c */ /* 0x040fe20000001808 */
[----:B------:R-:W1:Y:S07]  /*55f0*/  LDSM.16.MT88.2 R2, [R194+0x5c00] ;  /* 0x005c0000c202783b */ /* 0x000e6e0000004100 */
[-C--:B--2---:R-:W-:Y:S08]  /*5600*/  HMMA.16816.F32 R12, R60, R28.reuse, R12 ;  /* 0x0000001c3c0c723c */ /* 0x084ff0000000180c */
[C---:B------:R-:W-:Y:S07]  /*5610*/  HMMA.16816.F32 R16, R48.reuse, R28, R16 ;  /* 0x0000001c3010723c */ /* 0x040fee0000001810 */
[C---:B------:R-:W-:Y:S01]  /*5620*/  IADD3 R28, P0, R232.reuse, R226, RZ ;  /* 0x000000e2e81c7210 */ /* 0x040fe20007f1e0ff */
[-C--:B---3--:R-:W-:Y:S04]  /*5630*/  HMMA.16816.F32 R20, R48, R30.reuse, R20 ;  /* 0x0000001e3014723c */ /* 0x088fe80000001814 */
[----:B------:R-:W-:Y:S04]  /*5640*/  LEA.HI.X.SX32 R232, R232, R225, 0x1, P0 ;  /* 0x000000e1e8e87211 */ /* 0x000fe800000f0eff */
[----:B------:R-:W-:Y:S08]  /*5650*/  HMMA.16816.F32 R24, R60, R30, R24 ;  /* 0x0000001e3c18723c */ /* 0x000ff00000001818 */
[-C--:B----4-:R-:W-:Y:S08]  /*5660*/  HMMA.16816.F32 R4, R36, R32.reuse, R4 ;  /* 0x000000202404723c */ /* 0x090ff00000001804 */
[C---:B-----5:R-:W-:Y:S01]  /*5670*/  HMMA.16816.F32 R8, R40.reuse, R32, R8 ;  /* 0x000000202808723c */ /* 0x060fe20000001808 */
[----:B------:R-:W-:Y:S07]  /*5680*/  LDSM.16.MT88.4 R32, [R195+0x1cc80] ;  /* 0x01cc8000c320783b */ /* 0x000fee0000004200 */
[-C--:B------:R-:W-:Y:S08]  /*5690*/  HMMA.16816.F32 R12, R40, R44.reuse, R12 ;  /* 0x0000002c280c723c */ /* 0x080ff0000000180c */
[C---:B------:R-:W-:Y:S07]  /*56a0*/  HMMA.16816.F32 R16, R36.reuse, R44, R16 ;  /* 0x0000002c2410723c */ /* 0x040fee0000001810 */
[C---:B------:R-:W-:Y:S01]  /*56b0*/  LEA R44, P0, R28.reuse, c[0x0][0x220], 0x2 ;  /* 0x000088001c2c7a11 */ /* 0x040fe200078010ff */
[-C--:B-1----:R-:W-:Y:S01]  /*56c0*/  HMMA.16816.F32 R20, R36, R2.reuse, R20 ;  /* 0x000000022414723c */ /* 0x082fe20000001814 */
[----:B------:R-:W-:Y:S03]  /*56d0*/  LDSM.16.MT88.4 R36, [R195+0x1ec80] ;  /* 0x01ec8000c324783b */ /* 0x000fe60000004200 */
[----:B------:R-:W-:Y:S01]  /*56e0*/  LEA.HI.X R45, R28, c[0x0][0x224], R232, 0x2, P0 ;  /* 0x000089001c2d7a11 */ /* 0x000fe200000f14e8 */
[----:B------:R-:W-:Y:S01]  /*56f0*/  IMAD.MOV.U32 R232, RZ, RZ, R231 ;  /* 0x000000ffffe87224 */ /* 0x000fe200078e00e7 */
[----:B------:R-:W-:Y:S01]  /*5700*/  LDSM.16.MT88.4 R28, [R64+0xe080] ;  /* 0x00e08000401c783b */ /* 0x000fe20000004200 */
[----:B------:R-:W-:Y:S01]  /*5710*/  ISETP.GE.AND P0, PT, R231, R206, PT ;  /* 0x000000cee700720c */ /* 0x000fe20003f06270 */
[----:B------:R-:W-:Y:S02]  /*5720*/  HMMA.16816.F32 R24, R40, R2, R24 ;  /* 0x000000022818723c */ /* 0x000fe40000001818 */
        /* <DEDUP_REMOVED lines=21> */
[----:B------:R-:W-:Y:S04]  /*5880*/  RED.E.ADD.F32.FTZ.RN.STRONG.GPU [R44.64+0x4000], R20 ;  /* 0x004000142c00798e */ /* 0x000fe8000c10e790 */
[----:B------:R-:W-:Y:S04]  /*5890*/  RED.E.ADD.F32.FTZ.RN.STRONG.GPU [R44.64+0x4400], R21 ;  /* 0x004400152c00798e */ /* 0x000fe8000c10e790 */
[----:B------:R-:W-:Y:S01]  /*58a0*/  RED.E.ADD.F32.FTZ.RN.STRONG.GPU [R44.64+0x4800], R22 ;  /* 0x004800162c00798e */ /* 0x000fe2000c10e790 */
[-C--:B-1----:R-:W-:Y:S03]  /*58b0*/  HMMA.16816.F32 R116, R4, R8.reuse, R116 ;  /* 0x000000080474723c */ /* 0x082fe60000001874 */
[----:B------:R-:W-:Y:S04]  /*58c0*/  RED.E.ADD.F32.FTZ.RN.STRONG.GPU [R44.64+0x4c00], R23 ;  /* 0x004c00172c00798e */ /* 0x000fe8000c10e790 */
[----:B------:R-:W1:Y:S04]  /*58d0*/  LDSM.16.MT88.4 R20, [R64+0xc480] ;  /* 0x00c480004014783b */ /* 0x000e680000004200 */
[----:B------:R-:W-:Y:S04]  /*58e0*/  RED.E.ADD.F32.FTZ.RN.STRONG.GPU [R44.64+0x5000], R24 ;  /* 0x005000182c00798e */ /* 0x000fe8000c10e790 */
[----:B------:R-:W-:Y:S01]  /*58f0*/  RED.E.ADD.F32.FTZ.RN.STRONG.GPU [R44.64+0x5400], R25 ;  /* 0x005400192c00798e */ /* 0x000fe2000c10e790 */
[C---:B--2---:R-:W-:Y:S03]  /*5900*/  HMMA.16816.F32 R120, R12.reuse, R8, R120 ;  /* 0x000000080c78723c */ /* 0x044fe60000001878 */
[----:B------:R-:W-:Y:S04]  /*5910*/  RED.E.ADD.F32.FTZ.RN.STRONG.GPU [R44.64+0x5800], R26 ;  /* 0x0058001a2c00798e */ /* 0x000fe8000c10e790 */
[----:B------:R-:W-:Y:S01]  /*5920*/  RED.E.ADD.F32.FTZ.RN.STRONG.GPU [R44.64+0x5c00], R27 ;  /* 0x005c001b2c00798e */ /* 0x000fe2000c10e790 */
[-C--:B------:R-:W-:Y:S03]  /*5930*/  HMMA.16816.F32 R124, R12, R10.reuse, R124 ;  /* 0x0000000a0c7c723c */ /* 0x080fe6000000187c */
[----:B------:R-:W2:Y:S05]  /*5940*/  LDSM.16.MT88.4 R24, [R64+0xd480] ;  /* 0x00d480004018783b */ /* 0x000eaa0000004200 */
[C---:B------:R-:W-:Y:S01]  /*5950*/  HMMA.16816.F32 R128, R4.reuse, R10, R128 ;  /* 0x0000000a0480723c */ /* 0x040fe20000001880 */
[----:B------:R-:W4:Y:S07]  /*5960*/  LDSM.16.MT88.4 R8, [R64+0xe480] ;  /* 0x00e480004008783b */ /* 0x000f2e0000004200 */
[-C--:B---3--:R-:W-:Y:S08]  /*5970*/  HMMA.16816.F32 R132, R4, R16.reuse, R132 ;  /* 0x000000100484723c */ /* 0x088ff00000001884 */
        /* <DEDUP_REMOVED lines=9> */
[----:B------:R-:W3:Y:S04]  /*5a10*/  LDSM.16.MT88.4 R4, [R195+0x1d480] ;  /* 0x01d48000c304783b */ /* 0x000ee80000004200 */
        /* <DEDUP_REMOVED lines=11> */
[-C--:B----4-:R-:W-:Y:S08]  /*5ad0*/  HMMA.16816.F32 R148, R32, R8.reuse, R148 ;  /* 0x000000082094723c */ /* 0x090ff00000001894 */
[C---:B------:R-:W-:Y:S08]  /*5ae0*/  HMMA.16816.F32 R152, R36.reuse, R8, R152 ;  /* 0x000000082498723c */ /* 0x040ff00000001898 */
[-C--:B------:R-:W-:Y:S01]  /*5af0*/  HMMA.16816.F32 R156, R36, R10.reuse, R156 ;  /* 0x0000000a249c723c */ /* 0x080fe2000000189c */
[----:B------:R-:W2:Y:S07]  /*5b00*/  LDSM.16.MT88.4 R36, [R64+0xcc80] ;  /* 0x00cc80004024783b */ /* 0x000eae0000004200 */
[----:B------:R-:W-:Y:S01]  /*5b10*/  HMMA.16816.F32 R160, R32, R10, R160 ;  /* 0x0000000a20a0723c */ /* 0x000fe200000018a0 */
[----:B------:R-:W4:Y:S04]  /*5b20*/  LDSM.16.MT88.4 R8, [R64+0xdc80] ;  /* 0x00dc80004008783b */ /* 0x000f280000004200 */
[----:B------:R-:W1:Y:S03]  /*5b30*/  LDSM.16.MT88.4 R32, [R64+0xec80] ;  /* 0x00ec80004020783b */ /* 0x000e660000004200 */
[-C--:B---3--:R-:W-:Y:S08]  /*5b40*/  HMMA.16816.F32 R116, R4, R12.reuse, R116 ;  /* 0x0000000c0474723c */ /* 0x088ff00000001874 */
        /* <DEDUP_REMOVED lines=73> */
.L_x_821:
[----:B------:R-:W-:Y:S05]  /*5fe0*/  @P1 BRA `(.L_x_843) ;  /* 0x0000103000001947 */ /* 0x000fea0003800000 */
[----:B------:R-:W-:Y:S01]  /*5ff0*/  SHF.R.S32.HI R0, RZ, 0x1f, R208 ;  /* 0x0000001fff007819 */ /* 0x000fe200000114d0 */
[----:B------:R-:W-:Y:S01]  /*6000*/  BAR.SYNC.DEFER_BLOCKING 0x1, 0x100 ;  /* 0x0044000000007b1d */ /* 0x000fe20000010000 */
[----:B------:R-:W-:Y:S02]  /*6010*/  F2FP.PACK_AB R68, R69, R68 ;  /* 0x000000444544723e */ /* 0x000fe400000000ff */
[----:B------:R-:W-:-:S02]  /*6020*/  LEA.HI R2, R0, R208, RZ, 0x2 ;  /* 0x000000d000027211 */ /* 0x000fc400078f10ff */
[----:B------:R-:W-:Y:S01]  /*6030*/  LEA.HI R8, R0, R208, RZ, 0x7 ;  /* 0x000000d000087211 */ /* 0x000fe200078f38ff */
[----:B------:R-:W-:Y:S01]  /*6040*/  BSSY B0, `(.L_x_844) ;  /* 0x00000ba000007945 */ /* 0x000fe20003800000 */
[--C-:B------:R-:W-:Y:S02]  /*6050*/  SHF.R.S32.HI R4, RZ, 0x2, R2.reuse ;  /* 0x00000002ff047819 */ /* 0x100fe40000011402 */
[----:B------:R-:W-:Y:S02]  /*6060*/  SHF.R.S32.HI R3, RZ, 0x1f, R2 ;  /* 0x0000001fff037819 */ /* 0x000fe40000011402 */
[----:B------:R-:W-:Y:S02]  /*6070*/  SHF.R.U32.HI R8, RZ, 0x4, R8 ;  /* 0x00000004ff087819 */ /* 0x000fe40000011608 */
[----:B------:R-:W-:Y:S02]  /*6080*/  LEA.HI R3, R3, R4, RZ, 0x3 ;  /* 0x0000000403037211 */ /* 0x000fe400078f18ff */
[----:B------:R-:W-:-:S02]  /*6090*/  F2FP.PACK_AB R70, R71, R70 ;  /* 0x000000464746723e */ /* 0x000fc400000000ff */
[----:B------:R-:W-:Y:S02]  /*60a0*/  LOP3.LUT R6, R3, 0xfffffff8, RZ, 0xc0, !PT ;  /* 0xfffffff803067812 */ /* 0x000fe400078ec0ff */
[----:B------:R-:W-:Y:S02]  /*60b0*/  LEA.HI R3, R0, R208, RZ, 0x5 ;  /* 0x000000d000037211 */ /* 0x000fe400078f28ff */
[----:B------:R-:W-:Y:S01]  /*60c0*/  F2FP.PACK_AB R80, R81, R80 ;  /* 0x000000505150723e */ /* 0x000fe200000000ff */
[----:B------:R-:W-:Y:S01]  /*60d0*/  IMAD.IADD R6, R4, 0x1, -R6 ;  /* 0x0000000104067824 */ /* 0x000fe200078e0a06 */
[--C-:B------:R-:W-:Y:S02]  /*60e0*/  SHF.R.S32.HI R5, RZ, 0x5, R3.reuse ;  /* 0x00000005ff057819 */ /* 0x100fe40000011403 */
[----:B------:R-:W-:Y:S02]  /*60f0*/  SHF.R.S32.HI R7, RZ, 0x1f, R3 ;  /* 0x0000001fff077819 */ /* 0x000fe40000011403 */
[----:B------:R-:W-:-:S02]  /*6100*/  LEA.HI R3, R6, R6, RZ, 0x1 ;  /* 0x0000000606037211 */ /* 0x000fc400078f08ff */
[----:B------:R-:W-:Y:S02]  /*6110*/  LEA.HI R9, R7, R5, RZ, 0x2 ;  /* 0x0000000507097211 */ /* 0x000fe400078f10ff */
[----:B------:R-:W-:Y:S02]  /*6120*/  SHF.R.S32.HI R11, RZ, 0x1, R3 ;  /* 0x00000001ff0b7819 */ /* 0x000fe40000011403 */
[----:B------:R-:W-:Y:S02]  /*6130*/  LOP3.LUT R7, R2, 0xfffffffc, RZ, 0xc0, !PT ;  /* 0xfffffffc02077812 */ /* 0x000fe400078ec0ff */
[----:B------:R-:W-:Y:S01]  /*6140*/  LOP3.LUT R9, R9, 0x7ffffc, RZ, 0xc0, !PT ;  /* 0x007ffffc09097812 */ /* 0x000fe200078ec0ff */
[----:B------:R-:W-:Y:S01]  /*6150*/  IMAD.SHL.U32 R10, R11, 0x40, RZ ;  /* 0x000000400b0a7824 */ /* 0x000fe200078e00ff */
[----:B------:R-:W-:Y:S01]  /*6160*/  LOP3.LUT R3, R3, 0x3fffffe, RZ, 0xc0, !PT ;  /* 0x03fffffe03037812 */ /* 0x000fe200078ec0ff */
[----:B------:R-:W-:Y:S01]  /*6170*/  IMAD.IADD R7, R208, 0x1, -R7 ;  /* 0x00000001d0077824 */ /* 0x000fe200078e0a07 */
[----:B------:R-:W-:Y:S01]  /*6180*/  LEA.HI R2, R2, R4, RZ, 0x1 ;  /* 0x0000000402027211 */ /* 0x000fe200078f08ff */
[----:B------:R-:W-:Y:S01]  /*6190*/  IMAD.IADD R9, R5, 0x1, -R9 ;  /* 0x0000000105097824 */ /* 0x000fe200078e0a09 */
[----:B------:R-:W-:Y:S01]  /*61a0*/  LOP3.LUT R10, R10, 0xc0, RZ, 0xc0, !PT ;  /* 0x000000c00a0a7812 */ /* 0x000fe200078ec0ff */
[----:B------:R-:W-:Y:S01]  /*61b0*/  IMAD.IADD R3, R6, 0x1, -R3 ;  /* 0x0000000106037824 */ /* 0x000fe200078e0a03 */
[----:B------:R-:W-:Y:S01]  /*61c0*/  LOP3.LUT P0, RZ, R11, 0x2, RZ, 0xc0, !PT ;  /* 0x000000020bff7812 */ /* 0x000fe2000780c0ff */
[----:B------:R-:W-:Y:S01]  /*61d0*/  IMAD R9, R9, 0x100, R7 ;  /* 0x0000010009097824 */ /* 0x000fe200078e0207 */
[----:B------:R-:W-:-:S02]  /*61e0*/  LOP3.LUT R8, R10, 0x8, R8, 0xf8, !PT ;  /* 0x000000080a087812 */ /* 0x000fc400078ef808 */
[----:B------:R-:W-:Y:S01]  /*61f0*/  SHF.R.U32.HI R10, RZ, 0x3, R10 ;  /* 0x00000003ff0a7819 */ /* 0x000fe2000001160a */
[----:B------:R-:W-:Y:S01]  /*6200*/  IMAD R3, R3, 0x10, R9 ;  /* 0x0000001003037824 */ /* 0x000fe200078e0209 */
[----:B------:R-:W-:Y:S02]  /*6210*/  LOP3.LUT R2, R2, 0x3fffffe, RZ, 0xc0, !PT ;  /* 0x03fffffe02027812 */ /* 0x000fe400078ec0ff */
[----:B------:R-:W-:Y:S02]  /*6220*/  LOP3.LUT R8, R8, R10, RZ, 0x3c, !PT ;  /* 0x0000000a08087212 */ /* 0x000fe400078e3cff */
[----:B------:R-:W-:Y:S01]  /*6230*/  F2FP.PACK_AB R82, R83, R82 ;  /* 0x000000525352723e */ /* 0x000fe200000000ff */
[----:B------:R-:W-:Y:S01]  /*6240*/  IMAD.IADD R2, R4, 0x1, -R2 ;  /* 0x0000000104027824 */ /* 0x000fe200078e0a02 */
[----:B------:R-:W-:Y:S01]  /*6250*/  F2FP.PACK_AB R72, R73, R72 ;  /* 0x000000484948723e */ /* 0x000fe200000000ff */
[----:B------:R-:W-:Y:S01]  /*6260*/  IMAD.U32 R3, R3, 0x2, R8 ;  /* 0x0000000203037824 */ /* 0x000fe200078e0008 */
[----:B------:R-:W-:Y:S01]  /*6270*/  F2FP.PACK_AB R74, R75, R74 ;  /* 0x0000004a4b4a723e */ /* 0x000fe200000000ff */
[----:B------:R-:W-:Y:S01]  /*6280*/  IMAD R2, R5, 0x8, R2 ;  /* 0x0000000805027824 */ /* 0x000fe200078e0202 */
[----:B------:R-:W-:Y:S01]  /*6290*/  F2FP.PACK_AB R76, R77, R76 ;  /* 0x0000004c4d4c723e */ /* 0x000fe200000000ff */
[----:B------:R-:W-:Y:S01]  /*62a0*/  IMAD.SHL.U32 R3, R3, 0x2, RZ ;  /* 0x0000000203037824 */ /* 0x000fe200078e00ff */
[----:B------:R-:W-:Y:S01]  /*62b0*/  F2FP.PACK_AB R78, R79, R78 ;  /* 0x0000004e4f4e723e */ /* 0x000fe200000000ff */
[----:B------:R-:W-:Y:S01]  /*62c0*/  IMAD.SHL.U32 R8, R7, 0x8, RZ ;  /* 0x0000000807087824 */ /* 0x000fe200078e00ff */
[----:B------:R-:W-:-:S02]  /*62d0*/  F2FP.PACK_AB R84, R85, R84 ;  /* 0x000000545554723e */ /* 0x000fc400000000ff */
[C---:B------:R-:W-:Y:S01]  /*62e0*/  IADD3 R5, R3.reuse, 0x20, RZ ;  /* 0x0000002003057810 */ /* 0x040fe20007ffe0ff */
[----:B------:R-:W-:Y:S01]  /*62f0*/  STS [R3+0x6080], R68 ;  /* 0x0060804403007388 */ /* 0x000fe20000000800 */
[----:B------:R-:W-:Y:S02]  /*6300*/  @P0 IADD3 R5, R3, -0x20, RZ ;  /* 0xffffffe003050810 */ /* 0x000fe40007ffe0ff */
        /* <DEDUP_REMOVED lines=47> */
[----:B------:R-:W-:Y:S02]  /*6600*/  LEA.HI R0, R0, R208, RZ, 0x3 ;  /* 0x000000d000007211 */ /* 0x000fe400078f18ff */
[----:B------:R-:W-:Y:S01]  /*6610*/  F2FP.PACK_AB R148, R149, R148 ;  /* 0x000000949594723e */ /* 0x000fe200000000ff */
[----:B------:R-:W-:Y:S01]  /*6620*/  STS [R3+0xa280], R102 ;  /* 0x00a2806603007388 */ /* 0x000fe20000000800 */
[----:B------:R-:W-:Y:S01]  /*6630*/  F2FP.PACK_AB R150, R151, R150 ;  /* 0x000000969796723e */ /* 0x000fe200000000ff */
[----:B------:R-:W-:Y:S01]  /*6640*/  IMAD.SHL.U32 R0, R0, 0x8, RZ ;  /* 0x0000000800007824 */ /* 0x000fe200078e00ff */
        /* <DEDUP_REMOVED lines=9> */
[----:B------:R-:W-:Y:S01]  /*66e0*/  LOP3.LUT R0, R0, 0xc0, RZ, 0xc0, !PT ;  /* 0x000000c000007812 */ /* 0x000fe200078ec0ff */
[----:B------:R-:W-:Y:S01]  /*66f0*/  STS [R3+0xb280], R106 ;  /* 0x00b2806a03007388 */ /* 0x000fe20000000800 */
[----:B------:R-:W-:-:S02]  /*6700*/  IADD3 R7, -R205, c[0x0][0x2f0], RZ ;  /* 0x0000bc00cd077a10 */ /* 0x000fc40007ffe1ff */
[----:B------:R-:W-:Y:S01]  /*6710*/  SHF.R.U32.HI R6, RZ, 0x3, R0 ;  /* 0x00000003ff067819 */ /* 0x000fe20000011600 */
[----:B------:R-:W-:Y:S01]  /*6720*/  STS [R5+0xb080], R108 ;  /* 0x00b0806c05007388 */ /* 0x000fe20000000800 */
[--C-:B------:R-:W-:Y:S02]  /*6730*/  LOP3.LUT R0, R0, 0x18, R8.reuse, 0xf8, !PT ;  /* 0x0000001800007812 */ /* 0x100fe400078ef808 */
[----:B------:R-:W-:Y:S01]  /*6740*/  IMNMX R7, R7, 0x80, PT ;  /* 0x0000008007077817 */ /* 0x000fe20003800200 */
[----:B------:R-:W-:Y:S01]  /*6750*/  STS [R5+0xb280], R110 ;  /* 0x00b2806e05007388 */ /* 0x000fe20000000800 */
[----:B------:R-:W-:Y:S02]  /*6760*/  LOP3.LUT R0, R0, R6, RZ, 0x3c, !PT ;  /* 0x0000000600007212 */ /* 0x000fe400078e3cff */
[----:B------:R-:W-:Y:S01]  /*6770*/  SHF.R.S32.HI R9, RZ, 0x1f, R8 ;  /* 0x0000001fff097819 */ /* 0x000fe20000011408 */
[----:B------:R-:W-:Y:S01]  /*6780*/  STS [R3+0x80], R116 ;  /* 0x0000807403007388 */ /* 0x000fe20000000800 */
[----:B------:R-:W-:Y:S01]  /*6790*/  ISETP.GE.AND P5, PT, R4, R7, PT ;  /* 0x000000070400720c */ /* 0x000fe20003fa6270 */
[----:B------:R-:W-:Y:S01]  /*67a0*/  IMAD.U32 R2, R2, 0x20, R0 ;  /* 0x0000002002027824 */ /* 0x000fe200078e0000 */
[----:B------:R-:W-:Y:S01]  /*67b0*/  IADD3 R11, R8, 0x20, RZ ;  /* 0x00000020080b7810 */ /* 0x000fe20007ffe0ff */
[----:B------:R-:W-:Y:S02]  /*67c0*/  STS [R3+0x280], R118 ;  /* 0x0002807603007388 */ /* 0x000fe40000000800 */
[----:B------:R-:W-:-:S02]  /*67d0*/  IMAD.SHL.U32 R52, R2, 0x2, RZ ;  /* 0x0000000202347824 */ /* 0x000fc400078e00ff */
        /* <DEDUP_REMOVED lines=22> */
[----:B------:R-:W-:Y:S06]  /*6940*/  BAR.SYNC.DEFER_BLOCKING 0x1, 0x100 ;  /* 0x0044000000007b1d */ /* 0x000fec0000010000 */
[----:B------:R-:W3:Y:S04]  /*6950*/  S2R R0, SR_CTAID.Y ;  /* 0x0000000000007919 */ /* 0x000ee80000002600 */
[----:B-1----:R-:W1:Y:S04]  /*6960*/  S2R R3, SR_CTAID.Z ;  /* 0x0000000000037919 */ /* 0x002e680000002700 */
[----:B------:R4:W5:Y:S04]  /*6970*/  LDS.128 R44, [R52+0x7080] ;  /* 0x00708000342c7984 */ /* 0x0009680000000c00 */
[----:B------:R4:W4:Y:S01]  /*6980*/  LDS.128 R40, [R52+0x9080] ;  /* 0x0090800034287984 */ /* 0x0009220000000c00 */
[----:B---3--:R-:W-:Y:S01]  /*6990*/  SHF.R.S32.HI R2, RZ, 0x1f, R0 ;  /* 0x0000001fff027819 */ /* 0x008fe20000011400 */
[----:B------:R-:W-:-:S02]  /*69a0*/  IMAD.WIDE.U32 R48, R0, c[0x0][0x338], R8 ;  /* 0x0000ce0000307a25 */ /* 0x000fc400078e0008 */
[----:B------:R3:W3:Y:S02]  /*69b0*/  LDS.128 R36, [R52+0xb080] ;  /* 0x00b0800034247984 */ /* 0x0006e40000000c00 */
[----:B--2---:R-:W-:Y:S02]  /*69c0*/  IMAD R5, R2, c[0x0][0x338], RZ ;  /* 0x0000ce0002057a24 */ /* 0x004fe400078e02ff */
[----:B------:R2:W2:Y:S01]  /*69d0*/  LDS.128 R32, [R52+0x80] ;  /* 0x0000800034207984 */ /* 0x0004a20000000c00 */
[----:B-1----:R-:W-:Y:S01]  /*69e0*/  SHF.R.S32.HI R6, RZ, 0x1f, R3 ;  /* 0x0000001fff067819 */ /* 0x002fe20000011403 */
[----:B------:R-:W-:Y:S02]  /*69f0*/  IMAD R5, R0, c[0x0][0x33c], R5 ;  /* 0x0000cf0000057a24 */ /* 0x000fe400078e0205 */
[----:B------:R1:W1:Y:S02]  /*6a00*/  LDS.128 R28, [R52+0x2080] ;  /* 0x00208000341c7984 */ /* 0x0002640000000c00 */
[----:B------:R-:W-:-:S02]  /*6a10*/  IMAD R10, R6, c[0x0][0x340], RZ ;  /* 0x0000d000060a7a24 */ /* 0x000fc400078e02ff */
[----:B------:R1:W1:Y:S01]  /*6a20*/  LDS.128 R24, [R52+0x4080] ;  /* 0x0040800034187984 */ /* 0x0002620000000c00 */
[----:B------:R-:W-:Y:S01]  /*6a30*/  IMAD.IADD R49, R49, 0x1, R5 ;  /* 0x0000000131317824 */ /* 0x000fe200078e0205 */
[----:B------:R-:W-:Y:S01]  /*6a40*/  SHF.R.S32.HI R5, RZ, 0x1f, R4 ;  /* 0x0000001fff057819 */ /* 0x000fe20000011404 */
[C---:B------:R-:W-:Y:S01]  /*6a50*/  IMAD R10, R3.reuse, c[0x0][0x344], R10 ;  /* 0x0000d100030a7a24 */ /* 0x040fe200078e020a */
[----:B------:R1:W1:Y:S01]  /*6a60*/  LDS.128 R20, [R52+0x1080] ;  /* 0x0010800034147984 */ /* 0x0002620000000c00 */
[----:B------:R-:W-:-:S03]  /*6a70*/  IMAD.WIDE.U32 R62, R3, c[0x0][0x340], R48 ;  /* 0x0000d000033e7a25 */ /* 0x000fc600078e0030 */
[----:B------:R1:W1:Y:S01]  /*6a80*/  LDS.128 R16, [R52+0x3080] ;  /* 0x0030800034107984 */ /* 0x0002620000000c00 */
[----:B------:R-:W-:-:S03]  /*6a90*/  IMAD.WIDE R64, R201, 0x80, R4 ;  /* 0x00000080c9407825 */ /* 0x000fc600078e0204 */
[----:B------:R1:W1:Y:S01]  /*6aa0*/  LDS.128 R12, [R52+0x5080] ;  /* 0x00508000340c7984 */ /* 0x0002620000000c00 */
[----:B------:R-:W-:Y:S01]  /*6ab0*/  IMAD.IADD R67, R63, 0x1, R10 ;  /* 0x000000013f437824 */ /* 0x000fe200078e020a */
[----:B------:R-:W-:Y:S05]  /*6ac0*/  @P5 BRA `(.L_x_845) ;  /* 0x0000011000005947 */ /* 0x000fea0003800000 */
[C---:B------:R-:W-:Y:S01]  /*6ad0*/  ISETP.GE.AND P3, PT, R8.reuse, c[0x0][0x324], PT ;  /* 0x0000c90008007a0c */ /* 0x040fe20003f66270 */
[----:B------:R-:W5:Y:S01]  /*6ae0*/  LDS.128 R56, [R52+0x8080] ;  /* 0x0080800034387984 */ /* 0x000f620000000c00 */
[----:B------:R-:W-:Y:S01]  /*6af0*/  IMAD R60, R65, c[0x0][0x330], RZ ;  /* 0x0000cc00413c7a24 */ /* 0x000fe200078e02ff */
[----:B------:R-:W-:Y:S01]  /*6b00*/  IADD3 R10, R8, 0x40, RZ ;  /* 0x00000040080a7810 */ /* 0x000fe20007ffe0ff */
[----:B------:R-:W-:Y:S01]  /*6b10*/  IMAD.MOV.U32 R66, RZ, RZ, R62 ;  /* 0x000000ffff427224 */ /* 0x000fe200078e003e */
[----:B------:R-:W-:Y:S01]  /*6b20*/  ISETP.GE.AND P2, PT, R11, c[0x0][0x324], PT ;  /* 0x0000c9000b007a0c */ /* 0x000fe20003f46270 */
[----:B------:R-:W-:Y:S01]  /*6b30*/  IMAD R60, R64, c[0x0][0x334], R60 ;  /* 0x0000cd00403c7a24 */ /* 0x000fe200078e023c */
[----:B------:R-:W-:Y:S01]  /*6b40*/  ISETP.GE.AND P1, PT, R10, c[0x0][0x324], PT ;  /* 0x0000c9000a007a0c */ /* 0x000fe20003f26270 */
[----:B------:R-:W-:-:S04]  /*6b50*/  IMAD.WIDE.U32 R68, R64, c[0x0][0x330], R66 ;  /* 0x0000cc0040447a25 */ /* 0x000fc800078e0042 */
[----:B------:R-:W-:Y:S01]  /*6b60*/  IMAD.IADD R60, R69, 0x1, R60 ;  /* 0x00000001453c7824 */ /* 0x000fe200078e023c */
[----:B------:R-:W4:Y:S01]  /*6b70*/  @!P3 LDS.128 R48, [R52+0x6080] ;  /* 0x006080003430b984 */ /* 0x000f220000000c00 */
[----:B------:R-:W-:-:S03]  /*6b80*/  LEA R70, P0, R68, c[0x0][0x318], 0x1 ;  /* 0x0000c60044467a11 */ /* 0x000fc600078008ff */
[----:B-1234-:R-:W1:Y:S01]  /*6b90*/  LDS.128 R52, [R52+0xa080] ;  /* 0x00a0800034347984 */ /* 0x01ee620000000c00 */
[----:B------:R-:W-:-:S05]  /*6ba0*/  LEA.HI.X R71, R68, c[0x0][0x31c], R60, 0x1, P0 ;  /* 0x0000c70044477a11 */ /* 0x000fca00000f0c3c */
[----:B-----5:R2:W-:Y:S04]  /*6bb0*/  @!P2 STG.E.128 [R70.64+0x40], R56 ;  /* 0x000040384600a986 */ /* 0x0205e8000c101d10 */
[----:B------:R2:W-:Y:S04]  /*6bc0*/  @!P3 STG.E.128 [R70.64], R48 ;  /* 0x000000304600b986 */ /* 0x0005e8000c101d10 */
[----:B-1----:R2:W-:Y:S02]  /*6bd0*/  @!P1 STG.E.128 [R70.64+0x80], R52 ;  /* 0x0000803446009986 */ /* 0x0025e4000c101d10 */
.L_x_845:
[----:B------:R-:W-:Y:S05]  /*6be0*/  BSYNC B0 ;  /* 0x0000000000007941 */ /* 0x000fea0003800000 */
.L_x_844:
[----:B------:R-:W-:Y:S01]  /*6bf0*/  IADD3 R4, R4, 0x40, RZ ;  /* 0x0000004004047810 */ /* 0x000fe20007ffe0ff */
[----:B------:R-:W-:Y:S03]  /*6c00*/  BSSY B0, `(.L_x_846) ;  /* 0x0000014000007945 */ /* 0x000fe60003800000 */
[----:B------:R-:W-:-:S13]  /*6c10*/  ISETP.GE.AND P4, PT, R4, R7, PT ;  /* 0x000000070400720c */ /* 0x000fda0003f86270 */
[----:B------:R-:W-:Y:S05]  /*6c20*/  @P4 BRA `(.L_x_847) ;  /* 0x0000011000004947 */ /* 0x000fea0003800000 */
[----:B------:R-:W-:Y:S01]  /*6c30*/  IADD3 R7, P0, R64, 0x40, RZ ;  /* 0x0000004040077810 */ /* 0x000fe20007f1e0ff */
[----:B--2---:R-:W-:Y:S01]  /*6c40*/  IMAD.MOV.U32 R48, RZ, RZ, R62 ;  /* 0x000000ffff307224 */ /* 0x004fe200078e003e */
        /* <DEDUP_REMOVED lines=12> */
[----:B-----5:R2:W-:Y:S04]  /*6d10*/  @!P2 STG.E.128 [R4.64], R44 ;  /* 0x0000002c0400a986 */ /* 0x0205e8000c101d10 */
[----:B----4-:R2:W-:Y:S04]  /*6d20*/  @!P1 STG.E.128 [R4.64+0x40], R40 ;  /* 0x0000402804009986 */ /* 0x0105e8000c101d10 */
[----:B---3--:R2:W-:Y:S02]  /*6d30*/  @!P0 STG.E.128 [R4.64+0x80], R36 ;  /* 0x0000802404008986 */ /* 0x0085e4000c101d10 */
.L_x_847:
[----:B------:R-:W-:Y:S05]  /*6d40*/  BSYNC B0 ;  /* 0x0000000000007941 */ /* 0x000fea0003800000 */
.L_x_846:
[----:B------:R-:W-:Y:S01]  /*6d50*/  IMAD R2, R2, c[0x0][0x308], RZ ;  /* 0x0000c20002027a24 */ /* 0x000fe200078e02ff */
[----:B------:R-:W-:Y:S01]  /*6d60*/  BSSY B0, `(.L_x_848) ;  /* 0x0000017000007945 */ /* 0x000fe20003800000 */
[----:B--2---:R-:W-:-:S04]  /*6d70*/  IMAD.WIDE.U32 R4, R0, c[0x0][0x308], R8 ;  /* 0x0000c20000047a25 */ /* 0x004fc800078e0008 */
        /* <DEDUP_REMOVED lines=13> */
[----:B---3--:R-:W-:Y:S01]  /*6e50*/  IMAD.WIDE.U32 R36, R64, c[0x0][0x300], R6 ;  /* 0x0000c00040247a25 */ /* 0x008fe200078e0006 */
[----:B------:R-:W-:-:S03]  /*6e60*/  ISETP.GE.AND P2, PT, R11, c[0x0][0x2f4], PT ;  /* 0x0000bd000b007a0c */ /* 0x000fc60003f46270 */
[----:B------:R-:W-:Y:S01]  /*6e70*/  IMAD.IADD R2, R37, 0x1, R2 ;  /* 0x0000000125027824 */ /* 0x000fe200078e0202 */
[----:B------:R-:W-:-:S04]  /*6e80*/  LEA R38, P0, R36, c[0x0][0x2e8], 0x1 ;  /* 0x0000ba0024267a11 */ /* 0x000fc800078008ff */
[----:B------:R-:W-:-:S05]  /*6e90*/  LEA.HI.X R39, R36, c[0x0][0x2ec], R2, 0x1, P0 ;  /* 0x0000bb0024277a11 */ /* 0x000fca00000f0c02 */
[----:B------:R2:W-:Y:S04]  /*6ea0*/  @!P3 STG.E.128 [R38.64], R32 ;  /* 0x000000202600b986 */ /* 0x0005e8000c101d10 */
[----:B-1----:R2:W-:Y:S04]  /*6eb0*/  @!P2 STG.E.128 [R38.64+0x40], R28 ;  /* 0x0000401c2600a986 */ /* 0x0025e8000c101d10 */
[----:B------:R2:W-:Y:S02]  /*6ec0*/  @!P1 STG.E.128 [R38.64+0x80], R24 ;  /* 0x0000801826009986 */ /* 0x0005e4000c101d10 */
.L_x_849:
[----:B------:R-:W-:Y:S05]  /*6ed0*/  BSYNC B0 ;  /* 0x0000000000007941 */ /* 0x000fea0003800000 */
.L_x_848:
[----:B------:R-:W-:Y:S05]  /*6ee0*/  @P4 EXIT ;  /* 0x000000000000494d */ /* 0x000fea0003800000 */
[----:B------:R-:W-:Y:S01]  /*6ef0*/  IADD3 R0, P0, R64, 0x40, RZ ;  /* 0x0000004040007810 */ /* 0x000fe20007f1e0ff */
[----:B------:R-:W-:Y:S01]  /*6f00*/  IMAD.MOV.U32 R2, RZ, RZ, R4 ;  /* 0x000000ffff027224 */ /* 0x000fe200078e0004 */
[C---:B------:R-:W-:Y:S01]  /*6f10*/  ISETP.GE.AND P1, PT, R8.reuse, c[0x0][0x2f4], PT ;  /* 0x0000bd0008007a0c */ /* 0x040fe20003f26270 */
[----:B------:R-:W-:Y:S01]  /*6f20*/  IMAD.MOV.U32 R3, RZ, RZ, R7 ;  /* 0x000000ffff037224 */ /* 0x000fe200078e0007 */
        /* <DEDUP_REMOVED lines=15> */
.L_x_843:
[----:B------:R-:W1:Y:S01]  /*7020*/  S2R R0, SR_CTAID.Y ;  /* 0x0000000000007919 */ /* 0x000e620000002600 */
[----:B------:R-:W-:Y:S01]  /*7030*/  SHF.R.S32.HI R6, RZ, 0x1f, R208 ;  /* 0x0000001fff067819 */ /* 0x000fe200000114d0 */
[----:B------:R-:W-:Y:S01]  /*7040*/  BSSY B0, `(.L_x_850) ;  /* 0x0000026000007945 */ /* 0x000fe20003800000 */
[----:B------:R-:W-:Y:S01]  /*7050*/  IADD3 R205, -R205, c[0x0][0x2f0], RZ ;  /* 0x0000bc00cdcd7a10 */ /* 0x000fe20007ffe1ff */
[----:B------:R-:W2:Y:S01]  /*7060*/  S2R R2, SR_CTAID.Z ;  /* 0x0000000000027919 */ /* 0x000ea20000002700 */
[----:B------:R-:W-:-:S04]  /*7070*/  LEA.HI R6, R6, R208, RZ, 0x2 ;  /* 0x000000d006067211 */ /* 0x000fc800078f10ff */
[----:B------:R-:W-:Y:S02]  /*7080*/  LOP3.LUT R3, R6, 0x1ffffffc, RZ, 0xc0, !PT ;  /* 0x1ffffffc06037812 */ /* 0x000fe400078ec0ff */
[----:B------:R-:W-:-:S03]  /*7090*/  SHF.R.S32.HI R6, RZ, 0x2, R6 ;  /* 0x00000002ff067819 */ /* 0x000fc60000011406 */
[----:B------:R-:W-:Y:S01]  /*70a0*/  IMAD.IADD R3, R208, 0x1, -R3 ;  /* 0x00000001d0037824 */ /* 0x000fe200078e0a03 */
[----:B------:R-:W-:Y:S02]  /*70b0*/  ISETP.GE.AND P5, PT, R6, R205, PT ;  /* 0x000000cd0600720c */ /* 0x000fe40003fa6270 */
[----:B------:R-:W-:Y:S01]  /*70c0*/  SHF.R.S32.HI R7, RZ, 0x1f, R6 ;  /* 0x0000001fff077819 */ /* 0x000fe20000011406 */
[----:B------:R-:W-:-:S04]  /*70d0*/  IMAD.SHL.U32 R8, R3, 0x8, RZ ;  /* 0x0000000803087824 */ /* 0x000fc800078e00ff */
[----:B------:R-:W-:Y:S01]  /*70e0*/  IMAD.WIDE R14, R201, 0x80, R6 ;  /* 0x00000080c90e7825 */ /* 0x000fe200078e0206 */
[----:B------:R-:W-:Y:S02]  /*70f0*/  SHF.R.S32.HI R9, RZ, 0x1f, R8 ;  /* 0x0000001fff097819 */ /* 0x000fe40000011408 */
[----:B-1----:R-:W-:-:S03]  /*7100*/  SHF.R.S32.HI R4, RZ, 0x1f, R0 ;  /* 0x0000001fff047819 */ /* 0x002fc60000011400 */
[----:B------:R-:W-:Y:S01]  /*7110*/  IMAD.WIDE.U32 R10, R0, c[0x0][0x308], R8 ;  /* 0x0000c200000a7a25 */ /* 0x000fe200078e0008 */
[----:B--2---:R-:W-:-:S03]  /*7120*/  SHF.R.S32.HI R3, RZ, 0x1f, R2 ;  /* 0x0000001fff037819 */ /* 0x004fc60000011402 */
[----:B------:R-:W-:-:S04]  /*7130*/  IMAD R5, R4, c[0x0][0x308], RZ ;  /* 0x0000c20004057a24 */ /* 0x000fc800078e02ff */
[----:B------:R-:W-:-:S04]  /*7140*/  IMAD R5, R0, c[0x0][0x30c], R5 ;  /* 0x0000c30000057a24 */ /* 0x000fc800078e0205 */
[----:B------:R-:W-:Y:S02]  /*7150*/  IMAD.IADD R11, R5, 0x1, R11 ;  /* 0x00000001050b7824 */ /* 0x000fe400078e020b */
[----:B------:R-:W-:Y:S02]  /*7160*/  IMAD R5, R3, c[0x0][0x310], RZ ;  /* 0x0000c40003057a24 */ /* 0x000fe400078e02ff */
[----:B------:R-:W-:Y:S01]  /*7170*/  IMAD.WIDE.U32 R12, R2, c[0x0][0x310], R10 ;  /* 0x0000c400020c7a25 */ /* 0x000fe200078e000a */
[C---:B------:R-:W-:Y:S02]  /*7180*/  IADD3 R11, R8.reuse, 0x20, RZ ;  /* 0x00000020080b7810 */ /* 0x040fe40007ffe0ff */
[----:B------:R-:W-:Y:S01]  /*7190*/  IADD3 R10, R8, 0x40, RZ ;  /* 0x00000040080a7810 */ /* 0x000fe20007ffe0ff */
[----:B------:R-:W-:-:S04]  /*71a0*/  IMAD R5, R2, c[0x0][0x314], R5 ;  /* 0x0000c50002057a24 */ /* 0x000fc800078e0205 */
[----:B------:R-:W-:Y:S01]  /*71b0*/  IMAD.IADD R17, R5, 0x1, R13 ;  /* 0x0000000105117824 */ /* 0x000fe200078e020d */
        /* <DEDUP_REMOVED lines=14> */
.L_x_851:
[----:B------:R-:W-:Y:S05]  /*72a0*/  BSYNC B0 ;  /* 0x0000000000007941 */ /* 0x000fea0003800000 */
.L_x_850:
        /* <DEDUP_REMOVED lines=16> */
[----:B------:R2:W-:Y:S04]  /*73b0*/  @!P2 STG.E.128 [R6.64], RZ ;  /* 0x000000ff0600a986 */ /* 0x0005e8000c101d10 */
[----:B------:R2:W-:Y:S04]  /*73c0*/  @!P1 STG.E.128 [R6.64+0x40], RZ ;  /* 0x000040ff06009986 */ /* 0x0005e8000c101d10 */
[----:B------:R2:W-:Y:S02]  /*73d0*/  @!P0 STG.E.128 [R6.64+0x80], RZ ;  /* 0x000080ff06008986 */ /* 0x0005e4000c101d10 */
.L_x_853:
[----:B------:R-:W-:Y:S05]  /*73e0*/  BSYNC B0 ;  /* 0x0000000000007941 */ /* 0x000fea0003800000 */
.L_x_852:
[----:B------:R-:W-:Y:S01]  /*73f0*/  IMAD R4, R4, c[0x0][0x338], RZ ;  /* 0x0000ce0004047a24 */ /* 0x000fe200078e02ff */
[----:B------:R-:W-:Y:S01]  /*7400*/  BSSY B0, `(.L_x_854) ;  /* 0x0000017000007945 */ /* 0x000fe20003800000 */
[----:B--2---:R-:W-:-:S04]  /*7410*/  IMAD.WIDE.U32 R6, R0, c[0x0][0x338], R8 ;  /* 0x0000ce0000067a25 */ /* 0x004fc800078e0008 */
[----:B------:R-:W-:Y:S02]  /*7420*/  IMAD R4, R0, c[0x0][0x33c], R4 ;  /* 0x0000cf0000047a24 */ /* 0x000fe400078e0204 */
[----:B------:R-:W-:-:S03]  /*7430*/  IMAD R3, R3, c[0x0][0x340], RZ ;  /* 0x0000d00003037a24 */ /* 0x000fc600078e02ff */
[----:B------:R-:W-:Y:S01]  /*7440*/  IADD3 R5, R4, R7, RZ ;  /* 0x0000000704057210 */ /* 0x000fe20007ffe0ff */
[----:B------:R-:W-:Y:S01]  /*7450*/  IMAD R3, R2, c[0x0][0x344], R3 ;  /* 0x0000d10002037a24 */ /* 0x000fe200078e0203 */
[----:B------:R-:W-:-:S05]  /*7460*/  MOV R4, R6 ;  /* 0x0000000600047202 */ /* 0x000fca0000000f00 */
[----:B------:R-:W-:-:S05]  /*7470*/  IMAD.WIDE.U32 R4, R2, c[0x0][0x340], R4 ;  /* 0x0000d00002047a25 */ /* 0x000fca00078e0004 */
[----:B------:R-:W-:Y:S01]  /*7480*/  IADD3 R3, R3, R5, RZ ;  /* 0x0000000503037210 */ /* 0x000fe20007ffe0ff */
        /* <DEDUP_REMOVED lines=14> */
.L_x_855:
[----:B------:R-:W-:Y:S05]  /*7570*/  BSYNC B0 ;  /* 0x0000000000007941 */ /* 0x000fea0003800000 */
.L_x_854:
[----:B------:R-:W-:Y:S05]  /*7580*/  @P4 EXIT ;  /* 0x000000000000494d */ /* 0x000fea0003800000 */
[----:B------:R-:W-:Y:S01]  /*7590*/  IADD3 R0, P0, R14, 0x40, RZ ;  /* 0x000000400e007810 */ /* 0x000fe20007f1e0ff */
[----:B------:R-:W-:Y:S01]  /*75a0*/  IMAD.MOV.U32 R5, RZ, RZ, R3 ;  /* 0x000000ffff057224 */ /* 0x000fe200078e0003 */
[----:B------:R-:W-:-:S03]  /*75b0*/  ISETP.GE.AND P1, PT, R8, c[0x0][0x324], PT ;  /* 0x0000c90008007a0c */ /* 0x000fc60003f26270 */
        /* <DEDUP_REMOVED lines=14> */
.L_x_856:
        /* <DEDUP_REMOVED lines=14> */
.L_x_1421:


//--------------------- .text._ZN7cutlass13device_kernelIN5flash19enable_sm80_to_sm89INS1_16FlashAttnBwdSm80INS1_25CollectiveMainloopBwdSm80ILi2ELi2EN4cute5tupleIJNS5_1CILi64EEENS7_ILi128EEENS7_ILi96EEEEEENS_6half_tEfNS_4arch4Sm80ELb0ELb1ELb0ELb0ELb1ELb0ELb0ELb0ELi2ELi2ELi4ELi2ELb0EEENS1_21CollectiveEpilogueBwdISB_SC_SE_Li256ELb0ELb0ELi2EEENS1_19SingleTileSchedulerILb0ELb0ELb0ELi128EEEEEEEEEvNT_6ParamsE --------------------------
	.section	.text._ZN7cutlass13device_kernelIN5flash19enable_sm80_to_sm89INS1_16FlashAttnBwdSm80INS1_25CollectiveMainloopBwdSm80ILi2ELi2EN4cute5tupleIJNS5_1CILi64EEENS7_ILi128EEENS7_ILi96EEEEEENS_6half_tEfNS_4arch4Sm80ELb0ELb1ELb0ELb0ELb1ELb0ELb0ELb0ELi2ELi2ELi4ELi2ELb0EEENS1_21CollectiveEpilogueBwdISB_SC_SE_Li256ELb0ELb0ELi2EEENS1_19SingleTileSchedulerILb0ELb0ELb0ELi128EEEEEEEEEvNT_6ParamsE,"ax",@progbits
	.sectioninfo	@"SHI_REGISTERS=253"
	.align	128
.text._ZN7cutlass13device_kernelIN5flash19enable_sm80_to_sm89INS1_16FlashAttnBwdSm80INS1_25CollectiveMainloopBwdSm80ILi2ELi2EN4cute5tupleIJNS5_1CILi64EEENS7_ILi128EEENS7_ILi96EEEEEENS_6half_tEfNS_4arch4Sm80ELb0ELb1ELb0ELb0ELb1ELb0ELb0ELb0ELi2ELi2ELi4ELi2ELb0EEENS1_21CollectiveEpilogueBwdISB_SC_SE_Li256ELb0ELb0ELi2EEENS1_19SingleTileSchedulerILb0ELb0ELb0ELi128EEEEEEEEEvNT_6ParamsE:
        .type           _ZN7cutlass13device_kernelIN5flash19enable_sm80_to_sm89INS1_16FlashAttnBwdSm80INS1_25CollectiveMainloopBwdSm80ILi2ELi2EN4cute5tupleIJNS5_1CILi64EEENS7_ILi128EEENS7_ILi96EEEEEENS_6half_tEfNS_4arch4Sm80ELb0ELb1ELb0ELb0ELb1ELb0ELb0ELb0ELi2ELi2ELi4ELi2ELb0EEENS1_21CollectiveEpilogueBwdISB_SC_SE_Li256ELb0ELb0ELi2EEENS1_19SingleTileSchedulerILb0ELb0ELb0ELi128EEEEEEEEEvNT_6ParamsE,@function
        .size           _ZN7cutlass13device_kernelIN5flash19enable_sm80_to_sm89INS1_16FlashAttnBwdSm80INS1_25CollectiveMainloopBwdSm80ILi2ELi2EN4cute5tupleIJNS5_1CILi64EEENS7_ILi128EEENS7_ILi96EEEEEENS_6half_tEfNS_4arch4Sm80ELb0ELb1ELb0ELb0ELb1ELb0ELb0ELb0ELi2ELi2ELi4ELi2ELb0EEENS1_21CollectiveEpilogueBwdISB_SC_SE_Li256ELb0ELb0ELi2EEENS1_19SingleTileSchedulerILb0ELb0ELb0ELi128EEEEEEEEEvNT_6ParamsE,(.L_x_1422 - _ZN7cutlass13device_kernelIN5flash19enable_sm80_to_sm89INS1_16FlashAttnBwdSm80INS1_25CollectiveMainloopBwdSm80ILi2ELi2EN4cute5tupleIJNS5_1CILi64EEENS7_ILi128EEENS7_ILi96EEEEEENS_6half_tEfNS_4arch4Sm80ELb0ELb1ELb0ELb0ELb1ELb0ELb0ELb0ELi2ELi2ELi4ELi2ELb0EEENS1_21CollectiveEpilogueBwdISB_SC_SE_Li256ELb0ELb0ELi2EEENS1_19SingleTileSchedulerILb0ELb0ELb0ELi128EEEEEEEEEvNT_6ParamsE)
        .other          _ZN7cutlass13device_kernelIN5flash19enable_sm80_to_sm89INS1_16FlashAttnBwdSm80INS1_25CollectiveMainloopBwdSm80ILi2ELi2EN4cute5tupleIJNS5_1CILi64EEENS7_ILi128EEENS7_ILi96EEEEEENS_6half_tEfNS_4arch4Sm80ELb0ELb1ELb0ELb0ELb1ELb0ELb0ELb0ELi2ELi2ELi4ELi2ELb0EEENS1_21CollectiveEpilogueBwdISB_SC_SE_Li256ELb0ELb0ELi2EEENS1_19SingleTileSchedulerILb0ELb0ELb0ELi128EEEEEEEEEvNT_6ParamsE,@"STO_CUDA_ENTRY STV_DEFAULT"
_ZN7cutlass13device_kernelIN5flash19enable_sm80_to_sm89INS1_16FlashAttnBwdSm80INS1_25CollectiveMainloopBwdSm80ILi2ELi2EN4cute5tupleIJNS5_1CILi64EEENS7_ILi128EEENS7_ILi96EEEEEENS_6half_tEfNS_4arch4Sm80ELb0ELb1ELb0ELb0ELb1ELb0ELb0ELb0ELi2ELi2ELi4ELi2ELb0EEENS1_21CollectiveEpilogueBwdISB_SC_SE_Li256ELb0ELb0ELi2EEENS1_19SingleTileSchedulerILb0ELb0ELb0ELi128EEEEEEEEEvNT_6ParamsE:
        /* <DEDUP_REMOVED lines=23> */
.L_x_857:
        /* <DEDUP_REMOVED lines=427> */
.L_x_860:
[----:B------:R-:W-:Y:S05]  /*1c20*/  BSYNC B0 ;  /* 0x0000000000007941 */ /* 0x000fea0003800000 */
.L_x_859:
        /* <DEDUP_REMOVED lines=96> */
.L_x_879:
        /* <DEDUP_REMOVED lines=109> */
.L_x_863:
[----:B------:R-:W-:Y:S04]  /*2900*/  MOV R36, 0x1 ;  /* 0x0000000100247802 */ /* 0x000fe80000000f00 */
[----:B------:R-:W-:Y:S11]  /*2910*/  ISETP.NE.AND P0, PT, R36, c[0x0][0x2a8], PT ;  /* 0x0000aa0024007a0c */ /* 0x000ff60003f05270 */
[----:B------:R-:W-:Y:S02]  /*2920*/  @!UPT UIADD3 URZ, URZ, URZ, URZ ;  /* 0x0000003f3f3ff290 */ /* 0x000fe4000fffe03f */
[----:B------:R-:W-:Y:S05]  /*2930*/  @P0 IMAD.HI.U32 R36, R38, c[0x0][0x2ac], RZ ;  /* 0x0000ab0026240a27 */ /* 0x000fea00078e00ff */
[----:B------:R-:W-:Y:S02]  /*2940*/  @P0 SHF.R.U32.HI R38, RZ, c[0x0][0x2b0], R36 ;  /* 0x0000ac00ff260a19 */ /* 0x000fe40000011624 */
.L_x_864:
[----:B------:R-:W-:Y:S05]  /*2950*/  BSYNC B0 ;  /* 0x0000000000007941 */ /* 0x000fea0003800000 */
.L_x_862:
        /* <DEDUP_REMOVED lines=8> */
.L_x_861:
        /* <DEDUP_REMOVED lines=19> */
.L_x_867:
[----:B------:R-:W-:Y:S04]  /*2b10*/  MOV R36, 0x1 ;  /* 0x0000000100247802 */ /* 0x000fe80000000f00 */
[----:B------:R-:W-:Y:S11]  /*2b20*/  ISETP.NE.AND P0, PT, R36, c[0x0][0x2a8], PT ;  /* 0x0000aa0024007a0c */ /* 0x000ff60003f05270 */
[----:B------:R-:W-:Y:S02]  /*2b30*/  @!UPT UIADD3 URZ, URZ, URZ, URZ ;  /* 0x0000003f3f3ff290 */ /* 0x000fe4000fffe03f */
[----:B------:R-:W-:Y:S05]  /*2b40*/  @P0 IMAD.HI.U32 R36, R38, c[0x0][0x2ac], RZ ;  /* 0x0000ab0026240a27 */ /* 0x000fea00078e00ff */
[----:B------:R-:W-:Y:S02]  /*2b50*/  @P0 SHF.R.U32.HI R38, RZ, c[0x0][0x2b0], R36 ;  /* 0x0000ac00ff260a19 */ /* 0x000fe40000011624 */
.L_x_868:
[----:B------:R-:W-:Y:S05]  /*2b60*/  BSYNC B0 ;  /* 0x0000000000007941 */ /* 0x000fea0003800000 */
.L_x_866:
[----:B------:R-:W-:Y:S04]  /*2b70*/  IMAD R38, R38, c[0x0][0x2a8], -R205 ;  /* 0x0000aa0026267a24 */ /* 0x000fe800078e0acd */
[----:B------:R-:W-:Y:S05]  /*2b80*/  IMAD.IADD R38, R38, 0x1, -R221 ;  /* 0x0000000126267824 */ /* 0x000fea00078e0add */
[----:B------:R-:W-:Y:S02]  /*2b90*/  IADD3 R36, R38, c[0x0][0x2a8], RZ ;  /* 0x0000aa0026247a10 */ /* 0x000fe40007ffe0ff */
[----:B------:R-:W-:Y:S02]  /*2ba0*/  IMNMX R242, R242, R38, !PT ;  /* 0x00000026f2f27217 */ /* 0x000fe40007800200 */
[----:B------:R-:W-:Y:S02]  /*2bb0*/  IMNMX R243, R243, R36, PT ;  /* 0x00000024f3f37217 */ /* 0x000fe40003800200 */
.L_x_865:
        /* <DEDUP_REMOVED lines=19> */
.L_x_871:
[----:B------:R-:W-:Y:S04]  /*2cf0*/  MOV R36, 0x1 ;  /* 0x0000000100247802 */ /* 0x000fe80000000f00 */
[----:B------:R-:W-:Y:S11]  /*2d00*/  ISETP.NE.AND P0, PT, R36, c[0x0][0x2a8], PT ;  /* 0x0000aa0024007a0c */ /* 0x000ff60003f05270 */
[----:B------:R-:W-:Y:S02]  /*2d10*/  @!UPT UIADD3 URZ, URZ, URZ, URZ ;  /* 0x0000003f3f3ff290 */ /* 0x000fe4000fffe03f */
[----:B------:R-:W-:Y:S05]  /*2d20*/  @P0 IMAD.HI.U32 R36, R38, c[0x0][0x2ac], RZ ;  /* 0x0000ab0026240a27 */ /* 0x000fea00078e00ff */
[----:B------:R-:W-:Y:S02]  /*2d30*/  @P0 SHF.R.U32.HI R38, RZ, c[0x0][0x2b0], R36 ;  /* 0x0000ac00ff260a19 */ /* 0x000fe40000011624 */
.L_x_872:
[----:B------:R-:W-:Y:S05]  /*2d40*/  BSYNC B0 ;  /* 0x0000000000007941 */ /* 0x000fea0003800000 */
.L_x_870:
[----:B------:R-:W-:Y:S04]  /*2d50*/  IMAD R38, R38, c[0x0][0x2a8], -R205 ;  /* 0x0000aa0026267a24 */ /* 0x000fe800078e0acd */
[----:B------:R-:W-:Y:S05]  /*2d60*/  IMAD.IADD R38, R38, 0x1, -R221 ;  /* 0x0000000126267824 */ /* 0x000fea00078e0add */
[----:B------:R-:W-:Y:S02]  /*2d70*/  IADD3 R36, R38, c[0x0][0x2a8], RZ ;  /* 0x0000aa0026247a10 */ /* 0x000fe40007ffe0ff */
[----:B------:R-:W-:Y:S02]  /*2d80*/  IMNMX R239, R239, R38, !PT ;  /* 0x00000026efef7217 */ /* 0x000fe40007800200 */
[----:B------:R-:W-:Y:S02]  /*2d90*/  IMNMX R240, R240, R36, PT ;  /* 0x00000024f0f07217 */ /* 0x000fe40003800200 */
.L_x_869:
        /* <DEDUP_REMOVED lines=19> */
.L_x_875:
[----:B------:R-:W-:Y:S04]  /*2ed0*/  MOV R36, 0x1 ;  /* 0x0000000100247802 */ /* 0x000fe80000000f00 */
[----:B------:R-:W-:Y:S11]  /*2ee0*/  ISETP.NE.AND P0, PT, R36, c[0x0][0x2a8], PT ;  /* 0x0000aa0024007a0c */ /* 0x000ff60003f05270 */
[----:B------:R-:W-:Y:S02]  /*2ef0*/  @!UPT UIADD3 URZ, URZ, URZ, URZ ;  /* 0x0000003f3f3ff290 */ /* 0x000fe4000fffe03f */
[----:B------:R-:W-:Y:S05]  /*2f00*/  @P0 IMAD.HI.U32 R36, R37, c[0x0][0x2ac], RZ ;  /* 0x0000ab0025240a27 */ /* 0x000fea00078e00ff */
[----:B------:R-:W-:Y:S02]  /*2f10*/  @P0 SHF.R.U32.HI R37, RZ, c[0x0][0x2b0], R36 ;  /* 0x0000ac00ff250a19 */ /* 0x000fe40000011624 */
.L_x_876:
[----:B------:R-:W-:Y:S05]  /*2f20*/  BSYNC B0 ;  /* 0x0000000000007941 */ /* 0x000fea0003800000 */
.L_x_874:
[----:B------:R-:W-:Y:S04]  /*2f30*/  IMAD R37, R37, c[0x0][0x2a8], -R205 ;  /* 0x0000aa0025257a24 */ /* 0x000fe800078e0acd */
[----:B------:R-:W-:Y:S05]  /*2f40*/  IMAD.IADD R37, R37, 0x1, -R221 ;  /* 0x0000000125257824 */ /* 0x000fea00078e0add */
[----:B------:R-:W-:Y:S02]  /*2f50*/  IADD3 R36, R37, c[0x0][0x2a8], RZ ;  /* 0x0000aa0025247a10 */ /* 0x000fe40007ffe0ff */
[----:B------:R-:W-:Y:S02]  /*2f60*/  IMNMX R238, R238, R37, !PT ;  /* 0x00000025eeee7217 */ /* 0x000fe40007800200 */
[----:B------:R-:W-:Y:S02]  /*2f70*/  IMNMX R237, R237, R36, PT ;  /* 0x00000024eded7217 */ /* 0x000fe40003800200 */
.L_x_873:
        /* <DEDUP_REMOVED lines=56> */
.L_x_877:
        /* <DEDUP_REMOVED lines=481> */
.L_x_878:
        /* <DEDUP_REMOVED lines=237> */
.L_x_858:
        /* <DEDUP_REMOVED lines=192> */
.L_x_882:
[----:B------:R-:W-:Y:S05]  /*6be0*/  BSYNC B0 ;  /* 0x0000000000007941 */ /* 0x000fea0003800000 */
.L_x_881:
        /* <DEDUP_REMOVED lines=21> */
.L_x_884:
[----:B------:R-:W-:Y:S05]  /*6d40*/  BSYNC B0 ;  /* 0x0000000000007941 */ /* 0x000fea0003800000 */
.L_x_883:
        /* <DEDUP_REMOVED lines=24> */
.L_x_886:
[----:B------:R-:W-:Y:S05]  /*6ed0*/  BSYNC B0 ;  /* 0x0000000000007941 */ /* 0x000fea0003800000 */
.L_x_885:
        /* <DEDUP_REMOVED lines=20> */
.L_x_880:
        /* <DEDUP_REMOVED lines=40> */
.L_x_888:
[----:B------:R-:W-:Y:S05]  /*72a0*/  BSYNC B0 ;  /* 0x0000000000007941 */ /* 0x000fea0003800000 */
.L_x_887:
        /* <DEDUP_REMOVED lines=19> */
.L_x_890:
[----:B------:R-:W-:Y:S05]  /*73e0*/  BSYNC B0 ;  /* 0x0000000000007941 */ /* 0x000fea0003800000 */
.L_x_889:
        /* <DEDUP_REMOVED lines=24> */
.L_x_892:
[----:B------:R-:W-:Y:S05]  /*7570*/  BSYNC B0 ;  /* 0x0000000000007941 */ /* 0x000fea0003800000 */
.L_x_891:
        /* <DEDUP_REMOVED lines=18> */
.L_x_893:
        /* <DEDUP_REMOVED lines=14> */
.L_x_1422:


//--------------------- .text._ZN7cutlass13device_kernelIN5flash19enable_sm80_to_sm89INS1_16FlashAttnBwdSm80INS1_25CollectiveMainloopBwdSm80ILi2ELi2EN4cute5tupleIJNS5_1CILi64EEENS7_ILi128EEENS7_ILi96EEEEEENS_6half_tEfNS_4arch4Sm80ELb0ELb1ELb0ELb0ELb0ELb0ELb0ELb0ELi2ELi2ELi4ELi2ELb0EEENS1_24CollectiveEpilogueBwdGQAISB_fSE_Li256ELb0ELb0EEENS1_19SingleTileSchedulerILb0ELb0ELb0ELi128EEEEEEEEEvNT_6ParamsE --------------------------
	.section	.text._ZN7cutlass13device_kernelIN5flash19enable_sm80_to_sm89INS1_16FlashAttnBwdSm80INS1_25CollectiveMainloopBwdSm80ILi2ELi2EN4cute5tupleIJNS5_1CILi64EEENS7_ILi128EEENS7_ILi96EEEEEENS_6half_tEfNS_4arch4Sm80ELb0ELb1ELb0ELb0ELb0ELb0ELb0ELb0ELi2ELi2ELi4ELi2ELb0EEENS1_24CollectiveEpilogueBwdGQAISB_fSE_Li256ELb0ELb0EEENS1_19SingleTileSchedulerILb0ELb0ELb0ELi128EEEEEEEEEvNT_6ParamsE,"ax",@progbits
	.sectioninfo	@"SHI_REGISTERS=253"
	.align	128
.text._ZN7cutlass13device_kernelIN5flash19enable_sm80_to_sm89INS1_16FlashAttnBwdSm80INS1_25CollectiveMainloopBwdSm80ILi2ELi2EN4cute5tupleIJNS5_1CILi64EEENS7_ILi128EEENS7_ILi96EEEEEENS_6half_tEfNS_4arch4Sm80ELb0ELb1ELb0ELb0ELb0ELb0ELb0ELb0ELi2ELi2ELi4ELi2ELb0EEENS1_24CollectiveEpilogueBwdGQAISB_fSE_Li256ELb0ELb0EEENS1_19SingleTileSchedulerILb0ELb0ELb0ELi128EEEEEEEEEvNT_6ParamsE:
        .type           _ZN7cutlass13device_kernelIN5flash19enable_sm80_to_sm89INS1_16FlashAttnBwdSm80INS1_25CollectiveMainloopBwdSm80ILi2ELi2EN4cute5tupleIJNS5_1CILi64EEENS7_ILi128EEENS7_ILi96EEEEEENS_6half_tEfNS_4arch4Sm80ELb0ELb1ELb0ELb0ELb0ELb0ELb0ELb0ELi2ELi2ELi4ELi2ELb0EEENS1_24CollectiveEpilogueBwdGQAISB_fSE_Li256ELb0ELb0EEENS1_19SingleTileSchedulerILb0ELb0ELb0ELi128EEEEEEEEEvNT_6ParamsE,@function
        .size           _ZN7cutlass13device_kernelIN5flash19enable_sm80_to_sm89INS1_16FlashAttnBwdSm80INS1_25CollectiveMainloopBwdSm80ILi2ELi2EN4cute5tupleIJNS5_1CILi64EEENS7_ILi128EEENS7_ILi96EEEEEENS_6half_tEfNS_4arch4Sm80ELb0ELb1ELb0ELb0ELb0ELb0ELb0ELb0ELi2ELi2ELi4ELi2ELb0EEENS1_24CollectiveEpilogueBwdGQAISB_fSE_Li256ELb0ELb0EEENS1_19SingleTileSchedulerILb0ELb0ELb0ELi128EEEEEEEEEvNT_6ParamsE,(.L_x_1423 - _ZN7cutlass13device_kernelIN5flash19enable_sm80_to_sm89INS1_16FlashAttnBwdSm80INS1_25CollectiveMainloopBwdSm80ILi2ELi2EN4cute5tupleIJNS5_1CILi64EEENS7_ILi128EEENS7_ILi96EEEEEENS_6half_tEfNS_4arch4Sm80ELb0ELb1ELb0ELb0ELb0ELb0ELb0ELb0ELi2ELi2ELi4ELi2ELb0EEENS1_24CollectiveEpilogueBwdGQAISB_fSE_Li256ELb0ELb0EEENS1_19SingleTileSchedulerILb0ELb0ELb0ELi128EEEEEEEEEvNT_6ParamsE)
        .other          _ZN7cutlass13device_kernelIN5flash19enable_sm80_to_sm89INS1_16FlashAttnBwdSm80INS1_25CollectiveMainloopBwdSm80ILi2ELi2EN4cute5tupleIJNS5_1CILi64EEENS7_ILi128EEENS7_ILi96EEEEEENS_6half_tEfNS_4arch4Sm80ELb0ELb1ELb0ELb0ELb0ELb0ELb0ELb0ELi2ELi2ELi4ELi2ELb0EEENS1_24CollectiveEpilogueBwdGQAISB_fSE_Li256ELb0ELb0EEENS1_19SingleTileSchedulerILb0ELb0ELb0ELi128EEEEEEEEEvNT_6ParamsE,@"STO_CUDA_ENTRY STV_DEFAULT"
_ZN7cutlass13device_kernelIN5flash19enable_sm80_to_sm89INS1_16FlashAttnBwdSm80INS1_25CollectiveMainloopBwdSm80ILi2ELi2EN4cute5tupleIJNS5_1CILi64EEENS7_ILi128EEENS7_ILi96EEEEEENS_6half_tEfNS_4arch4Sm80ELb0ELb1ELb0ELb0ELb0ELb0ELb0ELb0ELi2ELi2ELi4ELi2ELb0EEENS1_24CollectiveEpilogueBwdGQAISB_fSE_Li256ELb0ELb0EEENS1_19SingleTileSchedulerILb0ELb0ELb0ELi128EEEEEEEEEvNT_6ParamsE:
[----:B------:R-:W-:Y:S02]  /*0000*/  MOV R1, c[0x0][0x28] ;  /* 0x00000a0000017a02 */ /* 0x000fe40000000f00 */
[----:B------:R-:W1:Y:S02]  /*0010*/  S2UR UR11, SR_CTAID.Z ;  /* 0x00000000000b79c3 */ /* 0x000e640000002700 */
[----:B-1----:R-:W-:-:S13]  /*0020*/  ISETP.LE.AND P0, PT, RZ, UR11, PT ;  /* 0x0000000bff007c0c */ /* 0x002fda000bf03270 */
[----:B------:R-:W-:Y:S05]  /*0030*/  @!P0 EXIT ;  /* 0x000000000000894d */ /* 0x000fea0003800000 */
[----:B------:R-:W1:Y:S01]  /*0040*/  S2UR UR10, SR_CTAID.X ;  /* 0x00000000000a79c3 */ /* 0x000e620000002500 */
[----:B------:R-:W2:Y:S01]  /*0050*/  S2R R212, SR_TID.X ;  /* 0x0000000000d47919 */ /* 0x000ea20000002100 */
[----:B------:R-:W-:Y:S02]  /*0060*/  ULDC UR5, c[0x0][0x168] ;  /* 0x00005a0000057ab9 */ /* 0x000fe40000000800 */
[----:B------:R-:W-:Y:S01]  /*0070*/  UIADD3 UR5, UR5, 0x3f, URZ ;  /* 0x0000003f05057890 */ /* 0x000fe2000fffe03f */
[----:B------:R-:W3:Y:S03]  /*0080*/  S2R R2, SR_CTAID.Y ;  /* 0x0000000000027919 */ /* 0x000ee60000002600 */
[----:B------:R-:W-:-:S04]  /*0090*/  USHF.R.S32.HI UR4, URZ, 0x1f, UR5 ;  /* 0x0000001f3f047899 */ /* 0x000fc80008011405 */
[----:B------:R-:W-:-:S04]  /*00a0*/  ULEA.HI UR4, UR4, UR5, URZ, 0x6 ;  /* 0x0000000504047291 */ /* 0x000fc8000f8f303f */
[----:B------:R-:W-:Y:S01]  /*00b0*/  USHF.R.S32.HI UR13, URZ, 0x6, UR4 ;  /* 0x000000063f0d7899 */ /* 0x000fe20008011404 */
[----:B-1----:R-:W-:-:S13]  /*00c0*/  ISETP.LE.AND P0, PT, RZ, UR10, PT ;  /* 0x0000000aff007c0c */ /* 0x002fda000bf03270 */
[----:B------:R-:W-:Y:S05]  /*00d0*/  @!P0 BRA `(.L_x_894) ;  /* 0x000000c000008947 */ /* 0x000fea0003800000 */
[----:B--23--:R-:W-:Y:S02]  /*00e0*/  ULDC UR4, c[0x0][0x168] ;  /* 0x00005a0000047ab9 */ /* 0x00cfe40000000800 */
        /* <DEDUP_REMOVED lines=11> */
.L_x_894:
[----:B--23--:R-:W-:Y:S01]  /*01a0*/  USHF.L.U32 UR12, UR10, 0x7, URZ ;  /* 0x000000070a0c7899 */ /* 0x00cfe2000800063f */
        /* <DEDUP_REMOVED lines=13> */
[----:B------:R-:W-:Y:S01]  /*0280*/  ULDC.64 UR20, c[0x0][0x118] ;  /* 0x0000460000147ab9 */ /* 0x000fe20000000a00 */
        /* <DEDUP_REMOVED lines=13> */
[----:B------:R-:W-:Y:S01]  /*0360*/  CS2R R126, SRZ ;  /* 0x00000000007e7805 */ /* 0x000fe2000001ff00 */
[----:B------:R-:W-:Y:S01]  /*0370*/  CS2R R124, SRZ ;  /* 0x00000000007c7805 */ /* 0x000fe2000001ff00 */
[----:B------:R-:W-:Y:S01]  /*0380*/  IMNMX R237, RZ, UR4, !PT ;  /* 0x00000004ffed7c17 */ /* 0x000fe2000f800200 */
[----:B------:R-:W-:Y:S01]  /*0390*/  CS2R R130, SRZ ;  /* 0x0000000000827805 */ /* 0x000fe2000001ff00 */
[----:B------:R-:W-:Y:S01]  /*03a0*/  CS2R R128, SRZ ;  /* 0x0000000000807805 */ /* 0x000fe2000001ff00 */
[----:B------:R-:W-:Y:S01]  /*03b0*/  CS2R R122, SRZ ;  /* 0x00000000007a7805 */ /* 0x000fe2000001ff00 */
[----:B------:R-:W-:Y:S01]  /*03c0*/  ISETP.LT.AND P0, PT, R237, UR13, PT ;  /* 0x0000000ded007c0c */ /* 0x000fe2000bf01270 */
        /* <DEDUP_REMOVED lines=29> */
[----:B------:R-:W-:Y:S01]  /*05a0*/  USHF.R.S32.HI UR16, URZ, 0x1f, UR11 ;  /* 0x0000001f3f107899 */ /* 0x000fe2000801140b */
[----:B------:R-:W-:Y:S01]  /*05b0*/  IMAD.SHL.U32 R226, R212, 0x4, RZ ;  /* 0x00000004d4e27824 */ /* 0x000fe200078e00ff */
[----:B------:R-:W-:Y:S01]  /*05c0*/  ULDC.64 UR4, c[0x0][0x290] ;  /* 0x0000a40000047ab9 */ /* 0x000fe20000000a00 */
[----:B------:R-:W-:Y:S01]  /*05d0*/  SHF.R.S32.HI R3, RZ, 0x1f, R2 ;  /* 0x0000001fff037819 */ /* 0x000fe20000011402 */
[----:B------:R-:W-:Y:S01]  /*05e0*/  UIMAD UR9, UR16, UR4, URZ ;  /* 0x00000004100972a4 */ /* 0x000fe2000f8e023f */
[----:B------:R-:W-:Y:S01]  /*05f0*/  ISETP.NE.AND P0, PT, R0, 0x1, PT ;  /* 0x000000010000780c */ /* 0x000fe20003f05270 */
[----:B------:R-:W-:Y:S01]  /*0600*/  UIMAD.WIDE.U32 UR14, UR11, UR4, URZ ;  /* 0x000000040b0e72a5 */ /* 0x000fe2000f8e003f */
[----:B------:R-:W-:Y:S01]  /*0610*/  SHF.R.S32.HI R227, RZ, 0x1f, R226 ;  /* 0x0000001fffe37819 */ /* 0x000fe200000114e2 */
[----:B------:R-:W-:Y:S01]  /*0620*/  UIMAD UR9, UR11, UR5, UR9 ;  /* 0x000000050b0972a4 */ /* 0x000fe2000f8e0209 */
[----:B------:R-:W-:Y:S01]  /*0630*/  SHF.R.S32.HI R26, RZ, 0x1f, R212 ;  /* 0x0000001fff1a7819 */ /* 0x000fe200000114d4 */
[----:B------:R-:W-:Y:S01]  /*0640*/  IMAD R8, R3, c[0x0][0x270], RZ ;  /* 0x00009c0003087a24 */ /* 0x000fe200078e02ff */
[----:B------:R-:W-:Y:S01]  /*0650*/  ULDC.64 UR4, c[0x0][0x278] ;  /* 0x00009e0000047ab9 */ /* 0x000fe20000000a00 */
[----:B------:R-:W-:Y:S01]  /*0660*/  IMAD.WIDE.U32 R12, R2, c[0x0][0x288], R226 ;  /* 0x0000a200020c7a25 */ /* 0x000fe200078e00e2 */
[----:B------:R-:W-:Y:S01]  /*0670*/  UIMAD.WIDE.U32 UR18, UR11, UR4, URZ ;  /* 0x000000040b1272a5 */ /* 0x000fe2000f8e003f */
[-C--:B------:R-:W-:Y:S01]  /*0680*/  LEA.HI R25, R26, R212.reuse, RZ, 0x2 ;  /* 0x000000d41a197211 */ /* 0x080fe200078f10ff */
[----:B------:R-:W-:Y:S01]  /*0690*/  UIMAD UR4, UR16, UR4, URZ ;  /* 0x00000004100472a4 */ /* 0x000fe2000f8e023f */
[----:B------:R-:W-:Y:S01]  /*06a0*/  IMAD R8, R2, c[0x0][0x274], R8 ;  /* 0x00009d0002087a24 */ /* 0x000fe200078e0208 */
[----:B------:R-:W-:Y:S01]  /*06b0*/  IADD3 R6, P2, R12, UR14, RZ ;  /* 0x0000000e0c067c10 */ /* 0x000fe2000ff5e0ff */
[C---:B------:R-:W-:Y:S01]  /*06c0*/  @P0 IMAD.HI.U32 R0, R2.reuse, c[0x0][0x24c], RZ ;  /* 0x0000930002000a27 */ /* 0x040fe200078e00ff */
[----:B------:R-:W-:Y:S01]  /*06d0*/  UIMAD UR4, UR11, UR5, UR4 ;  /* 0x000000050b0472a4 */ /* 0x000fe2000f8e0204 */
[----:B------:R-:W-:Y:S01]  /*06e0*/  LOP3.LUT R12, R25, 0xfffffffc, RZ, 0xc0, !PT ;  /* 0xfffffffc190c7812 */ /* 0x000fe200078ec0ff */
[----:B------:R-:W1:Y:S01]  /*06f0*/  S2R R230, SR_CTAID.Z ;  /* 0x0000000000e67919 */ /* 0x000e620000002700 */
[----:B------:R-:W-:Y:S01]  /*0700*/  IMAD.WIDE.U32 R10, R2, c[0x0][0x270], R226 ;  /* 0x00009c00020a7a25 */ /* 0x000fe200078e00e2 */
[----:B------:R-:W-:Y:S01]  /*0710*/  UIADD3 UR8, UR19, UR4, URZ ;  /* 0x0000000413087290 */ /* 0x000fe2000fffe03f */
[----:B------:R-:W-:Y:S01]  /*0720*/  LEA.HI R16, R26, R212, RZ, 0x3 ;  /* 0x000000d41a107211 */ /* 0x000fe200078f18ff */
[----:B------:R-:W-:Y:S01]  /*0730*/  UIADD3 UR9, UR15, UR9, URZ ;  /* 0x000000090f097290 */ /* 0x000fe2000fffe03f */
[----:B------:R-:W-:Y:S01]  /*0740*/  IMAD.SHL.U32 R9, R237, 0x40, RZ ;  /* 0x00000040ed097824 */ /* 0x000fe200078e00ff */
[----:B------:R-:W-:Y:S01]  /*0750*/  SHF.R.S32.HI R216, RZ, 0x2, R25 ;  /* 0x00000002ffd87819 */ /* 0x000fe20000011419 */
[----:B------:R-:W-:Y:S01]  /*0760*/  IMAD.MOV.U32 R7, RZ, RZ, R2 ;  /* 0x000000ffff077224 */ /* 0x000fe200078e0002 */
[----:B------:R-:W-:Y:S01]  /*0770*/  @P0 SHF.R.U32.HI R7, RZ, c[0x0][0x250], R0 ;  /* 0x00009400ff070a19 */ /* 0x000fe20000011600 */
[----:B------:R-:W-:Y:S01]  /*0780*/  IMAD.IADD R8, R11, 0x1, R8 ;  /* 0x000000010b087824 */ /* 0x000fe200078e0208 */
[----:B------:R-:W-:Y:S01]  /*0790*/  IADD3 R11, P1, P0, R9, UR18, R10 ;  /* 0x00000012090b7c10 */ /* 0x000fe2000f83e00a */
[----:B------:R-:W-:Y:S01]  /*07a0*/  IMAD.IADD R12, R212, 0x1, -R12 ;  /* 0x00000001d40c7824 */ /* 0x000fe200078e0a0c */
[----:B------:R-:W-:Y:S01]  /*07b0*/  SHF.R.S32.HI R0, RZ, 0x1f, R9 ;  /* 0x0000001fff007819 */ /* 0x000fe20000011409 */
[----:B------:R-:W-:Y:S01]  /*07c0*/  IMAD R5, R3, c[0x0][0x288], RZ ;  /* 0x0000a20003057a24 */ /* 0x000fe200078e02ff */
[----:B------:R-:W-:Y:S01]  /*07d0*/  SHF.R.S32.HI R22, RZ, 0x1f, R7 ;  /* 0x0000001fff167819 */ /* 0x000fe20000011407 */
[----:B------:R-:W-:Y:S01]  /*07e0*/  IMAD.SHL.U32 R10, R12, 0x8, RZ ;  /* 0x000000080c0a7824 */ /* 0x000fe200078e00ff */
[----:B------:R-:W-:Y:S01]  /*07f0*/  IADD3.X R8, R0, UR8, R8, P1, P0 ;  /* 0x0000000800087c10 */ /* 0x000fe20008fe0408 */
[----:B------:R-:W-:Y:S01]  /*0800*/  IMAD R5, R2, c[0x0][0x28c], R5 ;  /* 0x0000a30002057a24 */ /* 0x000fe200078e0205 */
[C---:B------:R-:W-:Y:S01]  /*0810*/  LEA R32, P0, R11.reuse, c[0x0][0x258], 0x2 ;  /* 0x000096000b207a11 */ /* 0x040fe200078010ff */
[C---:B------:R-:W-:Y:S01]  /*0820*/  IMAD R28, R22.reuse, c[0x0][0x1e0], RZ ;  /* 0x00007800161c7a24 */ /* 0x040fe200078e02ff */
[----:B------:R-:W-:Y:S01]  /*0830*/  SHF.R.S32.HI R217, RZ, 0x1f, R216 ;  /* 0x0000001fffd97819 */ /* 0x000fe200000114d8 */
[----:B------:R-:W-:Y:S01]  /*0840*/  IMAD R22, R22, c[0x0][0x1b0], RZ ;  /* 0x00006c0016167a24 */ /* 0x000fe200078e02ff */
[----:B------:R-:W-:Y:S01]  /*0850*/  LEA.HI.X R33, R11, c[0x0][0x25c], R8, 0x2, P0 ;  /* 0x000097000b217a11 */ /* 0x000fe200000f1408 */
[C---:B------:R-:W-:Y:S01]  /*0860*/  IMAD R28, R7.reuse, c[0x0][0x1e4], R28 ;  /* 0x00007900071c7a24 */ /* 0x040fe200078e021c */
[----:B------:R-:W-:Y:S01]  /*0870*/  SHF.R.S32.HI R11, RZ, 0x1f, R10 ;  /* 0x0000001fff0b7819 */ /* 0x000fe2000001140a */
[----:B------:R-:W-:Y:S01]  /*0880*/  IMAD R22, R7, c[0x0][0x1b4], R22 ;  /* 0x00006d0007167a24 */ /* 0x000fe200078e0216 */
[----:B------:R-:W-:Y:S01]  /*0890*/  IADD3.X R5, R13, UR9, R5, P2, !PT ;  /* 0x000000090d057c10 */ /* 0x000fe200097fe405 */
[----:B------:R-:W-:Y:S01]  /*08a0*/  IMAD.SHL.U32 R13, R16, 0x8, RZ ;  /* 0x00000008100d7824 */ /* 0x000fe200078e00ff */
[----:B------:R-:W-:Y:S01]  /*08b0*/  ULDC.64 UR6, c[0x0][0x1e8] ;  /* 0x00007a0000067ab9 */ /* 0x000fe20000000a00 */
[C-C-:B------:R-:W-:Y:S01]  /*08c0*/  IMAD.WIDE.U32 R14, R7.reuse, c[0x0][0x1e0], R10.reuse ;  /* 0x00007800070e7a25 */ /* 0x140fe200078e000a */
[----:B------:R-:W-:Y:S01]  /*08d0*/  ULDC.64 UR4, c[0x0][0x1b8] ;  /* 0x00006e0000047ab9 */ /* 0x000fe20000000a00 */
[----:B------:R-:W-:Y:S01]  /*08e0*/  IADD3 R209, R10, 0x40, RZ ;  /* 0x000000400ad17810 */ /* 0x000fe20007ffe0ff */
[----:B------:R-:W-:Y:S01]  /*08f0*/  UIMAD UR6, UR16, UR6, URZ ;  /* 0x00000006100672a4 */ /* 0x000fe2000f8e023f */
[----:B------:R-:W-:Y:S01]  /*0900*/  IMAD.WIDE.U32 R34, R7, c[0x0][0x1b0], R10 ;  /* 0x00006c0007227a25 */ /* 0x000fe200078e000a */
[----:B------:R-:W-:Y:S01]  /*0910*/  LEA.HI R7, R25, R216, RZ, 0x1 ;  /* 0x000000d819077211 */ /* 0x000fe200078f08ff */
[----:B------:R-:W-:Y:S01]  /*0920*/  UIMAD UR4, UR16, UR4, URZ ;  /* 0x00000004100472a4 */ /* 0x000fe2000f8e023f */
[----:B------:R-:W-:Y:S01]  /*0930*/  LOP3.LUT R13, R13, 0xc0, RZ, 0xc0, !PT ;  /* 0x000000c00d0d7812 */ /* 0x000fe200078ec0ff */
[----:B------:R-:W-:Y:S01]  /*0940*/  IMAD R18, R217, c[0x0][0x178], RZ ;  /* 0x00005e00d9127a24 */ /* 0x000fe200078e02ff */
[----:B------:R-:W-:Y:S01]  /*0950*/  LOP3.LUT R7, R7, 0x7fffffe, RZ, 0xc0, !PT ;  /* 0x07fffffe07077812 */ /* 0x000fe200078ec0ff */
[----:B------:R-:W-:Y:S01]  /*0960*/  IMAD.IADD R29, R15, 0x1, R28 ;  /* 0x000000010f1d7824 */ /* 0x000fe200078e021c */
[----:B------:R-:W-:Y:S01]  /*0970*/  LEA.HI R15, R26, R212, RZ, 0x5 ;  /* 0x000000d41a0f7211 */ /* 0x000fe200078f28ff */
[C---:B------:R-:W-:Y:S01]  /*0980*/  IMAD R18, R216.reuse, c[0x0][0x17c], R18 ;  /* 0x00005f00d8127a24 */ /* 0x040fe200078e0212 */
[----:B------:R-:W-:Y:S01]  /*0990*/  SHF.R.U32.HI R4, RZ, 0x3, R13 ;  /* 0x00000003ff047819 */ /* 0x000fe2000001160d */
[C---:B------:R-:W-:Y:S01]  /*09a0*/  IMAD.WIDE.U32 R30, R216.reuse, c[0x0][0x178], R10 ;  /* 0x00005e00d81e7a25 */ /* 0x040fe200078e000a */
[----:B------:R-:W-:Y:S01]  /*09b0*/  LOP3.LUT R13, R13, 0x18, R10, 0xf8, !PT ;  /* 0x000000180d0d7812 */ /* 0x000fe200078ef80a */
[----:B------:R-:W-:Y:S01]  /*09c0*/  UIMAD UR6, UR11, UR7, UR6 ;  /* 0x000000070b0672a4 */ /* 0x000fe2000f8e0206 */
[----:B------:R-:W-:Y:S01]  /*09d0*/  SHF.R.S32.HI R24, RZ, 0x5, R15 ;  /* 0x00000005ff187819 */ /* 0x000fe2000001140f */
[----:B------:R-:W-:Y:S01]  /*09e0*/  IMAD.MOV.U32 R28, RZ, RZ, R14 ;  /* 0x000000ffff1c7224 */ /* 0x000fe200078e000e */
[----:B------:R-:W-:Y:S01]  /*09f0*/  LOP3.LUT R4, R13, R4, RZ, 0x3c, !PT ;  /* 0x000000040d047212 */ /* 0x000fe200078e3cff */
[----:B------:R-:W-:Y:S01]  /*0a00*/  IMAD.IADD R23, R35, 0x1, R22 ;  /* 0x0000000123177824 */ /* 0x000fe200078e0216 */
[----:B------:R-:W-:Y:S01]  /*0a10*/  UIMAD UR4, UR11, UR5, UR4 ;  /* 0x000000050b0472a4 */ /* 0x000fe2000f8e0204 */
[----:B------:R-:W-:Y:S01]  /*0a20*/  IMAD.IADD R7, R216, 0x1, -R7 ;  /* 0x00000001d8077824 */ /* 0x000fe200078e0a07 */
[----:B------:R-:W-:Y:S01]  /*0a30*/  UMOV UR7, 0x6 ;  /* 0x0000000600077882 */ /* 0x000fe20000000000 */
[----:B------:R-:W-:Y:S01]  /*0a40*/  IMAD.U32 R20, RZ, RZ, UR10 ;  /* 0x0000000aff147e24 */ /* 0x000fe2000f8e00ff */
[----:B------:R-:W-:Y:S01]  /*0a50*/  ISETP.GE.AND P3, PT, R10, c[0x0][0x1cc], PT ;  /* 0x000073000a007a0c */ /* 0x000fe20003f66270 */
[----:B------:R-:W-:Y:S01]  /*0a60*/  IMAD.MOV.U32 R22, RZ, RZ, R34 ;  /* 0x000000ffff167224 */ /* 0x000fe200078e0022 */
[----:B------:R-:W-:Y:S01]  /*0a70*/  SHF.R.S32.HI R25, RZ, 0x1f, R25 ;  /* 0x0000001fff197819 */ /* 0x000fe20000011419 */
[----:B------:R-:W-:Y:S01]  /*0a80*/  IMAD.IADD R19, R31, 0x1, R18 ;  /* 0x000000011f137824 */ /* 0x000fe200078e0212 */
[----:B------:R-:W-:Y:S01]  /*0a90*/  LEA.HI R206, R26, R212, RZ, 0x7 ;  /* 0x000000d41ace7211 */ /* 0x000fe200078f38ff */
[----:B------:R-:W-:Y:S01]  /*0aa0*/  IMAD.MOV.U32 R18, RZ, RZ, R30 ;  /* 0x000000ffff127224 */ /* 0x000fe200078e001e */
[----:B------:R-:W-:Y:S01]  /*0ab0*/  LEA.HI R25, R25, R216, RZ, 0x3 ;  /* 0x000000d819197211 */ /* 0x000fe200078f18ff */
[----:B-1----:R-:W-:Y:S01]  /*0ac0*/  IMAD.WIDE.U32 R28, R230, c[0x0][0x1e8], R28 ;  /* 0x00007a00e61c7a25 */ /* 0x002fe200078e001c */
[----:B------:R-:W-:-:S03]  /*0ad0*/  SHF.R.U32.HI R206, RZ, 0x4, R206 ;  /* 0x00000004ffce7819 */ /* 0x000fc600000116ce */
[----:B------:R-:W-:Y:S02]  /*0ae0*/  IMAD R7, R24, 0x8, R7 ;  /* 0x0000000818077824 */ /* 0x000fe400078e0207 */
[----:B------:R-:W-:-:S04]  /*0af0*/  IMAD.WIDE R20, R20, 0x80, R216 ;  /* 0x0000008014147825 */ /* 0x000fc800078e02d8 */
[----:B------:R-:W-:-:S04]  /*0b00*/  IMAD.WIDE.U32 R22, R230, c[0x0][0x1b8], R22 ;  /* 0x00006e00e6167a25 */ /* 0x000fc800078e0016 */
[----:B------:R-:W-:Y:S01]  /*0b10*/  IMAD.WIDE.U32 R36, R2, c[0x0][0x180], R18 ;  /* 0x0000600002247a25 */ /* 0x000fe200078e0012 */
[----:B------:R-:W-:Y:S01]  /*0b20*/  IADD3 R19, R29, UR6, RZ ;  /* 0x000000061d137c10 */ /* 0x000fe2000fffe0ff */
[----:B------:R-:W-:Y:S01]  /*0b30*/  ULDC UR6, c[0x0][0x198] ;  /* 0x0000660000067ab9 */ /* 0x000fe20000000800 */
[----:B------:R-:W-:Y:S01]  /*0b40*/  IADD3 R29, R23, UR4, RZ ;  /* 0x00000004171d7c10 */ /* 0x000fe2000fffe0ff */
[----:B------:R-:W-:Y:S01]  /*0b50*/  IMAD.U32 R7, R7, 0x20, R4 ;  /* 0x0000002007077824 */ /* 0x000fe200078e0004 */
[----:B------:R-:W-:Y:S01]  /*0b60*/  ULDC.64 UR4, c[0x0][0x208] ;  /* 0x0000820000047ab9 */ /* 0x000fe20000000a00 */
[----:B------:R-:W-:Y:S01]  /*0b70*/  IMAD.MOV.U32 R18, RZ, RZ, R28 ;  /* 0x000000ffff127224 */ /* 0x000fe200078e001c */
[----:B------:R-:W-:Y:S01]  /*0b80*/  USHF.L.U64.HI UR7, UR4, UR7, UR5 ;  /* 0x0000000704077299 */ /* 0x000fe20008010205 */
[----:B------:R-:W-:Y:S01]  /*0b90*/  IMAD R4, R21, c[0x0][0x1d8], RZ ;  /* 0x0000760015047a24 */ /* 0x000fe200078e02ff */
[----:B------:R-:W-:Y:S01]  /*0ba0*/  USHF.L.U32 UR17, UR4, 0x6, URZ ;  /* 0x0000000604117899 */ /* 0x000fe2000800063f */
[----:B------:R-:W-:Y:S01]  /*0bb0*/  IMAD.WIDE.U32 R18, R20, c[0x0][0x1d8], R18 ;  /* 0x0000760014127a25 */ /* 0x000fe200078e0012 */
[----:B------:R-:W-:-:S02]  /*0bc0*/  UIADD3 UR6, -UR12, UR6, URZ ;  /* 0x000000060c067290 */ /* 0x000fc4000fffe13f */
[----:B------:R-:W-:Y:S01]  /*0bd0*/  ULDC.64 UR4, c[0x0][0x188] ;  /* 0x0000620000047ab9 */ /* 0x000fe20000000a00 */
[----:B------:R-:W-:Y:S01]  /*0be0*/  IMAD R4, R20, c[0x0][0x1dc], R4 ;  /* 0x0000770014047a24 */ /* 0x000fe200078e0204 */
[----:B------:R-:W-:Y:S01]  /*0bf0*/  UIMAD UR4, UR16, UR4, URZ ;  /* 0x00000004100472a4 */ /* 0x000fe2000f8e023f */
[----:B------:R-:W-:Y:S02]  /*0c00*/  IMAD R224, R3, c[0x0][0x180], RZ ;  /* 0x0000600003e07a24 */ /* 0x000fe400078e02ff */
[----:B------:R-:W-:Y:S01]  /*0c10*/  IMAD.IADD R4, R19, 0x1, R4 ;  /* 0x0000000113047824 */ /* 0x000fe200078e0204 */
[----:B------:R-:W-:Y:S01]  /*0c20*/  SHF.R.S32.HI R19, RZ, 0x1f, R237 ;  /* 0x0000001fff137819 */ /* 0x000fe200000114ed */
[----:B------:R-:W-:Y:S01]  /*0c30*/  IMAD R224, R2, c[0x0][0x184], R224 ;  /* 0x0000610002e07a24 */ /* 0x000fe200078e02e0 */
[----:B------:R-:W-:Y:S01]  /*0c40*/  UIMAD UR4, UR11, UR5, UR4 ;  /* 0x000000050b0472a4 */ /* 0x000fe2000f8e0204 */
[----:B------:R-:W-:Y:S02]  /*0c50*/  IMAD R14, R237, UR7, RZ ;  /* 0x00000007ed0e7c24 */ /* 0x000fe4000f8e02ff */
[----:B------:R-:W-:-:S02]  /*0c60*/  IMAD.IADD R225, R37, 0x1, R224 ;  /* 0x0000000125e17824 */ /* 0x000fc400078e02e0 */
[----:B------:R-:W-:Y:S01]  /*0c70*/  IMAD.MOV.U32 R28, RZ, RZ, R22 ;  /* 0x000000ffff1c7224 */ /* 0x000fe200078e0016 */
[C---:B------:R-:W-:Y:S01]  /*0c80*/  LEA R22, P0, R18.reuse, c[0x0][0x1c0], 0x1 ;  /* 0x0000700012167a11 */ /* 0x040fe200078008ff */
[----:B------:R-:W-:Y:S02]  /*0c90*/  IMAD R13, R21, c[0x0][0x1a8], RZ ;  /* 0x00006a00150d7a24 */ /* 0x000fe400078e02ff */
[C---:B------:R-:W-:Y:S01]  /*0ca0*/  IMAD R14, R19.reuse, UR17, R14 ;  /* 0x00000011130e7c24 */ /* 0x040fe2000f8e020e */
[----:B------:R-:W-:Y:S01]  /*0cb0*/  LEA.HI.X R23, R18, c[0x0][0x1c4], R4, 0x1, P0 ;  /* 0x0000710012177a11 */ /* 0x000fe200000f0c04 */
[----:B------:R-:W-:Y:S02]  /*0cc0*/  IMAD.MOV.U32 R224, RZ, RZ, R36 ;  /* 0x000000ffffe07224 */ /* 0x000fe400078e0024 */
[----:B------:R-:W-:Y:S02]  /*0cd0*/  IMAD R19, R19, c[0x0][0x178], RZ ;  /* 0x00005e0013137a24 */ /* 0x000fe400078e02ff */
[----:B------:R-:W-:-:S02]  /*0ce0*/  IMAD R13, R20, c[0x0][0x1ac], R13 ;  /* 0x00006b00140d7a24 */ /* 0x000fc400078e020d */
[----:B------:R-:W-:-:S04]  /*0cf0*/  IMAD.WIDE.U32 R28, R20, c[0x0][0x1a8], R28 ;  /* 0x00006a00141c7a25 */ /* 0x000fc800078e001c */
[----:B------:R-:W-:Y:S01]  /*0d00*/  IMAD.WIDE.U32 R20, R237, c[0x0][0x178], RZ ;  /* 0x00005e00ed147a25 */ /* 0x000fe200078e00ff */
[----:B------:R-:W-:-:S03]  /*0d10*/  LEA R38, P1, R28, c[0x0][0x190], 0x1 ;  /* 0x000064001c267a11 */ /* 0x000fc600078208ff */
[----:B------:R-:W-:Y:S02]  /*0d20*/  IMAD R19, R237, c[0x0][0x17c], R19 ;  /* 0x00005f00ed137a24 */ /* 0x000fe400078e0213 */
[----:B------:R-:W-:-:S04]  /*0d30*/  IMAD.WIDE.U32 R224, R230, c[0x0][0x188], R224 ;  /* 0x00006200e6e07a25 */ /* 0x000fc800078e00e0 */
[----:B------:R-:W-:Y:S01]  /*0d40*/  IMAD.MOV.U32 R8, RZ, RZ, c[0x0][0x1d8] ;  /* 0x00007600ff087624 */ /* 0x000fe200078e00ff */
[----:B------:R-:W-:Y:S01]  /*0d50*/  IADD3 R208, R225, UR4, RZ ;  /* 0x00000004e1d07c10 */ /* 0x000fe2000fffe0ff */
[----:B------:R-:W-:Y:S01]  /*0d60*/  IMAD.IADD R13, R29, 0x1, R13 ;  /* 0x000000011d0d7824 */ /* 0x000fe200078e020d */
[----:B------:R-:W-:Y:S01]  /*0d70*/  LEA R17, P0, R20, R224, 0x6 ;  /* 0x000000e014117211 */ /* 0x000fe200078030ff */
[----:B------:R-:W-:Y:S01]  /*0d80*/  IMAD.IADD R19, R21, 0x1, R19 ;  /* 0x0000000115137824 */ /* 0x000fe200078e0213 */
[----:B------:R-:W-:Y:S01]  /*0d90*/  LEA R18, P2, R8, R22, 0x7 ;  /* 0x0000001608127211 */ /* 0x000fe200078438ff */
[----:B------:R-:W-:Y:S01]  /*0da0*/  IMAD.MOV.U32 R4, RZ, RZ, c[0x0][0x1dc] ;  /* 0x00007700ff047624 */ /* 0x000fe200078e00ff */
[----:B------:R-:W-:Y:S01]  /*0db0*/  LEA.HI.X R39, R28, c[0x0][0x194], R13, 0x1, P1 ;  /* 0x000065001c277a11 */ /* 0x000fe200008f0c0d */
[----:B------:R-:W-:Y:S01]  /*0dc0*/  IMAD R30, R217, c[0x0][0x208], RZ ;  /* 0x00008200d91e7a24 */ /* 0x000fe200078e02ff */
[----:B------:R-:W-:Y:S01]  /*0dd0*/  LEA.HI.X R13, R20, R208, R19, 0x6, P0 ;  /* 0x000000d0140d7211 */ /* 0x000fe200000f3413 */
[----:B------:R-:W-:Y:S01]  /*0de0*/  IMAD.WIDE.U32 R34, R216, c[0x0][0x208], R10 ;  /* 0x00008200d8227a25 */ /* 0x000fe200078e000a */
[----:B------:R-:W-:Y:S01]  /*0df0*/  LEA.HI.X R19, R8, R23, R4, 0x7, P2 ;  /* 0x0000001708137211 */ /* 0x000fe200010f3c04 */
[----:B------:R-:W-:Y:S01]  /*0e00*/  ULDC.64 UR4, c[0x0][0x218] ;  /* 0x0000860000047ab9 */ /* 0x000fe20000000a00 */
[----:B------:R-:W-:Y:S01]  /*0e10*/  LEA.HI R20, R26, R212, RZ, 0x4 ;  /* 0x000000d41a147211 */ /* 0x000fe200078f20ff */
[----:B------:R-:W-:Y:S01]  /*0e20*/  IMAD.MOV.U32 R8, RZ, RZ, c[0x0][0x1a8] ;  /* 0x00006a00ff087624 */ /* 0x000fe200078e00ff */
[----:B------:R-:W-:Y:S01]  /*0e30*/  UIMAD UR4, UR16, UR4, URZ ;  /* 0x00000004100472a4 */ /* 0x000fe2000f8e023f */
[----:B------:R-:W-:-:S02]  /*0e40*/  IMAD R30, R216, c[0x0][0x20c], R30 ;  /* 0x00008300d81e7a24 */ /* 0x000fc400078e021e */
[----:B------:R-:W-:Y:S01]  /*0e50*/  IMAD.MOV.U32 R4, RZ, RZ, c[0x0][0x1ac] ;  /* 0x00006b00ff047624 */ /* 0x000fe200078e00ff */
[C---:B------:R-:W-:Y:S01]  /*0e60*/  LEA R36, P1, R8.reuse, R38, 0x7 ;  /* 0x0000002608247211 */ /* 0x040fe200078238ff */
[----:B------:R-:W-:Y:S01]  /*0e70*/  IMAD.IADD R31, R35, 0x1, R30 ;  /* 0x00000001231f7824 */ /* 0x000fe200078e021e */
[----:B------:R-:W-:Y:S01]  /*0e80*/  UIMAD UR4, UR11, UR5, UR4 ;  /* 0x000000050b0472a4 */ /* 0x000fe2000f8e0204 */
[----:B------:R-:W-:Y:S01]  /*0e90*/  IMAD.MOV.U32 R30, RZ, RZ, R34 ;  /* 0x000000ffff1e7224 */ /* 0x000fe200078e0022 */
[----:B------:R-:W-:Y:S01]  /*0ea0*/  LEA.HI.X R37, R8, R39, R4, 0x7, P1 ;  /* 0x0000002708257211 */ /* 0x000fe200008f3c04 */
[----:B------:R-:W-:Y:S01]  /*0eb0*/  IMAD R218, R3, c[0x0][0x210], RZ ;  /* 0x0000840003da7a24 */ /* 0x000fe200078e02ff */
[----:B------:R-:W-:Y:S01]  /*0ec0*/  IADD3 R8, R10, 0x20, RZ ;  /* 0x000000200a087810 */ /* 0x000fe20007ffe0ff */
[----:B------:R-:W-:Y:S01]  /*0ed0*/  IMAD.WIDE.U32 R30, R2, c[0x0][0x210], R30 ;  /* 0x00008400021e7a25 */ /* 0x000fe200078e001e */
[----:B------:R-:W-:Y:S02]  /*0ee0*/  IADD3 R4, -R216, UR6, RZ ;  /* 0x00000006d8047c10 */ /* 0x000fe4000fffe1ff */
[----:B------:R-:W-:Y:S01]  /*0ef0*/  ISETP.GE.AND P2, PT, R8, c[0x0][0x1cc], PT ;  /* 0x0000730008007a0c */ /* 0x000fe20003f46270 */
[----:B------:R-:W-:Y:S01]  /*0f00*/  IMAD R218, R2, c[0x0][0x214], R218 ;  /* 0x0000850002da7a24 */ /* 0x000fe200078e02da */
[----:B------:R-:W-:Y:S01]  /*0f10*/  ISETP.GE.AND P1, PT, R209, c[0x0][0x1cc], PT ;  /* 0x00007300d1007a0c */ /* 0x000fe20003f26270 */
[----:B------:R-:W-:Y:S01]  /*0f20*/  IMAD.SHL.U32 R7, R7, 0x2, RZ ;  /* 0x0000000207077824 */ /* 0x000fe200078e00ff */
[C---:B------:R-:W-:Y:S01]  /*0f30*/  ISETP.LT.OR P6, PT, R4.reuse, 0x1, P3 ;  /* 0x000000010400780c */ /* 0x040fe20001fc1670 */
[----:B------:R-:W-:Y:S01]  /*0f40*/  IMAD.IADD R219, R31, 0x1, R218 ;  /* 0x000000011fdb7824 */ /* 0x000fe200078e02da */
[C---:B------:R-:W-:Y:S01]  /*0f50*/  ISETP.LT.OR P5, PT, R4.reuse, 0x1, P2 ;  /* 0x000000010400780c */ /* 0x040fe200017a1670 */
[----:B------:R-:W-:Y:S01]  /*0f60*/  IMAD.MOV.U32 R218, RZ, RZ, R30 ;  /* 0x000000ffffda7224 */ /* 0x000fe200078e001e */
[C---:B------:R-:W-:Y:S01]  /*0f70*/  ISETP.LT.OR P4, PT, R4.reuse, 0x1, P1 ;  /* 0x000000010400780c */ /* 0x040fe20000f81670 */
[----:B------:R-:W-:Y:S01]  /*0f80*/  IMAD.MOV.U32 R205, RZ, RZ, 0x10 ;  /* 0x00000010ffcd7424 */ /* 0x000fe200078e00ff */
[----:B------:R-:W-:Y:S01]  /*0f90*/  ISETP.LT.OR P3, PT, R4, 0x41, P3 ;  /* 0x000000410400780c */ /* 0x000fe20001f61670 */
[----:B------:R-:W-:Y:S01]  /*0fa0*/  IMAD.WIDE.U32 R218, R230, c[0x0][0x218], R218 ;  /* 0x00008600e6da7a25 */ /* 0x000fe200078e00da */
[----:B------:R-:W-:-:S02]  /*0fb0*/  ISETP.LT.OR P2, PT, R4, 0x41, P2 ;  /* 0x000000410400780c */ /* 0x000fc40001741670 */
[----:B------:R-:W-:Y:S01]  /*0fc0*/  ISETP.LT.OR P1, PT, R4, 0x41, P1 ;  /* 0x000000410400780c */ /* 0x000fe20000f21670 */
[----:B------:R-:W-:Y:S01]  /*0fd0*/  IMAD.MOV.U32 R214, RZ, RZ, R218 ;  /* 0x000000ffffd67224 */ /* 0x000fe200078e00da */
[----:B------:R-:W-:Y:S01]  /*0fe0*/  LEA R34, P0, R17, c[0x0][0x160], 0x1 ;  /* 0x0000580011227a11 */ /* 0x000fe200078008ff */
[----:B------:R-:W-:Y:S01]  /*0ff0*/  @!PT LDS RZ, [RZ] ;  /* 0x00000000fffff984 */ /* 0x000fe20000000800 */
[----:B------:R-:W-:Y:S01]  /*1000*/  @!PT LDS RZ, [RZ] ;  /* 0x00000000fffff984 */ /* 0x000fe20000000800 */
[----:B------:R-:W-:Y:S01]  /*1010*/  @!PT LDS RZ, [RZ] ;  /* 0x00000000fffff984 */ /* 0x000fe20000000800 */
[----:B------:R1:W-:Y:S01]  /*1020*/  LDGSTS.E.BYPASS.LTC128B.128 [R7+0x6080], [R22.64], !P6 ;  /* 0x0608000016077fae */ /* 0x0003e2000f101d54 */
[----:B------:R-:W-:Y:S02]  /*1030*/  IADD3 R215, R219, UR4, RZ ;  /* 0x00000004dbd77c10 */ /* 0x000fe4000fffe0ff */
[----:B------:R-:W-:Y:S01]  /*1040*/  LEA.HI.X R35, R17, c[0x0][0x164], R13, 0x1, P0 ;  /* 0x0000590011237a11 */ /* 0x000fe200000f0c0d */
[----:B------:R1:W-:Y:S01]  /*1050*/  LDGSTS.E.BYPASS.LTC128B.128 [R7+0x8080], [R22.64+0x40], !P5 ;  /* 0x0808004016077fae */ /* 0x0003e2000e901d54 */
[----:B------:R-:W-:Y:S01]  /*1060*/  SHF.R.S32.HI R17, RZ, 0x4, R20 ;  /* 0x00000004ff117819 */ /* 0x000fe20000011414 */
[----:B------:R-:W-:Y:S01]  /*1070*/  IMAD.WIDE.U32 R28, R237, UR17, R214 ;  /* 0x00000011ed1c7c25 */ /* 0x000fe2000f8e00d6 */
[----:B------:R-:W-:Y:S01]  /*1080*/  ISETP.GE.AND P5, PT, R10, c[0x0][0x1fc], PT ;  /* 0x00007f000a007a0c */ /* 0x000fe20003fa6270 */
[----:B------:R1:W-:Y:S01]  /*1090*/  LDGSTS.E.BYPASS.LTC128B.128 [R7+0xa080], [R22.64+0x80], !P4 ;  /* 0x0a08008016077fae */ /* 0x0003e2000e101d54 */
[----:B------:R-:W-:Y:S01]  /*10a0*/  LEA.HI R13, R20, R17, RZ, 0x1 ;  /* 0x00000011140d7211 */ /* 0x000fe200078f08ff */
[----:B------:R-:W-:Y:S01]  /*10b0*/  IMAD.IADD R14, R29, 0x1, R14 ;  /* 0x000000011d0e7824 */ /* 0x000fe200078e020e */
[----:B------:R-:W-:Y:S01]  /*10c0*/  LEA R30, P0, R28, c[0x0][0x1f0], 0x1 ;  /* 0x00007c001c1e7a11 */ /* 0x000fe200078008ff */
[----:B------:R2:W-:Y:S01]  /*10d0*/  LDGSTS.E.BYPASS.LTC128B.128 [R7+0x7080], [R18.64], !P3 ;  /* 0x0708000012077fae */ /* 0x0005e2000d901d54 */
[----:B------:R-:W-:-:S02]  /*10e0*/  ISETP.GE.AND P3, PT, R209, c[0x0][0x16c], PT ;  /* 0x00005b00d1007a0c */ /* 0x000fc40003f66270 */
[----:B------:R-:W-:Y:S01]  /*10f0*/  LOP3.LUT R13, R13, 0xfffffffe, RZ, 0xc0, !PT ;  /* 0xfffffffe0d0d7812 */ /* 0x000fe200078ec0ff */
[----:B------:R2:W-:Y:S01]  /*1100*/  LDGSTS.E.BYPASS.LTC128B.128 [R7+0x9080], [R18.64+0x40], !P2 ;  /* 0x0908004012077fae */ /* 0x0005e2000d101d54 */
[----:B------:R-:W-:Y:S02]  /*1110*/  LEA.HI.X R31, R28, c[0x0][0x1f4], R14, 0x1, P0 ;  /* 0x00007d001c1f7a11 */ /* 0x000fe400000f0c0e */
[C---:B------:R-:W-:Y:S01]  /*1120*/  ISETP.GE.AND P2, PT, R10.reuse, c[0x0][0x19c], PT ;  /* 0x000067000a007a0c */ /* 0x040fe20003f46270 */
[----:B------:R2:W-:Y:S01]  /*1130*/  LDGSTS.E.BYPASS.LTC128B.128 [R7+0xb080], [R18.64+0x80], !P1 ;  /* 0x0b08008012077fae */ /* 0x0005e2000c901d54 */
[----:B------:R-:W-:Y:S01]  /*1140*/  ISETP.GE.AND P1, PT, R10, c[0x0][0x16c], PT ;  /* 0x00005b000a007a0c */ /* 0x000fe20003f26270 */
[----:B------:R-:W-:Y:S01]  /*1150*/  IMAD.IADD R13, R17, 0x1, -R13 ;  /* 0x00000001110d7824 */ /* 0x000fe200078e0a0d */
[----:B------:R-:W-:Y:S02]  /*1160*/  ISETP.GE.AND P4, PT, R209, c[0x0][0x19c], PT ;  /* 0x00006700d1007a0c */ /* 0x000fe40003f86270 */
[----:B------:R-:W-:Y:S01]  /*1170*/  SEL R210, RZ, 0x1, P1 ;  /* 0x00000001ffd27807 */ /* 0x000fe20000800000 */
[----:B------:R-:W-:Y:S01]  /*1180*/  IMAD.SHL.U32 R207, R13, 0x8, RZ ;  /* 0x000000080dcf7824 */ /* 0x000fe200078e00ff */
[----:B------:R-:W-:-:S02]  /*1190*/  ISETP.GE.AND P1, PT, R8, c[0x0][0x19c], PT ;  /* 0x0000670008007a0c */ /* 0x000fc40003f26270 */
[----:B------:R-:W-:Y:S02]  /*11a0*/  IADD3 R14, P0, R9, R6, RZ ;  /* 0x00000006090e7210 */ /* 0x000fe40007f1e0ff */
[----:B------:R-:W-:Y:S02]  /*11b0*/  LOP3.LUT R20, R20, 0xfffffff0, RZ, 0xc0, !PT ;  /* 0xfffffff014147812 */ /* 0x000fe400078ec0ff */
[----:B------:R-:W-:Y:S01]  /*11c0*/  ISETP.LT.OR P6, PT, R4, 0x1, P2 ;  /* 0x000000010400780c */ /* 0x000fe200017c1670 */
[----:B------:R-:W-:Y:S01]  /*11d0*/  IMAD.X R0, R0, 0x1, R5, P0 ;  /* 0x0000000100007824 */ /* 0x000fe200000e0605 */
[----:B-1----:R-:W-:Y:S01]  /*11e0*/  LOP3.LUT R22, R16, 0xfffffff8, RZ, 0xc0, !PT ;  /* 0xfffffff810167812 */ /* 0x002fe200078ec0ff */
[----:B------:R-:W-:Y:S01]  /*11f0*/  IMAD.IADD R20, R212, 0x1, -R20 ;  /* 0x00000001d4147824 */ /* 0x000fe200078e0a14 */
[----:B------:R-:W-:Y:S02]  /*1200*/  ISETP.LT.OR P2, PT, R4, 0x41, P2 ;  /* 0x000000410400780c */ /* 0x000fe40001741670 */
[----:B------:R-:W-:Y:S01]  /*1210*/  LEA R28, P0, R14, c[0x0][0x280], 0x2 ;  /* 0x0000a0000e1c7a11 */ /* 0x000fe200078010ff */
[----:B------:R-:W-:Y:S01]  /*1220*/  IMAD.IADD R22, R212, 0x1, -R22 ;  /* 0x00000001d4167824 */ /* 0x000fe200078e0a16 */
[----:B------:R-:W-:-:S02]  /*1230*/  LEA.HI R23, R20, R20, RZ, 0x1 ;  /* 0x0000001414177211 */ /* 0x000fc400078f08ff */
[----:B------:R-:W-:Y:S02]  /*1240*/  LEA.HI.X R29, R14, c[0x0][0x284], R0, 0x2, P0 ;  /* 0x0000a1000e1d7a11 */ /* 0x000fe400000f1400 */
[----:B------:R-:W-:Y:S01]  /*1250*/  LEA.HI R21, R22, R22, RZ, 0x1 ;  /* 0x0000001616157211 */ /* 0x000fe200078f08ff */
[----:B------:R1:W-:Y:S01]  /*1260*/  LDGSTS.E.BYPASS.LTC128B.128 [R7+0x80], [R38.64], !P6 ;  /* 0x0008000026077fae */ /* 0x0003e2000f101d54 */
[----:B--2---:R-:W-:Y:S02]  /*1270*/  SEL R19, RZ, 0x4, P3 ;  /* 0x00000004ff137807 */ /* 0x004fe40001800000 */
[----:B------:R-:W-:Y:S02]  /*1280*/  ISETP.GE.AND P3, PT, R8, c[0x0][0x1fc], PT ;  /* 0x00007f0008007a0c */ /* 0x000fe40003f66270 */
[----:B------:R-:W-:Y:S02]  /*1290*/  SEL R18, RZ, 0x1, P5 ;  /* 0x00000001ff127807 */ /* 0x000fe40002800000 */
[----:B------:R-:W-:-:S02]  /*12a0*/  SEL R17, RZ, 0xffffffff, P3 ;  /* 0xffffffffff117807 */ /* 0x000fc40001800000 */
[C---:B------:R-:W-:Y:S02]  /*12b0*/  ISETP.LT.OR P5, PT, R4.reuse, 0x1, P1 ;  /* 0x000000010400780c */ /* 0x040fe40000fa1670 */
[C---:B------:R-:W-:Y:S01]  /*12c0*/  ISETP.LT.OR P3, PT, R4.reuse, 0x1, P4 ;  /* 0x000000010400780c */ /* 0x040fe20002761670 */
[----:B------:R-:W-:Y:S01]  /*12d0*/  IMAD.SHL.U32 R17, R17, 0x2, RZ ;  /* 0x0000000211117824 */ /* 0x000fe200078e00ff */
[C---:B------:R-:W-:Y:S02]  /*12e0*/  ISETP.LT.OR P1, PT, R4.reuse, 0x41, P1 ;  /* 0x000000410400780c */ /* 0x040fe40000f21670 */
[----:B------:R-:W-:Y:S02]  /*12f0*/  ISETP.LT.OR P4, PT, R4, 0x41, P4 ;  /* 0x000000410400780c */ /* 0x000fe40002781670 */
[----:B------:R-:W-:Y:S02]  /*1300*/  LEA.HI R4, R26, R212, RZ, 0x6 ;  /* 0x000000d41a047211 */ /* 0x000fe400078f30ff */
[----:B------:R-:W-:-:S02]  /*1310*/  LOP3.LUT R27, R21, 0x7fffffe, RZ, 0xc0, !PT ;  /* 0x07fffffe151b7812 */ /* 0x000fc400078ec0ff */
[----:B------:R-:W-:Y:S01]  /*1320*/  SHF.R.S32.HI R4, RZ, 0x6, R4 ;  /* 0x00000006ff047819 */ /* 0x000fe20000011404 */
[----:B------:R1:W-:Y:S01]  /*1330*/  LDGSTS.E.BYPASS.LTC128B.128 [R7+0x2080], [R38.64+0x40], !P5 ;  /* 0x0208004026077fae */ /* 0x0003e2000e901d54 */
[----:B------:R-:W-:Y:S01]  /*1340*/  SHF.R.S32.HI R14, RZ, 0x1f, R20 ;  /* 0x0000001fff0e7819 */ /* 0x000fe20000011414 */
[----:B------:R-:W-:Y:S01]  /*1350*/  IMAD.IADD R27, R22, 0x1, -R27 ;  /* 0x00000001161b7824 */ /* 0x000fe200078e0a1b */
[----:B------:R-:W-:Y:S01]  /*1360*/  LOP3.LUT R202, R23, 0x7fffffe, RZ, 0xc0, !PT ;  /* 0x07fffffe17ca7812 */ /* 0x000fe200078ec0ff */
[----:B------:R-:W-:Y:S01]  /*1370*/  IMAD R204, R13, 0x4, R4 ;  /* 0x000000040dcc7824 */ /* 0x000fe200078e0204 */
[----:B------:R-:W-:Y:S01]  /*1380*/  LEA.HI R14, R14, R20, RZ, 0x3 ;  /* 0x000000140e0e7211 */ /* 0x000fe200078f18ff */
[----:B------:R1:W-:Y:S01]  /*1390*/  LDGSTS.E.BYPASS.LTC128B.128 [R7+0x4080], [R38.64+0x80], !P3 ;  /* 0x0408008026077fae */ /* 0x0003e2000d901d54 */
[----:B------:R-:W-:Y:S01]  /*13a0*/  ISETP.GE.AND P0, PT, R8, c[0x0][0x16c], PT ;  /* 0x00005b0008007a0c */ /* 0x000fe20003f06270 */
[----:B------:R-:W-:Y:S01]  /*13b0*/  IMAD R204, R204, 0x8, R27 ;  /* 0x00000008cccc7824 */ /* 0x000fe200078e021b */
[----:B------:R-:W-:Y:S01]  /*13c0*/  SHF.R.S32.HI R27, RZ, 0x3, R14 ;  /* 0x00000003ff1b7819 */ /* 0x000fe2000001140e */
[----:B------:R-:W-:Y:S01]  /*13d0*/  IMAD.IADD R202, R20, 0x1, -R202 ;  /* 0x0000000114ca7824 */ /* 0x000fe200078e0aca */
[----:B------:R-:W-:Y:S01]  /*13e0*/  LOP3.LUT R14, R14, 0xfffffff8, RZ, 0xc0, !PT ;  /* 0xfffffff80e0e7812 */ /* 0x000fe200078ec0ff */
[----:B------:R1:W-:Y:S01]  /*13f0*/  LDGSTS.E.BYPASS.LTC128B.128 [R7+0x1080], [R36.64], !P2 ;  /* 0x0108000024077fae */ /* 0x0003e2000d101d54 */
[----:B------:R-:W-:Y:S01]  /*1400*/  ISETP.GE.AND P5, PT, R209, c[0x0][0x1fc], PT ;  /* 0x00007f00d1007a0c */ /* 0x000fe20003fa6270 */
[----:B------:R-:W-:Y:S01]  /*1410*/  IMAD.SHL.U32 R22, R22, 0x40, RZ ;  /* 0x0000004016167824 */ /* 0x000fe200078e00ff */
[----:B------:R-:W-:Y:S01]  /*1420*/  LOP3.LUT R17, R17, 0x2, R18, 0xe2, !PT ;  /* 0x0000000211117812 */ /* 0x000fe200078ee212 */
[----:B------:R-:W-:Y:S01]  /*1430*/  IMAD.IADD R14, R20, 0x1, -R14 ;  /* 0x00000001140e7824 */ /* 0x000fe200078e0a0e */
[----:B------:R-:W-:Y:S01]  /*1440*/  SEL R20, RZ, 0x2, P0 ;  /* 0x00000002ff147807 */ /* 0x000fe20000000000 */
[----:B------:R1:W-:Y:S01]  /*1450*/  LDGSTS.E.BYPASS.LTC128B.128 [R7+0x3080], [R36.64+0x40], !P1 ;  /* 0x0308004024077fae */ /* 0x0003e2000c901d54 */
[----:B------:R-:W-:Y:S01]  /*1460*/  SEL R18, RZ, 0x4, P5 ;  /* 0x00000004ff127807 */ /* 0x000fe20002800000 */
[----:B------:R-:W-:Y:S01]  /*1470*/  IMAD R202, R27, 0x8, R202 ;  /* 0x000000081bca7824 */ /* 0x000fe200078e02ca */
[----:B------:R-:W-:Y:S01]  /*1480*/  IADD3 R19, R19, R20, R210 ;  /* 0x0000001413137210 */ /* 0x000fe20007ffe0d2 */
[----:B------:R1:W-:Y:S01]  /*1490*/  LDGSTS.E.BYPASS.LTC128B.128 [R7+0x5080], [R36.64+0x80], !P4 ;  /* 0x0508008024077fae */ /* 0x0003e2000e101d54 */
[----:B------:R-:W-:Y:S01]  /*14a0*/  IADD3 R9, -R9, c[0x0][0x168], RZ ;  /* 0x00005a0009097a10 */ /* 0x000fe20007ffe1ff */
[----:B------:R-:W-:Y:S01]  /*14b0*/  IMAD.SHL.U32 R202, R202, 0x20, RZ ;  /* 0x00000020caca7824 */ /* 0x000fe200078e00ff */
[C---:B------:R-:W-:Y:S01]  /*14c0*/  LOP3.LUT P5, RZ, R19.reuse, 0x1, RZ, 0xc0, !PT ;  /* 0x0000000113ff7812 */ /* 0x040fe200078ac0ff */
[----:B------:R-:W0:Y:S01]  /*14d0*/  LDGDEPBAR ;  /* 0x00000000000079af */ /* 0x000e220000000000 */
[----:B------:R-:W-:-:S02]  /*14e0*/  LOP3.LUT P3, RZ, R19, 0x2, RZ, 0xc0, !PT ;  /* 0x0000000213ff7812 */ /* 0x000fc4000786c0ff */
[-C--:B------:R-:W-:Y:S02]  /*14f0*/  ISETP.LE.OR P5, PT, R9, R216.reuse, !P5 ;  /* 0x000000d80900720c */ /* 0x080fe40006fa3670 */
[----:B------:R-:W-:Y:S02]  /*1500*/  LOP3.LUT P2, RZ, R19, 0x4, RZ, 0xc0, !PT ;  /* 0x0000000413ff7812 */ /* 0x000fe4000784c0ff */
[CC--:B------:R-:W-:Y:S02]  /*1510*/  ISETP.LE.OR P3, PT, R9.reuse, R216.reuse, !P3 ;  /* 0x000000d80900720c */ /* 0x0c0fe40005f63670 */
[----:B------:R-:W-:Y:S02]  /*1520*/  ISETP.LE.OR P2, PT, R9, R216, !P2 ;  /* 0x000000d80900720c */ /* 0x000fe40005743670 */
[----:B------:R-:W-:Y:S02]  /*1530*/  LOP3.LUT R18, R17, R18, RZ, 0xfc, !PT ;  /* 0x0000001211127212 */ /* 0x000fe400078efcff */
[----:B------:R-:W-:-:S02]  /*1540*/  ISETP.GT.AND P1, PT, R212, 0xf, PT ;  /* 0x0000000fd400780c */ /* 0x000fc40003f24270 */
[----:B------:R-:W-:Y:S01]  /*1550*/  LOP3.LUT P4, RZ, R18, 0x1, RZ, 0xc0, !PT ;  /* 0x0000000112ff7812 */ /* 0x000fe2000788c0ff */
[----:B------:R1:W-:Y:S01]  /*1560*/  LDGSTS.E.BYPASS.LTC128B.128 [R7+0xc080], [R34.64], !P5 ;  /* 0x0c08000022077fae */ /* 0x0003e2000e901d54 */
[--C-:B------:R-:W-:Y:S02]  /*1570*/  SHF.R.S32.HI R17, RZ, 0x1, R23.reuse ;  /* 0x00000001ff117819 */ /* 0x100fe40000011417 */
[----:B------:R-:W-:Y:S01]  /*1580*/  SHF.R.S32.HI R23, RZ, 0x1f, R23 ;  /* 0x0000001fff177819 */ /* 0x000fe20000011417 */
[----:B------:R1:W-:Y:S01]  /*1590*/  LDGSTS.E.BYPASS.LTC128B.128 [R7+0xd080], [R34.64+0x40], !P3 ;  /* 0x0d08004022077fae */ /* 0x0003e2000d901d54 */
[----:B------:R-:W-:Y:S02]  /*15a0*/  ISETP.LE.OR P5, PT, R9, R216, !P4 ;  /* 0x000000d80900720c */ /* 0x000fe400067a3670 */
[----:B------:R-:W-:Y:S01]  /*15b0*/  LEA.HI R19, R23, R17, RZ, 0x2 ;  /* 0x0000001117137211 */ /* 0x000fe200078f10ff */
[----:B------:R1:W-:Y:S01]  /*15c0*/  LDGSTS.E.BYPASS.LTC128B.128 [R7+0xe080], [R34.64+0x80], !P2 ;  /* 0x0e08008022077fae */ /* 0x0003e2000d101d54 */
[----:B------:R-:W-:-:S02]  /*15d0*/  LEA.HI R0, R15, R24, RZ, 0x1 ;  /* 0x000000180f007211 */ /* 0x000fc400078f08ff */
[C---:B------:R-:W-:Y:S02]  /*15e0*/  LOP3.LUT P3, RZ, R18.reuse, 0x2, RZ, 0xc0, !PT ;  /* 0x0000000212ff7812 */ /* 0x040fe4000786c0ff */
[----:B------:R-:W-:Y:S01]  /*15f0*/  LOP3.LUT P2, RZ, R18, 0x4, RZ, 0xc0, !PT ;  /* 0x0000000412ff7812 */ /* 0x000fe2000784c0ff */
[----:B------:R-:W-:Y:S01]  /*1600*/  @!P1 IMAD.SHL.U32 R18, R212, 0x10, RZ ;  /* 0x00000010d4129824 */ /* 0x000fe200078e00ff */
[----:B------:R-:W-:Y:S02]  /*1610*/  LOP3.LUT R19, R19, 0xfffffffc, RZ, 0xc0, !PT ;  /* 0xfffffffc13137812 */ /* 0x000fe400078ec0ff */
[----:B------:R-:W-:Y:S02]  /*1620*/  LOP3.LUT R0, R0, 0xfffffffe, RZ, 0xc0, !PT ;  /* 0xfffffffe00007812 */ /* 0x000fe400078ec0ff */
[----:B------:R2:W-:Y:S01]  /*1630*/  @!P1 LDGSTS.E.BYPASS.LTC128B.128 [R18+0x18080], [R32.64] ;  /* 0x1808000020129fae */ /* 0x0005e2000b901d54 */
[----:B------:R-:W-:Y:S01]  /*1640*/  IMAD.IADD R17, R17, 0x1, -R19 ;  /* 0x0000000111117824 */ /* 0x000fe200078e0a13 */
[----:B------:R-:W-:Y:S01]  /*1650*/  SEL R19, RZ, 0xffffffff, P0 ;  /* 0xffffffffff137807 */ /* 0x000fe20000000000 */
[C---:B------:R-:W-:Y:S01]  /*1660*/  IMAD.IADD R0, R24.reuse, 0x1, -R0 ;  /* 0x0000000118007824 */ /* 0x040fe200078e0a00 */
[----:B------:R-:W0:Y:S01]  /*1670*/  LDGDEPBAR ;  /* 0x00000000000079af */ /* 0x000e220000000000 */
[CC--:B------:R-:W-:Y:S01]  /*1680*/  ISETP.LE.OR P0, PT, R9.reuse, R216.reuse, !P3 ;  /* 0x000000d80900720c */ /* 0x0c0fe20005f03670 */
[----:B------:R-:W-:Y:S01]  /*1690*/  IMAD.SHL.U32 R24, R24, 0x10, RZ ;  /* 0x0000001018187824 */ /* 0x000fe200078e00ff */
[----:B------:R-:W-:Y:S01]  /*16a0*/  LOP3.LUT R22, R22, 0x1c0, RZ, 0xc0, !PT ;  /* 0x000001c016167812 */ /* 0x000fe200078ec0ff */
[----:B------:R1:W-:Y:S01]  /*16b0*/  LDGSTS.E.BYPASS.LTC128B.128 [R7+0x12080], [R30.64], !P5 ;  /* 0x120800001e077fae */ /* 0x0003e2000e901d54 */
[----:B------:R-:W-:Y:S01]  /*16c0*/  ISETP.LE.OR P5, PT, R9, R216, !P2 ;  /* 0x000000d80900720c */ /* 0x000fe200057a3670 */
[----:B------:R-:W-:Y:S01]  /*16d0*/  IMAD.SHL.U32 R19, R19, 0x2, RZ ;  /* 0x0000000213137824 */ /* 0x000fe200078e00ff */
[----:B------:R-:W-:Y:S01]  /*16e0*/  LOP3.LUT R9, R25, 0xfffffff8, RZ, 0xc0, !PT ;  /* 0xfffffff819097812 */ /* 0x000fe200078ec0ff */
[----:B------:R-:W-:Y:S01]  /*16f0*/  IMAD.SHL.U32 R201, R0, 0x400, RZ ;  /* 0x0000040000c97824 */ /* 0x000fe200078e00ff */
[----:B------:R-:W-:-:S02]  /*1700*/  SHF.R.S32.HI R21, RZ, 0x1, R21 ;  /* 0x00000001ff157819 */ /* 0x000fc40000011415 */
[----:B------:R-:W-:Y:S01]  /*1710*/  LOP3.LUT R24, R22, 0x30, R24, 0xf8, !PT ;  /* 0x0000003016187812 */ /* 0x000fe200078ef818 */
[----:B------:R-:W-:Y:S01]  /*1720*/  IMAD.IADD R9, R216, 0x1, -R9 ;  /* 0x00000001d8097824 */ /* 0x000fe200078e0a09 */
[----:B------:R-:W-:Y:S01]  /*1730*/  SHF.R.U32.HI R203, RZ, 0x3, R22 ;  /* 0x00000003ffcb7819 */ /* 0x000fe20000011616 */
[----:B------:R-:W-:Y:S01]  /*1740*/  IMAD.SHL.U32 R22, R21, 0x40, RZ ;  /* 0x0000004015167824 */ /* 0x000fe200078e00ff */
[--C-:B------:R-:W-:Y:S01]  /*1750*/  LOP3.LUT R24, R24, 0x8, R16.reuse, 0xf8, !PT ;  /* 0x0000000818187812 */ /* 0x100fe200078ef810 */
[----:B------:R-:W-:Y:S01]  /*1760*/  IMAD.SHL.U32 R20, R9, 0x40, RZ ;  /* 0x0000004009147824 */ /* 0x000fe200078e00ff */
[----:B------:R1:W-:Y:S01]  /*1770*/  LDGSTS.E.BYPASS.LTC128B.128 [R7+0x13080], [R30.64+0x40], !P0 ;  /* 0x130800401e077fae */ /* 0x0003e2000c101d54 */
[----:B------:R-:W-:Y:S01]  /*1780*/  LOP3.LUT P6, RZ, R14, 0x4, RZ, 0xc0, !PT ;  /* 0x000000040eff7812 */ /* 0x000fe200078cc0ff */
[----:B------:R-:W-:Y:S01]  /*1790*/  IMAD R12, R12, 0x2, R201 ;  /* 0x000000020c0c7824 */ /* 0x000fe200078e02c9 */
[----:B------:R-:W-:Y:S01]  /*17a0*/  LOP3.LUT R203, R24, R203, RZ, 0x3c, !PT ;  /* 0x000000cb18cb7212 */ /* 0x000fe200078e3cff */
[----:B------:R1:W-:Y:S01]  /*17b0*/  LDGSTS.E.BYPASS.LTC128B.128 [R7+0x14080], [R30.64+0x80], !P5 ;  /* 0x140800801e077fae */ /* 0x0003e2000e901d54 */
[----:B------:R-:W-:Y:S01]  /*17c0*/  LOP3.LUT R22, R22, 0xc0, RZ, 0xc0, !PT ;  /* 0x000000c016167812 */ /* 0x000fe200078ec0ff */
[----:B--2---:R-:W-:Y:S01]  /*17d0*/  IMAD.SHL.U32 R18, R4, 0x8, RZ ;  /* 0x0000000804127824 */ /* 0x004fe200078e00ff */
[----:B------:R-:W-:Y:S01]  /*17e0*/  LOP3.LUT R20, R20, 0x1c0, RZ, 0xc0, !PT ;  /* 0x000001c014147812 */ /* 0x000fe200078ec0ff */
[----:B------:R-:W-:Y:S01]  /*17f0*/  IMAD R203, R13, 0x200, R203 ;  /* 0x000002000dcb7824 */ /* 0x000fe200078e02cb */
[C---:B------:R-:W-:Y:S01]  /*1800*/  LOP3.LUT P5, RZ, R14.reuse, 0x2, RZ, 0xc0, !PT ;  /* 0x000000020eff7812 */ /* 0x040fe200078ac0ff */
[----:B------:R-:W-:Y:S01]  /*1810*/  IMAD.SHL.U32 R14, R14, 0x40, RZ ;  /* 0x000000400e0e7824 */ /* 0x000fe200078e00ff */
[----:B------:R-:W-:Y:S01]  /*1820*/  LOP3.LUT R15, R15, 0xffffffe0, RZ, 0xc0, !PT ;  /* 0xffffffe00f0f7812 */ /* 0x000fe200078ec0ff */
[----:B------:R-:W-:Y:S01]  /*1830*/  IMAD R201, R27, 0x200, R201 ;  /* 0x000002001bc97824 */ /* 0x000fe200078e02c9 */
[----:B------:R-:W-:Y:S01]  /*1840*/  LOP3.LUT P0, RZ, R21, 0x2, RZ, 0xc0, !PT ;  /* 0x0000000215ff7812 */ /* 0x000fe2000780c0ff */
[----:B------:R-:W-:Y:S01]  /*1850*/  IMAD.SHL.U32 R21, R13, 0x10, RZ ;  /* 0x000000100d157824 */ /* 0x000fe200078e00ff */
[----:B------:R-:W-:Y:S01]  /*1860*/  LOP3.LUT R23, R22, 0x8, R16, 0xf8, !PT ;  /* 0x0000000816177812 */ /* 0x000fe200078ef810 */
[----:B------:R-:W-:Y:S01]  /*1870*/  IMAD.IADD R13, R212, 0x1, -R15 ;  /* 0x00000001d40d7824 */ /* 0x000fe200078e0a0f */
[----:B------:R-:W-:-:S02]  /*1880*/  LOP3.LUT R18, R18, 0x18, RZ, 0xc0, !PT ;  /* 0x0000001812127812 */ /* 0x000fc400078ec0ff */
[----:B------:R-:W-:Y:S02]  /*1890*/  SHF.R.U32.HI R16, RZ, 0x3, R20 ;  /* 0x00000003ff107819 */ /* 0x000fe40000011614 */
[----:B------:R-:W-:Y:S02]  /*18a0*/  LOP3.LUT R14, R14, 0x1c0, RZ, 0xc0, !PT ;  /* 0x000001c00e0e7812 */ /* 0x000fe400078ec0ff */
[----:B------:R-:W-:Y:S02]  /*18b0*/  LOP3.LUT R16, R16, R20, R18, 0x1e, !PT ;  /* 0x0000001410107212 */ /* 0x000fe400078e1e12 */
[----:B------:R-:W-:Y:S02]  /*18c0*/  LOP3.LUT R210, R19, 0x2, R210, 0xe2, !PT ;  /* 0x0000000213d27812 */ /* 0x000fe400078ee2d2 */
[----:B------:R-:W-:Y:S01]  /*18d0*/  LOP3.LUT R207, R207, 0x8, RZ, 0xc0, !PT ;  /* 0x00000008cfcf7812 */ /* 0x000fe200078ec0ff */
[----:B------:R-:W-:Y:S01]  /*18e0*/  IMAD.IADD R222, R12, 0x1, R16 ;  /* 0x000000010cde7824 */ /* 0x000fe200078e0210 */
[----:B------:R-:W-:Y:S01]  /*18f0*/  SHF.R.U32.HI R19, RZ, 0x3, R14 ;  /* 0x00000003ff137819 */ /* 0x000fe2000001160e */
[----:B------:R-:W-:Y:S01]  /*1900*/  @!P1 IMAD.SHL.U32 R16, R212, 0x10, RZ ;  /* 0x00000010d4109824 */ /* 0x000fe200078e00ff */
[----:B------:R-:W-:Y:S01]  /*1910*/  SHF.R.S32.HI R15, RZ, 0x1f, R13 ;  /* 0x0000001fff0f7819 */ /* 0x000fe2000001140d */
[----:B------:R-:W-:Y:S01]  /*1920*/  IMAD.SHL.U32 R222, R222, 0x2, RZ ;  /* 0x00000002dede7824 */ /* 0x000fe200078e00ff */
[----:B------:R-:W-:-:S02]  /*1930*/  LOP3.LUT R14, R19, R14, R207, 0x1e, !PT ;  /* 0x0000000e130e7212 */ /* 0x000fc400078e1ecf */
[----:B------:R-:W-:Y:S01]  /*1940*/  LEA.HI R12, R15, R13, RZ, 0x2 ;  /* 0x0000000d0f0c7211 */ /* 0x000fe200078f10ff */
[----:B------:R-:W-:Y:S01]  /*1950*/  IMAD.SHL.U32 R15, R17, 0x40, RZ ;  /* 0x00000040110f7824 */ /* 0x000fe200078e00ff */
[----:B------:R2:W-:Y:S01]  /*1960*/  @!P1 LDGSTS.E.BYPASS.LTC128B.128 [R16+0x18280], [R28.64] ;  /* 0x182800001c109fae */ /* 0x0005e2000b901d54 */
[----:B------:R-:W-:Y:S01]  /*1970*/  IMAD.IADD R201, R201, 0x1, R14 ;  /* 0x00000001c9c97824 */ /* 0x000fe200078e020e */
[----:B------:R-:W-:Y:S02]  /*1980*/  IADD3 R14, R237, 0x1, RZ ;  /* 0x00000001ed0e7810 */ /* 0x000fe40007ffe0ff */
[----:B------:R-:W-:Y:S01]  /*1990*/  LOP3.LUT R15, R15, 0xc0, RZ, 0xc0, !PT ;  /* 0x000000c00f0f7812 */ /* 0x000fe200078ec0ff */
[----:B------:R-:W0:Y:S01]  /*19a0*/  LDGDEPBAR ;  /* 0x00000000000079af */ /* 0x000e220000000000 */
[----:B------:R-:W-:Y:S02]  /*19b0*/  SHF.R.S32.HI R211, RZ, 0x2, R12 ;  /* 0x00000002ffd37819 */ /* 0x000fe4000001140c */
[----:B------:R-:W-:Y:S01]  /*19c0*/  SEL R198, R205, 0xfffffff0, !P5 ;  /* 0xfffffff0cdc67807 */ /* 0x000fe20006800000 */
[----:B------:R-:W0:Y:S01]  /*19d0*/  LDGDEPBAR ;  /* 0x00000000000079af */ /* 0x000e220000000000 */
[----:B------:R-:W-:Y:S01]  /*19e0*/  LOP3.LUT R21, R21, 0x10, RZ, 0xc0, !PT ;  /* 0x0000001015157812 */ /* 0x000fe200078ec0ff */
[----:B------:R-:W-:Y:S01]  /*19f0*/  IMAD R211, R0, 0x10, R211 ;  /* 0x0000001000d37824 */ /* 0x000fe200078e02d3 */
[----:B------:R-:W-:Y:S01]  /*1a00*/  ISETP.GE.AND P5, PT, R14, UR13, PT ;  /* 0x0000000d0e007c0c */ /* 0x000fe2000bfa6270 */
[----:B------:R-:W-:Y:S01]  /*1a10*/  IMAD R0, R0, 0x200, R202 ;  /* 0x0000020000007824 */ /* 0x000fe200078e02ca */
[----:B------:R-:W-:-:S02]  /*1a20*/  LOP3.LUT R206, R21, 0x8, R206, 0xf8, !PT ;  /* 0x0000000815ce7812 */ /* 0x000fc400078ef8ce */
[----:B------:R-:W-:Y:S02]  /*1a30*/  SHF.R.U32.HI R22, RZ, 0x3, R22 ;  /* 0x00000003ff167819 */ /* 0x000fe40000011616 */
[----:B------:R-:W-:Y:S02]  /*1a40*/  SEL R196, R205, 0xfffffff0, !P0 ;  /* 0xfffffff0cdc47807 */ /* 0x000fe40004000000 */
[----:B------:R-:W-:Y:S02]  /*1a50*/  LOP3.LUT R22, R23, R22, RZ, 0x3c, !PT ;  /* 0x0000001617167212 */ /* 0x000fe400078e3cff */
[----:B------:R-:W-:Y:S02]  /*1a60*/  LOP3.LUT P0, RZ, R17, 0x2, RZ, 0xc0, !PT ;  /* 0x0000000211ff7812 */ /* 0x000fe4000780c0ff */
[C---:B------:R-:W-:Y:S01]  /*1a70*/  IADD3 R221, R7.reuse, 0xc080, RZ ;  /* 0x0000c08007dd7810 */ /* 0x040fe20007ffe0ff */
[----:B------:R-:W-:Y:S01]  /*1a80*/  IMAD.U32 R204, R204, 0x20, R22 ;  /* 0x00000020cccc7824 */ /* 0x000fe200078e0016 */
[----:B------:R-:W-:-:S02]  /*1a90*/  IADD3 R220, R7, 0x12080, RZ ;  /* 0x0001208007dc7810 */ /* 0x000fc40007ffe0ff */
[----:B--2---:R-:W-:Y:S02]  /*1aa0*/  SHF.R.U32.HI R16, RZ, 0x3, R15 ;  /* 0x00000003ff107819 */ /* 0x004fe4000001160f */
[----:B------:R-:W-:Y:S02]  /*1ab0*/  SEL R205, R205, 0xfffffff0, !P0 ;  /* 0xfffffff0cdcd7807 */ /* 0x000fe40004000000 */
[CC--:B------:R-:W-:Y:S02]  /*1ac0*/  LOP3.LUT R207, R16.reuse, R15.reuse, R207, 0x1e, !PT ;  /* 0x0000000f10cf7212 */ /* 0x0c0fe400078e1ecf */
[C---:B------:R-:W-:Y:S02]  /*1ad0*/  LOP3.LUT R206, R16.reuse, R206, R15, 0x1e, !PT ;  /* 0x000000ce10ce7212 */ /* 0x040fe400078e1e0f */
[----:B------:R-:W-:Y:S01]  /*1ae0*/  LOP3.LUT R15, R16, R15, R18, 0x1e, !PT ;  /* 0x0000000f100f7212 */ /* 0x000fe200078e1e12 */
[----:B------:R-:W-:Y:S02]  /*1af0*/  IMAD.IADD R207, R0, 0x1, R207 ;  /* 0x0000000100cf7824 */ /* 0x000fe400078e02cf */
[----:B------:R-:W-:-:S02]  /*1b00*/  IMAD.MOV.U32 R0, RZ, RZ, 0x20 ;  /* 0x00000020ff007424 */ /* 0x000fc400078e00ff */
[C---:B------:R-:W-:Y:S02]  /*1b10*/  IMAD.IADD R206, R202.reuse, 0x1, R206 ;  /* 0x00000001cace7824 */ /* 0x040fe400078e02ce */
[----:B------:R-:W-:Y:S01]  /*1b20*/  IMAD.IADD R202, R202, 0x1, R15 ;  /* 0x00000001caca7824 */ /* 0x000fe200078e020f */
[----:B------:R-:W-:Y:S02]  /*1b30*/  SEL R0, R0, 0xffffffe0, !P6 ;  /* 0xffffffe000007807 */ /* 0x000fe40007000000 */
[----:B------:R-:W-:Y:S01]  /*1b40*/  IADD3 R15, R222, 0x18480, RZ ;  /* 0x00018480de0f7810 */ /* 0x000fe20007ffe0ff */
[----:B------:R-:W-:Y:S05]  /*1b50*/  @P5 BRA `(.L_x_896) ;  /* 0x0000019000005947 */ /* 0x000fea0003800000 */
[----:B-1----:R-:W-:Y:S01]  /*1b60*/  SHF.R.S32.HI R16, RZ, 0x1f, R14 ;  /* 0x0000001fff107819 */ /* 0x002fe2000001140e */
        /* <DEDUP_REMOVED lines=23> */
.L_x_897:
[----:B------:R-:W-:Y:S05]  /*1ce0*/  BSYNC B0 ;  /* 0x0000000000007941 */ /* 0x000fea0003800000 */
.L_x_896:
[----:B-12---:R-:W-:Y:S01]  /*1cf0*/  SHF.R.S32.HI R5, RZ, 0x1f, R4 ;  /* 0x0000001fff057819 */ /* 0x006fe20000011404 */
[----:B------:R-:W0:Y:S01]  /*1d00*/  LDGDEPBAR ;  /* 0x00000000000079af */ /* 0x000e220000000000 */
[----:B------:R-:W-:Y:S01]  /*1d10*/  LOP3.LUT R12, R12, 0x7ffffffc, RZ, 0xc0, !PT ;  /* 0x7ffffffc0c0c7812 */ /* 0x000fe200078ec0ff */
[----:B------:R-:W-:Y:S01]  /*1d20*/  IMAD R3, R3, c[0x0][0x238], RZ ;  /* 0x00008e0003037a24 */ /* 0x000fe200078e02ff */
[----:B------:R-:W-:Y:S01]  /*1d30*/  LEA.HI R5, R5, R4, RZ, 0x2 ;  /* 0x0000000405057211 */ /* 0x000fe200078f10ff */
[----:B------:R-:W-:Y:S01]  /*1d40*/  UMOV UR22, 0x1 ;  /* 0x0000000100167882 */ /* 0x000fe20000000000 */
[----:B------:R-:W-:Y:S01]  /*1d50*/  SHF.R.S32.HI R213, RZ, 0x1f, R212 ;  /* 0x0000001fffd57819 */ /* 0x000fe200000114d4 */
[----:B------:R-:W-:Y:S01]  /*1d60*/  IMAD.IADD R12, R13, 0x1, -R12 ;  /* 0x000000010d0c7824 */ /* 0x000fe200078e0a0c */
[----:B------:R-:W-:Y:S01]  /*1d70*/  LOP3.LUT R5, R5, 0x1ffffffc, RZ, 0xc0, !PT ;  /* 0x1ffffffc05057812 */ /* 0x000fe200078ec0ff */
[----:B------:R-:W-:Y:S01]  /*1d80*/  ULDC UR17, c[0x0][0x198] ;  /* 0x0000660000117ab9 */ /* 0x000fe20000000800 */
[----:B------:R-:W-:Y:S01]  /*1d90*/  LOP3.LUT P0, RZ, R9, 0x4, RZ, 0xc0, !PT ;  /* 0x0000000409ff7812 */ /* 0x000fe2000780c0ff */
[----:B------:R-:W-:Y:S01]  /*1da0*/  UIADD3 UR17, -UR12, UR17, UR22 ;  /* 0x000000110c117290 */ /* 0x000fe2000fffe116 */
[----:B------:R-:W-:Y:S01]  /*1db0*/  IMAD R3, R2, c[0x0][0x23c], R3 ;  /* 0x00008f0002037a24 */ /* 0x000fe200078e0203 */
[----:B------:R-:W-:Y:S01]  /*1dc0*/  ULDC.64 UR4, c[0x0][0x240] ;  /* 0x0000900000047ab9 */ /* 0x000fe20000000a00 */
[----:B------:R-:W-:Y:S01]  /*1dd0*/  IMAD.IADD R5, R4, 0x1, -R5 ;  /* 0x0000000104057824 */ /* 0x000fe200078e0a05 */
[----:B------:R-:W-:Y:S01]  /*1de0*/  UIMAD UR4, UR16, UR4, URZ ;  /* 0x00000004100472a4 */ /* 0x000fe2000f8e023f */
[----:B------:R-:W-:Y:S01]  /*1df0*/  IMAD.WIDE.U32 R6, R2, c[0x0][0x238], R212 ;  /* 0x00008e0002067a25 */ /* 0x000fe200078e00d4 */
[----:B------:R-:W-:Y:S01]  /*1e00*/  LEA R201, R201, 0x1c480, 0x1 ;  /* 0x0001c480c9c97811 */ /* 0x000fe200078e08ff */
[----:B------:R-:W-:Y:S01]  /*1e10*/  ULDC UR16, c[0x0][0x2a0] ;  /* 0x0000a80000107ab9 */ /* 0x000fe20000000800 */
[----:B------:R-:W-:Y:S01]  /*1e20*/  SHF.L.U32 R204, R204, 0x1, RZ ;  /* 0x00000001cccc7819 */ /* 0x000fe200000006ff */
[----:B------:R-:W-:Y:S01]  /*1e30*/  IMAD R228, R5, 0x4, R12 ;  /* 0x0000000405e47824 */ /* 0x000fe200078e020c */
[----:B------:R-:W-:Y:S01]  /*1e40*/  UIMAD UR23, UR11, UR5, UR4 ;  /* 0x000000050b1772a4 */ /* 0x000fe2000f8e0204 */
[----:B------:R-:W-:Y:S01]  /*1e50*/  IMAD.IADD R7, R7, 0x1, R3 ;  /* 0x0000000107077824 */ /* 0x000fe200078e0203 */
[----:B------:R-:W-:Y:S01]  /*1e60*/  ULOP3.LUT UR16, URZ, UR16, URZ, 0x33, !UPT ;  /* 0x000000103f107292 */ /* 0x000fe2000f8e333f */
[----:B------:R-:W-:Y:S01]  /*1e70*/  IMAD.U32 R229, RZ, RZ, UR17 ;  /* 0x00000011ffe57e24 */ /* 0x000fe2000f8e00ff */
[----:B------:R-:W-:Y:S01]  /*1e80*/  LEA R199, R0, R201, 0x1 ;  /* 0x000000c900c77211 */ /* 0x000fe200078e08ff */
[----:B------:R-:W-:Y:S01]  /*1e90*/  IMAD.SHL.U32 R228, R228, 0x2, RZ ;  /* 0x00000002e4e47824 */ /* 0x000fe200078e00ff */
[----:B------:R-:W-:Y:S01]  /*1ea0*/  IADD3 R223, R222, 0x184c0, RZ ;  /* 0x000184c0dedf7810 */ /* 0x000fe20007ffe0ff */
[----:B------:R-:W-:Y:S01]  /*1eb0*/  IMAD.WIDE.U32 R230, R230, c[0x0][0x240], R6 ;  /* 0x00009000e6e67a25 */ /* 0x000fe200078e0006 */
[----:B------:R-:W-:Y:S01]  /*1ec0*/  @P0 IADD3 R223, R15, -0x40, RZ ;  /* 0xffffffc00fdf0810 */ /* 0x000fe20007ffe0ff */
[----:B------:R-:W-:Y:S01]  /*1ed0*/  CS2R R162, SRZ ;  /* 0x0000000000a27805 */ /* 0x000fe2000001ff00 */
[----:B------:R-:W-:Y:S01]  /*1ee0*/  IADD3 R229, R229, -c[0x0][0x168], -R228 ;  /* 0x80005a00e5e57a10 */ /* 0x000fe20007ffe8e4 */
[----:B------:R-:W-:Y:S01]  /*1ef0*/  IMAD R200, R198, 0x2, R201 ;  /* 0x00000002c6c87824 */ /* 0x000fe200078e02c9 */
[----:B------:R-:W-:Y:S01]  /*1f00*/  LEA R202, R202, 0x80, 0x1 ;  /* 0x00000080caca7811 */ /* 0x000fe200078e08ff */
[----:B------:R-:W-:Y:S01]  /*1f10*/  IMAD.SHL.U32 R203, R203, 0x2, RZ ;  /* 0x00000002cbcb7824 */ /* 0x000fe200078e00ff */
[----:B------:R-:W-:Y:S01]  /*1f20*/  CS2R R160, SRZ ;  /* 0x0000000000a07805 */ /* 0x000fe2000001ff00 */
[----:B------:R-:W-:Y:S01]  /*1f30*/  IMAD.IADD R197, R207, 0x1, R205 ;  /* 0x00000001cfc57824 */ /* 0x000fe200078e02cd */
        /* <DEDUP_REMOVED lines=49> */
[----:B------:R-:W-:Y:S01]  /*2250*/  IADD3 R235, -R228, UR6, RZ ;  /* 0x00000006e4eb7c10 */ /* 0x000fe2000fffe1ff */
[----:B------:R-:W-:Y:S01]  /*2260*/  ULDC UR7, c[0x0][0x2a8] ;  /* 0x0000aa0000077ab9 */ /* 0x000fe20000000800 */
[----:B------:R-:W-:Y:S01]  /*2270*/  IADD3 R232, R231, UR23, RZ ;  /* 0x00000017e7e87c10 */ /* 0x000fe2000fffe0ff */
[----:B------:R-:W-:Y:S01]  /*2280*/  ULDC UR5, c[0x0][0x2a0] ;  /* 0x0000a80000057ab9 */ /* 0x000fe20000000800 */
[C---:B------:R-:W-:Y:S01]  /*2290*/  IADD3 R234, R229.reuse, c[0x0][0x2a4], RZ ;  /* 0x0000a900e5ea7a10 */ /* 0x040fe20007ffe0ff */
[----:B------:R-:W-:Y:S01]  /*22a0*/  UMOV UR4, URZ ;  /* 0x0000003f00047c82 */ /* 0x000fe20008000000 */
[----:B------:R-:W-:Y:S01]  /*22b0*/  IADD3 R233, R229, UR16, RZ ;  /* 0x00000010e5e97c10 */ /* 0x000fe2000fffe0ff */
[----:B------:R-:W-:-:S02]  /*22c0*/  UMOV UR24, 0x1 ;  /* 0x0000000100187882 */ /* 0x000fc40000000000 */
[----:B------:R-:W-:Y:S02]  /*22d0*/  UISETP.GT.AND UP4, UPT, UR10, -0x1, UPT ;  /* 0xffffffff0a00788c */ /* 0x000fe4000bf84270 */
[----:B------:R-:W-:Y:S02]  /*22e0*/  UISETP.LE.AND UP3, UPT, UR22, UR7, UPT ;  /* 0x000000071600728c */ /* 0x000fe4000bf63270 */
[----:B------:R-:W-:Y:S02]  /*22f0*/  ULOP3.LUT UR5, URZ, UR5, URZ, 0x33, !UPT ;  /* 0x000000053f057292 */ /* 0x000fe4000f8e333f */
[----:B------:R-:W-:Y:S02]  /*2300*/  UMOV UR17, URZ ;  /* 0x0000003f00117c82 */ /* 0x000fe40008000000 */
.L_x_916:
[----:B------:R-:W-:Y:S04]  /*2310*/  DEPBAR.LE SB0, 0x1 ;  /* 0x000080400000791a */ /* 0x000fe80000000000 */
[----:B------:R-:W-:Y:S01]  /*2320*/  BAR.SYNC.DEFER_BLOCKING 0x0 ;  /* 0x0000000000007b1d */ /* 0x000fe20000010000 */
[----:B------:R-:W-:Y:S01]  /*2330*/  MOV R3, UR4 ;  /* 0x0000000400037c02 */ /* 0x000fe20008000f00 */
[----:B------:R-:W-:Y:S01]  /*2340*/  IMAD.U32 R2, RZ, RZ, UR4 ;  /* 0x00000004ff027e24 */ /* 0x000fe2000f8e00ff */
[----:B------:R-:W-:Y:S02]  /*2350*/  MOV R173, UR4 ;  /* 0x0000000400ad7c02 */ /* 0x000fe40008000f00 */
[----:B------:R-:W-:Y:S01]  /*2360*/  MOV R239, UR4 ;  /* 0x0000000400ef7c02 */ /* 0x000fe20008000f00 */
[----:B------:R-:W-:Y:S01]  /*2370*/  IMAD R3, R3, 0x1800, R207 ;  /* 0x0000180003037824 */ /* 0x000fe200078e02cf */
[----:B------:R-:W-:Y:S01]  /*2380*/  PLOP3.LUT P0, PT, PT, PT, UP3, 0x80, 0x0 ;  /* 0x000000000000781c */ /* 0x000fe20003f0f038 */
[----:B------:R-:W-:Y:S02]  /*2390*/  IMAD R2, R2, 0x1800, R205 ;  /* 0x0000180002027824 */ /* 0x000fe400078e02cd */
[----:B------:R-:W-:Y:S01]  /*23a0*/  IMAD R173, R173, 0x1800, R197 ;  /* 0x00001800adad7824 */ /* 0x000fe200078e02c5 */
[----:B------:R-:W-:Y:S01]  /*23b0*/  SHF.L.U32 R172, R3, 0x1, RZ ;  /* 0x0000000103ac7819 */ /* 0x000fe200000006ff */
[----:B------:R-:W-:Y:S02]  /*23c0*/  IMAD.IADD R2, R207, 0x1, R2 ;  /* 0x00000001cf027824 */ /* 0x000fe400078e0202 */
[----:B------:R-:W-:Y:S02]  /*23d0*/  IMAD.SHL.U32 R173, R173, 0x2, RZ ;  /* 0x00000002adad7824 */ /* 0x000fe400078e00ff */
[--C-:B------:R-:W-:Y:S01]  /*23e0*/  IMAD R239, R239, 0x40, R211.reuse ;  /* 0x00000040efef7824 */ /* 0x100fe200078e02d3 */
[----:B------:R-:W-:Y:S04]  /*23f0*/  SHF.L.U32 R2, R2, 0x1, RZ ;  /* 0x0000000102027819 */ /* 0x000fe800000006ff */
        /* <DEDUP_REMOVED lines=17> */
[----:B------:R-:W-:Y:S05]  /*2510*/  LDSM.16.M88.4 R168, [R173+0xd880] ;  /* 0x00d88000ada8783b */ /* 0x000fea0000000200 */
[-C--:B---3--:R-:W-:Y:S01]  /*2520*/  HMMA.16816.F32 R20, R32, R36.reuse, RZ ;  /* 0x000000242014723c */ /* 0x088fe200000018ff */
[----:B------:R-:W-:Y:S06]  /*2530*/  LDS R247, [R239+0x18080] ;  /* 0x01808000eff77984 */ /* 0x000fec0000000800 */
[----:B------:R-:W-:Y:S01]  /*2540*/  LDS R241, [R239+0x180a0] ;  /* 0x0180a000eff17984 */ /* 0x000fe20000000800 */
[C---:B------:R-:W-:Y:S05]  /*2550*/  HMMA.16816.F32 R24, R28.reuse, R36, RZ ;  /* 0x000000241c18723c */ /* 0x040fea00000018ff */
[----:B------:R-:W-:Y:S03]  /*2560*/  LDS R240, [R239+0x18100] ;  /* 0x01810000eff07984 */ /* 0x000fe60000000800 */
[-C--:B------:R-:W-:Y:S03]  /*2570*/  HMMA.16816.F32 R28, R28, R38.reuse, RZ ;  /* 0x000000261c1c723c */ /* 0x080fe600000018ff */
[----:B------:R-:W-:Y:S05]  /*2580*/  LDS R238, [R239+0x18120] ;  /* 0x01812000efee7984 */ /* 0x000fea0000000800 */
[----:B------:R-:W-:Y:S01]  /*2590*/  HMMA.16816.F32 R32, R32, R38, RZ ;  /* 0x000000262020723c */ /* 0x000fe200000018ff */
[----:B------:R-:W3:Y:S07]  /*25a0*/  LDSM.16.M88.4 R36, [R204+0x3080] ;  /* 0x00308000cc24783b */ /* 0x000eee0000000200 */
[-C--:B----4-:R-:W-:Y:S08]  /*25b0*/  HMMA.16816.F32 R4, R40, R44.reuse, R4 ;  /* 0x0000002c2804723c */ /* 0x090ff00000001804 */
[C---:B-----5:R-:W-:Y:S08]  /*25c0*/  HMMA.16816.F32 R8, R48.reuse, R44, R8 ;  /* 0x0000002c3008723c */ /* 0x060ff00000001808 */
[-C--:B------:R-:W-:Y:S08]  /*25d0*/  HMMA.16816.F32 R12, R48, R46.reuse, R12 ;  /* 0x0000002e300c723c */ /* 0x080ff0000000180c */
[C---:B------:R-:W-:Y:S01]  /*25e0*/  HMMA.16816.F32 R16, R40.reuse, R46, R16 ;  /* 0x0000002e2810723c */ /* 0x040fe20000001810 */
[----:B------:R-:W4:Y:S07]  /*25f0*/  LDSM.16.M88.4 R44, [R173+0xd080] ;  /* 0x00d08000ad2c783b */ /* 0x000f2e0000000200 */
[-C--:B------:R-:W-:Y:S08]  /*2600*/  HMMA.16816.F32 R20, R40, R52.reuse, R20 ;  /* 0x000000342814723c */ /* 0x080ff00000001814 */
[C---:B------:R-:W-:Y:S08]  /*2610*/  HMMA.16816.F32 R24, R48.reuse, R52, R24 ;  /* 0x000000343018723c */ /* 0x040ff00000001818 */
[-C--:B------:R-:W-:Y:S01]  /*2620*/  HMMA.16816.F32 R28, R48, R54.reuse, R28 ;  /* 0x00000036301c723c */ /* 0x080fe2000000181c */
[----:B------:R-:W-:Y:S07]  /*2630*/  LDSM.16.M88.4 R48, [R172+0xe080] ;  /* 0x00e08000ac30783b */ /* 0x000fee0000000200 */
[----:B------:R-:W-:Y:S01]  /*2640*/  HMMA.16816.F32 R32, R40, R54, R32 ;  /* 0x000000362820723c */ /* 0x000fe20000001820 */
[----:B------:R-:W5:Y:S06]  /*2650*/  LDSM.16.M88.4 R40, [R196+0x3080] ;  /* 0x00308000c428783b */ /* 0x000f6c0000000200 */
        /* <DEDUP_REMOVED lines=8> */
[-C--:B------:R-:W-:Y:S08]  /*26e0*/  HMMA.16816.F32 R28, R64, R38.reuse, R28 ;  /* 0x00000026401c723c */ /* 0x080ff0000000181c */
[----:B------:R-:W-:Y:S01]  /*26f0*/  HMMA.16816.F32 R32, R56, R38, R32 ;  /* 0x000000263820723c */ /* 0x000fe20000001820 */
[----:B------:R-:W2:Y:S06]  /*2700*/  LDSM.16.M88.4 R36, [R204+0x5080] ;  /* 0x00508000cc24783b */ /* 0x000eac0000000200 */
[----:B------:R-:W-:Y:S01]  /*2710*/  LDSM.16.M88.4 R56, [R173+0xe880] ;  /* 0x00e88000ad38783b */ /* 0x000fe20000000200 */
[-C--:B----4-:R-:W-:Y:S08]  /*2720*/  HMMA.16816.F32 R4, R44, R164.reuse, R4 ;  /* 0x000000a42c04723c */ /* 0x090ff00000001804 */
[C---:B------:R-:W-:Y:S08]  /*2730*/  HMMA.16816.F32 R8, R168.reuse, R164, R8 ;  /* 0x000000a4a808723c */ /* 0x040ff00000001808 */
[-C--:B------:R-:W-:Y:S08]  /*2740*/  HMMA.16816.F32 R12, R168, R166.reuse, R12 ;  /* 0x000000a6a80c723c */ /* 0x080ff0000000180c */
[C---:B------:R-:W-:Y:S08]  /*2750*/  HMMA.16816.F32 R16, R44.reuse, R166, R16 ;  /* 0x000000a62c10723c */ /* 0x040ff00000001810 */
[-C--:B-----5:R-:W-:Y:S08]  /*2760*/  HMMA.16816.F32 R20, R44, R40.reuse, R20 ;  /* 0x000000282c14723c */ /* 0x0a0ff00000001814 */
[C---:B------:R-:W-:Y:S08]  /*2770*/  HMMA.16816.F32 R24, R168.reuse, R40, R24 ;  /* 0x00000028a818723c */ /* 0x040ff00000001818 */
[-C--:B------:R-:W-:Y:S08]  /*2780*/  HMMA.16816.F32 R28, R168, R42.reuse, R28 ;  /* 0x0000002aa81c723c */ /* 0x080ff0000000181c */
[----:B------:R-:W-:Y:S01]  /*2790*/  HMMA.16816.F32 R32, R44, R42, R32 ;  /* 0x0000002a2c20723c */ /* 0x000fe20000001820 */
[----:B------:R-:W-:Y:S06]  /*27a0*/  LDSM.16.M88.4 R44, [R196+0x4080] ;  /* 0x00408000c42c783b */ /* 0x000fec0000000200 */
[----:B------:R-:W3:Y:S01]  /*27b0*/  LDSM.16.M88.4 R40, [R173+0xe080] ;  /* 0x00e08000ad28783b */ /* 0x000ee20000000200 */
[-C--:B------:R-:W-:Y:S08]  /*27c0*/  HMMA.16816.F32 R4, R48, R52.reuse, R4 ;  /* 0x000000343004723c */ /* 0x080ff00000001804 */
[C---:B-1----:R-:W-:Y:S08]  /*27d0*/  HMMA.16816.F32 R8, R60.reuse, R52, R8 ;  /* 0x000000343c08723c */ /* 0x042ff00000001808 */
[-C--:B------:R-:W-:Y:S08]  /*27e0*/  HMMA.16816.F32 R12, R60, R54.reuse, R12 ;  /* 0x000000363c0c723c */ /* 0x080ff0000000180c */
[C---:B------:R-:W-:Y:S01]  /*27f0*/  HMMA.16816.F32 R16, R48.reuse, R54, R16 ;  /* 0x000000363010723c */ /* 0x040fe20000001810 */
[----:B------:R-:W1:Y:S07]  /*2800*/  LDSM.16.M88.4 R52, [R196+0x5080] ;  /* 0x00508000c434783b */ /* 0x000e6e0000000200 */
[-C--:B--2---:R-:W-:Y:S08]  /*2810*/  HMMA.16816.F32 R20, R48, R36.reuse, R20 ;  /* 0x000000243014723c */ /* 0x084ff00000001814 */
[C---:B------:R-:W-:Y:S07]  /*2820*/  HMMA.16816.F32 R24, R60.reuse, R36, R24 ;  /* 0x000000243c18723c */ /* 0x040fee0000001818 */
[----:B------:R-:W-:Y:S01]  /*2830*/  IMAD R37, R237, 0x40, R211 ;  /* 0x00000040ed257824 */ /* 0x000fe200078e02d3 */
[-C--:B------:R-:W-:Y:S04]  /*2840*/  HMMA.16816.F32 R28, R60, R38.reuse, R28 ;  /* 0x000000263c1c723c */ /* 0x080fe8000000181c */
[C---:B------:R-:W-:Y:S01]  /*2850*/  IADD3 R249, R37.reuse, R234, RZ ;  /* 0x000000ea25f97210 */ /* 0x040fe20007ffe0ff */
[----:B------:R-:W-:Y:S03]  /*2860*/  IMAD.IADD R250, R37, 0x1, R233 ;  /* 0x0000000125fa7824 */ /* 0x000fe600078e02e9 */
[----:B------:R-:W-:Y:S04]  /*2870*/  HMMA.16816.F32 R32, R48, R38, R32 ;  /* 0x000000263020723c */ /* 0x000fe80000001820 */
[----:B------:R-:W-:Y:S04]  /*2880*/  IMNMX R249, R235, R249, PT ;  /* 0x000000f9ebf97217 */ /* 0x000fe80003800200 */
[-C--:B---3--:R-:W-:Y:S08]  /*2890*/  HMMA.16816.F32 R4, R40, R44.reuse, R4 ;  /* 0x0000002c2804723c */ /* 0x088ff00000001804 */
[C---:B------:R-:W-:Y:S08]  /*28a0*/  HMMA.16816.F32 R8, R56.reuse, R44, R8 ;  /* 0x0000002c3808723c */ /* 0x040ff00000001808 */
[-C--:B------:R-:W-:Y:S08]  /*28b0*/  HMMA.16816.F32 R12, R56, R46.reuse, R12 ;  /* 0x0000002e380c723c */ /* 0x080ff0000000180c */
[C---:B------:R-:W-:Y:S08]  /*28c0*/  HMMA.16816.F32 R16, R40.reuse, R46, R16 ;  /* 0x0000002e2810723c */ /* 0x040ff00000001810 */
[-C--:B-1----:R-:W-:Y:S08]  /*28d0*/  HMMA.16816.F32 R20, R40, R52.reuse, R20 ;  /* 0x000000342814723c */ /* 0x082ff00000001814 */
        /* <DEDUP_REMOVED lines=18> */
.L_x_900:
[----:B------:R-:W-:Y:S04]  /*2a00*/  MOV R36, 0x1 ;  /* 0x0000000100247802 */ /* 0x000fe80000000f00 */
[----:B------:R-:W-:Y:S11]  /*2a10*/  ISETP.NE.AND P5, PT, R36, c[0x0][0x2a8], PT ;  /* 0x0000aa0024007a0c */ /* 0x000ff60003fa5270 */
[----:B------:R-:W-:Y:S02]  /*2a20*/  @!UPT UIADD3 URZ, URZ, URZ, URZ ;  /* 0x0000003f3f3ff290 */ /* 0x000fe4000fffe03f */
[----:B------:R-:W-:Y:S05]  /*2a30*/  @P5 IMAD.HI.U32 R36, R38, c[0x0][0x2ac], RZ ;  /* 0x0000ab0026245a27 */ /* 0x000fea00078e00ff */
[----:B------:R-:W-:Y:S02]  /*2a40*/  @P5 SHF.R.U32.HI R38, RZ, c[0x0][0x2b0], R36 ;  /* 0x0000ac00ff265a19 */ /* 0x000fe40000011624 */
.L_x_901:
[----:B------:R-:W-:Y:S05]  /*2a50*/  BSYNC B0 ;  /* 0x0000000000007941 */ /* 0x000fea0003800000 */
.L_x_899:
[----:B------:R-:W-:Y:S04]  /*2a60*/  IMAD.MOV.U32 R36, RZ, RZ, c[0x0][0x2a8] ;  /* 0x0000aa00ff247624 */ /* 0x000fe800078e00ff */
[----:B------:R-:W-:Y:S01]  /*2a70*/  IMAD R250, R38, R36, -UR12 ;  /* 0x8000000c26fa7e24 */ /* 0x000fe2000f8e0224 */
[C-C-:B------:R-:W-:Y:S02]  /*2a80*/  IADD3 R36, R37.reuse, c[0x0][0x2a4], R229.reuse ;  /* 0x0000a90025247a10 */ /* 0x140fe40007ffe0e5 */
[----:B------:R-:W-:Y:S01]  /*2a90*/  IADD3 R38, R37, UR5, R229 ;  /* 0x0000000525267c10 */ /* 0x000fe2000fffe0e5 */
[----:B------:R-:W-:Y:S01]  /*2aa0*/  IMAD.IADD R250, R250, 0x1, -R228 ;  /* 0x00000001fafa7824 */ /* 0x000fe200078e0ae4 */
[----:B------:R-:W-:Y:S04]  /*2ab0*/  IMNMX R36, R235, R36, PT ;  /* 0x00000024eb247217 */ /* 0x000fe80003800200 */
[----:B------:R-:W-:Y:S02]  /*2ac0*/  IADD3 R249, R250, c[0x0][0x2a8], RZ ;  /* 0x0000aa00faf97a10 */ /* 0x000fe40007ffe0ff */
[----:B------:R-:W-:Y:S02]  /*2ad0*/  IMNMX R250, R38, R250, !PT ;  /* 0x000000fa26fa7217 */ /* 0x000fe40007800200 */
[----:B------:R-:W-:Y:S02]  /*2ae0*/  IMNMX R249, R36, R249, PT ;  /* 0x000000f924f97217 */ /* 0x000fe40003800200 */
.L_x_898:
[----:B------:R-:W-:Y:S04]  /*2af0*/  IADD3 R36, R37, 0x8, RZ ;  /* 0x0000000825247810 */ /* 0x000fe80007ffe0ff */
[----:B------:R-:W-:Y:S01]  /*2b00*/  IADD3 R246, R36, c[0x0][0x2a4], R229 ;  /* 0x0000a90024f67a10 */ /* 0x000fe20007ffe0e5 */
[----:B------:R-:W-:Y:S03]  /*2b10*/  IMAD.IADD R248, R233, 0x1, R36 ;  /* 0x00000001e9f87824 */ /* 0x000fe600078e0224 */
        /* <DEDUP_REMOVED lines=16> */
.L_x_904:
[----:B------:R-:W-:Y:S04]  /*2c20*/  MOV R36, 0x1 ;  /* 0x0000000100247802 */ /* 0x000fe80000000f00 */
[----:B------:R-:W-:Y:S11]  /*2c30*/  ISETP.NE.AND P5, PT, R36, c[0x0][0x2a8], PT ;  /* 0x0000aa0024007a0c */ /* 0x000ff60003fa5270 */
[----:B------:R-:W-:Y:S02]  /*2c40*/  @!UPT UIADD3 URZ, URZ, URZ, URZ ;  /* 0x0000003f3f3ff290 */ /* 0x000fe4000fffe03f */
[----:B------:R-:W-:Y:S05]  /*2c50*/  @P5 IMAD.HI.U32 R36, R38, c[0x0][0x2ac], RZ ;  /* 0x0000ab0026245a27 */ /* 0x000fea00078e00ff */
[----:B------:R-:W-:Y:S02]  /*2c60*/  @P5 SHF.R.U32.HI R38, RZ, c[0x0][0x2b0], R36 ;  /* 0x0000ac00ff265a19 */ /* 0x000fe40000011624 */
.L_x_905:
[----:B------:R-:W-:Y:S05]  /*2c70*/  BSYNC B0 ;  /* 0x0000000000007941 */ /* 0x000fea0003800000 */
.L_x_903:
[----:B------:R-:W-:Y:S04]  /*2c80*/  IMAD.MOV.U32 R36, RZ, RZ, c[0x0][0x2a8] ;  /* 0x0000aa00ff247624 */ /* 0x000fe800078e00ff */
[----:B------:R-:W-:Y:S04]  /*2c90*/  IMAD R38, R38, R36, -UR12 ;  /* 0x8000000c26267e24 */ /* 0x000fe8000f8e0224 */
[----:B------:R-:W-:Y:S05]  /*2ca0*/  IMAD.IADD R38, R38, 0x1, -R228 ;  /* 0x0000000126267824 */ /* 0x000fea00078e0ae4 */
[----:B------:R-:W-:Y:S02]  /*2cb0*/  IADD3 R36, R38, c[0x0][0x2a8], RZ ;  /* 0x0000aa0026247a10 */ /* 0x000fe40007ffe0ff */
[----:B------:R-:W-:Y:S02]  /*2cc0*/  IMNMX R248, R248, R38, !PT ;  /* 0x00000026f8f87217 */ /* 0x000fe40007800200 */
[----:B------:R-:W-:Y:S02]  /*2cd0*/  IMNMX R246, R246, R36, PT ;  /* 0x00000024f6f67217 */ /* 0x000fe40003800200 */
.L_x_902:
[----:B------:R-:W-:Y:S04]  /*2ce0*/  IADD3 R36, R37, 0x20, RZ ;  /* 0x0000002025247810 */ /* 0x000fe80007ffe0ff */
[----:B------:R-:W-:Y:S01]  /*2cf0*/  IADD3 R245, R36, c[0x0][0x2a4], R229 ;  /* 0x0000a90024f57a10 */ /* 0x000fe20007ffe0e5 */
        /* <DEDUP_REMOVED lines=17> */
.L_x_908:
[----:B------:R-:W-:Y:S04]  /*2e10*/  MOV R36, 0x1 ;  /* 0x0000000100247802 */ /* 0x000fe80000000f00 */
[----:B------:R-:W-:Y:S11]  /*2e20*/  ISETP.NE.AND P5, PT, R36, c[0x0][0x2a8], PT ;  /* 0x0000aa0024007a0c */ /* 0x000ff60003fa5270 */
[----:B------:R-:W-:Y:S02]  /*2e30*/  @!UPT UIADD3 URZ, URZ, URZ, URZ ;  /* 0x0000003f3f3ff290 */ /* 0x000fe4000fffe03f */
[----:B------:R-:W-:Y:S05]  /*2e40*/  @P5 IMAD.HI.U32 R36, R38, c[0x0][0x2ac], RZ ;  /* 0x0000ab0026245a27 */ /* 0x000fea00078e00ff */
[----:B------:R-:W-:Y:S02]  /*2e50*/  @P5 SHF.R.U32.HI R38, RZ, c[0x0][0x2b0], R36 ;  /* 0x0000ac00ff265a19 */ /* 0x000fe40000011624 */
.L_x_909:
[----:B------:R-:W-:Y:S05]  /*2e60*/  BSYNC B0 ;  /* 0x0000000000007941 */ /* 0x000fea0003800000 */
.L_x_907:
[----:B------:R-:W-:Y:S04]  /*2e70*/  IMAD.MOV.U32 R36, RZ, RZ, c[0x0][0x2a8] ;  /* 0x0000aa00ff247624 */ /* 0x000fe800078e00ff */
[----:B------:R-:W-:Y:S04]  /*2e80*/  IMAD R38, R38, R36, -UR12 ;  /* 0x8000000c26267e24 */ /* 0x000fe8000f8e0224 */
[----:B------:R-:W-:Y:S05]  /*2e90*/  IMAD.IADD R38, R38, 0x1, -R228 ;  /* 0x0000000126267824 */ /* 0x000fea00078e0ae4 */
[----:B------:R-:W-:Y:S02]  /*2ea0*/  IADD3 R36, R38, c[0x0][0x2a8], RZ ;  /* 0x0000aa0026247a10 */ /* 0x000fe40007ffe0ff */
[----:B------:R-:W-:Y:S02]  /*2eb0*/  IMNMX R244, R244, R38, !PT ;  /* 0x00000026f4f47217 */ /* 0x000fe40007800200 */
[----:B------:R-:W-:Y:S02]  /*2ec0*/  IMNMX R245, R245, R36, PT ;  /* 0x00000024f5f57217 */ /* 0x000fe40003800200 */
.L_x_906:
        /* <DEDUP_REMOVED lines=19> */
.L_x_912:
[----:B------:R-:W-:Y:S04]  /*3000*/  MOV R36, 0x1 ;  /* 0x0000000100247802 */ /* 0x000fe80000000f00 */
[----:B------:R-:W-:Y:S11]  /*3010*/  ISETP.NE.AND P0, PT, R36, c[0x0][0x2a8], PT ;  /* 0x0000aa0024007a0c */ /* 0x000ff60003f05270 */
[----:B------:R-:W-:Y:S02]  /*3020*/  @!UPT UIADD3 URZ, URZ, URZ, URZ ;  /* 0x0000003f3f3ff290 */ /* 0x000fe4000fffe03f */
[----:B------:R-:W-:Y:S05]  /*3030*/  @P0 IMAD.HI.U32 R36, R37, c[0x0][0x2ac], RZ ;  /* 0x0000ab0025240a27 */ /* 0x000fea00078e00ff */
[----:B------:R-:W-:Y:S02]  /*3040*/  @P0 SHF.R.U32.HI R37, RZ, c[0x0][0x2b0], R36 ;  /* 0x0000ac00ff250a19 */ /* 0x000fe40000011624 */
.L_x_913:
[----:B------:R-:W-:Y:S05]  /*3050*/  BSYNC B0 ;  /* 0x0000000000007941 */ /* 0x000fea0003800000 */
.L_x_911:
[----:B------:R-:W-:Y:S04]  /*3060*/  IMAD.MOV.U32 R36, RZ, RZ, c[0x0][0x2a8] ;  /* 0x0000aa00ff247624 */ /* 0x000fe800078e00ff */
[----:B------:R-:W-:Y:S04]  /*3070*/  IMAD R37, R37, R36, -UR12 ;  /* 0x8000000c25257e24 */ /* 0x000fe8000f8e0224 */
[----:B------:R-:W-:Y:S05]  /*3080*/  IMAD.IADD R37, R37, 0x1, -R228 ;  /* 0x0000000125257824 */ /* 0x000fea00078e0ae4 */
[----:B------:R-:W-:Y:S02]  /*3090*/  IADD3 R36, R37, c[0x0][0x2a8], RZ ;  /* 0x0000aa0025247a10 */ /* 0x000fe40007ffe0ff */
[----:B------:R-:W-:Y:S02]  /*30a0*/  IMNMX R243, R243, R37, !PT ;  /* 0x00000025f3f37217 */ /* 0x000fe40007800200 */
[----:B------:R-:W-:Y:S02]  /*30b0*/  IMNMX R242, R242, R36, PT ;  /* 0x00000024f2f27217 */ /* 0x000fe40003800200 */
.L_x_910:
[----:B------:R-:W-:Y:S04]  /*30c0*/  DEPBAR.LE SB0, 0x1 ;  /* 0x000080400000791a */ /* 0x000fe80000000000 */
[----:B------:R-:W-:Y:S01]  /*30d0*/  BAR.SYNC.DEFER_BLOCKING 0x0 ;  /* 0x0000000000007b1d */ /* 0x000fe20000010000 */
[----:B------:R-:W-:Y:S02]  /*30e0*/  IADD3 R236, R237, 0x1, RZ ;  /* 0x00000001edec7810 */ /* 0x000fe40007ffe0ff */
[----:B------:R-:W-:Y:S02]  /*30f0*/  LEA R3, R3, 0x12080, 0x1 ;  /* 0x0001208003037811 */ /* 0x000fe400078e08ff */
[----:B------:R-:W-:Y:S01]  /*3100*/  ISETP.GE.AND P0, PT, R236, UR13, PT ;  /* 0x0000000dec007c0c */ /* 0x000fe2000bf06270 */
[----:B------:R1:W2:Y:S04]  /*3110*/  LDSM.16.M88.4 R64, [R172+0x12080] ;  /* 0x01208000ac40783b */ /* 0x0002a80000000200 */
[----:B------:R1:W3:Y:S04]  /*3120*/  LDSM.16.M88.4 R60, [R172+0x12880] ;  /* 0x01288000ac3c783b */ /* 0x0002e80000000200 */
[----:B------:R1:W4:Y:S04]  /*3130*/  LDSM.16.M88.4 R48, [R204+0x6080] ;  /* 0x00608000cc30783b */ /* 0x0003280000000200 */
[----:B------:R1:W5:Y:S04]  /*3140*/  LDSM.16.M88.4 R164, [R204+0x7080] ;  /* 0x00708000cca4783b */ /* 0x0003680000000200 */
[----:B------:R1:W1:Y:S04]  /*3150*/  LDSM.16.M88.4 R168, [R2+0x12080] ;  /* 0x0120800002a8783b */ /* 0x0002680000000200 */
[----:B------:R1:W1:Y:S04]  /*3160*/  LDSM.16.M88.4 R176, [R2+0x12880] ;  /* 0x0128800002b0783b */ /* 0x0002680000000200 */
[----:B------:R1:W1:Y:S04]  /*3170*/  LDSM.16.M88.4 R172, [R196+0x6080] ;  /* 0x00608000c4ac783b */ /* 0x0002680000000200 */
[----:B------:R1:W1:Y:S01]  /*3180*/  LDSM.16.M88.4 R180, [R196+0x7080] ;  /* 0x00708000c4b4783b */ /* 0x0002620000000200 */
[----:B------:R-:W-:-:S05]  /*3190*/  @P0 BRA `(.L_x_914) ;  /* 0x0000029000000947 */ /* 0x000fca0003800000 */
[----:B------:R-:W-:Y:S01]  /*31a0*/  SHF.R.S32.HI R38, RZ, 0x1f, R236 ;  /* 0x0000001fff267819 */ /* 0x000fe200000114ec */
[----:B------:R-:W5:Y:S01]  /*31b0*/  @!P1 S2R R37, SR_CTAID.Y ;  /* 0x0000000000259919 */ /* 0x000f620000002600 */
[----:B------:R-:W-:Y:S01]  /*31c0*/  @!P1 LEA R41, R237, 0x40, 0x6 ;  /* 0x00000040ed299811 */ /* 0x000fe200078e30ff */
[----:B------:R-:W-:Y:S04]  /*31d0*/  IMAD.WIDE.U32 R42, R236, c[0x0][0x178], RZ ;  /* 0x00005e00ec2a7a25 */ /* 0x000fe800078e00ff */
[----:B------:R-:W-:Y:S01]  /*31e0*/  IMAD R38, R38, c[0x0][0x178], RZ ;  /* 0x00005e0026267a24 */ /* 0x000fe200078e02ff */
[----:B------:R-:W-:Y:S03]  /*31f0*/  LEA R39, P6, R42, R224, 0x6 ;  /* 0x000000e02a277211 */ /* 0x000fe600078c30ff */
[----:B------:R-:W-:Y:S04]  /*3200*/  IMAD R38, R236, c[0x0][0x17c], R38 ;  /* 0x00005f00ec267a24 */ /* 0x000fe800078e0226 */
[----:B------:R-:W-:Y:S05]  /*3210*/  IMAD.IADD R38, R43, 0x1, R38 ;  /* 0x000000012b267824 */ /* 0x000fea00078e0226 */
[----:B------:R-:W-:Y:S02]  /*3220*/  LEA.HI.X R38, R42, R208, R38, 0x6, P6 ;  /* 0x000000d02a267211 */ /* 0x000fe400030f3426 */
[----:B------:R-:W-:Y:S02]  /*3230*/  LEA R42, P6, R39, c[0x0][0x160], 0x1 ;  /* 0x00005800272a7a11 */ /* 0x000fe400078c08ff */
[----:B-----5:R-:W-:Y:S01]  /*3240*/  @!P1 SHF.R.S32.HI R36, RZ, 0x1f, R37 ;  /* 0x0000001fff249819 */ /* 0x020fe20000011425 */
[----:B------:R-:W-:Y:S01]  /*3250*/  @!P1 IMAD.WIDE.U32 R44, R37, c[0x0][0x270], R226 ;  /* 0x00009c00252c9a25 */ /* 0x000fe200078e00e2 */
[----:B------:R-:W-:Y:S02]  /*3260*/  LEA.HI.X R43, R39, c[0x0][0x164], R38, 0x1, P6 ;  /* 0x00005900272b7a11 */ /* 0x000fe400030f0c26 */
[----:B------:R-:W-:Y:S01]  /*3270*/  LOP3.LUT P6, RZ, R210, 0x1, RZ, 0xc0, !PT ;  /* 0x00000001d2ff7812 */ /* 0x000fe200078cc0ff */
[----:B------:R-:W-:Y:S01]  /*3280*/  @!P1 IMAD R36, R36, c[0x0][0x270], RZ ;  /* 0x00009c0024249a24 */ /* 0x000fe200078e02ff */
[----:B------:R-:W-:Y:S02]  /*3290*/  @!P1 IADD3 R40, P5, P0, R41, UR18, R44 ;  /* 0x0000001229289c10 */ /* 0x000fe4000f8be02c */
[----:B------:R-:W-:Y:S01]  /*32a0*/  @!P1 SHF.R.S32.HI R41, RZ, 0x1f, R41 ;  /* 0x0000001fff299819 */ /* 0x000fe20000011429 */
[----:B------:R-:W-:Y:S02]  /*32b0*/  @!P1 IMAD R36, R37, c[0x0][0x274], R36 ;  /* 0x00009d0025249a24 */ /* 0x000fe400078e0224 */
[----:B------:R-:W-:Y:S02]  /*32c0*/  IMAD.MOV.U32 R37, RZ, RZ, c[0x0][0x168] ;  /* 0x00005a00ff257624 */ /* 0x000fe400078e00ff */
[----:B------:R-:W-:Y:S02]  /*32d0*/  @!P1 IMAD.IADD R36, R45, 0x1, R36 ;  /* 0x000000012d249824 */ /* 0x000fe400078e0224 */
[----:B------:R-:W-:Y:S03]  /*32e0*/  IMAD R37, R236, -0x40, R37 ;  /* 0xffffffc0ec257824 */ /* 0x000fe600078e0225 */
[----:B------:R-:W-:Y:S02]  /*32f0*/  @!P1 IADD3.X R36, R41, UR8, R36, P5, P0 ;  /* 0x0000000829249c10 */ /* 0x000fe4000afe0424 */
[----:B------:R-:W-:Y:S02]  /*3300*/  @!P1 LEA R44, P0, R40, c[0x0][0x258], 0x2 ;  /* 0x00009600282c9a11 */ /* 0x000fe400078010ff */
[CC--:B------:R-:W-:Y:S02]  /*3310*/  ISETP.LE.OR P6, PT, R37.reuse, R216.reuse, !P6 ;  /* 0x000000d82500720c */ /* 0x0c0fe400077c3670 */
[----:B------:R-:W-:Y:S02]  /*3320*/  LOP3.LUT P5, RZ, R210, 0x2, RZ, 0xc0, !PT ;  /* 0x00000002d2ff7812 */ /* 0x000fe400078ac0ff */
[----:B------:R-:W-:Y:S01]  /*3330*/  @!P1 LEA.HI.X R45, R40, c[0x0][0x25c], R36, 0x2, P0 ;  /* 0x00009700282d9a11 */ /* 0x000fe200000f1424 */
[----:B------:R-:W-:Y:S01]  /*3340*/  IMAD.U32 R36, RZ, RZ, UR24 ;  /* 0x00000018ff247e24 */ /* 0x000fe2000f8e00ff */
[CC--:B------:R-:W-:Y:S02]  /*3350*/  ISETP.LE.OR P5, PT, R37.reuse, R216.reuse, !P5 ;  /* 0x000000d82500720c */ /* 0x0c0fe40006fa3670 */
[----:B------:R-:W-:Y:S01]  /*3360*/  ISETP.GT.AND P0, PT, R37, R216, PT ;  /* 0x000000d82500720c */ /* 0x000fe20003f04270 */
[----:B------:R-:W-:Y:S02]  /*3370*/  IMAD.U32 R37, RZ, RZ, UR24 ;  /* 0x00000018ff257e24 */ /* 0x000fe4000f8e00ff */
[----:B------:R-:W-:Y:S01]  /*3380*/  @!P1 IMAD R36, R36, 0x40, R226 ;  /* 0x0000004024249824 */ /* 0x000fe200078e02e2 */
[----:B------:R-:W-:Y:S01]  /*3390*/  ISETP.GE.OR P0, PT, R209, c[0x0][0x16c], !P0 ;  /* 0x00005b00d1007a0c */ /* 0x000fe20004706670 */
[----:B------:R-:W-:Y:S02]  /*33a0*/  IMAD R37, R37, 0x3000, R221 ;  /* 0x0000300025257824 */ /* 0x000fe400078e02dd */
[----:B------:R-:W-:Y:S03]  /*33b0*/  @!P1 IMAD.SHL.U32 R36, R36, 0x4, RZ ;  /* 0x0000000424249824 */ /* 0x000fe600078e00ff */
[----:B------:R-:W-:Y:S01]  /*33c0*/  @!PT LDS RZ, [RZ] ;  /* 0x00000000fffff984 */ /* 0x000fe20000000800 */
[----:B------:R-:W-:Y:S01]  /*33d0*/  @!PT LDS RZ, [RZ] ;  /* 0x00000000fffff984 */ /* 0x000fe20000000800 */
[----:B------:R-:W-:Y:S01]  /*33e0*/  @!PT LDS RZ, [RZ] ;  /* 0x00000000fffff984 */ /* 0x000fe20000000800 */
[----:B------:R5:W-:Y:S06]  /*33f0*/  LDGSTS.E.BYPASS.LTC128B.128 [R37], [R42.64], !P6 ;  /* 0x000000002a257fae */ /* 0x000bec000f101d54 */
[----:B------:R5:W-:Y:S06]  /*3400*/  LDGSTS.E.BYPASS.LTC128B.128 [R37+0x1000], [R42.64+0x40], !P5 ;  /* 0x010000402a257fae */ /* 0x000bec000e901d54 */
[----:B------:R5:W-:Y:S06]  /*3410*/  LDGSTS.E.BYPASS.LTC128B.128 [R37+0x2000], [R42.64+0x80], !P0 ;  /* 0x020000802a257fae */ /* 0x000bec000c101d54 */
[----:B------:R5:W-:Y:S02]  /*3420*/  @!P1 LDGSTS.E.BYPASS.LTC128B.128 [R36+0x18080], [R44.64] ;  /* 0x180800002c249fae */ /* 0x000be4000b901d54 */
.L_x_914:
[-C--:B--2-45:R-:W-:Y:S01]  /*3430*/  HMMA.16816.F32 R36, R64, R48.reuse, RZ ;  /* 0x000000304024723c */ /* 0x0b4fe200000018ff */
[----:B------:R-:W-:Y:S01]  /*3440*/  LDSM.16.M88.4 R184, [R3+0x1000] ;  /* 0x0010000003b8783b */ /* 0x000fe20000000200 */
[----:B------:R-:W-:Y:S04]  /*3450*/  PLOP3.LUT P0, PT, PT, PT, UP4, 0x80, 0x0 ;  /* 0x000000000000781c */ /* 0x000fe80003f0f048 */
[C---:B------:R-:W-:Y:S02]  /*3460*/  ISETP.GT.AND P5, PT, R250.reuse, RZ, P0 ;  /* 0x000000fffa00720c */ /* 0x040fe400007a4270 */
[C---:B---3--:R-:W-:Y:S01]  /*3470*/  HMMA.16816.F32 R40, R60.reuse, R48, RZ ;  /* 0x000000303c28723c */ /* 0x048fe200000018ff */
[----:B------:R-:W2:Y:S01]  /*3480*/  LDSM.16.M88.4 R188, [R204+0x8080] ;  /* 0x00808000ccbc783b */ /* 0x000ea20000000200 */
[C---:B------:R-:W-:Y:S02]  /*3490*/  ISETP.LT.OR P5, PT, R249.reuse, 0x1, P5 ;  /* 0x00000001f900780c */ /* 0x040fe40002fa1670 */
[----:B------:R-:W-:Y:S02]  /*34a0*/  ISETP.GT.AND P6, PT, R250, 0x60, P0 ;  /* 0x00000060fa00780c */ /* 0x000fe400007c4270 */
[----:B------:R-:W-:Y:S02]  /*34b0*/  FSEL R4, R4, -INF , !P5 ;  /* 0xff80000004047808 */ /* 0x000fe40006800000 */
[-C--:B------:R-:W-:Y:S01]  /*34c0*/  HMMA.16816.F32 R44, R60, R50.reuse, RZ ;  /* 0x000000323c2c723c */ /* 0x080fe200000018ff */
[----:B------:R-:W3:Y:S01]  /*34d0*/  LDSM.16.M88.4 R192, [R3+0x1800] ;  /* 0x0018000003c0783b */ /* 0x000ee20000000200 */
[C---:B------:R-:W-:Y:S02]  /*34e0*/  ISETP.GT.AND P5, PT, R250.reuse, 0x1, P0 ;  /* 0x00000001fa00780c */ /* 0x040fe400007a4270 */
[C---:B------:R-:W-:Y:S02]  /*34f0*/  ISETP.LT.OR P6, PT, R249.reuse, 0x61, P6 ;  /* 0x00000061f900780c */ /* 0x040fe400037c1670 */
[----:B------:R-:W-:Y:S02]  /*3500*/  ISETP.LT.OR P5, PT, R249, 0x2, P5 ;  /* 0x00000002f900780c */ /* 0x000fe40002fa1670 */
[C---:B------:R-:W-:Y:S01]  /*3510*/  HMMA.16816.F32 R48, R64.reuse, R50, RZ ;  /* 0x000000324030723c */ /* 0x040fe200000018ff */
[----:B------:R-:W0:Y:S03]  /*3520*/  LDGDEPBAR ;  /* 0x00000000000079af */ /* 0x000e260000000000 */
[----:B------:R-:W-:Y:S02]  /*3530*/  FSEL R5, R5, -INF , !P5 ;  /* 0xff80000005057808 */ /* 0x000fe40006800000 */
[----:B------:R-:W-:Y:S02]  /*3540*/  ISETP.GT.AND P5, PT, R250, 0x20, P0 ;  /* 0x00000020fa00780c */ /* 0x000fe400007a4270 */
[-C--:B------:R-:W-:Y:S01]  /*3550*/  HMMA.16816.F32 R52, R64, R164.reuse, RZ ;  /* 0x000000a44034723c */ /* 0x080fe200000018ff */
[----:B------:R-:W-:Y:S02]  /*3560*/  FSEL R32, R32, -INF , !P6 ;  /* 0xff80000020207808 */ /* 0x000fe40007000000 */
[C---:B------:R-:W-:Y:S02]  /*3570*/  ISETP.LT.OR P5, PT, R249.reuse, 0x21, P5 ;  /* 0x00000021f900780c */ /* 0x040fe40002fa1670 */
[----:B------:R-:W-:Y:S01]  /*3580*/  ISETP.GT.AND P6, PT, R248, 0x21, P0 ;  /* 0x00000021f800780c */ /* 0x000fe200007c4270 */
[----:B------:R-:W-:Y:S01]  /*3590*/  FFMA.FTZ R32, R32, c[0x0][0x29c], -R247 ;  /* 0x0000a70020207a23 */ /* 0x000fe200000108f7 */
[----:B------:R-:W-:Y:S01]  /*35a0*/  FSEL R16, R16, -INF , !P5 ;  /* 0xff80000010107808 */ /* 0x000fe20006800000 */
[C---:B------:R-:W-:Y:S02]  /*35b0*/  HMMA.16816.F32 R56, R60.reuse, R164, RZ ;  /* 0x000000a43c38723c */ /* 0x040fe400000018ff */
[----:B------:R-:W-:Y:S02]  /*35c0*/  ISETP.GT.AND P5, PT, R250, 0x21, P0 ;  /* 0x00000021fa00780c */ /* 0x000fe400007a4270 */
[----:B------:R-:W-:Y:S01]  /*35d0*/  MUFU.EX2 R32, R32 ;  /* 0x0000002000207308 */ /* 0x000fe20000000800 */
[----:B------:R-:W-:Y:S02]  /*35e0*/  ISETP.LT.OR P6, PT, R246, 0x22, P6 ;  /* 0x00000022f600780c */ /* 0x000fe400037c1670 */
[----:B------:R-:W-:Y:S01]  /*35f0*/  ISETP.LT.OR P5, PT, R249, 0x22, P5 ;  /* 0x00000022f900780c */ /* 0x000fe20002fa1670 */
[-C--:B------:R-:W-:Y:S01]  /*3600*/  HMMA.16816.F32 R60, R60, R166.reuse, RZ ;  /* 0x000000a63c3c723c */ /* 0x080fe200000018ff */
[----:B------:R-:W-:Y:S02]  /*3610*/  FSEL R19, R19, -INF , !P6 ;  /* 0xff80000013137808 */ /* 0x000fe40007000000 */
[----:B------:R-:W-:Y:S02]  /*3620*/  ISETP.GT.AND P6, PT, R244, 0x21, P0 ;  /* 0x00000021f400780c */ /* 0x000fe400007c4270 */
[----:B------:R-:W-:Y:S01]  /*3630*/  FSEL R17, R17, -INF , !P5 ;  /* 0xff80000011117808 */ /* 0x000fe20006800000 */
[----:B------:R-:W-:Y:S01]  /*3640*/  FFMA.FTZ R19, R19, c[0x0][0x29c], -R241 ;  /* 0x0000a70013137a23 */ /* 0x000fe200000108f1 */
[----:B------:R-:W-:Y:S01]  /*3650*/  ISETP.GT.AND P5, PT, R250, 0x40, P0 ;  /* 0x00000040fa00780c */ /* 0x000fe200007a4270 */
[----:B------:R-:W-:Y:S01]  /*3660*/  HMMA.16816.F32 R64, R64, R166, RZ ;  /* 0x000000a64040723c */ /* 0x000fe200000018ff */
[----:B------:R-:W4:Y:S01]  /*3670*/  LDSM.16.M88.4 R164, [R204+0x9080] ;  /* 0x00908000cca4783b */ /* 0x000f220000000200 */
[----:B------:R-:W-:Y:S02]  /*3680*/  ISETP.LT.OR P6, PT, R245, 0x22, P6 ;  /* 0x00000022f500780c */ /* 0x000fe400037c1670 */
[----:B------:R-:W-:Y:S02]  /*3690*/  ISETP.LT.OR P5, PT, R249, 0x41, P5 ;  /* 0x00000041f900780c */ /* 0x000fe40002fa1670 */
[----:B------:R-:W-:Y:S02]  /*36a0*/  FSEL R13, R13, -INF , !P6 ;  /* 0xff8000000d0d7808 */ /* 0x000fe40007000000 */
[-C--:B-1----:R-:W-:Y:S05]  /*36b0*/  HMMA.16816.F32 R36, R168, R172.reuse, R36 ;  /* 0x000000aca824723c */ /* 0x082fea0000001824 */
[----:B------:R-:W-:Y:S01]  /*36c0*/  FSEL R20, R20, -INF , !P5 ;  /* 0xff80000014147808 */ /* 0x000fe20006800000 */
[----:B------:R-:W-:Y:S01]  /*36d0*/  FFMA.FTZ R13, R13, c[0x0][0x29c], -R240 ;  /* 0x0000a7000d0d7a23 */ /* 0x000fe200000108f0 */
[----:B------:R-:W-:Y:S01]  /*36e0*/  ISETP.GT.AND P5, PT, R250, 0x41, P0 ;  /* 0x00000041fa00780c */ /* 0x000fe200007a4270 */
[C---:B------:R-:W-:Y:S04]  /*36f0*/  HMMA.16816.F32 R40, R176.reuse, R172, R40 ;  /* 0x000000acb028723c */ /* 0x040fe80000001828 */
[----:B------:R-:W-:Y:S01]  /*3700*/  MUFU.EX2 R13, R13 ;  /* 0x0000000d000d7308 */ /* 0x000fe20000000800 */
[----:B------:R-:W-:Y:S02]  /*3710*/  ISETP.LT.OR P5, PT, R249, 0x42, P5 ;  /* 0x00000042f900780c */ /* 0x000fe40002fa1670 */
[----:B------:R-:W-:Y:S01]  /*3720*/  ISETP.GT.AND P6, PT, R243, RZ, P0 ;  /* 0x000000fff300720c */ /* 0x000fe200007c4270 */
[-C--:B------:R-:W-:Y:S03]  /*3730*/  HMMA.16816.F32 R44, R176, R174.reuse, R44 ;  /* 0x000000aeb02c723c */ /* 0x080fe6000000182c */
[----:B------:R-:W-:Y:S02]  /*3740*/  ISETP.LT.OR P6, PT, R242, 0x1, P6 ;  /* 0x00000001f200780c */ /* 0x000fe400037c1670 */
[----:B------:R-:W-:Y:S02]  /*3750*/  FSEL R21, R21, -INF , !P5 ;  /* 0xff80000015157808 */ /* 0x000fe40006800000 */
[----:B------:R-:W-:Y:S01]  /*3760*/  FSEL R10, R10, -INF , !P6 ;  /* 0xff8000000a0a7808 */ /* 0x000fe20007000000 */
[C---:B------:R-:W-:Y:S01]  /*3770*/  HMMA.16816.F32 R48, R168.reuse, R174, R48 ;  /* 0x000000aea830723c */ /* 0x040fe20000001830 */
[----:B------:R-:W-:Y:S03]  /*3780*/  LDSM.16.M88.4 R172, [R196+0x8080] ;  /* 0x00808000c4ac783b */ /* 0x000fe60000000200 */
[--C-:B------:R-:W-:Y:S01]  /*3790*/  FFMA.FTZ R21, R21, c[0x0][0x29c], -R247.reuse ;  /* 0x0000a70015157a23 */ /* 0x100fe200000108f7 */
[----:B------:R-:W-:Y:S01]  /*37a0*/  ISETP.GT.AND P6, PT, R244, 0x41, P0 ;  /* 0x00000041f400780c */ /* 0x000fe200007c4270 */
[----:B------:R-:W-:Y:S01]  /*37b0*/  FFMA.FTZ R10, R10, c[0x0][0x29c], -R238 ;  /* 0x0000a7000a0a7a23 */ /* 0x000fe200000108ee */
[----:B------:R-:W-:Y:S01]  /*37c0*/  ISETP.GT.AND P5, PT, R250, 0x61, P0 ;  /* 0x00000061fa00780c */ /* 0x000fe200007a4270 */
[-C--:B------:R-:W-:Y:S03]  /*37d0*/  HMMA.16816.F32 R52, R168, R180.reuse, R52 ;  /* 0x000000b4a834723c */ /* 0x080fe60000001834 */
[----:B------:R-:W-:Y:S01]  /*37e0*/  ISETP.LT.OR P6, PT, R245, 0x42, P6 ;  /* 0x00000042f500780c */ /* 0x000fe200037c1670 */
[----:B------:R-:W-:Y:S01]  /*37f0*/  MUFU.EX2 R10, R10 ;  /* 0x0000000a000a7308 */ /* 0x000fe20000000800 */
[----:B------:R-:W-:Y:S03]  /*3800*/  ISETP.LT.OR P5, PT, R249, 0x62, P5 ;  /* 0x00000062f900780c */ /* 0x000fe60002fa1670 */
[C---:B------:R-:W-:Y:S04]  /*3810*/  HMMA.16816.F32 R56, R176.reuse, R180, R56 ;  /* 0x000000b4b038723c */ /* 0x040fe80000001838 */
[----:B------:R-:W-:Y:S02]  /*3820*/  FSEL R33, R33, -INF , !P5 ;  /* 0xff80000021217808 */ /* 0x000fe40006800000 */
[----:B------:R-:W-:Y:S02]  /*3830*/  ISETP.GT.AND P5, PT, R248, RZ, P0 ;  /* 0x000000fff800720c */ /* 0x000fe400007a4270 */
[-C--:B------:R-:W-:Y:S01]  /*3840*/  HMMA.16816.F32 R60, R176, R182.reuse, R60 ;  /* 0x000000b6b03c723c */ /* 0x080fe2000000183c */
[----:B------:R-:W-:Y:S02]  /*3850*/  LDSM.16.M88.4 R176, [R2+0x13880] ;  /* 0x0138800002b0783b */ /* 0x000fe40000000200 */
[----:B------:R-:W-:Y:S04]  /*3860*/  ISETP.LT.OR P5, PT, R246, 0x1, P5 ;  /* 0x00000001f600780c */ /* 0x000fe80002fa1670 */
[----:B------:R-:W-:Y:S01]  /*3870*/  FSEL R6, R6, -INF , !P5 ;  /* 0xff80000006067808 */ /* 0x000fe20006800000 */
[----:B------:R-:W-:Y:S01]  /*3880*/  HMMA.16816.F32 R64, R168, R182, R64 ;  /* 0x000000b6a840723c */ /* 0x000fe20000001840 */
[----:B------:R-:W1:Y:S03]  /*3890*/  LDSM.16.M88.4 R168, [R2+0x13080] ;  /* 0x0130800002a8783b */ /* 0x000e660000000200 */
[----:B------:R-:W-:Y:S04]  /*38a0*/  ISETP.GT.AND P5, PT, R248, 0x1, P0 ;  /* 0x00000001f800780c */ /* 0x000fe800007a4270 */
[-C--:B--2---:R-:W-:Y:S01]  /*38b0*/  HMMA.16816.F32 R36, R184, R188.reuse, R36 ;  /* 0x000000bcb824723c */ /* 0x084fe20000001824 */
[----:B------:R-:W-:Y:S04]  /*38c0*/  LDSM.16.M88.4 R180, [R3+0x2000] ;  /* 0x0020000003b4783b */ /* 0x000fe80000000200 */
[----:B------:R-:W-:Y:S03]  /*38d0*/  ISETP.LT.OR P5, PT, R246, 0x2, P5 ;  /* 0x00000002f600780c */ /* 0x000fe60002fa1670 */
[C---:B---3--:R-:W-:Y:S04]  /*38e0*/  HMMA.16816.F32 R40, R192.reuse, R188, R40 ;  /* 0x000000bcc028723c */ /* 0x048fe80000001828 */
[----:B------:R-:W-:Y:S02]  /*38f0*/  FSEL R7, R7, -INF , !P5 ;  /* 0xff80000007077808 */ /* 0x000fe40006800000 */
[----:B------:R-:W-:Y:S01]  /*3900*/  ISETP.GT.AND P5, PT, R248, 0x20, P0 ;  /* 0x00000020f800780c */ /* 0x000fe200007a4270 */
[----:B------:R-:W-:Y:S01]  /*3910*/  FFMA.FTZ R188, R4, c[0x0][0x29c], -R247 ;  /* 0x0000a70004bc7a23 */ /* 0x000fe200000108f7 */
[-C--:B------:R-:W-:Y:S03]  /*3920*/  HMMA.16816.F32 R44, R192, R190.reuse, R44 ;  /* 0x000000bec02c723c */ /* 0x080fe6000000182c */
[----:B------:R-:W-:Y:S01]  /*3930*/  ISETP.LT.OR P5, PT, R246, 0x21, P5 ;  /* 0x00000021f600780c */ /* 0x000fe20002fa1670 */
[----:B------:R-:W-:Y:S01]  /*3940*/  FFMA.FTZ R7, R7, c[0x0][0x29c], -R241 ;  /* 0x0000a70007077a23 */ /* 0x000fe200000108f1 */
[----:B------:R-:W2:Y:S01]  /*3950*/  MUFU.EX2 R188, R188 ;  /* 0x000000bc00bc7308 */ /* 0x000ea20000000800 */
[--C-:B------:R-:W-:Y:S01]  /*3960*/  FFMA.FTZ R189, R5, c[0x0][0x29c], -R247.reuse ;  /* 0x0000a70005bd7a23 */ /* 0x100fe200000108f7 */
[----:B------:R-:W-:Y:S01]  /*3970*/  FSEL R18, R18, -INF , !P5 ;  /* 0xff80000012127808 */ /* 0x000fe20006800000 */
[C---:B------:R-:W-:Y:S04]  /*3980*/  HMMA.16816.F32 R48, R184.reuse, R190, R48 ;  /* 0x000000beb830723c */ /* 0x040fe80000001830 */
[----:B------:R-:W-:Y:S03]  /*3990*/  ISETP.GT.AND P5, PT, R248, 0x40, P0 ;  /* 0x00000040f800780c */ /* 0x000fe600007a4270 */
[--C-:B------:R-:W-:Y:S01]  /*39a0*/  FFMA.FTZ R190, R16, c[0x0][0x29c], -R247.reuse ;  /* 0x0000a70010be7a23 */ /* 0x100fe200000108f7 */
[-C--:B----4-:R-:W-:Y:S01]  /*39b0*/  HMMA.16816.F32 R52, R184, R164.reuse, R52 ;  /* 0x000000a4b834723c */ /* 0x090fe20000001834 */
[----:B------:R-:W3:Y:S02]  /*39c0*/  MUFU.EX2 R189, R189 ;  /* 0x000000bd00bd7308 */ /* 0x000ee40000000800 */
[----:B------:R-:W-:Y:S01]  /*39d0*/  ISETP.LT.OR P5, PT, R246, 0x41, P5 ;  /* 0x00000041f600780c */ /* 0x000fe20002fa1670 */
[--C-:B------:R-:W-:Y:S03]  /*39e0*/  FFMA.FTZ R191, R17, c[0x0][0x29c], -R247.reuse ;  /* 0x0000a70011bf7a23 */ /* 0x100fe600000108f7 */
[----:B------:R-:W-:Y:S01]  /*39f0*/  FSEL R22, R22, -INF , !P5 ;  /* 0xff80000016167808 */ /* 0x000fe20006800000 */
[C---:B------:R-:W-:Y:S03]  /*3a00*/  HMMA.16816.F32 R56, R192.reuse, R164, R56 ;  /* 0x000000a4c038723c */ /* 0x040fe60000001838 */
[----:B------:R-:W4:Y:S01]  /*3a10*/  MUFU.EX2 R190, R190 ;  /* 0x000000be00be7308 */ /* 0x000f220000000800 */
[----:B------:R-:W-:Y:S04]  /*3a20*/  ISETP.GT.AND P5, PT, R248, 0x41, P0 ;  /* 0x00000041f800780c */ /* 0x000fe800007a4270 */
[-C--:B------:R-:W-:Y:S03]  /*3a30*/  HMMA.16816.F32 R60, R192, R166.reuse, R60 ;  /* 0x000000a6c03c723c */ /* 0x080fe6000000183c */
[----:B------:R-:W-:Y:S02]  /*3a40*/  ISETP.LT.OR P5, PT, R246, 0x42, P5 ;  /* 0x00000042f600780c */ /* 0x000fe40002fa1670 */
[----:B------:R-:W-:Y:S02]  /*3a50*/  MUFU.EX2 R193, R21 ;  /* 0x0000001500c17308 */ /* 0x000fe40000000800 */
[--C-:B------:R-:W-:Y:S01]  /*3a60*/  FFMA.FTZ R192, R20, c[0x0][0x29c], -R247.reuse ;  /* 0x0000a70014c07a23 */ /* 0x100fe200000108f7 */
[----:B------:R-:W-:Y:S01]  /*3a70*/  HMMA.16816.F32 R64, R184, R166, R64 ;  /* 0x000000a6b840723c */ /* 0x000fe20000001840 */
[----:B------:R-:W5:Y:S03]  /*3a80*/  LDSM.16.M88.4 R164, [R196+0x9080] ;  /* 0x00908000c4a4783b */ /* 0x000f660000000200 */
[----:B------:R-:W-:Y:S01]  /*3a90*/  FSEL R23, R23, -INF , !P5 ;  /* 0xff80000017177808 */ /* 0x000fe20006800000 */
[----:B------:R-:W-:Y:S01]  /*3aa0*/  FFMA.FTZ R247, R33, c[0x0][0x29c], -R247 ;  /* 0x0000a70021f77a23 */ /* 0x000fe200000108f7 */
[----:B------:R-:W-:Y:S01]  /*3ab0*/  ISETP.GT.AND P5, PT, R248, 0x60, P0 ;  /* 0x00000060f800780c */ /* 0x000fe200007a4270 */
[----:B------:R2:W-:Y:S01]  /*3ac0*/  MUFU.EX2 R33, R7 ;  /* 0x0000000700217308 */ /* 0x0005e20000000800 */
[-C--:B-1----:R-:W-:Y:S01]  /*3ad0*/  HMMA.16816.F32 R36, R168, R172.reuse, R36 ;  /* 0x000000aca824723c */ /* 0x082fe20000001824 */
[----:B------:R-:W1:Y:S04]  /*3ae0*/  LDSM.16.M88.4 R184, [R204+0xa080] ;  /* 0x00a08000ccb8783b */ /* 0x000e680000000200 */
[----:B------:R-:W-:Y:S03]  /*3af0*/  ISETP.LT.OR P5, PT, R246, 0x61, P5 ;  /* 0x00000061f600780c */ /* 0x000fe60002fa1670 */
[C---:B------:R-:W-:Y:S01]  /*3b00*/  HMMA.16816.F32 R40, R176.reuse, R172, R40 ;  /* 0x000000acb028723c */ /* 0x040fe20000001828 */
[----:B------:R-:W-:Y:S03]  /*3b10*/  MUFU.EX2 R247, R247 ;  /* 0x000000f700f77308 */ /* 0x000fe60000000800 */
[----:B------:R-:W-:Y:S02]  /*3b20*/  FSEL R34, R34, -INF , !P5 ;  /* 0xff80000022227808 */ /* 0x000fe40006800000 */
[----:B------:R-:W-:Y:S02]  /*3b30*/  ISETP.GT.AND P5, PT, R248, 0x61, P0 ;  /* 0x00000061f800780c */ /* 0x000fe400007a4270 */
[-C--:B------:R-:W-:Y:S03]  /*3b40*/  HMMA.16816.F32 R44, R176, R174.reuse, R44 ;  /* 0x000000aeb02c723c */ /* 0x080fe6000000182c */
[----:B------:R-:W-:Y:S01]  /*3b50*/  ISETP.LT.OR P5, PT, R246, 0x62, P5 ;  /* 0x00000062f600780c */ /* 0x000fe20002fa1670 */
[----:B------:R-:W1:Y:S03]  /*3b60*/  MUFU.EX2 R191, R191 ;  /* 0x000000bf00bf7308 */ /* 0x000e660000000800 */
[----:B------:R-:W-:Y:S01]  /*3b70*/  FSEL R35, R35, -INF , !P5 ;  /* 0xff80000023237808 */ /* 0x000fe20006800000 */
[C---:B------:R-:W-:Y:S01]  /*3b80*/  HMMA.16816.F32 R48, R168.reuse, R174, R48 ;  /* 0x000000aea830723c */ /* 0x040fe20000001830 */
[----:B------:R1:W3:Y:S03]  /*3b90*/  LDSM.16.M88.4 R172, [R3+0x2800] ;  /* 0x0028000003ac783b */ /* 0x0002e60000000200 */
[----:B------:R-:W-:Y:S02]  /*3ba0*/  ISETP.GT.AND P5, PT, R244, RZ, P0 ;  /* 0x000000fff400720c */ /* 0x000fe400007a4270 */
[----:B------:R-:W3:Y:S02]  /*3bb0*/  MUFU.EX2 R192, R192 ;  /* 0x000000c000c07308 */ /* 0x000ee40000000800 */
[C---:B------:R-:W-:Y:S01]  /*3bc0*/  ISETP.LT.OR P5, PT, R245.reuse, 0x1, P5 ;  /* 0x00000001f500780c */ /* 0x040fe20002fa1670 */
[-C--:B-----5:R-:W-:Y:S03]  /*3bd0*/  HMMA.16816.F32 R52, R168, R164.reuse, R52 ;  /* 0x000000a4a834723c */ /* 0x0a0fe60000001834 */
[----:B------:R-:W-:Y:S02]  /*3be0*/  FSEL R8, R8, -INF , !P5 ;  /* 0xff80000008087808 */ /* 0x000fe40006800000 */
[----:B------:R-:W-:Y:S03]  /*3bf0*/  ISETP.GT.AND P5, PT, R244, 0x1, P0 ;  /* 0x00000001f400780c */ /* 0x000fe600007a4270 */
[C---:B------:R-:W-:Y:S04]  /*3c00*/  HMMA.16816.F32 R56, R176.reuse, R164, R56 ;  /* 0x000000a4b038723c */ /* 0x040fe80000001838 */
[--C-:B------:R-:W-:Y:S01]  /*3c10*/  FFMA.FTZ R8, R8, c[0x0][0x29c], -R240.reuse ;  /* 0x0000a70008087a23 */ /* 0x100fe200000108f0 */
[----:B------:R-:W-:Y:S01]  /*3c20*/  ISETP.LT.OR P5, PT, R245, 0x2, P5 ;  /* 0x00000002f500780c */ /* 0x000fe20002fa1670 */
[--C-:B-1----:R-:W-:Y:S02]  /*3c30*/  FFMA.FTZ R3, R6, c[0x0][0x29c], -R241.reuse ;  /* 0x0000a70006037a23 */ /* 0x102fe400000108f1 */
[-C--:B------:R-:W-:Y:S01]  /*3c40*/  HMMA.16816.F32 R60, R176, R166.reuse, R60 ;  /* 0x000000a6b03c723c */ /* 0x080fe2000000183c */
[----:B--2---:R-:W1:Y:S01]  /*3c50*/  LDSM.16.M88.4 R4, [R204+0xb080] ;  /* 0x00b08000cc04783b */ /* 0x004e620000000200 */
[----:B------:R-:W-:Y:S02]  /*3c60*/  MUFU.EX2 R8, R8 ;  /* 0x0000000800087308 */ /* 0x000fe40000000800 */
[----:B------:R-:W-:Y:S02]  /*3c70*/  FSEL R9, R9, -INF , !P5 ;  /* 0xff80000009097808 */ /* 0x000fe40006800000 */
[----:B------:R-:W-:Y:S02]  /*3c80*/  ISETP.GT.AND P5, PT, R244, 0x20, P0 ;  /* 0x00000020f400780c */ /* 0x000fe400007a4270 */
[----:B------:R-:W-:Y:S01]  /*3c90*/  HMMA.16816.F32 R64, R168, R166, R64 ;  /* 0x000000a6a840723c */ /* 0x000fe20000001840 */
[----:B------:R-:W-:Y:S03]  /*3ca0*/  LDSM.16.M88.4 R164, [R2+0x14880] ;  /* 0x0148800002a4783b */ /* 0x000fe60000000200 */
[----:B------:R2:W-:Y:S01]  /*3cb0*/  MUFU.EX2 R169, R19 ;  /* 0x0000001300a97308 */ /* 0x0005e20000000800 */
[--C-:B------:R-:W-:Y:S01]  /*3cc0*/  FFMA.FTZ R9, R9, c[0x0][0x29c], -R240.reuse ;  /* 0x0000a70009097a23 */ /* 0x100fe200000108f0 */
[----:B------:R-:W-:Y:S01]  /*3cd0*/  ISETP.LT.OR P5, PT, R245, 0x21, P5 ;  /* 0x00000021f500780c */ /* 0x000fe20002fa1670 */
[--C-:B------:R-:W-:Y:S01]  /*3ce0*/  FFMA.FTZ R168, R18, c[0x0][0x29c], -R241.reuse ;  /* 0x0000a70012a87a23 */ /* 0x100fe200000108f1 */
[-C--:B------:R-:W-:Y:S05]  /*3cf0*/  HMMA.16816.F32 R36, R180, R184.reuse, R36 ;  /* 0x000000b8b424723c */ /* 0x080fea0000001824 */
[--C-:B------:R-:W-:Y:S01]  /*3d00*/  FFMA.FTZ R170, R22, c[0x0][0x29c], -R241.reuse ;  /* 0x0000a70016aa7a23 */ /* 0x100fe200000108f1 */
[----:B------:R-:W-:Y:S01]  /*3d10*/  MUFU.EX2 R9, R9 ;  /* 0x0000000900097308 */ /* 0x000fe20000000800 */
[--C-:B------:R-:W-:Y:S01]  /*3d20*/  FFMA.FTZ R171, R23, c[0x0][0x29c], -R241.reuse ;  /* 0x0000a70017ab7a23 */ /* 0x100fe200000108f1 */
[C---:B---3--:R-:W-:Y:S01]  /*3d30*/  HMMA.16816.F32 R40, R172.reuse, R184, R40 ;  /* 0x000000b8ac28723c */ /* 0x048fe20000001828 */
[----:B------:R-:W-:Y:S03]  /*3d40*/  LDSM.16.M88.4 R20, [R196+0xa080] ;  /* 0x00a08000c414783b */ /* 0x000fe60000000200 */
[----:B------:R-:W-:Y:S02]  /*3d50*/  FSEL R12, R12, -INF , !P5 ;  /* 0xff8000000c0c7808 */ /* 0x000fe40006800000 */
[----:B------:R-:W-:Y:S02]  /*3d60*/  ISETP.GT.AND P5, PT, R244, 0x40, P0 ;  /* 0x00000040f400780c */ /* 0x000fe400007a4270 */
[-C--:B------:R-:W-:Y:S01]  /*3d70*/  HMMA.16816.F32 R44, R172, R186.reuse, R44 ;  /* 0x000000baac2c723c */ /* 0x080fe2000000182c */
[----:B------:R-:W3:Y:S02]  /*3d80*/  MUFU.EX2 R3, R3 ;  /* 0x0000000300037308 */ /* 0x000ee40000000800 */
[----:B------:R-:W-:Y:S01]  /*3d90*/  ISETP.LT.OR P5, PT, R245, 0x41, P5 ;  /* 0x00000041f500780c */ /* 0x000fe20002fa1670 */
[----:B--2---:R2:W5:Y:S01]  /*3da0*/  LDSM.16.M88.4 R16, [R2+0x14080] ;  /* 0x014080000210783b */ /* 0x0045620000000200 */
[----:B------:R-:W-:Y:S02]  /*3db0*/  FFMA.FTZ R12, R12, c[0x0][0x29c], -R240 ;  /* 0x0000a7000c0c7a23 */ /* 0x000fe400000108f0 */
[----:B------:R-:W-:Y:S01]  /*3dc0*/  FSEL R24, R24, -INF , !P5 ;  /* 0xff80000018187808 */ /* 0x000fe20006800000 */
[C---:B------:R-:W-:Y:S03]  /*3dd0*/  HMMA.16816.F32 R48, R180.reuse, R186, R48 ;  /* 0x000000bab430723c */ /* 0x040fe60000001830 */
[----:B------:R-:W-:Y:S01]  /*3de0*/  MUFU.EX2 R12, R12 ;  /* 0x0000000c000c7308 */ /* 0x000fe20000000800 */
[----:B------:R-:W-:Y:S04]  /*3df0*/  ISETP.GT.AND P5, PT, R243, 0x1, P0 ;  /* 0x00000001f300780c */ /* 0x000fe800007a4270 */
[-C--:B-1----:R-:W-:Y:S03]  /*3e00*/  HMMA.16816.F32 R52, R180, R4.reuse, R52 ;  /* 0x00000004b434723c */ /* 0x082fe60000001834 */
[----:B------:R-:W-:Y:S02]  /*3e10*/  ISETP.LT.OR P5, PT, R242, 0x2, P5 ;  /* 0x00000002f200780c */ /* 0x000fe40002fa1670 */
[----:B------:R-:W1:Y:S02]  /*3e20*/  MUFU.EX2 R168, R168 ;  /* 0x000000a800a87308 */ /* 0x000e640000000800 */
[----:B------:R-:W-:Y:S01]  /*3e30*/  FSEL R11, R11, -INF , !P5 ;  /* 0xff8000000b0b7808 */ /* 0x000fe20006800000 */
[C---:B------:R-:W-:Y:S04]  /*3e40*/  HMMA.16816.F32 R56, R172.reuse, R4, R56 ;  /* 0x00000004ac38723c */ /* 0x040fe80000001838 */
[--C-:B--2---:R-:W-:Y:S01]  /*3e50*/  FFMA.FTZ R2, R34, c[0x0][0x29c], -R241.reuse ;  /* 0x0000a70022027a23 */ /* 0x104fe200000108f1 */
[----:B------:R-:W-:Y:S01]  /*3e60*/  ISETP.GT.AND P5, PT, R244, 0x60, P0 ;  /* 0x00000060f400780c */ /* 0x000fe200007a4270 */
[----:B------:R-:W-:Y:S01]  /*3e70*/  FFMA.FTZ R241, R35, c[0x0][0x29c], -R241 ;  /* 0x0000a70023f17a23 */ /* 0x000fe200000108f1 */
[----:B------:R-:W-:Y:S01]  /*3e80*/  MUFU.EX2 R170, R170 ;  /* 0x000000aa00aa7308 */ /* 0x000fe20000000800 */
[-C--:B------:R-:W-:Y:S03]  /*3e90*/  HMMA.16816.F32 R60, R172, R6.reuse, R60 ;  /* 0x00000006ac3c723c */ /* 0x080fe6000000183c */
[----:B------:R-:W-:Y:S01]  /*3ea0*/  ISETP.LT.OR P5, PT, R245, 0x61, P5 ;  /* 0x00000061f500780c */ /* 0x000fe20002fa1670 */
[----:B------:R-:W-:Y:S03]  /*3eb0*/  FFMA.FTZ R11, R11, c[0x0][0x29c], -R238 ;  /* 0x0000a7000b0b7a23 */ /* 0x000fe600000108ee */
[----:B------:R-:W-:Y:S01]  /*3ec0*/  FSEL R28, R28, -INF , !P5 ;  /* 0xff8000001c1c7808 */ /* 0x000fe20006800000 */
[----:B------:R-:W-:Y:S01]  /*3ed0*/  HMMA.16816.F32 R64, R180, R6, R64 ;  /* 0x00000006b440723c */ /* 0x000fe20000001840 */
[----:B------:R-:W2:Y:S01]  /*3ee0*/  LDSM.16.M88.4 R4, [R196+0xb080] ;  /* 0x00b08000c404783b */ /* 0x000ea20000000200 */
[----:B------:R-:W-:Y:S02]  /*3ef0*/  MUFU.EX2 R11, R11 ;  /* 0x0000000b000b7308 */ /* 0x000fe40000000800 */
[----:B------:R-:W-:Y:S04]  /*3f00*/  ISETP.GT.AND P5, PT, R243, 0x21, P0 ;  /* 0x00000021f300780c */ /* 0x000fe800007a4270 */
[-C--:B-----5:R-:W-:Y:S04]  /*3f10*/  HMMA.16816.F32 R36, R16, R20.reuse, R36 ;  /* 0x000000141024723c */ /* 0x0a0fe80000001824 */
[----:B------:R-:W-:Y:S01]  /*3f20*/  MUFU.EX2 R2, R2 ;  /* 0x0000000200027308 */ /* 0x000fe20000000800 */
[----:B------:R-:W-:Y:S03]  /*3f30*/  ISETP.LT.OR P5, PT, R242, 0x22, P5 ;  /* 0x00000022f200780c */ /* 0x000fe60002fa1670 */
[C---:B------:R-:W-:Y:S01]  /*3f40*/  HMMA.16816.F32 R40, R164.reuse, R20, R40 ;  /* 0x00000014a428723c */ /* 0x040fe20000001828 */
[----:B------:R-:W5:Y:S03]  /*3f50*/  LDS R20, [R239+0x18280] ;  /* 0x01828000ef147984 */ /* 0x000f660000000800 */
[----:B------:R-:W-:Y:S02]  /*3f60*/  FSEL R15, R15, -INF , !P5 ;  /* 0xff8000000f0f7808 */ /* 0x000fe40006800000 */
[----:B------:R-:W-:Y:S01]  /*3f70*/  MUFU.EX2 R241, R241 ;  /* 0x000000f100f17308 */ /* 0x000fe20000000800 */
[----:B------:R-:W-:Y:S01]  /*3f80*/  FFMA.FTZ R21, R24, c[0x0][0x29c], -R240 ;  /* 0x0000a70018157a23 */ /* 0x000fe200000108f0 */
[-C--:B------:R-:W-:Y:S03]  /*3f90*/  HMMA.16816.F32 R44, R164, R22.reuse, R44 ;  /* 0x00000016a42c723c */ /* 0x080fe6000000182c */
[----:B------:R-:W-:Y:S01]  /*3fa0*/  ISETP.GT.AND P5, PT, R243, 0x40, P0 ;  /* 0x00000040f300780c */ /* 0x000fe200007a4270 */
[--C-:B------:R-:W-:Y:S03]  /*3fb0*/  FFMA.FTZ R15, R15, c[0x0][0x29c], -R238.reuse ;  /* 0x0000a7000f0f7a23 */ /* 0x100fe600000108ee */
[----:B------:R-:W-:Y:S01]  /*3fc0*/  ISETP.LT.OR P5, PT, R242, 0x41, P5 ;  /* 0x00000041f200780c */ /* 0x000fe20002fa1670 */
[C---:B------:R-:W-:Y:S01]  /*3fd0*/  HMMA.16816.F32 R48, R16.reuse, R22, R48 ;  /* 0x000000161030723c */ /* 0x040fe20000001830 */
[----:B------:R-:W-:Y:S03]  /*3fe0*/  MUFU.EX2 R21, R21 ;  /* 0x0000001500157308 */ /* 0x000fe60000000800 */
[----:B------:R-:W-:Y:S02]  /*3ff0*/  FSEL R26, R26, -INF , !P5 ;  /* 0xff8000001a1a7808 */ /* 0x000fe40006800000 */
[----:B------:R-:W-:Y:S02]  /*4000*/  ISETP.GT.AND P5, PT, R243, 0x60, P0 ;  /* 0x00000060f300780c */ /* 0x000fe400007a4270 */
[----:B------:R-:W-:Y:S01]  /*4010*/  FSEL R22, R25, -INF , !P6 ;  /* 0xff80000019167808 */ /* 0x000fe20007000000 */
[-C--:B--2---:R-:W-:Y:S02]  /*4020*/  HMMA.16816.F32 R52, R16, R4.reuse, R52 ;  /* 0x000000041034723c */ /* 0x084fe40000001834 */
[----:B------:R-:W-:Y:S01]  /*4030*/  MUFU.EX2 R15, R15 ;  /* 0x0000000f000f7308 */ /* 0x000fe20000000800 */
[----:B------:R-:W-:Y:S01]  /*4040*/  FFMA.FTZ R26, R26, c[0x0][0x29c], -R238 ;  /* 0x0000a7001a1a7a23 */ /* 0x000fe200000108ee */
[----:B------:R-:W-:Y:S01]  /*4050*/  ISETP.GT.AND P6, PT, R243, 0x20, P0 ;  /* 0x00000020f300780c */ /* 0x000fe200007c4270 */
[--C-:B------:R-:W-:Y:S01]  /*4060*/  FFMA.FTZ R22, R22, c[0x0][0x29c], -R240.reuse ;  /* 0x0000a70016167a23 */ /* 0x100fe200000108f0 */
[----:B------:R-:W-:Y:S02]  /*4070*/  ISETP.LT.OR P5, PT, R242, 0x61, P5 ;  /* 0x00000061f200780c */ /* 0x000fe40002fa1670 */
[C---:B------:R-:W-:Y:S01]  /*4080*/  HMMA.16816.F32 R56, R164.reuse, R4, R56 ;  /* 0x00000004a438723c */ /* 0x040fe20000001838 */
[----:B------:R-:W2:Y:S03]  /*4090*/  LDS R5, [R239+0x182a0] ;  /* 0x0182a000ef057984 */ /* 0x000ea60000000800 */
[----:B------:R-:W-:Y:S01]  /*40a0*/  MUFU.EX2 R22, R22 ;  /* 0x0000001600167308 */ /* 0x000fe20000000800 */
[----:B------:R-:W-:Y:S02]  /*40b0*/  FSEL R30, R30, -INF , !P5 ;  /* 0xff8000001e1e7808 */ /* 0x000fe40006800000 */
[----:B------:R-:W-:Y:S01]  /*40c0*/  FFMA.FTZ R4, R28, c[0x0][0x29c], -R240 ;  /* 0x0000a7001c047a23 */ /* 0x000fe200000108f0 */
[-C--:B------:R-:W-:Y:S03]  /*40d0*/  HMMA.16816.F32 R60, R164, R6.reuse, R60 ;  /* 0x00000006a43c723c */ /* 0x080fe6000000183c */
[----:B------:R-:W-:Y:S01]  /*40e0*/  ISETP.LT.OR P6, PT, R242, 0x21, P6 ;  /* 0x00000021f200780c */ /* 0x000fe200037c1670 */
[--C-:B-----5:R-:W-:Y:S02]  /*40f0*/  FADD.FTZ R36, R36, -R20.reuse ;  /* 0x8000001424247221 */ /* 0x120fe40000010000 */
[----:B------:R-:W-:Y:S01]  /*4100*/  FADD.FTZ R48, R48, -R20 ;  /* 0x8000001430307221 */ /* 0x000fe20000010000 */
[----:B------:R-:W-:Y:S01]  /*4110*/  MUFU.EX2 R26, R26 ;  /* 0x0000001a001a7308 */ /* 0x000fe20000000800 */
[----:B------:R-:W-:Y:S01]  /*4120*/  HMMA.16816.F32 R64, R16, R6, R64 ;  /* 0x000000061040723c */ /* 0x000fe20000001840 */
[----:B------:R-:W5:Y:S03]  /*4130*/  LDS R6, [R239+0x18300] ;  /* 0x01830000ef067984 */ /* 0x000f660000000800 */
[----:B------:R-:W-:Y:S01]  /*4140*/  FSEL R14, R14, -INF , !P6 ;  /* 0xff8000000e0e7808 */ /* 0x000fe20007000000 */
[----:B------:R-:W5:Y:S01]  /*4150*/  LDS R239, [R239+0x18320] ;  /* 0x01832000efef7984 */ /* 0x000f620000000800 */
[----:B------:R-:W-:Y:S01]  /*4160*/  ISETP.GT.AND P6, PT, R244, 0x61, P0 ;  /* 0x00000061f400780c */ /* 0x000fe200007c4270 */
[----:B------:R-:W-:Y:S01]  /*4170*/  FMUL.FTZ R36, R188, R36 ;  /* 0x00000024bc247220 */ /* 0x000fe20000410000 */
[----:B------:R-:W-:Y:S01]  /*4180*/  F2FP.PACK_AB R188, R189, R188 ;  /* 0x000000bcbdbc723e */ /* 0x000fe200000000ff */
[----:B------:R-:W-:Y:S01]  /*4190*/  FFMA.FTZ R14, R14, c[0x0][0x29c], -R238 ;  /* 0x0000a7000e0e7a23 */ /* 0x000fe200000108ee */
[----:B------:R-:W-:Y:S01]  /*41a0*/  MUFU.EX2 R171, R171 ;  /* 0x000000ab00ab7308 */ /* 0x000fe20000000800 */
[----:B------:R-:W-:Y:S01]  /*41b0*/  ISETP.LT.OR P6, PT, R245, 0x62, P6 ;  /* 0x00000062f500780c */ /* 0x000fe200037c1670 */
[----:B----4-:R-:W-:Y:S01]  /*41c0*/  FMUL.FTZ R48, R190, R48 ;  /* 0x00000030be307220 */ /* 0x010fe20000410000 */
[----:B------:R-:W-:Y:S01]  /*41d0*/  F2FP.PACK_AB R190, R191, R190 ;  /* 0x000000bebfbe723e */ /* 0x000fe200000000ff */
[----:B------:R-:W-:Y:S01]  /*41e0*/  STS [R222+0x18480], R188 ;  /* 0x018480bcde007388 */ /* 0x000fe20000000800 */
[----:B------:R-:W-:Y:S01]  /*41f0*/  FSEL R29, R29, -INF , !P6 ;  /* 0xff8000001d1d7808 */ /* 0x000fe20007000000 */
[----:B------:R-:W-:Y:S01]  /*4200*/  FADD.FTZ R52, R52, -R20 ;  /* 0x8000001434347221 */ /* 0x000fe20000010000 */
[C---:B------:R-:W-:Y:S01]  /*4210*/  ISETP.GT.AND P6, PT, R243.reuse, 0x41, P0 ;  /* 0x00000041f300780c */ /* 0x040fe200007c4270 */
[----:B------:R-:W-:Y:S01]  /*4220*/  FFMA.FTZ R30, R30, c[0x0][0x29c], -R238 ;  /* 0x0000a7001e1e7a23 */ /* 0x000fe200000108ee */
[----:B------:R-:W-:Y:S01]  /*4230*/  ISETP.GT.AND P0, PT, R243, 0x61, P0 ;  /* 0x00000061f300780c */ /* 0x000fe20000704270 */
[----:B------:R-:W4:Y:S01]  /*4240*/  MUFU.EX2 R14, R14 ;  /* 0x0000000e000e7308 */ /* 0x000f220000000800 */
[----:B------:R-:W-:Y:S01]  /*4250*/  ISETP.LT.OR P6, PT, R242, 0x42, P6 ;  /* 0x00000042f200780c */ /* 0x000fe200037c1670 */
[----:B------:R-:W-:Y:S01]  /*4260*/  FMUL.FTZ R52, R192, R52 ;  /* 0x00000034c0347220 */ /* 0x000fe20000410000 */
[----:B------:R-:W-:Y:S01]  /*4270*/  ISETP.LT.OR P0, PT, R242, 0x62, P0 ;  /* 0x00000062f200780c */ /* 0x000fe20000701670 */
[----:B------:R-:W-:Y:S01]  /*4280*/  FFMA.FTZ R240, R29, c[0x0][0x29c], -R240 ;  /* 0x0000a7001df07a23 */ /* 0x000fe200000108f0 */
[----:B------:R-:W-:Y:S01]  /*4290*/  FSEL R27, R27, -INF , !P6 ;  /* 0xff8000001b1b7808 */ /* 0x000fe20007000000 */
[--C-:B--2---:R-:W-:Y:S01]  /*42a0*/  FADD.FTZ R38, R38, -R5.reuse ;  /* 0x8000000526267221 */ /* 0x104fe20000010000 */
[----:B------:R-:W-:Y:S01]  /*42b0*/  FSEL R31, R31, -INF , !P0 ;  /* 0xff8000001f1f7808 */ /* 0x000fe20004000000 */
[--C-:B------:R-:W-:Y:S01]  /*42c0*/  FADD.FTZ R50, R50, -R5.reuse ;  /* 0x8000000532327221 */ /* 0x100fe20000010000 */
[----:B------:R-:W-:Y:S01]  /*42d0*/  F2FP.PACK_AB R192, R193, R192 ;  /* 0x000000c0c1c0723e */ /* 0x000fe200000000ff */
[----:B---3--:R-:W-:Y:S01]  /*42e0*/  FMUL.FTZ R38, R3, R38 ;  /* 0x0000002603267220 */ /* 0x008fe20000410000 */
[----:B------:R-:W-:Y:S01]  /*42f0*/  F2FP.PACK_AB R3, R33, R3 ;  /* 0x000000032103723e */ /* 0x000fe200000000ff */
[----:B-1----:R-:W-:Y:S01]  /*4300*/  FMUL.FTZ R50, R168, R50 ;  /* 0x00000032a8327220 */ /* 0x002fe20000410000 */
[----:B------:R-:W-:Y:S01]  /*4310*/  F2FP.PACK_AB R168, R169, R168 ;  /* 0x000000a8a9a8723e */ /* 0x000fe200000000ff */
[--C-:B------:R-:W-:Y:S01]  /*4320*/  FADD.FTZ R39, R39, -R5.reuse ;  /* 0x8000000527277221 */ /* 0x100fe20000010000 */
[----:B------:R-:W-:Y:S01]  /*4330*/  MUFU.EX2 R30, R30 ;  /* 0x0000001e001e7308 */ /* 0x000fe20000000800 */
[----:B------:R1:W-:Y:S01]  /*4340*/  STS [R222+0x18880], R3 ;  /* 0x01888003de007388 */ /* 0x0003e20000000800 */
[--C-:B------:R-:W-:Y:S02]  /*4350*/  FADD.FTZ R51, R51, -R5.reuse ;  /* 0x8000000533337221 */ /* 0x100fe40000010000 */
[--C-:B------:R-:W-:Y:S01]  /*4360*/  FADD.FTZ R54, R54, -R5.reuse ;  /* 0x8000000536367221 */ /* 0x100fe20000010000 */
[----:B------:R-:W-:Y:S01]  /*4370*/  STS [R223], R190 ;  /* 0x000000bedf007388 */ /* 0x000fe20000000800 */
[--C-:B-----5:R-:W-:Y:S02]  /*4380*/  FADD.FTZ R40, R40, -R6.reuse ;  /* 0x8000000628287221 */ /* 0x120fe40000010000 */
[----:B------:R-:W-:Y:S01]  /*4390*/  FADD.FTZ R44, R44, -R6 ;  /* 0x800000062c2c7221 */ /* 0x000fe20000010000 */
[----:B------:R-:W-:Y:S01]  /*43a0*/  STS [R223+0x400], R168 ;  /* 0x000400a8df007388 */ /* 0x000fe20000000800 */
[----:B------:R-:W-:Y:S01]  /*43b0*/  FMUL.FTZ R40, R8, R40 ;  /* 0x0000002808287220 */ /* 0x000fe20000410000 */
[----:B------:R-:W-:Y:S01]  /*43c0*/  F2FP.PACK_AB R8, R9, R8 ;  /* 0x000000080908723e */ /* 0x000fe200000000ff */
[--C-:B------:R-:W-:Y:S01]  /*43d0*/  FADD.FTZ R55, R55, -R5.reuse ;  /* 0x8000000537377221 */ /* 0x100fe20000010000 */
[----:B------:R-:W2:Y:S01]  /*43e0*/  MUFU.EX2 R4, R4 ;  /* 0x0000000400047308 */ /* 0x000ea20000000800 */
[--C-:B------:R-:W-:Y:S02]  /*43f0*/  FADD.FTZ R66, R66, -R5.reuse ;  /* 0x8000000542427221 */ /* 0x100fe40000010000 */
[----:B------:R-:W-:Y:S01]  /*4400*/  FADD.FTZ R67, R67, -R5 ;  /* 0x8000000543437221 */ /* 0x000fe20000010000 */
[----:B----4-:R-:W-:Y:S01]  /*4410*/  F2FP.PACK_AB R5, R15, R14 ;  /* 0x0000000e0f05723e */ /* 0x010fe200000000ff */
[----:B------:R-:W-:Y:S01]  /*4420*/  FMUL.FTZ R44, R12, R44 ;  /* 0x0000002c0c2c7220 */ /* 0x000fe20000410000 */
[----:B------:R-:W-:Y:S01]  /*4430*/  F2FP.PACK_AB R12, R13, R12 ;  /* 0x0000000c0d0c723e */ /* 0x000fe200000000ff */
[----:B------:R-:W-:Y:S01]  /*4440*/  STS [R222+0x19480], R8 ;  /* 0x01948008de007388 */ /* 0x000fe20000000800 */
[--C-:B------:R-:W-:Y:S02]  /*4450*/  FFMA.FTZ R27, R27, c[0x0][0x29c], -R238.reuse ;  /* 0x0000a7001b1b7a23 */ /* 0x100fe400000108ee */
[----:B------:R-:W-:Y:S01]  /*4460*/  FMUL.FTZ R54, R170, R54 ;  /* 0x00000036aa367220 */ /* 0x000fe20000410000 */
[----:B------:R-:W-:Y:S01]  /*4470*/  F2FP.PACK_AB R170, R171, R170 ;  /* 0x000000aaabaa723e */ /* 0x000fe200000000ff */
[----:B------:R-:W-:Y:S01]  /*4480*/  FFMA.FTZ R238, R31, c[0x0][0x29c], -R238 ;  /* 0x0000a7001fee7a23 */ /* 0x000fe200000108ee */
[----:B-1----:R-:W-:Y:S01]  /*4490*/  F2FP.PACK_AB R3, R11, R10 ;  /* 0x0000000a0b03723e */ /* 0x002fe200000000ff */
[----:B------:R-:W-:Y:S01]  /*44a0*/  FMUL.FTZ R66, R2, R66 ;  /* 0x0000004202427220 */ /* 0x000fe20000410000 */
[----:B------:R-:W-:Y:S01]  /*44b0*/  F2FP.PACK_AB R2, R241, R2 ;  /* 0x00000002f102723e */ /* 0x000fe200000000ff */
[----:B------:R-:W1:Y:S01]  /*44c0*/  MUFU.EX2 R27, R27 ;  /* 0x0000001b001b7308 */ /* 0x000e620000000800 */
[----:B------:R-:W-:Y:S01]  /*44d0*/  FADD.FTZ R64, R64, -R20 ;  /* 0x8000001440407221 */ /* 0x000fe20000010000 */
[----:B------:R1:W-:Y:S01]  /*44e0*/  STS [R222+0x19880], R3 ;  /* 0x01988003de007388 */ /* 0x0003e20000000800 */
[--C-:B------:R-:W-:Y:S02]  /*44f0*/  FADD.FTZ R56, R56, -R6.reuse ;  /* 0x8000000638387221 */ /* 0x100fe40000010000 */
[----:B------:R-:W-:Y:S01]  /*4500*/  FMUL.FTZ R64, R32, R64 ;  /* 0x0000004020407220 */ /* 0x000fe20000410000 */
[----:B------:R-:W-:Y:S01]  /*4510*/  STS [R223+0x1000], R12 ;  /* 0x0010000cdf007388 */ /* 0x000fe20000000800 */
[----:B------:R-:W-:Y:S01]  /*4520*/  F2FP.PACK_AB R32, R247, R32 ;  /* 0x00000020f720723e */ /* 0x000fe200000000ff */
[----:B------:R-:W-:Y:S02]  /*4530*/  FADD.FTZ R60, R60, -R6 ;  /* 0x800000063c3c7221 */ /* 0x000fe40000010000 */
[----:B------:R-:W-:Y:S01]  /*4540*/  STS [R223+0x1400], R5 ;  /* 0x00140005df007388 */ /* 0x000fe20000000800 */
[----:B------:R-:W3:Y:S01]  /*4550*/  MUFU.EX2 R240, R240 ;  /* 0x000000f000f07308 */ /* 0x000ee20000000800 */
[----:B------:R-:W-:Y:S01]  /*4560*/  FMUL.FTZ R56, R21, R56 ;  /* 0x0000003815387220 */ /* 0x000fe20000410000 */
[----:B------:R-:W-:Y:S01]  /*4570*/  F2FP.PACK_AB R21, R22, R21 ;  /* 0x000000151615723e */ /* 0x000fe200000000ff */
[----:B------:R-:W-:Y:S01]  /*4580*/  STS [R222+0x1a480], R192 ;  /* 0x01a480c0de007388 */ /* 0x000fe20000000800 */
[----:B--2---:R-:W-:Y:S02]  /*4590*/  FMUL.FTZ R60, R4, R60 ;  /* 0x0000003c043c7220 */ /* 0x004fe40000410000 */
[--C-:B------:R-:W-:Y:S01]  /*45a0*/  FADD.FTZ R37, R37, -R20.reuse ;  /* 0x8000001425257221 */ /* 0x100fe20000010000 */
[----:B------:R-:W-:Y:S01]  /*45b0*/  STS [R222+0x1a880], R170 ;  /* 0x01a880aade007388 */ /* 0x000fe20000000800 */
[----:B------:R-:W-:Y:S02]  /*45c0*/  FADD.FTZ R49, R49, -R20 ;  /* 0x8000001431317221 */ /* 0x000fe40000010000 */
[----:B------:R-:W2:Y:S01]  /*45d0*/  MUFU.EX2 R238, R238 ;  /* 0x000000ee00ee7308 */ /* 0x000ea20000000800 */
[----:B------:R2:W-:Y:S01]  /*45e0*/  STS [R223+0x2400], R2 ;  /* 0x00240002df007388 */ /* 0x0005e20000000800 */
[----:B------:R-:W-:Y:S02]  /*45f0*/  FMUL.FTZ R37, R189, R37 ;  /* 0x00000025bd257220 */ /* 0x000fe40000410000 */
[----:B------:R-:W-:Y:S01]  /*4600*/  FMUL.FTZ R39, R33, R39 ;  /* 0x0000002721277220 */ /* 0x000fe20000410000 */
[----:B------:R-:W-:Y:S01]  /*4610*/  STS [R223+0x2000], R32 ;  /* 0x00200020df007388 */ /* 0x000fe20000000800 */
[----:B-1----:R-:W-:Y:S01]  /*4620*/  F2FP.PACK_AB R3, R27, R26 ;  /* 0x0000001a1b03723e */ /* 0x002fe200000000ff */
[--C-:B------:R-:W-:Y:S01]  /*4630*/  FADD.FTZ R41, R41, -R6.reuse ;  /* 0x8000000629297221 */ /* 0x100fe20000010000 */
[----:B------:R-:W-:Y:S01]  /*4640*/  F2FP.PACK_AB R36, R37, R36 ;  /* 0x000000242524723e */ /* 0x000fe200000000ff */
[----:B------:R-:W-:Y:S01]  /*4650*/  STS [R222+0x1b480], R21 ;  /* 0x01b48015de007388 */ /* 0x000fe20000000800 */
[----:B------:R-:W-:Y:S01]  /*4660*/  FMUL.FTZ R49, R191, R49 ;  /* 0x00000031bf317220 */ /* 0x000fe20000410000 */
[----:B------:R-:W-:Y:S01]  /*4670*/  F2FP.PACK_AB R38, R39, R38 ;  /* 0x000000262726723e */ /* 0x000fe200000000ff */
[----:B------:R-:W-:Y:S01]  /*4680*/  FMUL.FTZ R51, R169, R51 ;  /* 0x00000033a9337220 */ /* 0x000fe20000410000 */
[----:B------:R-:W-:Y:S01]  /*4690*/  STS [R222+0x1b880], R3 ;  /* 0x01b88003de007388 */ /* 0x000fe20000000800 */
[----:B---3--:R-:W-:Y:S01]  /*46a0*/  F2FP.PACK_AB R4, R240, R4 ;  /* 0x00000004f004723e */ /* 0x008fe200000000ff */
[--C-:B------:R-:W-:Y:S01]  /*46b0*/  FADD.FTZ R42, R42, -R239.reuse ;  /* 0x800000ef2a2a7221 */ /* 0x100fe20000010000 */
[----:B------:R-:W-:Y:S01]  /*46c0*/  F2FP.PACK_AB R48, R49, R48 ;  /* 0x000000303130723e */ /* 0x000fe200000000ff */
[--C-:B------:R-:W-:Y:S01]  /*46d0*/  FADD.FTZ R43, R43, -R239.reuse ;  /* 0x800000ef2b2b7221 */ /* 0x100fe20000010000 */
[----:B------:R-:W-:Y:S01]  /*46e0*/  F2FP.PACK_AB R50, R51, R50 ;  /* 0x000000323332723e */ /* 0x000fe200000000ff */
[----:B------:R-:W-:Y:S01]  /*46f0*/  STS [R223+0x3000], R4 ;  /* 0x00300004df007388 */ /* 0x000fe20000000800 */
[----:B------:R-:W-:Y:S02]  /*4700*/  FADD.FTZ R45, R45, -R6 ;  /* 0x800000062d2d7221 */ /* 0x000fe40000010000 */
[----:B------:R-:W-:Y:S02]  /*4710*/  FMUL.FTZ R41, R9, R41 ;  /* 0x0000002909297220 */ /* 0x000fe40000410000 */
[----:B------:R-:W-:Y:S01]  /*4720*/  FMUL.FTZ R42, R10, R42 ;  /* 0x0000002a0a2a7220 */ /* 0x000fe20000410000 */
[----:B--2---:R-:W-:Y:S01]  /*4730*/  F2FP.PACK_AB R2, R238, R30 ;  /* 0x0000001eee02723e */ /* 0x004fe200000000ff */
[----:B------:R-:W-:Y:S01]  /*4740*/  FMUL.FTZ R43, R11, R43 ;  /* 0x0000002b0b2b7220 */ /* 0x000fe20000410000 */
[----:B------:R-:W-:Y:S01]  /*4750*/  F2FP.PACK_AB R40, R41, R40 ;  /* 0x000000282928723e */ /* 0x000fe200000000ff */
[--C-:B------:R-:W-:Y:S02]  /*4760*/  FADD.FTZ R46, R46, -R239.reuse ;  /* 0x800000ef2e2e7221 */ /* 0x100fe40000010000 */
[----:B------:R1:W-:Y:S01]  /*4770*/  STS [R223+0x3400], R2 ;  /* 0x00340002df007388 */ /* 0x0003e20000000800 */
[--C-:B------:R-:W-:Y:S01]  /*4780*/  FADD.FTZ R47, R47, -R239.reuse ;  /* 0x800000ef2f2f7221 */ /* 0x100fe20000010000 */
[----:B------:R-:W-:Y:S01]  /*4790*/  F2FP.PACK_AB R42, R43, R42 ;  /* 0x0000002a2b2a723e */ /* 0x000fe200000000ff */
[--C-:B------:R-:W-:Y:S01]  /*47a0*/  FADD.FTZ R53, R53, -R20.reuse ;  /* 0x8000001435357221 */ /* 0x100fe20000010000 */
[----:B------:R-:W-:Y:S01]  /*47b0*/  BAR.SYNC.DEFER_BLOCKING 0x0 ;  /* 0x0000000000007b1d */ /* 0x000fe20000010000 */
[----:B------:R-:W-:Y:S02]  /*47c0*/  FMUL.FTZ R45, R13, R45 ;  /* 0x0000002d0d2d7220 */ /* 0x000fe40000410000 */
[----:B------:R-:W-:Y:S02]  /*47d0*/  FMUL.FTZ R46, R14, R46 ;  /* 0x0000002e0e2e7220 */ /* 0x000fe40000410000 */
[----:B------:R-:W-:Y:S01]  /*47e0*/  FMUL.FTZ R47, R15, R47 ;  /* 0x0000002f0f2f7220 */ /* 0x000fe20000410000 */
[----:B------:R-:W-:Y:S01]  /*47f0*/  F2FP.PACK_AB R44, R45, R44 ;  /* 0x0000002c2d2c723e */ /* 0x000fe200000000ff */
[----:B------:R-:W-:Y:S02]  /*4800*/  FADD.FTZ R65, R65, -R20 ;  /* 0x8000001441417221 */ /* 0x000fe40000010000 */
[----:B------:R-:W-:Y:S01]  /*4810*/  FMUL.FTZ R53, R193, R53 ;  /* 0x00000035c1357220 */ /* 0x000fe20000410000 */
[----:B------:R-:W-:Y:S01]  /*4820*/  F2FP.PACK_AB R46, R47, R46 ;  /* 0x0000002e2f2e723e */ /* 0x000fe200000000ff */
[----:B------:R-:W-:Y:S02]  /*4830*/  FMUL.FTZ R55, R171, R55 ;  /* 0x00000037ab377220 */ /* 0x000fe40000410000 */
[----:B------:R-:W-:Y:S01]  /*4840*/  FMUL.FTZ R65, R247, R65 ;  /* 0x00000041f7417220 */ /* 0x000fe20000410000 */
[----:B------:R-:W-:Y:S01]  /*4850*/  F2FP.PACK_AB R52, R53, R52 ;  /* 0x000000343534723e */ /* 0x000fe200000000ff */
[--C-:B------:R-:W-:Y:S01]  /*4860*/  FADD.FTZ R57, R57, -R6.reuse ;  /* 0x8000000639397221 */ /* 0x100fe20000010000 */
[----:B------:R-:W-:Y:S01]  /*4870*/  F2FP.PACK_AB R54, R55, R54 ;  /* 0x000000363736723e */ /* 0x000fe200000000ff */
[--C-:B------:R-:W-:Y:S01]  /*4880*/  FADD.FTZ R58, R58, -R239.reuse ;  /* 0x800000ef3a3a7221 */ /* 0x100fe20000010000 */
[----:B------:R-:W-:Y:S01]  /*4890*/  F2FP.PACK_AB R64, R65, R64 ;  /* 0x000000404140723e */ /* 0x000fe200000000ff */
[--C-:B------:R-:W-:Y:S02]  /*48a0*/  FADD.FTZ R59, R59, -R239.reuse ;  /* 0x800000ef3b3b7221 */ /* 0x100fe40000010000 */
[----:B------:R-:W-:Y:S02]  /*48b0*/  FMUL.FTZ R67, R241, R67 ;  /* 0x00000043f1437220 */ /* 0x000fe40000410000 */
[----:B------:R-:W-:Y:S01]  /*48c0*/  FADD.FTZ R61, R61, -R6 ;  /* 0x800000063d3d7221 */ /* 0x000fe20000010000 */
        /* <DEDUP_REMOVED lines=16> */
[----:B-1----:R-:W-:Y:S01]  /*49d0*/  IMAD.U32 R2, RZ, RZ, UR4 ;  /* 0x00000004ff027e24 */ /* 0x002fe2000f8e00ff */
[----:B------:R-:W-:Y:S02]  /*49e0*/  F2FP.PACK_AB R60, R61, R60 ;  /* 0x0000003c3d3c723e */ /* 0x000fe400000000ff */
[----:B------:R-:W-:Y:S01]  /*49f0*/  STS [R222+0x1d880], R42 ;  /* 0x01d8802ade007388 */ /* 0x000fe20000000800 */
[----:B------:R-:W-:Y:S01]  /*4a00*/  IMAD R2, R2, 0x1800, R206 ;  /* 0x0000180002027824 */ /* 0x000fe200078e02ce */
[----:B------:R-:W-:Y:S02]  /*4a10*/  F2FP.PACK_AB R62, R63, R62 ;  /* 0x0000003e3f3e723e */ /* 0x000fe400000000ff */
        /* <DEDUP_REMOVED lines=83> */
[C---:B------:R-:W-:Y:S07]  /*4f50*/  HMMA.16816.F32 R88, R36.reuse, R8, R88 ;  /* 0x000000082458723c */ /* 0x040fee0000001858 */
[----:B------:R-:W-:Y:S01]  /*4f60*/  IADD3 R9, R237, 0x2, RZ ;  /* 0x00000002ed097810 */ /* 0x000fe20007ffe0ff */
[-C--:B------:R-:W-:Y:S03]  /*4f70*/  HMMA.16816.F32 R92, R36, R10.reuse, R92 ;  /* 0x0000000a245c723c */ /* 0x080fe6000000185c */
[----:B------:R-:W-:Y:S05]  /*4f80*/  ISETP.GE.AND P0, PT, R9, UR13, PT ;  /* 0x0000000d09007c0c */ /* 0x000fea000bf06270 */
[C---:B------:R-:W-:Y:S08]  /*4f90*/  HMMA.16816.F32 R96, R40.reuse, R10, R96 ;  /* 0x0000000a2860723c */ /* 0x040ff00000001860 */
[-C--:B---3--:R-:W-:Y:S08]  /*4fa0*/  HMMA.16816.F32 R100, R40, R16.reuse, R100 ;  /* 0x000000102864723c */ /* 0x088ff00000001864 */
[C---:B------:R-:W-:Y:S08]  /*4fb0*/  HMMA.16816.F32 R104, R36.reuse, R16, R104 ;  /* 0x000000102468723c */ /* 0x040ff00000001868 */
[-C--:B------:R-:W-:Y:S08]  /*4fc0*/  HMMA.16816.F32 R108, R36, R18.reuse, R108 ;  /* 0x00000012246c723c */ /* 0x080ff0000000186c */
[----:B------:R-:W-:Y:S01]  /*4fd0*/  HMMA.16816.F32 R112, R40, R18, R112 ;  /* 0x000000122870723c */ /* 0x000fe20000001870 */
[----:B------:R-:W-:-:S07]  /*4fe0*/  @P0 BRA `(.L_x_915) ;  /* 0x0000025000000947 */ /* 0x000fce0003800000 */
[----:B-12-45:R-:W-:Y:S01]  /*4ff0*/  IMAD.WIDE.U32 R10, R9, c[0x0][0x208], RZ ;  /* 0x00008200090a7a25 */ /* 0x036fe200078e00ff */
[----:B------:R-:W-:Y:S01]  /*5000*/  SHF.R.S32.HI R5, RZ, 0x1f, R9 ;  /* 0x0000001fff057819 */ /* 0x000fe20000011409 */
[----:B------:R-:W1:Y:S04]  /*5010*/  S2R R6, SR_CTAID.Y ;  /* 0x0000000000067919 */ /* 0x000e680000002600 */
[----:B------:R-:W-:Y:S04]  /*5020*/  IMAD R5, R5, c[0x0][0x208], RZ ;  /* 0x0000820005057a24 */ /* 0x000fe800078e02ff */
[C---:B------:R-:W-:Y:S02]  /*5030*/  IMAD R5, R9.reuse, c[0x0][0x20c], R5 ;  /* 0x0000830009057a24 */ /* 0x040fe400078e0205 */
[----:B------:R-:W-:Y:S02]  /*5040*/  IMAD.SHL.U32 R9, R9, 0x40, RZ ;  /* 0x0000004009097824 */ /* 0x000fe400078e00ff */
[----:B------:R-:W-:Y:S03]  /*5050*/  IMAD.IADD R5, R11, 0x1, R5 ;  /* 0x000000010b057824 */ /* 0x000fe600078e0205 */
[----:B------:R-:W-:Y:S02]  /*5060*/  SHF.R.S32.HI R8, RZ, 0x1f, R9 ;  /* 0x0000001fff087819 */ /* 0x000fe40000011409 */
[----:B-1----:R-:W-:Y:S01]  /*5070*/  SHF.R.S32.HI R4, RZ, 0x1f, R6 ;  /* 0x0000001fff047819 */ /* 0x002fe20000011406 */
[----:B------:R-:W-:Y:S04]  /*5080*/  IMAD.WIDE.U32 R12, R6, c[0x0][0x288], R226 ;  /* 0x0000a200060c7a25 */ /* 0x000fe800078e00e2 */
[----:B------:R-:W-:Y:S01]  /*5090*/  IMAD R4, R4, c[0x0][0x288], RZ ;  /* 0x0000a20004047a24 */ /* 0x000fe200078e02ff */
[C---:B------:R-:W-:Y:S02]  /*50a0*/  IADD3 R7, P5, P0, R9.reuse, UR14, R12 ;  /* 0x0000000e09077c10 */ /* 0x040fe4000f8be00c */
[----:B------:R-:W-:Y:S01]  /*50b0*/  IADD3 R9, -R9, c[0x0][0x168], RZ ;  /* 0x00005a0009097a10 */ /* 0x000fe20007ffe1ff */
[----:B------:R-:W-:Y:S01]  /*50c0*/  IMAD R4, R6, c[0x0][0x28c], R4 ;  /* 0x0000a30006047a24 */ /* 0x000fe200078e0204 */
[C---:B------:R-:W-:Y:S03]  /*50d0*/  LEA R6, P6, R10.reuse, R218, 0x6 ;  /* 0x000000da0a067211 */ /* 0x040fe600078c30ff */
[----:B------:R-:W-:Y:S01]  /*50e0*/  IMAD.IADD R4, R13, 0x1, R4 ;  /* 0x000000010d047824 */ /* 0x000fe200078e0204 */
[----:B------:R-:W-:Y:S02]  /*50f0*/  LEA.HI.X R5, R10, R215, R5, 0x6, P6 ;  /* 0x000000d70a057211 */ /* 0x000fe400030f3405 */
[----:B------:R-:W-:Y:S02]  /*5100*/  LEA R10, P6, R6, c[0x0][0x1f0], 0x1 ;  /* 0x00007c00060a7a11 */ /* 0x000fe400078c08ff */
[----:B------:R-:W-:Y:S02]  /*5110*/  IADD3.X R4, R8, UR9, R4, P5, P0 ;  /* 0x0000000908047c10 */ /* 0x000fe4000afe0404 */
[CC--:B------:R-:W-:Y:S02]  /*5120*/  ISETP.LE.OR P5, PT, R9.reuse, R216.reuse, !P4 ;  /* 0x000000d80900720c */ /* 0x0c0fe400067a3670 */
[----:B------:R-:W-:Y:S01]  /*5130*/  LEA.HI.X R11, R6, c[0x0][0x1f4], R5, 0x1, P6 ;  /* 0x00007d00060b7a11 */ /* 0x000fe200030f0c05 */
[----:B------:R-:W-:Y:S01]  /*5140*/  IMAD.U32 R5, RZ, RZ, UR17 ;  /* 0x00000011ff057e24 */ /* 0x000fe2000f8e00ff */
[-C--:B------:R-:W-:Y:S02]  /*5150*/  ISETP.LE.OR P6, PT, R9, R216.reuse, !P3 ;  /* 0x000000d80900720c */ /* 0x080fe40005fc3670 */
[----:B------:R-:W-:Y:S01]  /*5160*/  LEA R12, P0, R7, c[0x0][0x280], 0x2 ;  /* 0x0000a000070c7a11 */ /* 0x000fe200078010ff */
[----:B------:R-:W-:Y:S03]  /*5170*/  IMAD R5, R5, 0x3000, R220 ;  /* 0x0000300005057824 */ /* 0x000fe600078e02dc */
[----:B------:R-:W-:Y:S01]  /*5180*/  LEA.HI.X R13, R7, c[0x0][0x284], R4, 0x2, P0 ;  /* 0x0000a100070d7a11 */ /* 0x000fe200000f1404 */
[----:B------:R-:W-:Y:S01]  /*5190*/  IMAD.U32 R4, RZ, RZ, UR17 ;  /* 0x00000011ff047e24 */ /* 0x000fe2000f8e00ff */
[----:B------:R-:W-:Y:S01]  /*51a0*/  ISETP.LE.OR P0, PT, R9, R216, !P2 ;  /* 0x000000d80900720c */ /* 0x000fe20005703670 */
[----:B------:R-:W-:Y:S01]  /*51b0*/  @!PT LDS RZ, [RZ] ;  /* 0x00000000fffff984 */ /* 0x000fe20000000800 */
[----:B------:R-:W-:Y:S01]  /*51c0*/  @!PT LDS RZ, [RZ] ;  /* 0x00000000fffff984 */ /* 0x000fe20000000800 */
[----:B------:R-:W-:Y:S01]  /*51d0*/  @!PT LDS RZ, [RZ] ;  /* 0x00000000fffff984 */ /* 0x000fe20000000800 */
[----:B------:R1:W-:Y:S02]  /*51e0*/  LDGSTS.E.BYPASS.LTC128B.128 [R5], [R10.64], !P5 ;  /* 0x000000000a057fae */ /* 0x0003e4000e901d54 */
[----:B------:R-:W-:Y:S03]  /*51f0*/  @!P1 IMAD R4, R4, 0x40, R226 ;  /* 0x0000004004049824 */ /* 0x000fe600078e02e2 */
[----:B------:R1:W-:Y:S01]  /*5200*/  LDGSTS.E.BYPASS.LTC128B.128 [R5+0x1000], [R10.64+0x40], !P6 ;  /* 0x010000400a057fae */ /* 0x0003e2000f101d54 */
[----:B------:R-:W-:Y:S06]  /*5210*/  @!P1 IMAD.SHL.U32 R4, R4, 0x4, RZ ;  /* 0x0000000404049824 */ /* 0x000fec00078e00ff */
[----:B------:R1:W-:Y:S05]  /*5220*/  LDGSTS.E.BYPASS.LTC128B.128 [R5+0x2000], [R10.64+0x80], !P0 ;  /* 0x020000800a057fae */ /* 0x0003ea000c101d54 */
[----:B------:R1:W-:Y:S02]  /*5230*/  @!P1 LDGSTS.E.BYPASS.LTC128B.128 [R4+0x18280], [R12.64] ;  /* 0x182800000c049fae */ /* 0x0003e4000b901d54 */
.L_x_915:
        /* <DEDUP_REMOVED lines=96> */
[----:B------:R-:W-:Y:S01]  /*5840*/  ISETP.GE.AND P0, PT, R236, UR13, PT ;  /* 0x0000000dec007c0c */ /* 0x000fe2000bf06270 */
        /* <DEDUP_REMOVED lines=140> */
.L_x_895:
[----:B------:R-:W-:Y:S05]  /*6110*/  @P1 EXIT ;  /* 0x000000000000194d */ /* 0x000fea0003800000 */
[----:B------:R-:W1:Y:S01]  /*6120*/  S2R R2, SR_CTAID.Y ;  /* 0x0000000000027919 */ /* 0x000e620000002600 */
[----:B------:R-:W-:Y:S01]  /*6130*/  MOV R0, 0x1 ;  /* 0x0000000100007802 */ /* 0x000fe20000000f00 */
[----:B------:R-:W-:Y:S02]  /*6140*/  UIMAD UR5, UR10, 0x3000, URZ ;  /* 0x000030000a0578a4 */ /* 0x000fe4000f8e023f */
[----:B------:R-:W-:Y:S01]  /*6150*/  BAR.SYNC.DEFER_BLOCKING 0x1, 0x100 ;  /* 0x0044000000007b1d */ /* 0x000fe20000010000 */
[----:B------:R-:W-:Y:S01]  /*6160*/  ISETP.NE.AND P1, PT, R0, c[0x0][0x338], PT ;  /* 0x0000ce0000007a0c */ /* 0x000fe20003f25270 */
[----:B------:R-:W-:-:S02]  /*6170*/  USHF.R.S32.HI UR4, URZ, 0x1f, UR5 ;  /* 0x0000001f3f047899 */ /* 0x000fc40008011405 */
[C---:B------:R-:W-:Y:S02]  /*6180*/  IADD3 R6, P0, R212.reuse, UR5, RZ ;  /* 0x00000005d4067c10 */ /* 0x040fe4000ff1e0ff */
[----:B------:R-:W2:Y:S02]  /*6190*/  S2R R0, SR_CTAID.Z ;  /* 0x0000000000007919 */ /* 0x000ea40000002700 */
[----:B------:R-:W-:-:S06]  /*61a0*/  LEA.HI.X.SX32 R7, R212, UR4, 0x1, P0 ;  /* 0x00000004d4077c11 */ /* 0x000fcc00080f0eff */
[----:B-1----:R-:W-:-:S05]  /*61b0*/  @P1 IMAD.HI.U32 R3, R2, c[0x0][0x33c], RZ ;  /* 0x0000cf0002031a27 */ /* 0x002fca00078e00ff */
[----:B------:R-:W-:-:S04]  /*61c0*/  @P1 SHF.R.U32.HI R2, RZ, c[0x0][0x340], R3 ;  /* 0x0000d000ff021a19 */ /* 0x000fc80000011603 */
[----:B------:R-:W-:Y:S01]  /*61d0*/  SHF.R.S32.HI R4, RZ, 0x1f, R2 ;  /* 0x0000001fff047819 */ /* 0x000fe20000011402 */
[----:B------:R-:W-:-:S04]  /*61e0*/  IMAD.WIDE.U32 R8, R2, c[0x0][0x328], R6 ;  /* 0x0000ca0002087a25 */ /* 0x000fc800078e0006 */
[C---:B------:R-:W-:Y:S02]  /*61f0*/  IMAD R3, R4.reuse, c[0x0][0x328], RZ ;  /* 0x0000ca0004037a24 */ /* 0x040fe400078e02ff */
[----:B------:R-:W-:Y:S02]  /*6200*/  IMAD R4, R4, c[0x0][0x300], RZ ;  /* 0x0000c00004047a24 */ /* 0x000fe400078e02ff */
[----:B------:R-:W-:-:S04]  /*6210*/  IMAD.WIDE.U32 R6, R2, c[0x0][0x300], R6 ;  /* 0x0000c00002067a25 */ /* 0x000fc800078e0006 */
[C---:B------:R-:W-:Y:S02]  /*6220*/  IMAD R3, R2.reuse, c[0x0][0x32c], R3 ;  /* 0x0000cb0002037a24 */ /* 0x040fe400078e0203 */
[----:B------:R-:W-:Y:S01]  /*6230*/  IMAD R4, R2, c[0x0][0x304], R4 ;  /* 0x0000c10002047a24 */ /* 0x000fe200078e0204 */
[----:B--2---:R-:W-:Y:S02]  /*6240*/  SHF.R.S32.HI R2, RZ, 0x1f, R0 ;  /* 0x0000001fff027819 */ /* 0x004fe40000011400 */
[----:B------:R-:W-:Y:S02]  /*6250*/  IADD3 R9, R9, R3, RZ ;  /* 0x0000000309097210 */ /* 0x000fe40007ffe0ff */
[----:B------:R-:W-:Y:S01]  /*6260*/  IADD3 R5, R7, R4, RZ ;  /* 0x0000000407057210 */ /* 0x000fe20007ffe0ff */
[----:B------:R-:W-:Y:S01]  /*6270*/  IMAD R3, R2, c[0x0][0x330], RZ ;  /* 0x0000cc0002037a24 */ /* 0x000fe200078e02ff */
[----:B------:R-:W-:Y:S01]  /*6280*/  MOV R4, R6 ;  /* 0x0000000600047202 */ /* 0x000fe20000000f00 */
        /* <DEDUP_REMOVED lines=108> */
.L_x_917:
        /* <DEDUP_REMOVED lines=11> */
.L_x_1423:


//--------------------- .text._ZN7cutlass13device_kernelIN5flash19enable_sm80_to_sm89INS1_16FlashAttnBwdSm80INS1_25CollectiveMainloopBwdSm80ILi2ELi2EN4cute5tupleIJNS5_1CILi64EEENS7_ILi128EEENS7_ILi96EEEEEENS_6half_tEfNS_4arch4Sm80ELb0ELb1ELb0ELb0ELb1ELb0ELb0ELb0ELi2ELi2ELi4ELi2ELb0EEENS1_24CollectiveEpilogueBwdGQAISB_fSE_Li256ELb0ELb1EEENS1_19SingleTileSchedulerILb0ELb0ELb0ELi128EEEEEEEEEvNT_6ParamsE --------------------------
	.section	.text._ZN7cutlass13device_kernelIN5flash19enable_sm80_to_sm89INS1_16FlashAttnBwdSm80INS1_25CollectiveMainloopBwdSm80ILi2ELi2EN4cute5tupleIJNS5_1CILi64EEENS7_ILi128EEENS7_ILi96EEEEEENS_6half_tEfNS_4arch4Sm80ELb0ELb1ELb0ELb0ELb1ELb0ELb0ELb0ELi2ELi2ELi4ELi2ELb0EEENS1_24CollectiveEpilogueBwdGQAISB_fSE_Li256ELb0ELb1EEENS1_19SingleTileSchedulerILb0ELb0ELb0ELi128EEEEEEEEEvNT_6ParamsE,"ax",@progbits
	.sectioninfo	@"SHI_REGISTERS=253"
	.align	128
.text._ZN7cutlass13device_kernelIN5flash19enable_sm80_to_sm89INS1_16FlashAttnBwdSm80INS1_25CollectiveMainloopBwdSm80ILi2ELi2EN4cute5tupleIJNS5_1CILi64EEENS7_ILi128EEENS7_ILi96EEEEEENS_6half_tEfNS_4arch4Sm80ELb0ELb1ELb0ELb0ELb1ELb0ELb0ELb0ELi2ELi2ELi4ELi2ELb0EEENS1_24CollectiveEpilogueBwdGQAISB_fSE_Li256ELb0ELb1EEENS1_19SingleTileSchedulerILb0ELb0ELb0ELi128EEEEEEEEEvNT_6ParamsE:
        .type           _ZN7cutlass13device_kernelIN5flash19enable_sm80_to_sm89INS1_16FlashAttnBwdSm80INS1_25CollectiveMainloopBwdSm80ILi2ELi2EN4cute5tupleIJNS5_1CILi64EEENS7_ILi128EEENS7_ILi96EEEEEENS_6half_tEfNS_4arch4Sm80ELb0ELb1ELb0ELb0ELb1ELb0ELb0ELb0ELi2ELi2ELi4ELi2ELb0EEENS1_24CollectiveEpilogueBwdGQAISB_fSE_Li256ELb0ELb1EEENS1_19SingleTileSchedulerILb0ELb0ELb0ELi128EEEEEEEEEvNT_6ParamsE,@function
        .size           _ZN7cutlass13device_kernelIN5flash19enable_sm80_to_sm89INS1_16FlashAttnBwdSm80INS1_25CollectiveMainloopBwdSm80ILi2ELi2EN4cute5tupleIJNS5_1CILi64EEENS7_ILi128EEENS7_ILi96EEEEEENS_6half_tEfNS_4arch4Sm80ELb0ELb1ELb0ELb0ELb1ELb0ELb0ELb0ELi2ELi2ELi4ELi2ELb0EEENS1_24CollectiveEpilogueBwdGQAISB_fSE_Li256ELb0ELb1EEENS1_19SingleTileSchedulerILb0ELb0ELb0ELi128EEEEEEEEEvNT_6ParamsE,(.L_x_1424 - _ZN7cutlass13device_kernelIN5flash19enable_sm80_to_sm89INS1_16FlashAttnBwdSm80INS1_25CollectiveMainloopBwdSm80ILi2ELi2EN4cute5tupleIJNS5_1CILi64EEENS7_ILi128EEENS7_ILi96EEEEEENS_6half_tEfNS_4arch4Sm80ELb0ELb1ELb0ELb0ELb1ELb0ELb0ELb0ELi2ELi2ELi4ELi2ELb0EEENS1_24CollectiveEpilogueBwdGQAISB_fSE_Li256ELb0ELb1EEENS1_19SingleTileSchedulerILb0ELb0ELb0ELi128EEEEEEEEEvNT_6ParamsE)
        .other          _ZN7cutlass13device_kernelIN5flash19enable_sm80_to_sm89INS1_16FlashAttnBwdSm80INS1_25CollectiveMainloopBwdSm80ILi2ELi2EN4cute5tupleIJNS5_1CILi64EEENS7_ILi128EEENS7_ILi96EEEEEENS_6half_tEfNS_4arch4Sm80ELb0ELb1ELb0ELb0ELb1ELb0ELb0ELb0ELi2ELi2ELi4ELi2ELb0EEENS1_24CollectiveEpilogueBwdGQAISB_fSE_Li256ELb0ELb1EEENS1_19SingleTileSchedulerILb0ELb0ELb0ELi128EEEEEEEEEvNT_6ParamsE,@"STO_CUDA_ENTRY STV_DEFAULT"
_ZN7cutlass13device_kernelIN5flash19enable_sm80_to_sm89INS1_16FlashAttnBwdSm80INS1_25CollectiveMainloopBwdSm80ILi2ELi2EN4cute5tupleIJNS5_1CILi64EEENS7_ILi128EEENS7_ILi96EEEEEENS_6half_tEfNS_4arch4Sm80ELb0ELb1ELb0ELb0ELb1ELb0ELb0ELb0ELi2ELi2ELi4ELi2ELb0EEENS1_24CollectiveEpilogueBwdGQAISB_fSE_Li256ELb0ELb1EEENS1_19SingleTileSchedulerILb0ELb0ELb0ELi128EEEEEEEEEvNT_6ParamsE:
        /* <DEDUP_REMOVED lines=26> */
.L_x_918:
        /* <DEDUP_REMOVED lines=436> */
.L_x_921:
[----:B------:R-:W-:Y:S05]  /*1ce0*/  BSYNC B0 ;  /* 0x0000000000007941 */ /* 0x000fea0003800000 */
.L_x_920:
        /* <DEDUP_REMOVED lines=91> */
[----:B------:R-:W-:Y:S01]  /*22a0*/  ULDC UR5, c[0x0][0x2a0] ;  /* 0x0000a80000057ab9 */ /* 0x000fe20000000800 */
[----:B------:R-:W-:Y:S01]  /*22b0*/  IADD3 R233, R229, UR17, RZ ;  /* 0x00000011e5e97c10 */ /* 0x000fe2000fffe0ff */
[----:B------:R-:W-:-:S02]  /*22c0*/  UMOV UR4, URZ ;  /* 0x0000003f00047c82 */ /* 0x000fc40008000000 */
[----:B------:R-:W-:Y:S02]  /*22d0*/  UMOV UR25, 0x1 ;  /* 0x0000000100197882 */ /* 0x000fe40000000000 */
[----:B------:R-:W-:Y:S02]  /*22e0*/  UISETP.GT.AND UP4, UPT, UR10, -0x1, UPT ;  /* 0xffffffff0a00788c */ /* 0x000fe4000bf84270 */
[----:B------:R-:W-:Y:S02]  /*22f0*/  UISETP.LE.AND UP3, UPT, UR23, UR16, UPT ;  /* 0x000000101700728c */ /* 0x000fe4000bf63270 */
[----:B------:R-:W-:Y:S02]  /*2300*/  ULOP3.LUT UR7, URZ, UR7, URZ, 0x33, !UPT ;  /* 0x000000073f077292 */ /* 0x000fe4000f8e333f */
[----:B------:R-:W-:Y:S02]  /*2310*/  ULOP3.LUT UR5, URZ, UR5, URZ, 0x33, !UPT ;  /* 0x000000053f057292 */ /* 0x000fe4000f8e333f */
[----:B------:R-:W-:-:S02]  /*2320*/  UMOV UR22, URZ ;  /* 0x0000003f00167c82 */ /* 0x000fc40008000000 */
.L_x_940:
[----:B------:R-:W-:Y:S04]  /*2330*/  DEPBAR.LE SB0, 0x1 ;  /* 0x000080400000791a */ /* 0x000fe80000000000 */
[----:B------:R-:W-:Y:S01]  /*2340*/  BAR.SYNC.DEFER_BLOCKING 0x0 ;  /* 0x0000000000007b1d */ /* 0x000fe20000010000 */
[----:B------:R-:W-:Y:S01]  /*2350*/  MOV R3, UR4 ;  /* 0x0000000400037c02 */ /* 0x000fe20008000f00 */
[----:B------:R-:W-:Y:S01]  /*2360*/  IMAD.U32 R239, RZ, RZ, UR4 ;  /* 0x00000004ffef7e24 */ /* 0x000fe2000f8e00ff */
[----:B------:R-:W-:Y:S01]  /*2370*/  MOV R2, UR4 ;  /* 0x0000000400027c02 */ /* 0x000fe20008000f00 */
[----:B------:R-:W-:Y:S01]  /*2380*/  IMAD.U32 R169, RZ, RZ, UR4 ;  /* 0x00000004ffa97e24 */ /* 0x000fe2000f8e00ff */
[----:B------:R-:W-:Y:S01]  /*2390*/  PLOP3.LUT P0, PT, PT, PT, UP3, 0x80, 0x0 ;  /* 0x000000000000781c */ /* 0x000fe20003f0f038 */
        /* <DEDUP_REMOVED lines=103> */
.L_x_924:
[----:B------:R-:W-:Y:S04]  /*2a10*/  MOV R36, 0x1 ;  /* 0x0000000100247802 */ /* 0x000fe80000000f00 */
[----:B------:R-:W-:Y:S11]  /*2a20*/  ISETP.NE.AND P5, PT, R36, c[0x0][0x2a8], PT ;  /* 0x0000aa0024007a0c */ /* 0x000ff60003fa5270 */
[----:B------:R-:W-:Y:S02]  /*2a30*/  @!UPT UIADD3 URZ, URZ, URZ, URZ ;  /* 0x0000003f3f3ff290 */ /* 0x000fe4000fffe03f */
[----:B------:R-:W-:Y:S05]  /*2a40*/  @P5 IMAD.HI.U32 R36, R38, c[0x0][0x2ac], RZ ;  /* 0x0000ab0026245a27 */ /* 0x000fea00078e00ff */
[----:B------:R-:W-:Y:S02]  /*2a50*/  @P5 SHF.R.U32.HI R38, RZ, c[0x0][0x2b0], R36 ;  /* 0x0000ac00ff265a19 */ /* 0x000fe40000011624 */
.L_x_925:
[----:B------:R-:W-:Y:S05]  /*2a60*/  BSYNC B0 ;  /* 0x0000000000007941 */ /* 0x000fea0003800000 */
.L_x_923:
        /* <DEDUP_REMOVED lines=9> */
.L_x_922:
        /* <DEDUP_REMOVED lines=19> */
.L_x_928:
[----:B------:R-:W-:Y:S04]  /*2c30*/  MOV R36, 0x1 ;  /* 0x0000000100247802 */ /* 0x000fe80000000f00 */
[----:B------:R-:W-:Y:S11]  /*2c40*/  ISETP.NE.AND P5, PT, R36, c[0x0][0x2a8], PT ;  /* 0x0000aa0024007a0c */ /* 0x000ff60003fa5270 */
[----:B------:R-:W-:Y:S02]  /*2c50*/  @!UPT UIADD3 URZ, URZ, URZ, URZ ;  /* 0x0000003f3f3ff290 */ /* 0x000fe4000fffe03f */
[----:B------:R-:W-:Y:S05]  /*2c60*/  @P5 IMAD.HI.U32 R36, R38, c[0x0][0x2ac], RZ ;  /* 0x0000ab0026245a27 */ /* 0x000fea00078e00ff */
[----:B------:R-:W-:Y:S02]  /*2c70*/  @P5 SHF.R.U32.HI R38, RZ, c[0x0][0x2b0], R36 ;  /* 0x0000ac00ff265a19 */ /* 0x000fe40000011624 */
.L_x_929:
[----:B------:R-:W-:Y:S05]  /*2c80*/  BSYNC B0 ;  /* 0x0000000000007941 */ /* 0x000fea0003800000 */
.L_x_927:
[----:B------:R-:W-:Y:S04]  /*2c90*/  IMAD.MOV.U32 R36, RZ, RZ, c[0x0][0x2a8] ;  /* 0x0000aa00ff247624 */ /* 0x000fe800078e00ff */
[----:B------:R-:W-:Y:S04]  /*2ca0*/  IMAD R38, R38, R36, -UR12 ;  /* 0x8000000c26267e24 */ /* 0x000fe8000f8e0224 */
[----:B------:R-:W-:Y:S05]  /*2cb0*/  IMAD.IADD R38, R38, 0x1, -R228 ;  /* 0x0000000126267824 */ /* 0x000fea00078e0ae4 */
[----:B------:R-:W-:Y:S02]  /*2cc0*/  IADD3 R36, R38, c[0x0][0x2a8], RZ ;  /* 0x0000aa0026247a10 */ /* 0x000fe40007ffe0ff */
[----:B------:R-:W-:Y:S02]  /*2cd0*/  IMNMX R248, R248, R38, !PT ;  /* 0x00000026f8f87217 */ /* 0x000fe40007800200 */
[----:B------:R-:W-:Y:S02]  /*2ce0*/  IMNMX R246, R246, R36, PT ;  /* 0x00000024f6f67217 */ /* 0x000fe40003800200 */
.L_x_926:
        /* <DEDUP_REMOVED lines=19> */
.L_x_932:
[----:B------:R-:W-:Y:S04]  /*2e20*/  MOV R36, 0x1 ;  /* 0x0000000100247802 */ /* 0x000fe80000000f00 */
[----:B------:R-:W-:Y:S11]  /*2e30*/  ISETP.NE.AND P5, PT, R36, c[0x0][0x2a8], PT ;  /* 0x0000aa0024007a0c */ /* 0x000ff60003fa5270 */
[----:B------:R-:W-:Y:S02]  /*2e40*/  @!UPT UIADD3 URZ, URZ, URZ, URZ ;  /* 0x0000003f3f3ff290 */ /* 0x000fe4000fffe03f */
[----:B------:R-:W-:Y:S05]  /*2e50*/  @P5 IMAD.HI.U32 R36, R38, c[0x0][0x2ac], RZ ;  /* 0x0000ab0026245a27 */ /* 0x000fea00078e00ff */
[----:B------:R-:W-:Y:S02]  /*2e60*/  @P5 SHF.R.U32.HI R38, RZ, c[0x0][0x2b0], R36 ;  /* 0x0000ac00ff265a19 */ /* 0x000fe40000011624 */
.L_x_933:
[----:B------:R-:W-:Y:S05]  /*2e70*/  BSYNC B0 ;  /* 0x0000000000007941 */ /* 0x000fea0003800000 */
.L_x_931:
[----:B------:R-:W-:Y:S04]  /*2e80*/  IMAD.MOV.U32 R36, RZ, RZ, c[0x0][0x2a8] ;  /* 0x0000aa00ff247624 */ /* 0x000fe800078e00ff */
[----:B------:R-:W-:Y:S04]  /*2e90*/  IMAD R38, R38, R36, -UR12 ;  /* 0x8000000c26267e24 */ /* 0x000fe8000f8e0224 */
[----:B------:R-:W-:Y:S05]  /*2ea0*/  IMAD.IADD R38, R38, 0x1, -R228 ;  /* 0x0000000126267824 */ /* 0x000fea00078e0ae4 */
[----:B------:R-:W-:Y:S02]  /*2eb0*/  IADD3 R36, R38, c[0x0][0x2a8], RZ ;  /* 0x0000aa0026247a10 */ /* 0x000fe40007ffe0ff */
[----:B------:R-:W-:Y:S02]  /*2ec0*/  IMNMX R244, R244, R38, !PT ;  /* 0x00000026f4f47217 */ /* 0x000fe40007800200 */
[----:B------:R-:W-:Y:S02]  /*2ed0*/  IMNMX R245, R245, R36, PT ;  /* 0x00000024f5f57217 */ /* 0x000fe40003800200 */
.L_x_930:
        /* <DEDUP_REMOVED lines=19> */
.L_x_936:
[----:B------:R-:W-:Y:S04]  /*3010*/  MOV R36, 0x1 ;  /* 0x0000000100247802 */ /* 0x000fe80000000f00 */
[----:B------:R-:W-:Y:S11]  /*3020*/  ISETP.NE.AND P0, PT, R36, c[0x0][0x2a8], PT ;  /* 0x0000aa0024007a0c */ /* 0x000ff60003f05270 */
[----:B------:R-:W-:Y:S02]  /*3030*/  @!UPT UIADD3 URZ, URZ, URZ, URZ ;  /* 0x0000003f3f3ff290 */ /* 0x000fe4000fffe03f */
[----:B------:R-:W-:Y:S05]  /*3040*/  @P0 IMAD.HI.U32 R36, R37, c[0x0][0x2ac], RZ ;  /* 0x0000ab0025240a27 */ /* 0x000fea00078e00ff */
[----:B------:R-:W-:Y:S02]  /*3050*/  @P0 SHF.R.U32.HI R37, RZ, c[0x0][0x2b0], R36 ;  /* 0x0000ac00ff250a19 */ /* 0x000fe40000011624 */
.L_x_937:
[----:B------:R-:W-:Y:S05]  /*3060*/  BSYNC B0 ;  /* 0x0000000000007941 */ /* 0x000fea0003800000 */
.L_x_935:
[----:B------:R-:W-:Y:S04]  /*3070*/  IMAD.MOV.U32 R36, RZ, RZ, c[0x0][0x2a8] ;  /* 0x0000aa00ff247624 */ /* 0x000fe800078e00ff */
[----:B------:R-:W-:Y:S04]  /*3080*/  IMAD R37, R37, R36, -UR12 ;  /* 0x8000000c25257e24 */ /* 0x000fe8000f8e0224 */
[----:B------:R-:W-:Y:S05]  /*3090*/  IMAD.IADD R37, R37, 0x1, -R228 ;  /* 0x0000000125257824 */ /* 0x000fea00078e0ae4 */
[----:B------:R-:W-:Y:S02]  /*30a0*/  IADD3 R36, R37, c[0x0][0x2a8], RZ ;  /* 0x0000aa0025247a10 */ /* 0x000fe40007ffe0ff */
[----:B------:R-:W-:Y:S02]  /*30b0*/  IMNMX R243, R243, R37, !PT ;  /* 0x00000025f3f37217 */ /* 0x000fe40007800200 */
[----:B------:R-:W-:Y:S02]  /*30c0*/  IMNMX R242, R242, R36, PT ;  /* 0x00000024f2f27217 */ /* 0x000fe40003800200 */
.L_x_934:
[----:B------:R-:W-:Y:S04]  /*30d0*/  DEPBAR.LE SB0, 0x1 ;  /* 0x000080400000791a */ /* 0x000fe80000000000 */
[----:B------:R-:W-:Y:S01]  /*30e0*/  BAR.SYNC.DEFER_BLOCKING 0x0 ;  /* 0x0000000000007b1d */ /* 0x000fe20000010000 */
[----:B------:R-:W-:Y:S02]  /*30f0*/  IADD3 R236, R237, 0x1, RZ ;  /* 0x00000001edec7810 */ /* 0x000fe40007ffe0ff */
[----:B------:R-:W-:Y:S02]  /*3100*/  LEA R3, R3, 0x12080, 0x1 ;  /* 0x0001208003037811 */ /* 0x000fe400078e08ff */
[----:B------:R-:W-:Y:S02]  /*3110*/  ISETP.GE.AND P0, PT, R236, UR13, PT ;  /* 0x0000000dec007c0c */ /* 0x000fe4000bf06270 */
[----:B------:R-:W-:Y:S01]  /*3120*/  LEA R2, R2, 0x12080, 0x1 ;  /* 0x0001208002027811 */ /* 0x000fe200078e08ff */
[----:B------:R1:W2:Y:S04]  /*3130*/  LDSM.16.M88.4 R64, [R168+0x12080] ;  /* 0x01208000a840783b */ /* 0x0002a80000000200 */
[----:B------:R1:W3:Y:S04]  /*3140*/  LDSM.16.M88.4 R60, [R168+0x12880] ;  /* 0x01288000a83c783b */ /* 0x0002e80000000200 */
[----:B------:R1:W4:Y:S04]  /*3150*/  LDSM.16.M88.4 R168, [R176+0x12080] ;  /* 0x01208000b0a8783b */ /* 0x0003280000000200 */
[----:B------:R-:W1:Y:S04]  /*3160*/  LDSM.16.M88.4 R176, [R176+0x12880] ;  /* 0x01288000b0b0783b */ /* 0x000e680000000200 */
        /* <DEDUP_REMOVED lines=46> */
.L_x_938:
[-C--:B-12-4-:R-:W-:Y:S01]  /*3450*/  HMMA.16816.F32 R36, R64, R48.reuse, RZ ;  /* 0x000000304024723c */ /* 0x096fe200000018ff */
[----:B------:R-:W-:Y:S01]  /*3460*/  LDSM.16.M88.4 R184, [R3+0x1000] ;  /* 0x0010000003b8783b */ /* 0x000fe20000000200 */
[----:B------:R-:W-:Y:S04]  /*3470*/  PLOP3.LUT P0, PT, PT, PT, UP4, 0x80, 0x0 ;  /* 0x000000000000781c */ /* 0x000fe80003f0f048 */
[C---:B------:R-:W-:Y:S02]  /*3480*/  ISETP.GT.AND P5, PT, R250.reuse, RZ, P0 ;  /* 0x000000fffa00720c */ /* 0x040fe400007a4270 */
[C---:B---3--:R-:W-:Y:S01]  /*3490*/  HMMA.16816.F32 R40, R60.reuse, R48, RZ ;  /* 0x000000303c28723c */ /* 0x048fe200000018ff */
[----:B------:R-:W1:Y:S01]  /*34a0*/  LDSM.16.M88.4 R188, [R204+0x8080] ;  /* 0x00808000ccbc783b */ /* 0x000e620000000200 */
[C---:B------:R-:W-:Y:S02]  /*34b0*/  ISETP.LT.OR P5, PT, R249.reuse, 0x1, P5 ;  /* 0x00000001f900780c */ /* 0x040fe40002fa1670 */
[----:B------:R-:W-:Y:S02]  /*34c0*/  ISETP.GT.AND P6, PT, R250, 0x60, P0 ;  /* 0x00000060fa00780c */ /* 0x000fe400007c4270 */
[----:B------:R-:W-:Y:S02]  /*34d0*/  FSEL R4, R4, -INF , !P5 ;  /* 0xff80000004047808 */ /* 0x000fe40006800000 */
[-C--:B------:R-:W-:Y:S01]  /*34e0*/  HMMA.16816.F32 R44, R60, R50.reuse, RZ ;  /* 0x000000323c2c723c */ /* 0x080fe200000018ff */
[----:B------:R-:W2:Y:S01]  /*34f0*/  LDSM.16.M88.4 R192, [R3+0x1800] ;  /* 0x0018000003c0783b */ /* 0x000ea20000000200 */
        /* <DEDUP_REMOVED lines=25> */
[----:B------:R-:W3:Y:S01]  /*3690*/  LDSM.16.M88.4 R164, [R204+0x9080] ;  /* 0x00908000cca4783b */ /* 0x000ee20000000200 */
[----:B------:R-:W-:Y:S02]  /*36a0*/  ISETP.LT.OR P6, PT, R245, 0x22, P6 ;  /* 0x00000022f500780c */ /* 0x000fe400037c1670 */
[----:B------:R-:W-:Y:S02]  /*36b0*/  ISETP.LT.OR P5, PT, R249, 0x41, P5 ;  /* 0x00000041f900780c */ /* 0x000fe40002fa1670 */
[----:B------:R-:W-:Y:S02]  /*36c0*/  FSEL R13, R13, -INF , !P6 ;  /* 0xff8000000d0d7808 */ /* 0x000fe40007000000 */
[-C--:B------:R-:W-:Y:S05]  /*36d0*/  HMMA.16816.F32 R36, R168, R172.reuse, R36 ;  /* 0x000000aca824723c */ /* 0x080fea0000001824 */
        /* <DEDUP_REMOVED lines=29> */
[----:B------:R-:W4:Y:S03]  /*38b0*/  LDSM.16.M88.4 R168, [R2+0x1000] ;  /* 0x0010000002a8783b */ /* 0x000f260000000200 */
[----:B------:R-:W-:Y:S04]  /*38c0*/  ISETP.GT.AND P5, PT, R248, 0x1, P0 ;  /* 0x00000001f800780c */ /* 0x000fe800007a4270 */
[-C--:B-1----:R-:W-:Y:S01]  /*38d0*/  HMMA.16816.F32 R36, R184, R188.reuse, R36 ;  /* 0x000000bcb824723c */ /* 0x082fe20000001824 */
[----:B------:R-:W-:Y:S04]  /*38e0*/  LDSM.16.M88.4 R180, [R3+0x2000] ;  /* 0x0020000003b4783b */ /* 0x000fe80000000200 */
[----:B------:R-:W-:Y:S03]  /*38f0*/  ISETP.LT.OR P5, PT, R246, 0x2, P5 ;  /* 0x00000002f600780c */ /* 0x000fe60002fa1670 */
[C---:B--2---:R-:W-:Y:S04]  /*3900*/  HMMA.16816.F32 R40, R192.reuse, R188, R40 ;  /* 0x000000bcc028723c */ /* 0x044fe80000001828 */
[----:B------:R-:W-:Y:S02]  /*3910*/  FSEL R7, R7, -INF , !P5 ;  /* 0xff80000007077808 */ /* 0x000fe40006800000 */
[----:B------:R-:W-:Y:S01]  /*3920*/  ISETP.GT.AND P5, PT, R248, 0x20, P0 ;  /* 0x00000020f800780c */ /* 0x000fe200007a4270 */
[----:B------:R-:W-:Y:S01]  /*3930*/  FFMA.FTZ R188, R4, c[0x0][0x29c], -R247 ;  /* 0x0000a70004bc7a23 */ /* 0x000fe200000108f7 */
[-C--:B------:R-:W-:Y:S03]  /*3940*/  HMMA.16816.F32 R44, R192, R190.reuse, R44 ;  /* 0x000000bec02c723c */ /* 0x080fe6000000182c */
[----:B------:R-:W-:Y:S01]  /*3950*/  ISETP.LT.OR P5, PT, R246, 0x21, P5 ;  /* 0x00000021f600780c */ /* 0x000fe20002fa1670 */
[----:B------:R-:W-:Y:S01]  /*3960*/  FFMA.FTZ R7, R7, c[0x0][0x29c], -R241 ;  /* 0x0000a70007077a23 */ /* 0x000fe200000108f1 */
[----:B------:R-:W1:Y:S01]  /*3970*/  MUFU.EX2 R188, R188 ;  /* 0x000000bc00bc7308 */ /* 0x000e620000000800 */
[--C-:B------:R-:W-:Y:S01]  /*3980*/  FFMA.FTZ R189, R5, c[0x0][0x29c], -R247.reuse ;  /* 0x0000a70005bd7a23 */ /* 0x100fe200000108f7 */
[----:B------:R-:W-:Y:S01]  /*3990*/  FSEL R18, R18, -INF , !P5 ;  /* 0xff80000012127808 */ /* 0x000fe20006800000 */
[C---:B------:R-:W-:Y:S04]  /*39a0*/  HMMA.16816.F32 R48, R184.reuse, R190, R48 ;  /* 0x000000beb830723c */ /* 0x040fe80000001830 */
[----:B------:R-:W-:Y:S03]  /*39b0*/  ISETP.GT.AND P5, PT, R248, 0x40, P0 ;  /* 0x00000040f800780c */ /* 0x000fe600007a4270 */
[--C-:B------:R-:W-:Y:S01]  /*39c0*/  FFMA.FTZ R190, R16, c[0x0][0x29c], -R247.reuse ;  /* 0x0000a70010be7a23 */ /* 0x100fe200000108f7 */
[-C--:B---3--:R-:W-:Y:S01]  /*39d0*/  HMMA.16816.F32 R52, R184, R164.reuse, R52 ;  /* 0x000000a4b834723c */ /* 0x088fe20000001834 */
[----:B------:R-:W2:Y:S02]  /*39e0*/  MUFU.EX2 R189, R189 ;  /* 0x000000bd00bd7308 */ /* 0x000ea40000000800 */
[----:B------:R-:W-:Y:S01]  /*39f0*/  ISETP.LT.OR P5, PT, R246, 0x41, P5 ;  /* 0x00000041f600780c */ /* 0x000fe20002fa1670 */
[--C-:B------:R-:W-:Y:S03]  /*3a00*/  FFMA.FTZ R191, R17, c[0x0][0x29c], -R247.reuse ;  /* 0x0000a70011bf7a23 */ /* 0x100fe600000108f7 */
[----:B------:R-:W-:Y:S01]  /*3a10*/  FSEL R22, R22, -INF , !P5 ;  /* 0xff80000016167808 */ /* 0x000fe20006800000 */
[C---:B------:R-:W-:Y:S03]  /*3a20*/  HMMA.16816.F32 R56, R192.reuse, R164, R56 ;  /* 0x000000a4c038723c */ /* 0x040fe60000001838 */
[----:B------:R-:W3:Y:S01]  /*3a30*/  MUFU.EX2 R190, R190 ;  /* 0x000000be00be7308 */ /* 0x000ee20000000800 */
        /* <DEDUP_REMOVED lines=11> */
[-C--:B----4-:R-:W-:Y:S01]  /*3af0*/  HMMA.16816.F32 R36, R168, R172.reuse, R36 ;  /* 0x000000aca824723c */ /* 0x090fe20000001824 */
[----:B------:R-:W4:Y:S04]  /*3b00*/  LDSM.16.M88.4 R184, [R204+0xa080] ;  /* 0x00a08000ccb8783b */ /* 0x000f280000000200 */
        /* <DEDUP_REMOVED lines=10> */
[----:B------:R1:W2:Y:S03]  /*3bb0*/  LDSM.16.M88.4 R172, [R3+0x2800] ;  /* 0x0028000003ac783b */ /* 0x0002a60000000200 */
[----:B------:R-:W-:Y:S02]  /*3bc0*/  ISETP.GT.AND P5, PT, R244, RZ, P0 ;  /* 0x000000fff400720c */ /* 0x000fe400007a4270 */
[----:B------:R-:W2:Y:S02]  /*3bd0*/  MUFU.EX2 R192, R192 ;  /* 0x000000c000c07308 */ /* 0x000ea40000000800 */
        /* <DEDUP_REMOVED lines=9> */
[----:B------:R-:W1:Y:S01]  /*3c70*/  LDSM.16.M88.4 R4, [R204+0xb080] ;  /* 0x00b08000cc04783b */ /* 0x000e620000000200 */
        /* <DEDUP_REMOVED lines=9> */
[-C--:B----4-:R-:W-:Y:S05]  /*3d10*/  HMMA.16816.F32 R36, R180, R184.reuse, R36 ;  /* 0x000000b8b424723c */ /* 0x090fea0000001824 */
[--C-:B------:R-:W-:Y:S01]  /*3d20*/  FFMA.FTZ R170, R22, c[0x0][0x29c], -R241.reuse ;  /* 0x0000a70016aa7a23 */ /* 0x100fe200000108f1 */
[----:B------:R-:W-:Y:S01]  /*3d30*/  MUFU.EX2 R9, R9 ;  /* 0x0000000900097308 */ /* 0x000fe20000000800 */
[--C-:B------:R-:W-:Y:S01]  /*3d40*/  FFMA.FTZ R171, R23, c[0x0][0x29c], -R241.reuse ;  /* 0x0000a70017ab7a23 */ /* 0x100fe200000108f1 */
[C---:B--2---:R-:W-:Y:S01]  /*3d50*/  HMMA.16816.F32 R40, R172.reuse, R184, R40 ;  /* 0x000000b8ac28723c */ /* 0x044fe20000001828 */
[----:B------:R-:W-:Y:S03]  /*3d60*/  LDSM.16.M88.4 R20, [R196+0xa080] ;  /* 0x00a08000c414783b */ /* 0x000fe60000000200 */
[----:B------:R-:W-:Y:S02]  /*3d70*/  FSEL R12, R12, -INF , !P5 ;  /* 0xff8000000c0c7808 */ /* 0x000fe40006800000 */
[----:B------:R-:W-:Y:S02]  /*3d80*/  ISETP.GT.AND P5, PT, R244, 0x40, P0 ;  /* 0x00000040f400780c */ /* 0x000fe400007a4270 */
[-C--:B------:R-:W-:Y:S01]  /*3d90*/  HMMA.16816.F32 R44, R172, R186.reuse, R44 ;  /* 0x000000baac2c723c */ /* 0x080fe2000000182c */
[----:B------:R-:W2:Y:S02]  /*3da0*/  MUFU.EX2 R3, R3 ;  /* 0x0000000300037308 */ /* 0x000ea40000000800 */
[----:B------:R-:W-:Y:S01]  /*3db0*/  ISETP.LT.OR P5, PT, R245, 0x41, P5 ;  /* 0x00000041f500780c */ /* 0x000fe20002fa1670 */
[----:B-----5:R4:W5:Y:S01]  /*3dc0*/  LDSM.16.M88.4 R16, [R2+0x2000] ;  /* 0x002000000210783b */ /* 0x0209620000000200 */
        /* <DEDUP_REMOVED lines=10> */
[--C-:B----4-:R-:W-:Y:S01]  /*3e70*/  FFMA.FTZ R2, R34, c[0x0][0x29c], -R241.reuse ;  /* 0x0000a70022027a23 */ /* 0x110fe200000108f1 */
        /* <DEDUP_REMOVED lines=8> */
[----:B------:R-:W4:Y:S01]  /*3f00*/  LDSM.16.M88.4 R4, [R196+0xb080] ;  /* 0x00b08000c404783b */ /* 0x000f220000000200 */
[----:B------:R-:W-:Y:S02]  /*3f10*/  MUFU.EX2 R11, R11 ;  /* 0x0000000b000b7308 */ /* 0x000fe40000000800 */
[----:B------:R-:W-:Y:S04]  /*3f20*/  ISETP.GT.AND P5, PT, R243, 0x21, P0 ;  /* 0x00000021f300780c */ /* 0x000fe800007a4270 */
[-C--:B-----5:R-:W-:Y:S04]  /*3f30*/  HMMA.16816.F32 R36, R16, R20.reuse, R36 ;  /* 0x000000141024723c */ /* 0x0a0fe80000001824 */
[----:B------:R-:W-:Y:S01]  /*3f40*/  MUFU.EX2 R2, R2 ;  /* 0x0000000200027308 */ /* 0x000fe20000000800 */
[----:B------:R-:W-:Y:S03]  /*3f50*/  ISETP.LT.OR P5, PT, R242, 0x22, P5 ;  /* 0x00000022f200780c */ /* 0x000fe60002fa1670 */
[C---:B------:R-:W-:Y:S01]  /*3f60*/  HMMA.16816.F32 R40, R164.reuse, R20, R40 ;  /* 0x00000014a428723c */ /* 0x040fe20000001828 */
[----:B------:R-:W5:Y:S03]  /*3f70*/  LDS R20, [R239.X4+0x18280] ;  /* 0x01828000ef147984 */ /* 0x000f660000004800 */
        /* <DEDUP_REMOVED lines=12> */
[-C--:B----4-:R-:W-:Y:S02]  /*4040*/  HMMA.16816.F32 R52, R16, R4.reuse, R52 ;  /* 0x000000041034723c */ /* 0x090fe40000001834 */
[----:B------:R-:W-:Y:S01]  /*4050*/  MUFU.EX2 R15, R15 ;  /* 0x0000000f000f7308 */ /* 0x000fe20000000800 */
[----:B------:R-:W-:Y:S01]  /*4060*/  FFMA.FTZ R26, R26, c[0x0][0x29c], -R238 ;  /* 0x0000a7001a1a7a23 */ /* 0x000fe200000108ee */
[----:B------:R-:W-:Y:S01]  /*4070*/  ISETP.GT.AND P6, PT, R243, 0x20, P0 ;  /* 0x00000020f300780c */ /* 0x000fe200007c4270 */
[--C-:B------:R-:W-:Y:S01]  /*4080*/  FFMA.FTZ R22, R22, c[0x0][0x29c], -R240.reuse ;  /* 0x0000a70016167a23 */ /* 0x100fe200000108f0 */
[----:B------:R-:W-:Y:S02]  /*4090*/  ISETP.LT.OR P5, PT, R242, 0x61, P5 ;  /* 0x00000061f200780c */ /* 0x000fe40002fa1670 */
[C---:B------:R-:W-:Y:S01]  /*40a0*/  HMMA.16816.F32 R56, R164.reuse, R4, R56 ;  /* 0x00000004a438723c */ /* 0x040fe20000001838 */
[----:B------:R-:W4:Y:S03]  /*40b0*/  LDS R5, [R239.X4+0x182a0] ;  /* 0x0182a000ef057984 */ /* 0x000f260000004800 */
        /* <DEDUP_REMOVED lines=9> */
[----:B------:R-:W5:Y:S03]  /*4150*/  LDS R6, [R239.X4+0x18300] ;  /* 0x01830000ef067984 */ /* 0x000f660000004800 */
[----:B------:R-:W-:Y:S01]  /*4160*/  FSEL R14, R14, -INF , !P6 ;  /* 0xff8000000e0e7808 */ /* 0x000fe20007000000 */
[----:B------:R-:W5:Y:S01]  /*4170*/  LDS R239, [R239.X4+0x18320] ;  /* 0x01832000efef7984 */ /* 0x000f620000004800 */
[----:B------:R-:W-:Y:S01]  /*4180*/  ISETP.GT.AND P6, PT, R244, 0x61, P0 ;  /* 0x00000061f400780c */ /* 0x000fe200007c4270 */
[----:B------:R-:W-:Y:S01]  /*4190*/  FMUL.FTZ R36, R188, R36 ;  /* 0x00000024bc247220 */ /* 0x000fe20000410000 */
[----:B------:R-:W-:Y:S01]  /*41a0*/  F2FP.PACK_AB R188, R189, R188 ;  /* 0x000000bcbdbc723e */ /* 0x000fe200000000ff */
[----:B------:R-:W-:Y:S01]  /*41b0*/  FFMA.FTZ R14, R14, c[0x0][0x29c], -R238 ;  /* 0x0000a7000e0e7a23 */ /* 0x000fe200000108ee */
[----:B------:R-:W-:Y:S01]  /*41c0*/  MUFU.EX2 R171, R171 ;  /* 0x000000ab00ab7308 */ /* 0x000fe20000000800 */
[----:B------:R-:W-:Y:S01]  /*41d0*/  ISETP.LT.OR P6, PT, R245, 0x62, P6 ;  /* 0x00000062f500780c */ /* 0x000fe200037c1670 */
[----:B---3--:R-:W-:Y:S01]  /*41e0*/  FMUL.FTZ R48, R190, R48 ;  /* 0x00000030be307220 */ /* 0x008fe20000410000 */
[----:B------:R-:W-:Y:S01]  /*41f0*/  F2FP.PACK_AB R190, R191, R190 ;  /* 0x000000bebfbe723e */ /* 0x000fe200000000ff */
[----:B------:R-:W-:Y:S01]  /*4200*/  STS [R222+0x18480], R188 ;  /* 0x018480bcde007388 */ /* 0x000fe20000000800 */
[----:B------:R-:W-:Y:S01]  /*4210*/  FSEL R29, R29, -INF , !P6 ;  /* 0xff8000001d1d7808 */ /* 0x000fe20007000000 */
[----:B------:R-:W-:Y:S01]  /*4220*/  FADD.FTZ R52, R52, -R20 ;  /* 0x8000001434347221 */ /* 0x000fe20000010000 */
[C---:B------:R-:W-:Y:S01]  /*4230*/  ISETP.GT.AND P6, PT, R243.reuse, 0x41, P0 ;  /* 0x00000041f300780c */ /* 0x040fe200007c4270 */
[----:B------:R-:W-:Y:S01]  /*4240*/  FFMA.FTZ R30, R30, c[0x0][0x29c], -R238 ;  /* 0x0000a7001e1e7a23 */ /* 0x000fe200000108ee */
[----:B------:R-:W-:Y:S01]  /*4250*/  ISETP.GT.AND P0, PT, R243, 0x61, P0 ;  /* 0x00000061f300780c */ /* 0x000fe20000704270 */
[----:B------:R-:W3:Y:S01]  /*4260*/  MUFU.EX2 R14, R14 ;  /* 0x0000000e000e7308 */ /* 0x000ee20000000800 */
[----:B------:R-:W-:Y:S01]  /*4270*/  ISETP.LT.OR P6, PT, R242, 0x42, P6 ;  /* 0x00000042f200780c */ /* 0x000fe200037c1670 */
[----:B------:R-:W-:Y:S01]  /*4280*/  FMUL.FTZ R52, R192, R52 ;  /* 0x00000034c0347220 */ /* 0x000fe20000410000 */
[----:B------:R-:W-:Y:S01]  /*4290*/  ISETP.LT.OR P0, PT, R242, 0x62, P0 ;  /* 0x00000062f200780c */ /* 0x000fe20000701670 */
[----:B------:R-:W-:Y:S01]  /*42a0*/  FFMA.FTZ R240, R29, c[0x0][0x29c], -R240 ;  /* 0x0000a7001df07a23 */ /* 0x000fe200000108f0 */
[----:B------:R-:W-:Y:S01]  /*42b0*/  FSEL R27, R27, -INF , !P6 ;  /* 0xff8000001b1b7808 */ /* 0x000fe20007000000 */
[--C-:B----4-:R-:W-:Y:S01]  /*42c0*/  FADD.FTZ R38, R38, -R5.reuse ;  /* 0x8000000526267221 */ /* 0x110fe20000010000 */
[----:B------:R-:W-:Y:S01]  /*42d0*/  FSEL R31, R31, -INF , !P0 ;  /* 0xff8000001f1f7808 */ /* 0x000fe20004000000 */
[--C-:B------:R-:W-:Y:S01]  /*42e0*/  FADD.FTZ R50, R50, -R5.reuse ;  /* 0x8000000532327221 */ /* 0x100fe20000010000 */
[----:B------:R-:W-:Y:S01]  /*42f0*/  F2FP.PACK_AB R192, R193, R192 ;  /* 0x000000c0c1c0723e */ /* 0x000fe200000000ff */
[----:B--2---:R-:W-:Y:S01]  /*4300*/  FMUL.FTZ R38, R3, R38 ;  /* 0x0000002603267220 */ /* 0x004fe20000410000 */
        /* <DEDUP_REMOVED lines=18> */
[----:B---3--:R-:W-:Y:S01]  /*4430*/  F2FP.PACK_AB R5, R15, R14 ;  /* 0x0000000e0f05723e */ /* 0x008fe200000000ff */
        /* <DEDUP_REMOVED lines=189> */
[----:B-12-4-:R-:W-:Y:S01]  /*5010*/  IMAD.WIDE.U32 R10, R9, c[0x0][0x208], RZ ;  /* 0x00008200090a7a25 */ /* 0x016fe200078e00ff */
        /* <DEDUP_REMOVED lines=36> */
.L_x_939:
[-C--:B-12-4-:R-:W-:Y:S01]  /*5260*/  HMMA.16816.F32 R4, R20, R2.reuse, RZ ;  /* 0x000000021404723c */ /* 0x096fe200000018ff */
        /* <DEDUP_REMOVED lines=236> */
.L_x_919:
[----:B------:R-:W-:Y:S05]  /*6130*/  @P1 EXIT ;  /* 0x000000000000194d */ /* 0x000fea0003800000 */
[----:B------:R-:W1:Y:S01]  /*6140*/  S2R R0, SR_CTAID.Y ;  /* 0x0000000000007919 */ /* 0x000e620000002600 */
[----:B------:R-:W-:Y:S01]  /*6150*/  IMAD.MOV.U32 R3, RZ, RZ, 0x1 ;  /* 0x00000001ff037424 */ /* 0x000fe200078e00ff */
[----:B------:R-:W-:Y:S01]  /*6160*/  ULDC UR5, c[0x0][0x358] ;  /* 0x0000d60000057ab9 */ /* 0x000fe20000000800 */
[----:B------:R-:W-:Y:S01]  /*6170*/  BSSY B0, `(.L_x_941) ;  /* 0x000001e000007945 */ /* 0x000fe20003800000 */
[----:B------:R-:W2:Y:S01]  /*6180*/  S2R R2, SR_CTAID.Z ;  /* 0x0000000000027919 */ /* 0x000ea20000002700 */
[----:B------:R-:W-:-:S03]  /*6190*/  UIMAD UR5, UR10, UR5, URZ ;  /* 0x000000050a0572a4 */ /* 0x000fc6000f8e023f */
[----:B------:R-:W-:Y:S01]  /*61a0*/  BAR.SYNC.DEFER_BLOCKING 0x1, 0x100 ;  /* 0x0044000000007b1d */ /* 0x000fe20000010000 */
[----:B------:R-:W-:-:S05]  /*61b0*/  ISETP.NE.AND P0, PT, R3, c[0x0][0x338], PT ;  /* 0x0000ce0003007a0c */ /* 0x000fca0003f05270 */
[----:B------:R-:W-:Y:S02]  /*61c0*/  ULDC UR4, c[0x0][0x2f4] ;  /* 0x0000bd0000047ab9 */ /* 0x000fe40000000800 */
[----:B------:R-:W-:-:S04]  /*61d0*/  UIMAD UR5, UR5, UR4, URZ ;  /* 0x00000004050572a4 */ /* 0x000fc8000f8e023f */
[----:B------:R-:W-:Y:S02]  /*61e0*/  USHF.R.S32.HI UR4, URZ, 0x1f, UR5 ;  /* 0x0000001f3f047899 */ /* 0x000fe40008011405 */
[----:B-1----:R-:W-:-:S04]  /*61f0*/  @P0 IMAD.HI.U32 R3, R0, c[0x0][0x33c], RZ ;  /* 0x0000cf0000030a27 */ /* 0x002fc800078e00ff */
[----:B--2---:R-:W-:Y:S02]  /*6200*/  IMAD R6, R2, c[0x0][0x2f4], RZ ;  /* 0x0000bd0002067a24 */ /* 0x004fe400078e02ff */
[----:B------:R-:W-:Y:S01]  /*6210*/  IMAD.MOV.U32 R9, RZ, RZ, R0 ;  /* 0x000000ffff097224 */ /* 0x000fe200078e0000 */
[----:B------:R-:W-:Y:S02]  /*6220*/  @P0 SHF.R.U32.HI R9, RZ, c[0x0][0x340], R3 ;  /* 0x0000d000ff090a19 */ /* 0x000fe40000011603 */
[----:B------:R-:W-:Y:S02]  /*6230*/  SHF.R.S32.HI R4, RZ, 0x1f, R6 ;  /* 0x0000001fff047819 */ /* 0x000fe40000011406 */
[--C-:B------:R-:W-:Y:S02]  /*6240*/  IADD3 R6, P1, P0, R6, UR5, R9.reuse ;  /* 0x0000000506067c10 */ /* 0x100fe4000f83e009 */
[----:B------:R-:W-:-:S03]  /*6250*/  SHF.R.S32.HI R5, RZ, 0x1f, R9 ;  /* 0x0000001fff057819 */ /* 0x000fc60000011409 */
[----:B------:R-:W-:Y:S01]  /*6260*/  IMAD.SHL.U32 R3, R6, 0x4, RZ ;  /* 0x0000000406037824 */ /* 0x000fe200078e00ff */
[----:B------:R-:W-:Y:S02]  /*6270*/  IADD3.X R4, R4, UR4, R5, P1, P0 ;  /* 0x0000000404047c10 */ /* 0x000fe40008fe0405 */
[----:B------:R-:W-:Y:S02]  /*6280*/  ISETP.NE.AND P1, PT, R212, RZ, PT ;  /* 0x000000ffd400720c */ /* 0x000fe40003f25270 */
[----:B------:R-:W-:Y:S01]  /*6290*/  SHF.L.U64.HI R4, R6, 0x2, R4 ;  /* 0x0000000206047819 */ /* 0x000fe20000010204 */
[----:B------:R-:W-:Y:S01]  /*62a0*/  IMAD.MOV R6, RZ, RZ, -R9 ;  /* 0x000000ffff067224 */ /* 0x000fe200078e0a09 */
[----:B------:R-:W-:-:S03]  /*62b0*/  IADD3 R10, P0, R3, c[0x0][0x350], RZ ;  /* 0x0000d400030a7a10 */ /* 0x000fc60007f1e0ff */
[----:B------:R-:W-:Y:S01]  /*62c0*/  IMAD R6, R6, c[0x0][0x338], R0 ;  /* 0x0000ce0006067a24 */ /* 0x000fe200078e0200 */
[----:B------:R-:W-:Y:S02]  /*62d0*/  IADD3.X R11, R4, c[0x0][0x354], RZ, P0, !PT ;  /* 0x0000d500040b7a10 */ /* 0x000fe400007fe4ff */
[----:B------:R-:W-:-:S03]  /*62e0*/  SHF.R.S32.HI R0, RZ, 0x1f, R2 ;  /* 0x0000001fff007819 */ /* 0x000fc60000011402 */
[----:B------:R-:W-:Y:S05]  /*62f0*/  @P1 BRA `(.L_x_942) ;  /* 0x0000005000001947 */ /* 0x000fea0003800000 */
.L_x_943:
[----:B------:R-:W2:Y:S01]  /*6300*/  LDG.E.STRONG.GPU R7, [R10.64] ;  /* 0x000000140a077981 */ /* 0x000ea2000c1ef900 */
[----:B------:R-:W-:Y:S01]  /*6310*/  YIELD ;  /* 0x0000000000007946 */ /* 0x000fe20003800000 */
[----:B--2---:R-:W-:Y:S01]  /*6320*/  ISETP.NE.AND P0, PT, R7, R6, PT ;  /* 0x000000060700720c */ /* 0x004fe20003f05270 */
[----:B------:R-:W-:-:S12]  /*6330*/  CCTL.IVALL ;  /* 0x00000000ff00798f */ /* 0x000fd80002000000 */
[----:B------:R-:W-:Y:S05]  /*6340*/  @P0 BRA `(.L_x_943) ;  /* 0xffffffb000000947 */ /* 0x000fea000383ffff */
.L_x_942:
[----:B------:R-:W-:Y:S05]  /*6350*/  BSYNC B0 ;  /* 0x0000000000007941 */ /* 0x000fea0003800000 */
.L_x_941:
[----:B------:R-:W-:Y:S01]  /*6360*/  MOV R8, 0xffffffff ;  /* 0xffffffff00087802 */ /* 0x000fe20000000f00 */
[----:B------:R-:W-:Y:S05]  /*6370*/  BRA.CONV ~URZ, `(.L_x_944) ;  /* 0x000000237f007947 */ /* 0x000fea000b800000 */
[----:B------:R-:W-:Y:S02]  /*6380*/  MOV R7, 0x63a0 ;  /* 0x000063a000077802 */ /* 0x000fe40000000f00 */
[----:B------:R-:W-:Y:S05]  /*6390*/  CALL.REL.NOINC `($__internal_8_$__cuda_sm70_warpsync) ;  /* 0x00000a9000007944 */ /* 0x000fea0003c00000 */
.L_x_944:
[----:B------:R-:W-:Y:S01]  /*63a0*/  UIMAD UR5, UR10, 0x3000, URZ ;  /* 0x000030000a0578a4 */ /* 0x000fe2000f8e023f */
[----:B------:R-:W-:Y:S01]  /*63b0*/  IMAD R7, R5, c[0x0][0x328], RZ ;  /* 0x0000ca0005077a24 */ /* 0x000fe200078e02ff */
[----:B------:R-:W-:-:S06]  /*63c0*/  NOP ;  /* 0x0000000000007918 */ /* 0x000fcc0000000000 */
[----:B------:R-:W-:Y:S01]  /*63d0*/  USHF.R.S32.HI UR4, URZ, 0x1f, UR5 ;  /* 0x0000001f3f047899 */ /* 0x000fe20008011405 */
[----:B------:R-:W-:Y:S01]  /*63e0*/  IADD3 R12, P0, R212, UR5, RZ ;  /* 0x00000005d40c7c10 */ /* 0x000fe2000ff1e0ff */
[----:B------:R-:W-:Y:S02]  /*63f0*/  IMAD R14, R9, c[0x0][0x32c], R7 ;  /* 0x0000cb00090e7a24 */ /* 0x000fe400078e0207 */
[----:B------:R-:W-:Y:S02]  /*6400*/  IMAD R7, R0, c[0x0][0x330], RZ ;  /* 0x0000cc0000077a24 */ /* 0x000fe400078e02ff */
[----:B------:R-:W-:Y:S02]  /*6410*/  LEA.HI.X.SX32 R13, R212, UR4, 0x1, P0 ;  /* 0x00000004d40d7c11 */ /* 0x000fe400080f0eff */
[----:B------:R-:W-:-:S03]  /*6420*/  IMAD R7, R2, c[0x0][0x334], R7 ;  /* 0x0000cd0002077a24 */ /* 0x000fc600078e0207 */
[----:B------:R-:W-:-:S05]  /*6430*/  IMAD.WIDE.U32 R16, R9, c[0x0][0x328], R12 ;  /* 0x0000ca0009107a25 */ /* 0x000fca00078e000c */
[----:B------:R-:W-:Y:S02]  /*6440*/  IADD3 R15, R17, R14, RZ ;  /* 0x0000000e110f7210 */ /* 0x000fe40007ffe0ff */
[----:B------:R-:W-:-:S05]  /*6450*/  MOV R14, R16 ;  /* 0x00000010000e7202 */ /* 0x000fca0000000f00 */
        /* <DEDUP_REMOVED lines=54> */
[----:B-1----:R-:W-:Y:S05]  /*67c0*/  CALL.REL.NOINC `($__internal_8_$__cuda_sm70_warpsync) ;  /* 0x0000066000007944 */ /* 0x002fea0003c00000 */
.L_x_945:
        /* <DEDUP_REMOVED lines=12> */
.L_x_947:
[----:B------:R-:W-:Y:S05]  /*6890*/  BSYNC B0 ;  /* 0x0000000000007941 */ /* 0x000fea0003800000 */
.L_x_946:
[----:B--2---:R-:W-:Y:S01]  /*68a0*/  IADD3 R10, P0, R3, c[0x0][0x348], RZ ;  /* 0x0000d200030a7a10 */ /* 0x004fe20007f1e0ff */
[----:B------:R-:W-:Y:S03]  /*68b0*/  BSSY B0, `(.L_x_948) ;  /* 0x0000008000007945 */ /* 0x000fe60003800000 */
[----:B------:R-:W-:Y:S01]  /*68c0*/  IADD3.X R11, R4, c[0x0][0x34c], RZ, P0, !PT ;  /* 0x0000d300040b7a10 */ /* 0x000fe200007fe4ff */
[----:B------:R-:W-:Y:S05]  /*68d0*/  @P1 BRA `(.L_x_949) ;  /* 0x0000005000001947 */ /* 0x000fea0003800000 */
.L_x_950:
[----:B------:R-:W2:Y:S01]  /*68e0*/  LDG.E.STRONG.GPU R3, [R10.64] ;  /* 0x000000140a037981 */ /* 0x000ea2000c1ef900 */
[----:B------:R-:W-:Y:S01]  /*68f0*/  YIELD ;  /* 0x0000000000007946 */ /* 0x000fe20003800000 */
[----:B--2---:R-:W-:Y:S01]  /*6900*/  ISETP.NE.AND P0, PT, R3, R6, PT ;  /* 0x000000060300720c */ /* 0x004fe20003f05270 */
[----:B------:R-:W-:-:S12]  /*6910*/  CCTL.IVALL ;  /* 0x00000000ff00798f */ /* 0x000fd80002000000 */
[----:B------:R-:W-:Y:S05]  /*6920*/  @P0 BRA `(.L_x_950) ;  /* 0xffffffb000000947 */ /* 0x000fea000383ffff */
.L_x_949:
[----:B------:R-:W-:Y:S05]  /*6930*/  BSYNC B0 ;  /* 0x0000000000007941 */ /* 0x000fea0003800000 */
.L_x_948:
[----:B------:R-:W-:Y:S05]  /*6940*/  BRA.CONV ~URZ, `(.L_x_951) ;  /* 0x000000237f007947 */ /* 0x000fea000b800000 */
[----:B------:R-:W-:Y:S02]  /*6950*/  MOV R7, 0x6970 ;  /* 0x0000697000077802 */ /* 0x000fe40000000f00 */
[----:B-1----:R-:W-:Y:S05]  /*6960*/  CALL.REL.NOINC `($__internal_8_$__cuda_sm70_warpsync) ;  /* 0x000004c000007944 */ /* 0x002fea0003c00000 */
.L_x_951:
        /* <DEDUP_REMOVED lines=63> */
[----:B-12---:R-:W-:Y:S05]  /*6d60*/  CALL.REL.NOINC `($__internal_8_$__cuda_sm70_warpsync) ;  /* 0x000000c000007944 */ /* 0x006fea0003c00000 */
.L_x_952:
        /* <DEDUP_REMOVED lines=12> */
        .weak           $__internal_8_$__cuda_sm70_warpsync
        .type           $__internal_8_$__cuda_sm70_warpsync,@function
        .size           $__internal_8_$__cuda_sm70_warpsync,(.L_x_1424 - $__internal_8_$__cuda_sm70_warpsync)
$__internal_8_$__cuda_sm70_warpsync:
[----:B------:R-:W-:Y:S01]  /*6e30*/  MOV R14, R7 ;  /* 0x00000007000e7202 */ /* 0x000fe20000000f00 */
[----:B------:R-:W-:Y:S04]  /*6e40*/  WARPSYNC R8 ;  /* 0x0000000800007348 */ /* 0x000fe80003800000 */
[----:B------:R-:W-:-:S04]  /*6e50*/  MOV R15, 0x0 ;  /* 0x00000000000f7802 */ /* 0x000fc80000000f00 */
[----:B------:R-:W-:Y:S05]  /*6e60*/  RET.REL.NODEC R14 `(_ZN7cutlass13device_kernelIN5flash19enable_sm80_to_sm89INS1_16FlashAttnBwdSm80INS1_25CollectiveMainloopBwdSm80ILi2ELi2EN4cute5tupleIJNS5_1CILi64EEENS7_ILi128EEENS7_ILi96EEEEEENS_6half_tEfNS_4arch4Sm80ELb0ELb1ELb0ELb0ELb1ELb0ELb0ELb0ELi2ELi2ELi4ELi2ELb0EEENS1_24CollectiveEpilogueBwdGQAISB_fSE_Li256ELb0ELb1EEENS1_19SingleTileSchedulerILb0ELb0ELb0ELi128EEEEEEEEEvNT_6ParamsE) ;  /* 0xffff91900e007950 */ /* 0x000fea0003c3ffff */
.L_x_953:
        /* <DEDUP_REMOVED lines=9> */
.L_x_1424:


//--------------------- .text._ZN7cutlass13device_kernelIN5flash19enable_sm80_to_sm89INS1_16FlashAttnBwdSm80INS1_25CollectiveMainloopBwdSm80ILi2ELi2EN4cute5tupleIJNS5_1CILi64EEENS7_ILi128EEENS7_ILi96EEEEEENS_6half_tEfNS_4arch4Sm80ELb0ELb1ELb0ELb1ELb0ELb0ELb0ELb0ELi2ELi2ELi4ELi2ELb0EEENS1_21CollectiveEpilogueBwdISB_SC_SE_Li256ELb1ELb0ELi2EEENS1_19SingleTileSchedulerILb1ELb0ELb0ELi128EEEEEEEEEvNT_6ParamsE --------------------------
	.section	.text._ZN7cutlass13device_kernelIN5flash19enable_sm80_to_sm89INS1_16FlashAttnBwdSm80INS1_25CollectiveMainloopBwdSm80ILi2ELi2EN4cute5tupleIJNS5_1CILi64EEENS7_ILi128EEENS7_ILi96EEEEEENS_6half_tEfNS_4arch4Sm80ELb0ELb1ELb0ELb1ELb0ELb0ELb0ELb0ELi2ELi2ELi4ELi2ELb0EEENS1_21CollectiveEpilogueBwdISB_SC_SE_Li256ELb1ELb0ELi2EEENS1_19SingleTileSchedulerILb1ELb0ELb0ELi128EEEEEEEEEvNT_6ParamsE,"ax",@progbits
	.sectioninfo	@"SHI_REGISTERS=255"
	.align	128
.text._ZN7cutlass13device_kernelIN5flash19enable_sm80_to_sm89INS1_16FlashAttnBwdSm80INS1_25CollectiveMainloopBwdSm80ILi2ELi2EN4cute5tupleIJNS5_1CILi64EEENS7_ILi128EEENS7_ILi96EEEEEENS_6half_tEfNS_4arch4Sm80ELb0ELb1ELb0ELb1ELb0ELb0ELb0ELb0ELi2ELi2ELi4ELi2ELb0EEENS1_21CollectiveEpilogueBwdISB_SC_SE_Li256ELb1ELb0ELi2EEENS1_19SingleTileSchedulerILb1ELb0ELb0ELi128EEEEEEEEEvNT_6ParamsE:
        .type           _ZN7cutlass13device_kernelIN5flash19enable_sm80_to_sm89INS1_16FlashAttnBwdSm80INS1_25CollectiveMainloopBwdSm80ILi2ELi2EN4cute5tupleIJNS5_1CILi64EEENS7_ILi128EEENS7_ILi96EEEEEENS_6half_tEfNS_4arch4Sm80ELb0ELb1ELb0ELb1ELb0ELb0ELb0ELb0ELi2ELi2ELi4ELi2ELb0EEENS1_21CollectiveEpilogueBwdISB_SC_SE_Li256ELb1ELb0ELi2EEENS1_19SingleTileSchedulerILb1ELb0ELb0ELi128EEEEEEEEEvNT_6ParamsE,@function
        .size           _ZN7cutlass13device_kernelIN5flash19enable_sm80_to_sm89INS1_16FlashAttnBwdSm80INS1_25CollectiveMainloopBwdSm80ILi2ELi2EN4cute5tupleIJNS5_1CILi64EEENS7_ILi128EEENS7_ILi96EEEEEENS_6half_tEfNS_4arch4Sm80ELb0ELb1ELb0ELb1ELb0ELb0ELb0ELb0ELi2ELi2ELi4ELi2ELb0EEENS1_21CollectiveEpilogueBwdISB_SC_SE_Li256ELb1ELb0ELi2EEENS1_19SingleTileSchedulerILb1ELb0ELb0ELi128EEEEEEEEEvNT_6ParamsE,(.L_x_1426 - _ZN7cutlass13device_kernelIN5flash19enable_sm80_to_sm89INS1_16FlashAttnBwdSm80INS1_25CollectiveMainloopBwdSm80ILi2ELi2EN4cute5tupleIJNS5_1CILi64EEENS7_ILi128EEENS7_ILi96EEEEEENS_6half_tEfNS_4arch4Sm80ELb0ELb1ELb0ELb1ELb0ELb0ELb0ELb0ELi2ELi2ELi4ELi2ELb0EEENS1_21CollectiveEpilogueBwdISB_SC_SE_Li256ELb1ELb0ELi2EEENS1_19SingleTileSchedulerILb1ELb0ELb0ELi128EEEEEEEEEvNT_6ParamsE)
        .other          _ZN7cutlass13device_kernelIN5flash19enable_sm80_to_sm89INS1_16FlashAttnBwdSm80INS1_25CollectiveMainloopBwdSm80ILi2ELi2EN4cute5tupleIJNS5_1CILi64EEENS7_ILi128EEENS7_ILi96EEEEEENS_6half_tEfNS_4arch4Sm80ELb0ELb1ELb0ELb1ELb0ELb0ELb0ELb0ELi2ELi2ELi4ELi2ELb0EEENS1_21CollectiveEpilogueBwdISB_SC_SE_Li256ELb1ELb0ELi2EEENS1_19SingleTileSchedulerILb1ELb0ELb0ELi128EEEEEEEEEvNT_6ParamsE,@"STO_CUDA_ENTRY STV_DEFAULT"
_ZN7cutlass13device_kernelIN5flash19enable_sm80_to_sm89INS1_16FlashAttnBwdSm80INS1_25CollectiveMainloopBwdSm80ILi2ELi2EN4cute5tupleIJNS5_1CILi64EEENS7_ILi128EEENS7_ILi96EEEEEENS_6half_tEfNS_4arch4Sm80ELb0ELb1ELb0ELb1ELb0ELb0ELb0ELb0ELi2ELi2ELi4ELi2ELb0EEENS1_21CollectiveEpilogueBwdISB_SC_SE_Li256ELb1ELb0ELi2EEENS1_19SingleTileSchedulerILb1ELb0ELb0ELi128EEEEEEEEEvNT_6ParamsE:
        /* <DEDUP_REMOVED lines=18> */
.L_x_955:
        /* <DEDUP_REMOVED lines=8> */
.L_x_957:
[----:B------:R-:W-:Y:S02]  /*01a0*/  MOV R0, c[0x0][0x3a4] ;  /* 0x0000e90000007a02 */ /* 0x000fe40000000f00 */
.L_x_956:
[----:B------:R-:W-:-:S05]  /*01b0*/  IMAD.SHL.U32 R231, R29, 0x80, RZ ;  /* 0x000000801de77824 */ /* 0x000fca00078e00ff */
[----:B-----5:R-:W-:-:S04]  /*01c0*/  ISETP.GE.AND P0, PT, R231, R0, PT ;  /* 0x00000000e700720c */ /* 0x020fc80003f06270 */
[----:B------:R-:W-:-:S05]  /*01d0*/  SEL R0, R5, 0xffffffff, !P0 ;  /* 0xffffffff05007807 */ /* 0x000fca0004000000 */
[----:B------:R2:W-:Y:S01]  /*01e0*/  STL [R1+0x8], R0 ;  /* 0x0000080001007387 */ /* 0x0005e20000100800 */
[----:B------:R-:W-:Y:S05]  /*01f0*/  BRA `(.L_x_958) ;  /* 0x0000012000007947 */ /* 0x000fea0003800000 */
.L_x_954:
[----:B---34-:R-:W-:-:S04]  /*0200*/  ISETP.NE.U32.AND P0, PT, RZ, c[0x0][0x3c0], PT ;  /* 0x0000f000ff007a0c */ /* 0x018fc80003f05070 */
[----:B------:R-:W-:-:S13]  /*0210*/  ISETP.NE.AND.EX P0, PT, RZ, c[0x0][0x3c4], PT, P0 ;  /* 0x0000f100ff007a0c */ /* 0x000fda0003f05300 */
[----:B------:R-:W-:Y:S05]  /*0220*/  @!P0 BRA `(.L_x_959) ;  /* 0x0000002000008947 */ /* 0x000fea0003800000 */
[----:B------:R1:W5:Y:S01]  /*0230*/  LDG.E R0, [R2.64] ;  /* 0x0000000802007981 */ /* 0x000362000c1e1900 */
[----:B------:R-:W-:Y:S05]  /*0240*/  BRA `(.L_x_960) ;  /* 0x0000009000007947 */ /* 0x000fea0003800000 */
.L_x_959:
        /* <DEDUP_REMOVED lines=8> */
.L_x_961:
[----:B------:R-:W-:Y:S02]  /*02d0*/  MOV R0, c[0x0][0x3a4] ;  /* 0x0000e90000007a02 */ /* 0x000fe40000000f00 */
.L_x_960:
[----:B------:R-:W-:-:S05]  /*02e0*/  IMAD.SHL.U32 R231, R29, 0x80, RZ ;  /* 0x000000801de77824 */ /* 0x000fca00078e00ff */
[----:B-----5:R-:W-:-:S04]  /*02f0*/  ISETP.GE.AND P0, PT, R231, R0, PT ;  /* 0x00000000e700720c */ /* 0x020fc80003f06270 */
[----:B------:R-:W-:-:S05]  /*0300*/  SEL R0, R5, 0xffffffff, !P0 ;  /* 0xffffffff05007807 */ /* 0x000fca0004000000 */
[----:B------:R2:W-:Y:S04]  /*0310*/  STL [R1+0x8], R0 ;  /* 0x0000080001007387 */ /* 0x0005e80000100800 */
.L_x_958:
[----:B------:R-:W3:Y:S02]  /*0320*/  LDL R30, [R1+0x8] ;  /* 0x00000800011e7983 */ /* 0x000ee40000100800 */
[----:B---3--:R-:W-:-:S13]  /*0330*/  ISETP.GE.AND P0, PT, R30, RZ, PT ;  /* 0x000000ff1e00720c */ /* 0x008fda0003f06270 */
[----:B------:R-:W-:Y:S05]  /*0340*/  @!P0 EXIT ;  /* 0x000000000000894d */ /* 0x000fea0003800000 */
[----:B------:R-:W-:Y:S01]  /*0350*/  ISETP.NE.U32.AND P1, PT, RZ, c[0x0][0x2c8], PT ;  /* 0x0000b200ff007a0c */ /* 0x000fe20003f25070 */
[----:B------:R-:W-:Y:S01]  /*0360*/  IMAD.WIDE R4, R30, R8, c[0x0][0x2c8] ;  /* 0x0000b2001e047625 */ /* 0x000fe200078e0208 */
[----:B------:R-:W-:Y:S02]  /*0370*/  ISETP.NE.U32.AND P0, PT, RZ, c[0x0][0x2d8], PT ;  /* 0x0000b600ff007a0c */ /* 0x000fe40003f05070 */
[----:B------:R-:W-:Y:S02]  /*0380*/  ISETP.NE.AND.EX P1, PT, RZ, c[0x0][0x2cc], PT, P1 ;  /* 0x0000b300ff007a0c */ /* 0x000fe40003f25310 */
[----:B------:R-:W-:-:S04]  /*0390*/  ISETP.NE.U32.AND P3, PT, RZ, c[0x0][0x2d0], PT ;  /* 0x0000b400ff007a0c */ /* 0x000fc80003f65070 */
[----:B------:R-:W-:-:S07]  /*03a0*/  ISETP.NE.AND.EX P3, PT, RZ, c[0x0][0x2d4], PT, P3 ;  /* 0x0000b500ff007a0c */ /* 0x000fce0003f65330 */
[----:B--2---:R-:W2:Y:S01]  /*03b0*/  @P1 LDG.E R0, [R4.64] ;  /* 0x0000000804001981 */ /* 0x004ea2000c1e1900 */
[----:B------:R-:W-:Y:S01]  /*03c0*/  IMAD.MOV.U32 R21, RZ, RZ, RZ ;  /* 0x000000ffff157224 */ /* 0x000fe200078e00ff */
[----:B------:R-:W-:Y:S01]  /*03d0*/  ISETP.NE.AND.EX P0, PT, RZ, c[0x0][0x2dc], PT, P0 ;  /* 0x0000b700ff007a0c */ /* 0x000fe20003f05300 */
[----:B------:R-:W-:Y:S02]  /*03e0*/  IMAD.MOV.U32 R9, RZ, RZ, RZ ;  /* 0x000000ffff097224 */ /* 0x000fe400078e00ff */
[CC--:B-1----:R-:W-:Y:S02]  /*03f0*/  IMAD.WIDE R2, R30.reuse, R8.reuse, c[0x0][0x2d0] ;  /* 0x0000b4001e027625 */ /* 0x0c2fe400078e0208 */
[----:B------:R1:W5:Y:S02]  /*0400*/  @P1 LDG.E R21, [R4.64] ;  /* 0x0000000804151981 */ /* 0x000364000c1e1900 */
[----:B------:R-:W-:Y:S02]  /*0410*/  IMAD.MOV.U32 R233, RZ, RZ, c[0x0][0x168] ;  /* 0x00005a00ffe97624 */ /* 0x000fe400078e00ff */
[----:B------:R1:W5:Y:S04]  /*0420*/  @P3 LDG.E R9, [R2.64] ;  /* 0x0000000802093981 */ /* 0x000368000c1e1900 */
[----:B------:R-:W-:-:S05]  /*0430*/  @P0 IMAD.WIDE R6, R30, R8, c[0x0][0x2d8] ;  /* 0x0000b6001e060625 */ /* 0x000fca00078e0208 */
[----:B------:R3:W5:Y:S01]  /*0440*/  @P0 LDG.E R233, [R6.64] ;  /* 0x0000000806e90981 */ /* 0x000762000c1e1900 */
[----:B------:R-:W-:Y:S02]  /*0450*/  IMAD.MOV.U32 R230, RZ, RZ, c[0x0][0x198] ;  /* 0x00006600ffe67624 */ /* 0x000fe400078e00ff */
[----:B---3--:R-:W-:Y:S02]  /*0460*/  IMAD.MOV.U32 R7, RZ, RZ, RZ ;  /* 0x000000ffff077224 */ /* 0x008fe400078e00ff */
[----:B--2---:R-:W-:-:S05]  /*0470*/  @P1 IMAD R0, R30, 0x40, R0 ;  /* 0x000000401e001824 */ /* 0x004fca00078e0200 */
[----:B------:R-:W-:-:S04]  /*0480*/  @P1 SHF.R.S32.HI R6, RZ, 0x1f, R0 ;  /* 0x0000001fff061819 */ /* 0x000fc80000011400 */
[----:B------:R-:W-:-:S04]  /*0490*/  @P1 LEA.HI R0, R6, R0, RZ, 0x6 ;  /* 0x0000000006001211 */ /* 0x000fc800078f30ff */
[----:B------:R-:W-:Y:S01]  /*04a0*/  @P1 LOP3.LUT R7, R0, 0xffffffc0, RZ, 0xc0, !PT ;  /* 0xffffffc000071812 */ /* 0x000fe200078ec0ff */
[----:B------:R-:W-:Y:S05]  /*04b0*/  @P0 BRA `(.L_x_962) ;  /* 0x0000004000000947 */ /* 0x000fea0003800000 */
[----:B-1----:R-:W-:Y:S05]  /*04c0*/  @!P1 BRA `(.L_x_962) ;  /* 0x0000003000009947 */ /* 0x002fea0003800000 */
[----:B------:R1:W2:Y:S04]  /*04d0*/  LDG.E R0, [R4.64] ;  /* 0x0000000804007981 */ /* 0x0002a8000c1e1900 */
[----:B-1----:R-:W2:Y:S02]  /*04e0*/  LDG.E R4, [R4.64+0x4] ;  /* 0x0000040804047981 */ /* 0x002ea4000c1e1900 */
[----:B--2--5:R-:W-:Y:S02]  /*04f0*/  IADD3 R233, -R0, R4, RZ ;  /* 0x0000000400e97210 */ /* 0x024fe40007ffe1ff */
.L_x_962:
[----:B-1----:R-:W-:-:S04]  /*0500*/  ISETP.NE.U32.AND P0, PT, RZ, c[0x0][0x2e0], PT ;  /* 0x0000b800ff007a0c */ /* 0x002fc80003f05070 */
[----:B------:R-:W-:-:S13]  /*0510*/  ISETP.NE.AND.EX P0, PT, RZ, c[0x0][0x2e4], PT, P0 ;  /* 0x0000b900ff007a0c */ /* 0x000fda0003f05300 */
[----:B------:R-:W-:Y:S05]  /*0520*/  @!P0 BRA `(.L_x_963) ;  /* 0x0000003000008947 */ /* 0x000fea0003800000 */
[----:B------:R-:W-:-:S05]  /*0530*/  IMAD.WIDE R2, R30, R8, c[0x0][0x2e0] ;  /* 0x0000b8001e027625 */ /* 0x000fca00078e0208 */
[----:B------:R1:W5:Y:S01]  /*0540*/  LDG.E R230, [R2.64] ;  /* 0x0000000802e67981 */ /* 0x000362000c1e1900 */
[----:B------:R-:W-:Y:S05]  /*0550*/  BRA `(.L_x_964) ;  /* 0x0000004000007947 */ /* 0x000fea0003800000 */
.L_x_963:
[----:B------:R-:W-:Y:S05]  /*0560*/  @!P3 BRA `(.L_x_964) ;  /* 0x000000300000b947 */ /* 0x000fea0003800000 */
[----:B------:R1:W2:Y:S04]  /*0570*/  LDG.E R0, [R2.64] ;  /* 0x0000000802007981 */ /* 0x0002a8000c1e1900 */
[----:B-1----:R-:W2:Y:S02]  /*0580*/  LDG.E R2, [R2.64+0x4] ;  /* 0x0000040802027981 */ /* 0x002ea4000c1e1900 */
[----:B--2---:R-:W-:Y:S02]  /*0590*/  IADD3 R230, -R0, R2, RZ ;  /* 0x0000000200e67210 */ /* 0x004fe40007ffe1ff */
.L_x_964:
[----:B------:R-:W-:Y:S02]  /*05a0*/  ISETP.GE.AND P0, PT, R29, RZ, PT ;  /* 0x000000ff1d00720c */ /* 0x000fe40003f06270 */
[----:B-----5:R-:W-:-:S04]  /*05b0*/  IADD3 R0, R233, 0x3f, RZ ;  /* 0x0000003fe9007810 */ /* 0x020fc80007ffe0ff */
[----:B-1----:R-:W-:-:S04]  /*05c0*/  SHF.R.S32.HI R2, RZ, 0x1f, R0 ;  /* 0x0000001fff027819 */ /* 0x002fc80000011400 */
[----:B------:R-:W-:-:S04]  /*05d0*/  LEA.HI R0, R2, R0, RZ, 0x6 ;  /* 0x0000000002007211 */ /* 0x000fc800078f30ff */
[----:B------:R-:W-:Y:S01]  /*05e0*/  SHF.R.S32.HI R232, RZ, 0x6, R0 ;  /* 0x00000006ffe87819 */ /* 0x000fe20000011400 */
[----:B------:R-:W-:Y:S05]  /*05f0*/  @!P0 BRA `(.L_x_965) ;  /* 0x0000007000008947 */ /* 0x000fea0003800000 */
[----:B------:R-:W-:-:S05]  /*0600*/  IADD3 R0, -R230, 0xbf, R233 ;  /* 0x000000bfe6007810 */ /* 0x000fca0007ffe1e9 */
[----:B------:R-:W-:-:S05]  /*0610*/  IMAD R0, R29, 0x80, R0 ;  /* 0x000000801d007824 */ /* 0x000fca00078e0200 */
[----:B------:R-:W-:-:S04]  /*0620*/  IADD3 R0, R0, c[0x0][0x2a0], RZ ;  /* 0x0000a80000007a10 */ /* 0x000fc80007ffe0ff */
[----:B------:R-:W-:-:S04]  /*0630*/  SHF.R.S32.HI R2, RZ, 0x1f, R0 ;  /* 0x0000001fff027819 */ /* 0x000fc80000011400 */
[----:B------:R-:W-:-:S04]  /*0640*/  LEA.HI R0, R2, R0, RZ, 0x6 ;  /* 0x0000000002007211 */ /* 0x000fc800078f30ff */
[----:B------:R-:W-:-:S04]  /*0650*/  SHF.R.S32.HI R0, RZ, 0x6, R0 ;  /* 0x00000006ff007819 */ /* 0x000fc80000011400 */
[----:B------:R-:W-:Y:S02]  /*0660*/  IMNMX R232, R232, R0, PT ;  /* 0x00000000e8e87217 */ /* 0x000fe40003800200 */
.L_x_965:
[----:B------:R-:W-:Y:S01]  /*0670*/  IADD3 R0, R231, R233, -R230 ;  /* 0x000000e9e7007210 */ /* 0x000fe20007ffe8e6 */
[----:B------:R-:W-:Y:S01]  /*0680*/  IMAD.MOV.U32 R159, RZ, RZ, RZ ;  /* 0x000000ffff9f7224 */ /* 0x000fe200078e00ff */
[----:B------:R-:W-:Y:S01]  /*0690*/  PLOP3.LUT P2, PT, PT, PT, PT, 0x80, 0x0 ;  /* 0x000000000000781c */ /* 0x000fe20003f4f070 */
[----:B------:R-:W-:Y:S01]  /*06a0*/  CS2R R10, SRZ ;  /* 0x00000000000a7805 */ /* 0x000fe2000001ff00 */
[----:B------:R-:W-:Y:S01]  /*06b0*/  IADD3 R0, R0, -c[0x0][0x2a4], RZ ;  /* 0x8000a90000007a10 */ /* 0x000fe20007ffe0ff */
[----:B------:R-:W-:Y:S01]  /*06c0*/  IMAD.MOV.U32 R156, RZ, RZ, RZ ;  /* 0x000000ffff9c7224 */ /* 0x000fe200078e00ff */
[----:B------:R-:W-:Y:S01]  /*06d0*/  CS2R R162, SRZ ;  /* 0x0000000000a27805 */ /* 0x000fe2000001ff00 */
[----:B------:R-:W-:Y:S01]  /*06e0*/  CS2R R160, SRZ ;  /* 0x0000000000a07805 */ /* 0x000fe2000001ff00 */
[----:B------:R-:W-:Y:S01]  /*06f0*/  SHF.R.S32.HI R2, RZ, 0x1f, R0 ;  /* 0x0000001fff027819 */ /* 0x000fe20000011400 */
[----:B------:R-:W-:Y:S01]  /*0700*/  CS2R R12, SRZ ;  /* 0x00000000000c7805 */ /* 0x000fe2000001ff00 */
[----:B------:R-:W-:Y:S01]  /*0710*/  MOV R154, RZ ;  /* 0x000000ff009a7202 */ /* 0x000fe20000000f00 */
[----:B------:R-:W-:Y:S01]  /*0720*/  CS2R R152, SRZ ;  /* 0x0000000000987805 */ /* 0x000fe2000001ff00 */
[----:B------:R-:W-:Y:S01]  /*0730*/  LEA.HI R2, R2, R0, RZ, 0x6 ;  /* 0x0000000002027211 */ /* 0x000fe200078f30ff */
[----:B------:R-:W-:Y:S01]  /*0740*/  CS2R R150, SRZ ;  /* 0x0000000000967805 */ /* 0x000fe2000001ff00 */
[----:B------:R-:W-:Y:S01]  /*0750*/  CS2R R148, SRZ ;  /* 0x0000000000947805 */ /* 0x000fe2000001ff00 */
[----:B------:R-:W-:Y:S01]  /*0760*/  IMAD.MOV.U32 R8, RZ, RZ, RZ ;  /* 0x000000ffff087224 */ /* 0x000fe200078e00ff */
[----:B------:R-:W-:Y:S01]  /*0770*/  SHF.R.S32.HI R2, RZ, 0x6, R2 ;  /* 0x00000006ff027819 */ /* 0x000fe20000011402 */
[----:B------:R-:W-:Y:S01]  /*0780*/  IMAD.MOV.U32 R142, RZ, RZ, RZ ;  /* 0x000000ffff8e7224 */ /* 0x000fe200078e00ff */
[----:B------:R-:W-:Y:S01]  /*0790*/  CS2R R140, SRZ ;  /* 0x00000000008c7805 */ /* 0x000fe2000001ff00 */
[----:B------:R-:W-:Y:S01]  /*07a0*/  MOV R146, RZ ;  /* 0x000000ff00927202 */ /* 0x000fe20000000f00 */
[----:B------:R-:W-:Y:S01]  /*07b0*/  CS2R R14, SRZ ;  /* 0x00000000000e7805 */ /* 0x000fe2000001ff00 */
[----:B------:R-:W-:Y:S01]  /*07c0*/  IMNMX R216, RZ, R2, !PT ;  /* 0x00000002ffd87217 */ /* 0x000fe20007800200 */
[----:B------:R-:W-:Y:S01]  /*07d0*/  IMAD.MOV.U32 R144, RZ, RZ, RZ ;  /* 0x000000ffff907224 */ /* 0x000fe200078e00ff */
[----:B------:R-:W-:Y:S01]  /*07e0*/  CS2R R16, SRZ ;  /* 0x0000000000107805 */ /* 0x000fe2000001ff00 */
[----:B------:R-:W-:Y:S01]  /*07f0*/  IMAD.MOV.U32 R138, RZ, RZ, RZ ;  /* 0x000000ffff8a7224 */ /* 0x000fe200078e00ff */
[----:B------:R-:W-:Y:S01]  /*0800*/  ISETP.GT.AND P0, PT, R232, R216, PT ;  /* 0x000000d8e800720c */ /* 0x000fe20003f04270 */
[----:B------:R-:W-:Y:S01]  /*0810*/  IMAD.MOV.U32 R134, RZ, RZ, RZ ;  /* 0x000000ffff867224 */ /* 0x000fe200078e00ff */
[----:B------:R-:W-:Y:S01]  /*0820*/  MOV R136, RZ ;  /* 0x000000ff00887202 */ /* 0x000fe20000000f00 */
[----:B------:R-:W-:Y:S01]  /*0830*/  CS2R R18, SRZ ;  /* 0x0000000000127805 */ /* 0x000fe2000001ff00 */
[----:B------:R-:W-:Y:S01]  /*0840*/  IMAD.MOV.U32 R132, RZ, RZ, RZ ;  /* 0x000000ffff847224 */ /* 0x000fe200078e00ff */
[----:B------:R-:W-:Y:S01]  /*0850*/  MOV R126, RZ ;  /* 0x000000ff007e7202 */ /* 0x000fe20000000f00 */
[----:B------:R-:W-:Y:S01]  /*0860*/  IMAD.MOV.U32 R20, RZ, RZ, RZ ;  /* 0x000000ffff147224 */ /* 0x000fe200078e00ff */
[----:B------:R-:W-:Y:S01]  /*0870*/  CS2R R130, SRZ ;  /* 0x0000000000827805 */ /* 0x000fe2000001ff00 */
[----:B------:R-:W-:Y:S01]  /*0880*/  IMAD.MOV.U32 R124, RZ, RZ, RZ ;  /* 0x000000ffff7c7224 */ /* 0x000fe200078e00ff */
[----:B------:R-:W-:Y:S01]  /*0890*/  CS2R R22, SRZ ;  /* 0x0000000000167805 */ /* 0x000fe2000001ff00 */
[----:B------:R-:W-:Y:S01]  /*08a0*/  MOV R128, RZ ;  /* 0x000000ff00807202 */ /* 0x000fe20000000f00 */
[----:B------:R-:W-:Y:S01]  /*08b0*/  IMAD.MOV.U32 R122, RZ, RZ, RZ ;  /* 0x000000ffff7a7224 */ /* 0x000fe200078e00ff */
[----:B------:R-:W-:Y:S01]  /*08c0*/  CS2R R24, SRZ ;  /* 0x0000000000187805 */ /* 0x000fe2000001ff00 */
[----:B------:R-:W-:Y:S01]  /*08d0*/  IMAD.MOV.U32 R120, RZ, RZ, RZ ;  /* 0x000000ffff787224 */ /* 0x000fe200078e00ff */
[----:B------:R-:W-:Y:S01]  /*08e0*/  MOV R118, RZ ;  /* 0x000000ff00767202 */ /* 0x000fe20000000f00 */
        /* <DEDUP_REMOVED lines=31> */
[----:B------:R-:W-:Y:S01]  /*0ae0*/  IMAD.SHL.U32 R14, R48, 0x4, RZ ;  /* 0x00000004300e7824 */ /* 0x000fe200078e00ff */
[----:B------:R-:W-:Y:S01]  /*0af0*/  ISETP.NE.AND P0, PT, R0, 0x1, PT ;  /* 0x000000010000780c */ /* 0x000fe20003f05270 */
[----:B------:R-:W-:Y:S01]  /*0b00*/  IMAD.MOV.U32 R23, RZ, RZ, c[0x0][0x1d8] ;  /* 0x00007600ff177624 */ /* 0x000fe200078e00ff */
[CC--:B------:R-:W-:Y:S01]  /*0b10*/  LEA.HI R42, R45.reuse, R48.reuse, RZ, 0x2 ;  /* 0x000000302d2a7211 */ /* 0x0c0fe200078f10ff */
[----:B------:R-:W-:Y:S01]  /*0b20*/  IMAD.IADD R229, R230, 0x1, -R231 ;  /* 0x00000001e6e57824 */ /* 0x000fe200078e0ae7 */
[-C--:B------:R-:W-:Y:S01]  /*0b30*/  LEA.HI R27, R45, R48.reuse, RZ, 0x4 ;  /* 0x000000302d1b7211 */ /* 0x080fe200078f20ff */
[----:B------:R-:W-:Y:S01]  /*0b40*/  UMOV UR6, 0x6 ;  /* 0x0000000600067882 */ /* 0x000fe20000000000 */
[----:B------:R-:W-:Y:S01]  /*0b50*/  LOP3.LUT R0, R42, 0xfffffffc, RZ, 0xc0, !PT ;  /* 0xfffffffc2a007812 */ /* 0x000fe200078ec0ff */
[----:B------:R-:W-:Y:S01]  /*0b60*/  ULDC.64 UR4, c[0x0][0x208] ;  /* 0x0000820000047ab9 */ /* 0x000fe20000000a00 */
[----:B------:R-:W-:Y:S01]  /*0b70*/  SHF.R.S32.HI R5, RZ, 0x4, R27 ;  /* 0x00000004ff057819 */ /* 0x000fe2000001141b */
[----:B------:R-:W-:Y:S01]  /*0b80*/  USHF.L.U64.HI UR5, UR4, UR6, UR5 ;  /* 0x0000000604057299 */ /* 0x000fe20008010205 */
[----:B------:R-:W-:Y:S01]  /*0b90*/  SHF.R.S32.HI R223, RZ, 0x2, R42 ;  /* 0x00000002ffdf7819 */ /* 0x000fe2000001142a */
[----:B------:R-:W-:Y:S01]  /*0ba0*/  IMAD.IADD R34, R48, 0x1, -R0 ;  /* 0x0000000130227824 */ /* 0x000fe200078e0a00 */
[----:B------:R-:W-:Y:S01]  /*0bb0*/  LEA.HI R4, R27, R5, RZ, 0x1 ;  /* 0x000000051b047211 */ /* 0x000fe200078f08ff */
[----:B------:R-:W-:Y:S01]  /*0bc0*/  @P0 IMAD.HI.U32 R2, R51, c[0x0][0x24c], RZ ;  /* 0x0000930033020a27 */ /* 0x000fe200078e00ff */
[----:B------:R-:W-:Y:S01]  /*0bd0*/  SHF.R.S32.HI R6, RZ, 0x1f, R223 ;  /* 0x0000001fff067819 */ /* 0x000fe200000114df */
[----:B------:R-:W-:Y:S01]  /*0be0*/  USHF.L.U32 UR4, UR4, 0x6, URZ ;  /* 0x0000000604047899 */ /* 0x000fe2000800063f */
[----:B------:R-:W-:Y:S01]  /*0bf0*/  LOP3.LUT R4, R4, 0xfffffffe, RZ, 0xc0, !PT ;  /* 0xfffffffe04047812 */ /* 0x000fe200078ec0ff */
[----:B------:R-:W-:Y:S01]  /*0c00*/  IMAD R0, R7, 0x60, RZ ;  /* 0x0000006007007824 */ /* 0x000fe200078e02ff */
[----:B------:R-:W-:Y:S01]  /*0c10*/  @P0 SHF.R.U32.HI R11, RZ, c[0x0][0x250], R2 ;  /* 0x00009400ff0b0a19 */ /* 0x000fe20000011602 */
[----:B------:R-:W-:Y:S01]  /*0c20*/  IMAD.SHL.U32 R18, R34, 0x8, RZ ;  /* 0x0000000822127824 */ /* 0x000fe200078e00ff */
[----:B------:R-:W-:Y:S01]  /*0c30*/  SHF.R.S32.HI R50, RZ, 0x1f, R51 ;  /* 0x0000001fff327819 */ /* 0x000fe20000011433 */
[----:B------:R-:W-:Y:S01]  /*0c40*/  IMAD.IADD R36, R5, 0x1, -R4 ;  /* 0x0000000105247824 */ /* 0x000fe200078e0a04 */
[----:B------:R-:W-:Y:S01]  /*0c50*/  SHF.R.S32.HI R17, RZ, 0x1f, R11 ;  /* 0x0000001fff117819 */ /* 0x000fe2000001140b */
[----:B------:R-:W-:Y:S01]  /*0c60*/  IMAD.MOV.U32 R196, RZ, RZ, 0x10 ;  /* 0x00000010ffc47424 */ /* 0x000fe200078e00ff */
[----:B------:R-:W-:Y:S01]  /*0c70*/  IADD3 R12, P0, R0, R48, RZ ;  /* 0x00000030000c7210 */ /* 0x000fe20007f1e0ff */
[----:B------:R-:W-:Y:S01]  /*0c80*/  IMAD R10, R50, c[0x0][0x270], RZ ;  /* 0x00009c00320a7a24 */ /* 0x000fe200078e02ff */
[----:B------:R-:W-:Y:S01]  /*0c90*/  SHF.R.S32.HI R19, RZ, 0x1f, R18 ;  /* 0x0000001fff137819 */ /* 0x000fe20000011412 */
[----:B------:R-:W-:Y:S01]  /*0ca0*/  IMAD R2, R17, c[0x0][0x1e0], RZ ;  /* 0x0000780011027a24 */ /* 0x000fe200078e02ff */
[----:B------:R-:W-:Y:S01]  /*0cb0*/  LEA.HI.X.SX32 R13, R0, R3, 0x1, P0 ;  /* 0x00000003000d7211 */ /* 0x000fe200000f0eff */
[----:B------:R-:W-:Y:S01]  /*0cc0*/  IMAD R10, R51, c[0x0][0x274], R10 ;  /* 0x00009d00330a7a24 */ /* 0x000fe200078e020a */
[----:B------:R-:W-:Y:S01]  /*0cd0*/  IADD3 R8, P0, R223, R9, RZ ;  /* 0x00000009df087210 */ /* 0x000fe20007f1e0ff */
[C---:B------:R-:W-:Y:S01]  /*0ce0*/  IMAD R0, R11.reuse, c[0x0][0x1e4], R2 ;  /* 0x000079000b007a24 */ /* 0x040fe200078e0202 */
[----:B------:R-:W-:Y:S01]  /*0cf0*/  SHF.R.S32.HI R26, RZ, 0x1f, R30 ;  /* 0x0000001fff1a7819 */ /* 0x000fe2000001141e */
[----:B------:R-:W-:Y:S01]  /*0d00*/  IMAD.WIDE.U32 R2, R11, c[0x0][0x1e0], R18 ;  /* 0x000078000b027a25 */ /* 0x000fe200078e0012 */
[----:B------:R-:W-:-:S02]  /*0d10*/  LEA.HI.X.SX32 R9, R9, R6, 0x1, P0 ;  /* 0x0000000609097211 */ /* 0x000fc400000f0eff */
[C---:B------:R-:W-:Y:S01]  /*0d20*/  IADD3 R4, P0, R14.reuse, R7, RZ ;  /* 0x000000070e047210 */ /* 0x040fe20007f1e0ff */
[----:B------:R-:W-:Y:S01]  /*0d30*/  IMAD.IADD R3, R3, 0x1, R0 ;  /* 0x0000000103037824 */ /* 0x000fe200078e0200 */
[----:B------:R-:W-:Y:S01]  /*0d40*/  SHF.R.S32.HI R0, RZ, 0x1f, R7 ;  /* 0x0000001fff007819 */ /* 0x000fe20000011407 */
[----:B------:R-:W-:Y:S01]  /*0d50*/  IMAD.WIDE R8, R29, 0x80, R8 ;  /* 0x000000801d087825 */ /* 0x000fe200078e0208 */
[----:B------:R-:W-:Y:S02]  /*0d60*/  IADD3 R16, P2, R223, R21, RZ ;  /* 0x00000015df107210 */ /* 0x000fe40007f5e0ff */
[----:B------:R-:W-:Y:S01]  /*0d70*/  LEA.HI.X.SX32 R5, R14, R0, 0x1, P0 ;  /* 0x000000000e057211 */ /* 0x000fe200000f0eff */
[----:B------:R-:W-:Y:S01]  /*0d80*/  IMAD R14, R50, c[0x0][0x288], RZ ;  /* 0x0000a200320e7a24 */ /* 0x000fe200078e02ff */
[----:B------:R-:W-:Y:S02]  /*0d90*/  SEL R15, R26, RZ, !P3 ;  /* 0x000000ff1a0f7207 */ /* 0x000fe40005800000 */
[----:B------:R-:W-:Y:S01]  /*0da0*/  LEA.HI R49, R45, R48, RZ, 0x3 ;  /* 0x000000302d317211 */ /* 0x000fe200078f18ff */
[----:B------:R-:W-:Y:S01]  /*0db0*/  IMAD R14, R51, c[0x0][0x28c], R14 ;  /* 0x0000a300330e7a24 */ /* 0x000fe200078e020e */
[----:B------:R-:W-:Y:S01]  /*0dc0*/  LEA.HI.X.SX32 R21, R21, R6, 0x1, P2 ;  /* 0x0000000615157211 */ /* 0x000fe200010f0eff */
[----:B------:R-:W-:Y:S01]  /*0dd0*/  IMAD.WIDE.U32 R6, R51, c[0x0][0x270], R4 ;  /* 0x00009c0033067a25 */ /* 0x000fe200078e0004 */
[----:B------:R-:W-:-:S02]  /*0de0*/  SEL R20, R30, RZ, !P3 ;  /* 0x000000ff1e147207 */ /* 0x000fc40005800000 */
[----:B------:R-:W-:Y:S01]  /*0df0*/  LEA.HI R46, R45, R48, RZ, 0x5 ;  /* 0x000000302d2e7211 */ /* 0x000fe200078f28ff */
[----:B------:R-:W-:Y:S01]  /*0e00*/  IMAD R0, R15, c[0x0][0x1e8], RZ ;  /* 0x00007a000f007a24 */ /* 0x000fe200078e02ff */
[C---:B------:R-:W-:Y:S01]  /*0e10*/  IADD3 R47, R18.reuse, 0x20, RZ ;  /* 0x00000020122f7810 */ /* 0x040fe20007ffe0ff */
[----:B------:R-:W-:Y:S01]  /*0e20*/  IMAD.SHL.U32 R22, R49, 0x8, RZ ;  /* 0x0000000831167824 */ /* 0x000fe200078e00ff */
[----:B------:R-:W-:Y:S01]  /*0e30*/  SHF.R.S32.HI R39, RZ, 0x5, R46 ;  /* 0x00000005ff277819 */ /* 0x000fe2000001142e */
[----:B------:R-:W-:Y:S01]  /*0e40*/  IMAD.IADD R25, R7, 0x1, R10 ;  /* 0x0000000107197824 */ /* 0x000fe200078e020a */
[C---:B------:R-:W-:Y:S01]  /*0e50*/  IADD3 R238, R18.reuse, 0x40, RZ ;  /* 0x0000004012ee7810 */ /* 0x040fe20007ffe0ff */
[----:B------:R-:W-:Y:S01]  /*0e60*/  IMAD.WIDE.U32 R4, R51, c[0x0][0x288], R4 ;  /* 0x0000a20033047a25 */ /* 0x000fe200078e0004 */
[----:B------:R-:W-:Y:S02]  /*0e70*/  ISETP.GE.AND P5, PT, R18, c[0x0][0x1cc], PT ;  /* 0x0000730012007a0c */ /* 0x000fe40003fa6270 */
[----:B------:R-:W-:Y:S01]  /*0e80*/  ISETP.GE.AND P6, PT, R47, c[0x0][0x1cc], PT ;  /* 0x000073002f007a0c */ /* 0x000fe20003fc6270 */
[----:B------:R-:W-:Y:S01]  /*0e90*/  IMAD R7, R20, c[0x0][0x1ec], R0 ;  /* 0x00007b0014077a24 */ /* 0x000fe200078e0200 */
[----:B------:R-:W-:Y:S01]  /*0ea0*/  LOP3.LUT R0, R22, 0xc0, RZ, 0xc0, !PT ;  /* 0x000000c016007812 */ /* 0x000fe200078ec0ff */
[----:B------:R-:W-:Y:S01]  /*0eb0*/  IMAD.IADD R33, R5, 0x1, R14 ;  /* 0x0000000105217824 */ /* 0x000fe200078e020e */
[----:B------:R-:W-:Y:S01]  /*0ec0*/  LEA.HI R22, R42, R223, RZ, 0x1 ;  /* 0x000000df2a167211 */ /* 0x000fe200078f08ff */
[----:B------:R-:W-:Y:S01]  /*0ed0*/  IMAD.WIDE.U32 R2, R20, c[0x0][0x1e8], R2 ;  /* 0x00007a0014027a25 */ /* 0x000fe200078e0002 */
[----:B------:R-:W-:-:S02]  /*0ee0*/  SHF.R.U32.HI R5, RZ, 0x3, R0 ;  /* 0x00000003ff057819 */ /* 0x000fc40000011600 */
[----:B------:R-:W-:Y:S01]  /*0ef0*/  LOP3.LUT R0, R0, 0x18, R18, 0xf8, !PT ;  /* 0x0000001800007812 */ /* 0x000fe200078ef812 */
[----:B------:R-:W-:Y:S01]  /*0f00*/  IMAD.IADD R3, R3, 0x1, R7 ;  /* 0x0000000103037824 */ /* 0x000fe200078e0207 */
[----:B------:R-:W-:Y:S01]  /*0f10*/  SEL R30, R30, RZ, !P1 ;  /* 0x000000ff1e1e7207 */ /* 0x000fe20004800000 */
[----:B------:R-:W-:Y:S01]  /*0f20*/  IMAD.MOV.U32 R24, RZ, RZ, R6 ;  /* 0x000000ffff187224 */ /* 0x000fe200078e0006 */
[----:B------:R-:W-:Y:S01]  /*0f30*/  LOP3.LUT R14, R0, R5, RZ, 0x3c, !PT ;  /* 0x00000005000e7212 */ /* 0x000fe200078e3cff */
[----:B------:R-:W-:Y:S02]  /*0f40*/  IMAD R0, R9, c[0x0][0x1d8], RZ ;  /* 0x0000760009007a24 */ /* 0x000fe400078e02ff */
[----:B------:R-:W-:Y:S02]  /*0f50*/  IMAD.MOV.U32 R32, RZ, RZ, R4 ;  /* 0x000000ffff207224 */ /* 0x000fe400078e0004 */
[----:B------:R-:W-:Y:S02]  /*0f60*/  IMAD R6, R50, c[0x0][0x238], RZ ;  /* 0x00008e0032067a24 */ /* 0x000fe400078e02ff */
[----:B------:R-:W-:Y:S01]  /*0f70*/  IMAD R10, R8, c[0x0][0x1dc], R0 ;  /* 0x00007700080a7a24 */ /* 0x000fe200078e0200 */
[----:B------:R-:W-:Y:S01]  /*0f80*/  LOP3.LUT R0, R22, 0x7fffffe, RZ, 0xc0, !PT ;  /* 0x07fffffe16007812 */ /* 0x000fe200078ec0ff */
[----:B------:R-:W-:-:S04]  /*0f90*/  IMAD.WIDE.U32 R4, R8, c[0x0][0x1d8], R2 ;  /* 0x0000760008047a25 */ /* 0x000fc800078e0002 */
[C---:B------:R-:W-:Y:S01]  /*0fa0*/  IMAD R3, R51.reuse, c[0x0][0x23c], R6 ;  /* 0x00008f0033037a24 */ /* 0x040fe200078e0206 */
[----:B------:R-:W-:Y:S01]  /*0fb0*/  LEA R2, P0, R4, c[0x0][0x1c0], 0x1 ;  /* 0x0000700004027a11 */ /* 0x000fe200078008ff */
[----:B------:R-:W-:-:S04]  /*0fc0*/  IMAD.WIDE.U32 R6, R51, c[0x0][0x238], R12 ;  /* 0x00008e0033067a25 */ /* 0x000fc800078e000c */
[----:B------:R-:W-:Y:S02]  /*0fd0*/  IMAD.IADD R5, R5, 0x1, R10 ;  /* 0x0000000105057824 */ /* 0x000fe400078e020a */
[----:B------:R-:W-:Y:S02]  /*0fe0*/  IMAD.IADD R29, R7, 0x1, R3 ;  /* 0x00000001071d7824 */ /* 0x000fe400078e0203 */
[----:B------:R-:W-:Y:S01]  /*0ff0*/  IMAD.IADD R0, R223, 0x1, -R0 ;  /* 0x00000001df007824 */ /* 0x000fe200078e0a00 */
[----:B------:R-:W-:Y:S01]  /*1000*/  LEA.HI.X R3, R4, c[0x0][0x1c4], R5, 0x1, P0 ;  /* 0x0000710004037a11 */ /* 0x000fe200000f0c05 */
[----:B------:R-:W-:Y:S01]  /*1010*/  IMAD.MOV.U32 R4, RZ, RZ, c[0x0][0x1dc] ;  /* 0x00007700ff047624 */ /* 0x000fe200078e00ff */
[----:B------:R-:W-:Y:S01]  /*1020*/  LEA R12, P0, R23, R2, 0x7 ;  /* 0x00000002170c7211 */ /* 0x000fe200078038ff */
[----:B------:R-:W-:Y:S02]  /*1030*/  IMAD R0, R39, 0x8, R0 ;  /* 0x0000000827007824 */ /* 0x000fe400078e0200 */
[----:B------:R-:W-:Y:S01]  /*1040*/  IMAD.MOV.U32 R28, RZ, RZ, R6 ;  /* 0x000000ffff1c7224 */ /* 0x000fe200078e0006 */
[----:B------:R-:W-:Y:S01]  /*1050*/  LEA.HI.X R13, R23, R3, R4, 0x7, P0 ;  /* 0x00000003170d7211 */ /* 0x000fe200000f3c04 */
[----:B------:R-:W-:Y:S01]  /*1060*/  IMAD R4, R17, c[0x0][0x1b0], RZ ;  /* 0x00006c0011047a24 */ /* 0x000fe200078e02ff */
[----:B------:R-:W-:Y:S01]  /*1070*/  ISETP.GE.AND P0, PT, R238, c[0x0][0x1cc], PT ;  /* 0x00007300ee007a0c */ /* 0x000fe20003f06270 */
[----:B------:R-:W-:-:S02]  /*1080*/  IMAD.U32 R14, R0, 0x20, R14 ;  /* 0x00000020000e7824 */ /* 0x000fc400078e000e */
[----:B------:R-:W-:Y:S02]  /*1090*/  IMAD.IADD R0, R229, 0x1, -R223 ;  /* 0x00000001e5007824 */ /* 0x000fe400078e0adf */
[C---:B------:R-:W-:Y:S02]  /*10a0*/  IMAD R6, R11.reuse, c[0x0][0x1b4], R4 ;  /* 0x00006d000b067a24 */ /* 0x040fe400078e0204 */
[----:B------:R-:W-:Y:S01]  /*10b0*/  IMAD.WIDE.U32 R4, R11, c[0x0][0x1b0], R18 ;  /* 0x00006c000b047a25 */ /* 0x000fe200078e0012 */
[C---:B------:R-:W-:Y:S02]  /*10c0*/  ISETP.LT.OR P4, PT, R0.reuse, 0x1, P5 ;  /* 0x000000010000780c */ /* 0x040fe40002f81670 */
[C---:B------:R-:W-:Y:S01]  /*10d0*/  ISETP.LT.OR P3, PT, R0.reuse, 0x1, P6 ;  /* 0x000000010000780c */ /* 0x040fe20003761670 */
[----:B------:R-:W-:Y:S01]  /*10e0*/  IMAD R7, R21, c[0x0][0x208], RZ ;  /* 0x0000820015077a24 */ /* 0x000fe200078e02ff */
[C---:B------:R-:W-:Y:S01]  /*10f0*/  ISETP.LT.OR P2, PT, R0.reuse, 0x1, P0 ;  /* 0x000000010000780c */ /* 0x040fe20000741670 */
[----:B------:R-:W-:Y:S01]  /*1100*/  IMAD R15, R15, c[0x0][0x1b8], RZ ;  /* 0x00006e000f0f7a24 */ /* 0x000fe200078e02ff */
[C---:B------:R-:W-:Y:S01]  /*1110*/  ISETP.LT.OR P6, PT, R0.reuse, 0x41, P6 ;  /* 0x000000410000780c */ /* 0x040fe200037c1670 */
[----:B------:R-:W-:Y:S01]  /*1120*/  IMAD.IADD R5, R5, 0x1, R6 ;  /* 0x0000000105057824 */ /* 0x000fe200078e0206 */
[----:B------:R-:W-:Y:S01]  /*1130*/  ISETP.LT.OR P0, PT, R0, 0x41, P0 ;  /* 0x000000410000780c */ /* 0x000fe20000701670 */
[----:B------:R-:W-:-:S02]  /*1140*/  IMAD R38, R16, c[0x0][0x20c], R7 ;  /* 0x0000830010267a24 */ /* 0x000fc400078e0207 */
[C---:B------:R-:W-:Y:S02]  /*1150*/  IMAD R15, R20.reuse, c[0x0][0x1bc], R15 ;  /* 0x00006f00140f7a24 */ /* 0x040fe400078e020f */
[----:B------:R-:W-:Y:S01]  /*1160*/  IMAD.WIDE.U32 R6, R20, c[0x0][0x1b8], R4 ;  /* 0x00006e0014067a25 */ /* 0x000fe200078e0004 */
[----:B------:R-:W-:-:S03]  /*1170*/  LOP3.LUT R20, R49, 0xfffffff8, RZ, 0xc0, !PT ;  /* 0xfffffff831147812 */ /* 0x000fc600078ec0ff */
[----:B------:R-:W-:Y:S02]  /*1180*/  IMAD.SHL.U32 R14, R14, 0x2, RZ ;  /* 0x000000020e0e7824 */ /* 0x000fe400078e00ff */
[----:B------:R-:W-:Y:S02]  /*1190*/  IMAD.IADD R20, R48, 0x1, -R20 ;  /* 0x0000000130147824 */ /* 0x000fe400078e0a14 */
[----:B------:R-:W-:Y:S01]  /*11a0*/  IMAD R10, R21, c[0x0][0x178], RZ ;  /* 0x00005e00150a7a24 */ /* 0x000fe200078e02ff */
[----:B------:R-:W-:Y:S01]  /*11b0*/  @!PT LDS RZ, [RZ] ;  /* 0x00000000fffff984 */ /* 0x000fe20000000800 */
[----:B------:R-:W-:Y:S01]  /*11c0*/  @!PT LDS RZ, [RZ] ;  /* 0x00000000fffff984 */ /* 0x000fe20000000800 */
[----:B------:R-:W-:Y:S01]  /*11d0*/  @!PT LDS RZ, [RZ] ;  /* 0x00000000fffff984 */ /* 0x000fe20000000800 */
[----:B------:R1:W-:Y:S01]  /*11e0*/  LDGSTS.E.BYPASS.LTC128B.128 [R14+0x6080], [R2.64], !P4 ;  /* 0x06080000020e7fae */ /* 0x0003e2000e101d48 */
[----:B------:R-:W-:Y:S01]  /*11f0*/  ISETP.GE.AND P4, PT, R238, c[0x0][0x19c], PT ;  /* 0x00006700ee007a0c */ /* 0x000fe20003f86270 */
[----:B------:R-:W-:Y:S01]  /*1200*/  IMAD.WIDE.U32 R22, R16, c[0x0][0x208], R18 ;  /* 0x0000820010167a25 */ /* 0x000fe200078e0012 */
[----:B------:R-:W-:Y:S01]  /*1210*/  LEA.HI R37, R20, R20, RZ, 0x1 ;  /* 0x0000001414257211 */ /* 0x000fe200078f08ff */
[----:B------:R1:W-:Y:S01]  /*1220*/  LDGSTS.E.BYPASS.LTC128B.128 [R14+0x8080], [R2.64+0x40], !P3 ;  /* 0x08080040020e7fae */ /* 0x0003e2000d901d48 */
[----:B------:R-:W-:Y:S01]  /*1230*/  ISETP.LT.OR P3, PT, R0, 0x41, P5 ;  /* 0x000000410000780c */ /* 0x000fe20002f61670 */
[----:B------:R-:W-:Y:S01]  /*1240*/  IMAD R17, R16, c[0x0][0x17c], R10 ;  /* 0x00005f0010117a24 */ /* 0x000fe200078e020a */
[----:B------:R-:W-:Y:S01]  /*1250*/  ISETP.GE.AND P5, PT, R18, c[0x0][0x19c], PT ;  /* 0x0000670012007a0c */ /* 0x000fe20003fa6270 */
[----:B------:R1:W-:Y:S01]  /*1260*/  LDGSTS.E.BYPASS.LTC128B.128 [R14+0xa080], [R2.64+0x80], !P2 ;  /* 0x0a080080020e7fae */ /* 0x0003e2000d101d48 */
[----:B------:R-:W-:Y:S01]  /*1270*/  ISETP.GE.AND P2, PT, R47, c[0x0][0x19c], PT ;  /* 0x000067002f007a0c */ /* 0x000fe20003f46270 */
[----:B------:R-:W-:Y:S01]  /*1280*/  IMAD.WIDE.U32 R10, R16, c[0x0][0x178], R18 ;  /* 0x00005e00100a7a25 */ /* 0x000fe200078e0012 */
[----:B------:R-:W-:-:S02]  /*1290*/  SEL R21, R26, RZ, !P1 ;  /* 0x000000ff1a157207 */ /* 0x000fc40004800000 */
[C---:B------:R-:W-:Y:S01]  /*12a0*/  ISETP.LT.OR P1, PT, R0.reuse, 0x1, P5 ;  /* 0x000000010000780c */ /* 0x040fe20002f21670 */
[----:B------:R-:W-:Y:S01]  /*12b0*/  IMAD.IADD R5, R11, 0x1, R17 ;  /* 0x000000010b057824 */ /* 0x000fe200078e0211 */
[----:B------:R-:W-:Y:S01]  /*12c0*/  ISETP.LT.OR P5, PT, R0, 0x41, P5 ;  /* 0x000000410000780c */ /* 0x000fe20002fa1670 */
[----:B------:R-:W-:Y:S01]  /*12d0*/  IMAD.MOV.U32 R4, RZ, RZ, R10 ;  /* 0x000000ffff047224 */ /* 0x000fe200078e000a */
[----:B------:R-:W-:Y:S01]  /*12e0*/  IADD3 R251, R14, 0xc080, RZ ;  /* 0x0000c0800efb7810 */ /* 0x000fe20007ffe0ff */
[----:B------:R2:W-:Y:S01]  /*12f0*/  LDGSTS.E.BYPASS.LTC128B.128 [R14+0x7080], [R12.64], !P3 ;  /* 0x070800000c0e7fae */ /* 0x0005e2000d901d48 */
[C---:B------:R-:W-:Y:S01]  /*1300*/  ISETP.LT.OR P3, PT, R0.reuse, 0x1, P2 ;  /* 0x000000010000780c */ /* 0x040fe20001761670 */
[----:B------:R-:W-:Y:S01]  /*1310*/  IMAD.WIDE.U32 R4, R51, c[0x0][0x180], R4 ;  /* 0x0000600033047a25 */ /* 0x000fe200078e0004 */
[C---:B------:R-:W-:Y:S01]  /*1320*/  ISETP.LT.OR P2, PT, R0.reuse, 0x41, P2 ;  /* 0x000000410000780c */ /* 0x040fe20001741670 */
[----:B------:R2:W-:Y:S01]  /*1330*/  LDGSTS.E.BYPASS.LTC128B.128 [R14+0x9080], [R12.64+0x40], !P6 ;  /* 0x090800400c0e7fae */ /* 0x0005e2000f101d48 */
[----:B------:R-:W-:Y:S01]  /*1340*/  ISETP.LT.OR P6, PT, R0, 0x1, P4 ;  /* 0x000000010000780c */ /* 0x000fe200027c1670 */
[----:B------:R-:W-:Y:S01]  /*1350*/  IMAD.WIDE.U32 R244, R30, c[0x0][0x278], R24 ;  /* 0x00009e001ef47a25 */ /* 0x000fe200078e0018 */
[----:B------:R-:W-:Y:S01]  /*1360*/  ISETP.LT.OR P4, PT, R0, 0x41, P4 ;  /* 0x000000410000780c */ /* 0x000fe20002781670 */
[----:B------:R2:W-:Y:S01]  /*1370*/  LDGSTS.E.BYPASS.LTC128B.128 [R14+0xb080], [R12.64+0x80], !P0 ;  /* 0x0b0800800c0e7fae */ /* 0x0005e2000c101d48 */
[----:B------:R-:W-:Y:S01]  /*1380*/  IADD3 R250, R14, 0x12080, RZ ;  /* 0x000120800efa7810 */ /* 0x000fe20007ffe0ff */
[----:B------:R-:W-:-:S02]  /*1390*/  IMAD R0, R50, c[0x0][0x180], RZ ;  /* 0x0000600032007a24 */ /* 0x000fc400078e02ff */
[----:B------:R-:W-:-:S04]  /*13a0*/  IMAD.WIDE.U32 R240, R30, c[0x0][0x290], R32 ;  /* 0x0000a4001ef07a25 */ /* 0x000fc800078e0020 */
[----:B------:R-:W-:Y:S01]  /*13b0*/  IMAD R0, R51, c[0x0][0x184], R0 ;  /* 0x0000610033007a24 */ /* 0x000fe200078e0200 */
[----:B-1----:R-:W-:Y:S01]  /*13c0*/  LEA.HI R2, R45, R48, RZ, 0x6 ;  /* 0x000000302d027211 */ /* 0x002fe200078f30ff */
[----:B------:R-:W-:-:S03]  /*13d0*/  IMAD.WIDE.U32 R248, R30, c[0x0][0x240], R28 ;  /* 0x000090001ef87a25 */ /* 0x000fc600078e001c */
[----:B------:R-:W-:Y:S01]  /*13e0*/  SHF.R.S32.HI R31, RZ, 0x6, R2 ;  /* 0x00000006ff1f7819 */ /* 0x000fe20000011402 */
[----:B------:R-:W-:Y:S01]  /*13f0*/  IMAD.IADD R5, R5, 0x1, R0 ;  /* 0x0000000105057824 */ /* 0x000fe200078e0200 */
[----:B------:R-:W-:-:S03]  /*1400*/  LOP3.LUT R2, R37, 0x7fffffe, RZ, 0xc0, !PT ;  /* 0x07fffffe25027812 */ /* 0x000fc600078ec0ff */
[----:B------:R-:W-:-:S04]  /*1410*/  IMAD.WIDE.U32 R246, R30, c[0x0][0x188], R4 ;  /* 0x000062001ef67a25 */ /* 0x000fc800078e0004 */
[----:B------:R-:W-:Y:S02]  /*1420*/  IMAD.IADD R3, R20, 0x1, -R2 ;  /* 0x0000000114037824 */ /* 0x000fe400078e0a02 */
[----:B------:R-:W-:Y:S02]  /*1430*/  IMAD R2, R36, 0x4, R31 ;  /* 0x0000000424027824 */ /* 0x000fe400078e021f */
[----:B--2---:R-:W-:Y:S02]  /*1440*/  IMAD.MOV.U32 R12, RZ, RZ, c[0x0][0x1a8] ;  /* 0x00006a00ff0c7624 */ /* 0x004fe400078e00ff */
[----:B------:R-:W-:Y:S02]  /*1450*/  IMAD R44, R2, 0x8, R3 ;  /* 0x00000008022c7824 */ /* 0x000fe400078e0203 */
[----:B------:R-:W-:Y:S02]  /*1460*/  IMAD.IADD R3, R7, 0x1, R15 ;  /* 0x0000000107037824 */ /* 0x000fe400078e020f */
[----:B------:R-:W-:-:S02]  /*1470*/  IMAD R7, R9, c[0x0][0x1a8], RZ ;  /* 0x00006a0009077a24 */ /* 0x000fc400078e02ff */
[----:B------:R-:W-:Y:S02]  /*1480*/  IMAD.MOV.U32 R2, RZ, RZ, R6 ;  /* 0x000000ffff027224 */ /* 0x000fe400078e0006 */
[C---:B------:R-:W-:Y:S02]  /*1490*/  IMAD R6, R8.reuse, c[0x0][0x1ac], R7 ;  /* 0x00006b0008067a24 */ /* 0x040fe400078e0207 */
[----:B------:R-:W-:-:S04]  /*14a0*/  IMAD.WIDE.U32 R2, R8, c[0x0][0x1a8], R2 ;  /* 0x00006a0008027a25 */ /* 0x000fc800078e0002 */
[----:B------:R-:W-:Y:S01]  /*14b0*/  IMAD.IADD R0, R3, 0x1, R6 ;  /* 0x0000000103007824 */ /* 0x000fe200078e0206 */
[C---:B------:R-:W-:Y:S01]  /*14c0*/  LEA R8, P0, R2.reuse, c[0x0][0x190], 0x1 ;  /* 0x0000640002087a11 */ /* 0x040fe200078008ff */
[----:B------:R-:W-:Y:S01]  /*14d0*/  IMAD R7, R21, c[0x0][0x188], RZ ;  /* 0x0000620015077a24 */ /* 0x000fe200078e02ff */
[----:B------:R-:W-:Y:S01]  /*14e0*/  LOP3.LUT R3, R27, 0xfffffff0, RZ, 0xc0, !PT ;  /* 0xfffffff01b037812 */ /* 0x000fe200078ec0ff */
[----:B------:R-:W-:Y:S01]  /*14f0*/  IMAD.MOV.U32 R13, RZ, RZ, c[0x0][0x1ac] ;  /* 0x00006b00ff0d7624 */ /* 0x000fe200078e00ff */
[----:B------:R-:W-:Y:S01]  /*1500*/  LEA.HI.X R9, R2, c[0x0][0x194], R0, 0x1, P0 ;  /* 0x0000650002097a11 */ /* 0x000fe200000f0c00 */
[----:B------:R-:W-:Y:S01]  /*1510*/  IMAD R0, R216, UR5, RZ ;  /* 0x00000005d8007c24 */ /* 0x000fe2000f8e02ff */
[----:B------:R-:W-:Y:S01]  /*1520*/  SHF.R.S32.HI R2, RZ, 0x1f, R216 ;  /* 0x0000001fff027819 */ /* 0x000fe200000114d8 */
[----:B------:R-:W-:Y:S01]  /*1530*/  IMAD R10, R30, c[0x0][0x18c], R7 ;  /* 0x000063001e0a7a24 */ /* 0x000fe200078e0207 */
[----:B------:R-:W-:Y:S01]  /*1540*/  LEA R16, P0, R12, R8, 0x7 ;  /* 0x000000080c107211 */ /* 0x000fe200078038ff */
[----:B------:R1:W-:Y:S01]  /*1550*/  LDGSTS.E.BYPASS.LTC128B.128 [R14+0x80], [R8.64], !P1 ;  /* 0x00080000080e7fae */ /* 0x0003e2000c901d48 */
[----:B------:R-:W-:Y:S01]  /*1560*/  ISETP.GE.AND P1, PT, R238, c[0x0][0x16c], PT ;  /* 0x00005b00ee007a0c */ /* 0x000fe20003f26270 */
[----:B------:R-:W-:Y:S01]  /*1570*/  IMAD R40, R2, UR4, R0 ;  /* 0x0000000402287c24 */ /* 0x000fe2000f8e0200 */
[----:B------:R-:W-:Y:S01]  /*1580*/  LEA.HI.X R17, R12, R9, R13, 0x7, P0 ;  /* 0x000000090c117211 */ /* 0x000fe200000f3c0d */
[----:B------:R-:W-:Y:S01]  /*1590*/  IMAD.IADD R0, R48, 0x1, -R3 ;  /* 0x0000000130007824 */ /* 0x000fe200078e0a03 */
[----:B------:R1:W-:Y:S01]  /*15a0*/  LDGSTS.E.BYPASS.LTC128B.128 [R14+0x2080], [R8.64+0x40], !P3 ;  /* 0x02080040080e7fae */ /* 0x0003e2000d901d48 */
[----:B------:R-:W-:-:S02]  /*15b0*/  IMAD R6, R2, c[0x0][0x178], RZ ;  /* 0x00005e0002067a24 */ /* 0x000fc400078e02ff */
[----:B------:R-:W-:Y:S01]  /*15c0*/  IMAD.WIDE.U32 R2, R216, c[0x0][0x178], RZ ;  /* 0x00005e00d8027a25 */ /* 0x000fe200078e00ff */
[----:B------:R-:W-:Y:S01]  /*15d0*/  SHF.R.S32.HI R7, RZ, 0x1f, R0 ;  /* 0x0000001fff077819 */ /* 0x000fe20000011400 */
[----:B------:R1:W-:Y:S01]  /*15e0*/  LDGSTS.E.BYPASS.LTC128B.128 [R14+0x4080], [R8.64+0x80], !P6 ;  /* 0x04080080080e7fae */ /* 0x0003e2000f101d48 */
[-C--:B------:R-:W-:Y:S01]  /*15f0*/  LEA.HI R11, R0, R0.reuse, RZ, 0x1 ;  /* 0x00000000000b7211 */ /* 0x080fe200078f08ff */
[----:B------:R-:W-:Y:S01]  /*1600*/  IMAD R6, R216, c[0x0][0x17c], R6 ;  /* 0x00005f00d8067a24 */ /* 0x000fe200078e0206 */
[----:B------:R-:W-:Y:S01]  /*1610*/  LEA.HI R7, R7, R0, RZ, 0x3 ;  /* 0x0000000007077211 */ /* 0x000fe200078f18ff */
[----:B------:R-:W-:Y:S01]  /*1620*/  IMAD.IADD R35, R247, 0x1, R10 ;  /* 0x00000001f7237824 */ /* 0x000fe200078e020a */
[----:B------:R-:W-:Y:S01]  /*1630*/  LOP3.LUT R4, R11, 0x7fffffe, RZ, 0xc0, !PT ;  /* 0x07fffffe0b047812 */ /* 0x000fe200078ec0ff */
[----:B------:R-:W-:Y:S01]  /*1640*/  IMAD.IADD R12, R3, 0x1, R6 ;  /* 0x00000001030c7824 */ /* 0x000fe200078e0206 */
[----:B------:R-:W-:Y:S01]  /*1650*/  LOP3.LUT R3, R7, 0xfffffff8, RZ, 0xc0, !PT ;  /* 0xfffffff807037812 */ /* 0x000fe200078ec0ff */
[----:B------:R2:W-:Y:S01]  /*1660*/  LDGSTS.E.BYPASS.LTC128B.128 [R14+0x1080], [R16.64], !P5 ;  /* 0x01080000100e7fae */ /* 0x0005e2000e901d48 */
[----:B------:R-:W-:Y:S01]  /*1670*/  LEA.HI R10, R46, R39, RZ, 0x1 ;  /* 0x000000272e0a7211 */ /* 0x000fe200078f08ff */
[----:B------:R-:W-:Y:S01]  /*1680*/  IMAD.IADD R6, R0, 0x1, -R4 ;  /* 0x0000000100067824 */ /* 0x000fe200078e0a04 */
[----:B------:R-:W-:Y:S01]  /*1690*/  LEA R5, P0, R2, R246, 0x6 ;  /* 0x000000f602057211 */ /* 0x000fe200078030ff */
[----:B------:R-:W-:Y:S01]  /*16a0*/  IMAD.IADD R26, R0, 0x1, -R3 ;  /* 0x00000001001a7824 */ /* 0x000fe200078e0a03 */
[----:B------:R-:W-:Y:S01]  /*16b0*/  LOP3.LUT R0, R10, 0xfffffffe, RZ, 0xc0, !PT ;  /* 0xfffffffe0a007812 */ /* 0x000fe200078ec0ff */
[----:B------:R3:W-:Y:S01]  /*16c0*/  STL [R1+0x4], R35 ;  /* 0x0000042301007387 */ /* 0x0007e20000100800 */
[----:B------:R-:W-:-:S02]  /*16d0*/  LEA.HI.X R4, R2, R35, R12, 0x6, P0 ;  /* 0x0000002302047211 */ /* 0x000fc400000f340c */
[----:B------:R-:W-:Y:S01]  /*16e0*/  ISETP.GE.AND P0, PT, R18, c[0x0][0x16c], PT ;  /* 0x00005b0012007a0c */ /* 0x000fe20003f06270 */
[----:B------:R-:W-:Y:S01]  /*16f0*/  IMAD.IADD R27, R39, 0x1, -R0 ;  /* 0x00000001271b7824 */ /* 0x000fe200078e0a00 */
[----:B------:R-:W-:Y:S01]  /*1700*/  SHF.R.S32.HI R2, RZ, 0x3, R7 ;  /* 0x00000003ff027819 */ /* 0x000fe20000011407 */
[----:B------:R2:W-:Y:S01]  /*1710*/  LDGSTS.E.BYPASS.LTC128B.128 [R14+0x3080], [R16.64+0x40], !P2 ;  /* 0x03080040100e7fae */ /* 0x0005e2000d101d48 */
[----:B------:R-:W-:Y:S01]  /*1720*/  SEL R3, RZ, 0x4, P1 ;  /* 0x00000004ff037807 */ /* 0x000fe20000800000 */
[----:B------:R-:W-:Y:S01]  /*1730*/  IMAD.SHL.U32 R0, R27, 0x400, RZ ;  /* 0x000004001b007824 */ /* 0x000fe200078e00ff */
[C---:B------:R-:W-:Y:S01]  /*1740*/  LEA R12, P1, R5.reuse, c[0x0][0x160], 0x1 ;  /* 0x00005800050c7a11 */ /* 0x040fe200078208ff */
[----:B------:R-:W-:Y:S01]  /*1750*/  IMAD R41, R2, 0x8, R6 ;  /* 0x0000000802297824 */ /* 0x000fe200078e0206 */
[----:B------:R2:W-:Y:S01]  /*1760*/  LDGSTS.E.BYPASS.LTC128B.128 [R14+0x5080], [R16.64+0x80], !P4 ;  /* 0x05080080100e7fae */ /* 0x0005e2000e101d48 */
[----:B------:R-:W-:Y:S01]  /*1770*/  IMAD R213, R34, 0x2, R0 ;  /* 0x0000000222d57824 */ /* 0x000fe200078e0200 */
[----:B------:R-:W-:Y:S01]  /*1780*/  LEA.HI.X R13, R5, c[0x0][0x164], R4, 0x1, P1 ;  /* 0x00005900050d7a11 */ /* 0x000fe200008f0c04 */
[----:B------:R-:W-:Y:S01]  /*1790*/  IMAD R43, R2, 0x200, R0 ;  /* 0x00000200022b7824 */ /* 0x000fe200078e0200 */
[----:B------:R-:W-:Y:S01]  /*17a0*/  ISETP.GT.AND P1, PT, R48, 0xf, PT ;  /* 0x0000000f3000780c */ /* 0x000fe20003f24270 */
[----:B------:R-:W-:Y:S01]  /*17b0*/  IMAD.SHL.U32 R0, R20, 0x40, RZ ;  /* 0x0000004014007824 */ /* 0x000fe200078e00ff */
[----:B------:R-:W-:Y:S01]  /*17c0*/  SHF.R.S32.HI R5, RZ, 0x1, R11 ;  /* 0x00000001ff057819 */ /* 0x000fe2000001140b */
[----:B------:R-:W-:Y:S01]  /*17d0*/  IMAD R2, R21, c[0x0][0x278], RZ ;  /* 0x00009e0015027a24 */ /* 0x000fe200078e02ff */
[----:B------:R-:W0:Y:S01]  /*17e0*/  LDGDEPBAR ;  /* 0x00000000000079af */ /* 0x000e220000000000 */
[----:B------:R-:W-:Y:S01]  /*17f0*/  IMAD.SHL.U32 R34, R216, 0x40, RZ ;  /* 0x00000040d8227824 */ /* 0x000fe200078e00ff */
[----:B------:R-:W-:Y:S01]  /*1800*/  LOP3.LUT R0, R0, 0x1c0, RZ, 0xc0, !PT ;  /* 0x000001c000007812 */ /* 0x000fe200078ec0ff */
[----:B------:R-:W-:-:S02]  /*1810*/  IMAD R4, R30, c[0x0][0x27c], R2 ;  /* 0x00009f001e047a24 */ /* 0x000fc400078e0202 */
[----:B------:R-:W-:Y:S01]  /*1820*/  IMAD R20, R50, c[0x0][0x210], RZ ;  /* 0x0000840032147a24 */ /* 0x000fe200078e02ff */
[----:B---3--:R-:W-:Y:S01]  /*1830*/  SEL R35, RZ, 0x1, P0 ;  /* 0x00000001ff237807 */ /* 0x008fe20000000000 */
[----:B------:R-:W-:Y:S01]  /*1840*/  IMAD.IADD R15, R245, 0x1, R4 ;  /* 0x00000001f50f7824 */ /* 0x000fe200078e0204 */
[----:B------:R-:W-:Y:S01]  /*1850*/  ISETP.GE.AND P0, PT, R47, c[0x0][0x16c], PT ;  /* 0x00005b002f007a0c */ /* 0x000fe20003f06270 */
[----:B------:R-:W-:Y:S01]  /*1860*/  IMAD R20, R51, c[0x0][0x214], R20 ;  /* 0x0000850033147a24 */ /* 0x000fe200078e0214 */
[----:B------:R-:W-:Y:S02]  /*1870*/  SHF.R.U32.HI R2, RZ, 0x3, R0 ;  /* 0x00000003ff027819 */ /* 0x000fe40000011600 */
[----:B------:R-:W-:Y:S01]  /*1880*/  SEL R7, RZ, 0x2, P0 ;  /* 0x00000002ff077807 */ /* 0x000fe20000000000 */
[----:B------:R3:W-:Y:S01]  /*1890*/  STL [R1], R15 ;  /* 0x0000000f01007387 */ /* 0x0007e20000100800 */
[----:B------:R-:W-:Y:S02]  /*18a0*/  SHF.R.S32.HI R25, RZ, 0x1f, R34 ;  /* 0x0000001fff197819 */ /* 0x000fe40000011422 */
[----:B------:R-:W-:Y:S01]  /*18b0*/  IADD3 R7, R3, R7, R35 ;  /* 0x0000000703077210 */ /* 0x000fe20007ffe023 */
[----:B------:R-:W-:Y:S01]  /*18c0*/  IMAD.SHL.U32 R3, R39, 0x10, RZ ;  /* 0x0000001027037824 */ /* 0x000fe200078e00ff */
[----:B------:R-:W-:-:S02]  /*18d0*/  @!P1 IADD3 R6, P3, R34, R244, RZ ;  /* 0x000000f422069210 */ /* 0x000fc40007f7e0ff */
[C---:B------:R-:W-:Y:S02]  /*18e0*/  LOP3.LUT P5, RZ, R7.reuse, 0x2, RZ, 0xc0, !PT ;  /* 0x0000000207ff7812 */ /* 0x040fe400078ac0ff */
[----:B------:R-:W-:Y:S02]  /*18f0*/  LOP3.LUT R3, R0, 0x30, R3, 0xf8, !PT ;  /* 0x0000003000037812 */ /* 0x000fe400078ef803 */
[----:B------:R-:W-:Y:S02]  /*1900*/  LOP3.LUT P6, RZ, R7, 0x4, RZ, 0xc0, !PT ;  /* 0x0000000407ff7812 */ /* 0x000fe400078cc0ff */
[----:B------:R-:W-:Y:S01]  /*1910*/  LOP3.LUT R0, R3, 0x8, R49, 0xf8, !PT ;  /* 0x0000000803007812 */ /* 0x000fe200078ef831 */
[----:B------:R-:W-:-:S03]  /*1920*/  IMAD.IADD R3, R23, 0x1, R38 ;  /* 0x0000000117037824 */ /* 0x000fc600078e0226 */
[----:B------:R-:W-:Y:S01]  /*1930*/  LOP3.LUT R38, R0, R2, RZ, 0x3c, !PT ;  /* 0x0000000200267212 */ /* 0x000fe200078e3cff */
[----:B------:R-:W-:Y:S01]  /*1940*/  IMAD.MOV.U32 R2, RZ, RZ, R22 ;  /* 0x000000ffff027224 */ /* 0x000fe200078e0016 */
[----:B------:R-:W-:Y:S01]  /*1950*/  SHF.R.S32.HI R0, RZ, 0x1f, R11 ;  /* 0x0000001fff007819 */ /* 0x000fe2000001140b */
[----:B------:R-:W-:Y:S01]  /*1960*/  @!P1 IMAD.X R22, R25, 0x1, R15, P3 ;  /* 0x0000000119169824 */ /* 0x000fe200018e060f */
[----:B------:R-:W-:Y:S01]  /*1970*/  ISETP.GE.AND P3, PT, R18, c[0x0][0x1fc], PT ;  /* 0x00007f0012007a0c */ /* 0x000fe20003f66270 */
[----:B------:R-:W-:Y:S01]  /*1980*/  IMAD.WIDE.U32 R2, R51, c[0x0][0x210], R2 ;  /* 0x0000840033027a25 */ /* 0x000fe200078e0002 */
[----:B------:R-:W-:Y:S02]  /*1990*/  LEA.HI R4, R0, R5, RZ, 0x2 ;  /* 0x0000000500047211 */ /* 0x000fe400078f10ff */
[----:B---3--:R-:W-:Y:S01]  /*19a0*/  SEL R15, RZ, 0x1, P3 ;  /* 0x00000001ff0f7807 */ /* 0x008fe20001800000 */
[----:B------:R-:W-:Y:S01]  /*19b0*/  IMAD.SHL.U32 R0, R36, 0x10, RZ ;  /* 0x0000001024007824 */ /* 0x000fe200078e00ff */
[----:B------:R-:W-:Y:S01]  /*19c0*/  ISETP.GE.AND P3, PT, R47, c[0x0][0x1fc], PT ;  /* 0x00007f002f007a0c */ /* 0x000fe20003f66270 */
[----:B------:R-:W-:Y:S01]  /*19d0*/  IMAD.IADD R3, R3, 0x1, R20 ;  /* 0x0000000103037824 */ /* 0x000fe200078e0214 */
[----:B------:R-:W-:-:S02]  /*19e0*/  LEA.HI R11, R45, R48, RZ, 0x7 ;  /* 0x000000302d0b7211 */ /* 0x000fc400078f38ff */
[----:B------:R-:W-:Y:S01]  /*19f0*/  SEL R10, RZ, 0xffffffff, P3 ;  /* 0xffffffffff0a7807 */ /* 0x000fe20001800000 */
[----:B------:R-:W-:Y:S01]  /*1a00*/  IMAD.WIDE.U32 R242, R30, c[0x0][0x218], R2 ;  /* 0x000086001ef27a25 */ /* 0x000fe200078e0002 */
[----:B------:R-:W-:Y:S02]  /*1a10*/  LOP3.LUT R4, R4, 0xfffffffc, RZ, 0xc0, !PT ;  /* 0xfffffffc04047812 */ /* 0x000fe400078ec0ff */
[----:B------:R-:W-:Y:S01]  /*1a20*/  SHF.R.U32.HI R11, RZ, 0x4, R11 ;  /* 0x00000004ff0b7819 */ /* 0x000fe2000001160b */
[----:B------:R-:W-:Y:S01]  /*1a30*/  IMAD.SHL.U32 R23, R10, 0x2, RZ ;  /* 0x000000020a177824 */ /* 0x000fe200078e00ff */
[----:B------:R-:W-:Y:S01]  /*1a40*/  LOP3.LUT R0, R0, 0x10, RZ, 0xc0, !PT ;  /* 0x0000001000007812 */ /* 0x000fe200078ec0ff */
[----:B------:R-:W-:Y:S01]  /*1a50*/  IMAD.IADD R24, R5, 0x1, -R4 ;  /* 0x0000000105187824 */ /* 0x000fe200078e0a04 */
[----:B------:R-:W-:Y:S01]  /*1a60*/  @!P1 LEA R10, P3, R6, c[0x0][0x258], 0x2 ;  /* 0x00009600060a9a11 */ /* 0x000fe200078610ff */
[C---:B------:R-:W-:Y:S01]  /*1a70*/  IMAD R4, R21.reuse, c[0x0][0x218], RZ ;  /* 0x0000860015047a24 */ /* 0x040fe200078e02ff */
[----:B------:R-:W-:Y:S01]  /*1a80*/  LOP3.LUT R39, R0, 0x8, R11, 0xf8, !PT ;  /* 0x0000000800277812 */ /* 0x000fe200078ef80b */
[C---:B------:R-:W-:Y:S01]  /*1a90*/  IMAD R0, R21.reuse, c[0x0][0x240], RZ ;  /* 0x0000900015007a24 */ /* 0x040fe200078e02ff */
[----:B------:R-:W-:Y:S01]  /*1aa0*/  @!P1 LEA.HI.X R11, R6, c[0x0][0x25c], R22, 0x2, P3 ;  /* 0x00009700060b9a11 */ /* 0x000fe200018f1416 */
[----:B------:R-:W-:Y:S01]  /*1ab0*/  IMAD R5, R21, c[0x0][0x290], RZ ;  /* 0x0000a40015057a24 */ /* 0x000fe200078e02ff */
[----:B------:R-:W-:Y:S01]  /*1ac0*/  ISETP.GE.AND P3, PT, R238, c[0x0][0x1fc], PT ;  /* 0x00007f00ee007a0c */ /* 0x000fe20003f66270 */
[C---:B------:R-:W-:Y:S01]  /*1ad0*/  IMAD R6, R30.reuse, c[0x0][0x21c], R4 ;  /* 0x000087001e067a24 */ /* 0x040fe200078e0204 */
[----:B------:R-:W-:Y:S01]  /*1ae0*/  LOP3.LUT R15, R23, 0x2, R15, 0xe2, !PT ;  /* 0x00000002170f7812 */ /* 0x000fe200078ee20f */
[----:B------:R-:W-:Y:S01]  /*1af0*/  IMAD R21, R30, c[0x0][0x244], R0 ;  /* 0x000091001e157a24 */ /* 0x000fe200078e0200 */
[----:B------:R-:W-:Y:S01]  /*1b00*/  SEL R0, RZ, 0x4, P3 ;  /* 0x00000004ff007807 */ /* 0x000fe20001800000 */
[----:B------:R-:W-:Y:S01]  /*1b10*/  IMAD.IADD R4, R233, 0x1, -R34 ;  /* 0x00000001e9047824 */ /* 0x000fe200078e0a22 */
[----:B------:R-:W-:Y:S01]  /*1b20*/  LOP3.LUT P3, RZ, R7, 0x1, RZ, 0xc0, !PT ;  /* 0x0000000107ff7812 */ /* 0x000fe2000786c0ff */
[----:B------:R-:W-:Y:S01]  /*1b30*/  IMAD.IADD R237, R243, 0x1, R6 ;  /* 0x00000001f3ed7824 */ /* 0x000fe200078e0206 */
[----:B------:R-:W-:Y:S01]  /*1b40*/  LOP3.LUT R0, R15, R0, RZ, 0xfc, !PT ;  /* 0x000000000f007212 */ /* 0x000fe200078efcff */
[----:B------:R-:W-:Y:S01]  /*1b50*/  IMAD.MOV.U32 R236, RZ, RZ, R242 ;  /* 0x000000ffffec7224 */ /* 0x000fe200078e00f2 */
[-C--:B------:R-:W-:Y:S01]  /*1b60*/  ISETP.LE.OR P3, PT, R4, R223.reuse, !P3 ;  /* 0x000000df0400720c */ /* 0x080fe20005f63670 */
[----:B------:R-:W-:Y:S01]  /*1b70*/  IMAD R20, R30, c[0x0][0x294], R5 ;  /* 0x0000a5001e147a24 */ /* 0x000fe200078e0205 */
[-C--:B------:R-:W-:Y:S01]  /*1b80*/  ISETP.LE.OR P2, PT, R4, R223.reuse, !P5 ;  /* 0x000000df0400720c */ /* 0x080fe20006f43670 */
[----:B------:R-:W-:Y:S01]  /*1b90*/  IMAD.WIDE.U32 R2, R216, UR4, R236 ;  /* 0x00000004d8027c25 */ /* 0x000fe2000f8e00ec */
[----:B------:R-:W-:-:S02]  /*1ba0*/  ISETP.LE.OR P6, PT, R4, R223, !P6 ;  /* 0x000000df0400720c */ /* 0x000fc400077c3670 */
[----:B------:R-:W-:Y:S01]  /*1bb0*/  SHF.R.S32.HI R5, RZ, 0x1f, R42 ;  /* 0x0000001fff057819 */ /* 0x000fe2000001142a */
[----:B------:R-:W-:Y:S01]  /*1bc0*/  IMAD.IADD R3, R3, 0x1, R40 ;  /* 0x0000000103037824 */ /* 0x000fe200078e0228 */
[----:B------:R-:W-:Y:S01]  /*1bd0*/  LOP3.LUT P4, RZ, R0, 0x1, RZ, 0xc0, !PT ;  /* 0x0000000100ff7812 */ /* 0x000fe2000788c0ff */
[----:B------:R-:W-:Y:S01]  /*1be0*/  IMAD.IADD R239, R241, 0x1, R20 ;  /* 0x00000001f1ef7824 */ /* 0x000fe200078e0214 */
[----:B-1----:R-:W-:Y:S01]  /*1bf0*/  LEA R8, P5, R2, c[0x0][0x1f0], 0x1 ;  /* 0x00007c0002087a11 */ /* 0x002fe200078a08ff */
[----:B------:R-:W-:Y:S02]  /*1c00*/  IMAD.IADD R252, R249, 0x1, R21 ;  /* 0x00000001f9fc7824 */ /* 0x000fe400078e0215 */
[----:B------:R1:W-:Y:S01]  /*1c10*/  LDGSTS.E.BYPASS.LTC128B.128 [R14+0xc080], [R12.64], !P3 ;  /* 0x0c0800000c0e7fae */ /* 0x0003e2000d901d48 */
[----:B------:R-:W-:Y:S02]  /*1c20*/  LOP3.LUT P3, RZ, R0, 0x2, RZ, 0xc0, !PT ;  /* 0x0000000200ff7812 */ /* 0x000fe4000786c0ff */
[----:B------:R-:W-:Y:S01]  /*1c30*/  LEA.HI.X R9, R2, c[0x0][0x1f4], R3, 0x1, P5 ;  /* 0x00007d0002097a11 */ /* 0x000fe200028f0c03 */
[----:B------:R1:W-:Y:S01]  /*1c40*/  LDGSTS.E.BYPASS.LTC128B.128 [R14+0xd080], [R12.64+0x40], !P2 ;  /* 0x0d0800400c0e7fae */ /* 0x0003e2000d101d48 */
[----:B------:R-:W-:Y:S01]  /*1c50*/  LOP3.LUT P2, RZ, R0, 0x4, RZ, 0xc0, !PT ;  /* 0x0000000400ff7812 */ /* 0x000fe2000784c0ff */
[----:B------:R-:W-:Y:S01]  /*1c60*/  @!P1 IMAD.SHL.U32 R3, R48, 0x10, RZ ;  /* 0x0000001030039824 */ /* 0x000fe200078e00ff */
[-C--:B------:R-:W-:Y:S01]  /*1c70*/  LEA.HI R0, R5, R223.reuse, RZ, 0x3 ;  /* 0x000000df05007211 */ /* 0x080fe200078f18ff */
[----:B------:R1:W-:Y:S01]  /*1c80*/  LDGSTS.E.BYPASS.LTC128B.128 [R14+0xe080], [R12.64+0x80], !P6 ;  /* 0x0e0800800c0e7fae */ /* 0x0003e2000f101d48 */
[----:B------:R-:W-:-:S02]  /*1c90*/  ISETP.LE.OR P6, PT, R4, R223, !P4 ;  /* 0x000000df0400720c */ /* 0x000fc400067c3670 */
[-C--:B------:R-:W-:Y:S01]  /*1ca0*/  ISETP.LE.OR P5, PT, R4, R223.reuse, !P3 ;  /* 0x000000df0400720c */ /* 0x080fe20005fa3670 */
[----:B------:R3:W-:Y:S01]  /*1cb0*/  @!P1 LDGSTS.E.BYPASS.LTC128B.128 [R3+0x18080], [R10.64] ;  /* 0x180800000a039fae */ /* 0x0007e2000b901d48 */
[----:B------:R-:W-:Y:S02]  /*1cc0*/  LOP3.LUT R2, R0, 0xfffffff8, RZ, 0xc0, !PT ;  /* 0xfffffff800027812 */ /* 0x000fe400078ec0ff */
[----:B------:R-:W-:Y:S01]  /*1cd0*/  SHF.R.S32.HI R0, RZ, 0x1, R37 ;  /* 0x00000001ff007819 */ /* 0x000fe20000011425 */
[----:B------:R-:W0:Y:S01]  /*1ce0*/  LDGDEPBAR ;  /* 0x00000000000079af */ /* 0x000e220000000000 */
[----:B------:R-:W-:Y:S01]  /*1cf0*/  SEL R5, RZ, 0xffffffff, P0 ;  /* 0xffffffffff057807 */ /* 0x000fe20000000000 */
[----:B--2---:R-:W-:Y:S01]  /*1d00*/  IMAD.IADD R17, R223, 0x1, -R2 ;  /* 0x00000001df117824 */ /* 0x004fe200078e0a02 */
[C---:B------:R-:W-:Y:S01]  /*1d10*/  LOP3.LUT P0, RZ, R0.reuse, 0x2, RZ, 0xc0, !PT ;  /* 0x0000000200ff7812 */ /* 0x040fe2000780c0ff */
[----:B------:R-:W-:Y:S02]  /*1d20*/  IMAD.SHL.U32 R0, R0, 0x40, RZ ;  /* 0x0000004000007824 */ /* 0x000fe400078e00ff */
[----:B------:R2:W-:Y:S01]  /*1d30*/  LDGSTS.E.BYPASS.LTC128B.128 [R14+0x12080], [R8.64], !P6 ;  /* 0x12080000080e7fae */ /* 0x0005e2000f101d48 */
[----:B------:R-:W-:Y:S01]  /*1d40*/  IMAD.SHL.U32 R2, R17, 0x40, RZ ;  /* 0x0000004011027824 */ /* 0x000fe200078e00ff */
[----:B------:R-:W-:Y:S01]  /*1d50*/  ISETP.LE.OR P6, PT, R4, R223, !P2 ;  /* 0x000000df0400720c */ /* 0x000fe200057c3670 */
[----:B------:R-:W-:Y:S01]  /*1d60*/  IMAD.SHL.U32 R7, R5, 0x2, RZ ;  /* 0x0000000205077824 */ /* 0x000fe200078e00ff */
[----:B------:R2:W-:Y:S01]  /*1d70*/  LDGSTS.E.BYPASS.LTC128B.128 [R14+0x13080], [R8.64+0x40], !P5 ;  /* 0x13080040080e7fae */ /* 0x0005e2000e901d48 */
[----:B------:R-:W-:-:S02]  /*1d80*/  SEL R187, R196, 0xfffffff0, !P0 ;  /* 0xfffffff0c4bb7807 */ /* 0x000fc40004000000 */
[----:B------:R-:W-:Y:S02]  /*1d90*/  LOP3.LUT R2, R2, 0x1c0, RZ, 0xc0, !PT ;  /* 0x000001c002027812 */ /* 0x000fe400078ec0ff */
[----:B------:R-:W-:Y:S01]  /*1da0*/  LOP3.LUT R234, R7, 0x2, R35, 0xe2, !PT ;  /* 0x0000000207ea7812 */ /* 0x000fe200078ee223 */
[C---:B------:R-:W-:Y:S01]  /*1db0*/  IMAD.SHL.U32 R7, R24.reuse, 0x40, RZ ;  /* 0x0000004018077824 */ /* 0x040fe200078e00ff */
[----:B------:R-:W-:-:S04]  /*1dc0*/  LOP3.LUT P0, RZ, R24, 0x2, RZ, 0xc0, !PT ;  /* 0x0000000218ff7812 */ /* 0x000fc8000780c0ff */
[----:B------:R-:W-:Y:S01]  /*1dd0*/  LOP3.LUT R7, R7, 0xc0, RZ, 0xc0, !PT ;  /* 0x000000c007077812 */ /* 0x000fe200078ec0ff */
[----:B------:R2:W-:Y:S01]  /*1de0*/  LDGSTS.E.BYPASS.LTC128B.128 [R14+0x14080], [R8.64+0x80], !P6 ;  /* 0x14080080080e7fae */ /* 0x0005e2000f101d48 */
[----:B---3--:R-:W-:Y:S01]  /*1df0*/  IMAD.SHL.U32 R3, R31, 0x8, RZ ;  /* 0x000000081f037824 */ /* 0x008fe200078e00ff */
[----:B------:R-:W-:-:S04]  /*1e00*/  LOP3.LUT P6, RZ, R26, 0x4, RZ, 0xc0, !PT ;  /* 0x000000041aff7812 */ /* 0x000fc800078cc0ff */
[----:B-1----:R-:W-:Y:S02]  /*1e10*/  LOP3.LUT R13, R3, 0x18, RZ, 0xc0, !PT ;  /* 0x00000018030d7812 */ /* 0x002fe400078ec0ff */
[----:B------:R-:W-:Y:S02]  /*1e20*/  LOP3.LUT R3, R0, 0xc0, RZ, 0xc0, !PT ;  /* 0x000000c000037812 */ /* 0x000fe400078ec0ff */
[----:B------:R-:W-:Y:S02]  /*1e30*/  IADD3 R0, P5, R34, R240, RZ ;  /* 0x000000f022007210 */ /* 0x000fe40007fbe0ff */
[----:B------:R-:W-:Y:S02]  /*1e40*/  LOP3.LUT R5, R3, 0x8, R49, 0xf8, !PT ;  /* 0x0000000803057812 */ /* 0x000fe400078ef831 */
[----:B------:R-:W-:Y:S01]  /*1e50*/  SHF.R.U32.HI R4, RZ, 0x3, R3 ;  /* 0x00000003ff047819 */ /* 0x000fe20000011603 */
[----:B------:R-:W-:Y:S01]  /*1e60*/  IMAD.X R6, R25, 0x1, R239, P5 ;  /* 0x0000000119067824 */ /* 0x000fe200028e06ef */
[----:B------:R-:W-:-:S02]  /*1e70*/  LEA R10, P5, R0, c[0x0][0x280], 0x2 ;  /* 0x0000a000000a7a11 */ /* 0x000fc400078a10ff */
[----:B------:R-:W-:Y:S02]  /*1e80*/  SHF.R.U32.HI R3, RZ, 0x3, R2 ;  /* 0x00000003ff037819 */ /* 0x000fe40000011602 */
[----:B------:R-:W-:Y:S02]  /*1e90*/  LEA.HI.X R11, R0, c[0x0][0x284], R6, 0x2, P5 ;  /* 0x0000a100000b7a11 */ /* 0x000fe400028f1406 */
[----:B------:R-:W-:Y:S02]  /*1ea0*/  LOP3.LUT R0, R46, 0xffffffe0, RZ, 0xc0, !PT ;  /* 0xffffffe02e007812 */ /* 0x000fe400078ec0ff */
[----:B------:R-:W-:Y:S01]  /*1eb0*/  LOP3.LUT R3, R3, R2, R13, 0x1e, !PT ;  /* 0x0000000203037212 */ /* 0x000fe200078e1e0d */
[----:B------:R-:W-:Y:S01]  /*1ec0*/  IMAD.SHL.U32 R2, R36, 0x8, RZ ;  /* 0x0000000824027824 */ /* 0x000fe200078e00ff */
[----:B------:R-:W-:Y:S01]  /*1ed0*/  LOP3.LUT R4, R5, R4, RZ, 0x3c, !PT ;  /* 0x0000000405047212 */ /* 0x000fe200078e3cff */
[----:B------:R-:W-:Y:S01]  /*1ee0*/  IMAD.IADD R12, R48, 0x1, -R0 ;  /* 0x00000001300c7824 */ /* 0x000fe200078e0a00 */
[----:B--2---:R-:W-:Y:S01]  /*1ef0*/  SHF.R.U32.HI R8, RZ, 0x3, R7 ;  /* 0x00000003ff087819 */ /* 0x004fe20000011607 */
[C---:B------:R-:W-:Y:S01]  /*1f00*/  IMAD.SHL.U32 R0, R26.reuse, 0x40, RZ ;  /* 0x000000401a007824 */ /* 0x040fe200078e00ff */
[----:B------:R-:W-:Y:S01]  /*1f10*/  LOP3.LUT P5, RZ, R26, 0x2, RZ, 0xc0, !PT ;  /* 0x000000021aff7812 */ /* 0x000fe200078ac0ff */
[----:B------:R-:W-:Y:S01]  /*1f20*/  IMAD.IADD R213, R213, 0x1, R3 ;  /* 0x00000001d5d57824 */ /* 0x000fe200078e0203 */
[----:B------:R-:W-:Y:S01]  /*1f30*/  LOP3.LUT R3, R2, 0x8, RZ, 0xc0, !PT ;  /* 0x0000000802037812 */ /* 0x000fe200078ec0ff */
[----:B------:R-:W-:Y:S01]  /*1f40*/  IMAD.U32 R6, R44, 0x20, R4 ;  /* 0x000000202c067824 */ /* 0x000fe200078e0004 */
[----:B------:R-:W-:Y:S01]  /*1f50*/  LOP3.LUT R0, R0, 0x1c0, RZ, 0xc0, !PT ;  /* 0x000001c000007812 */ /* 0x000fe200078ec0ff */
[----:B------:R-:W-:Y:S01]  /*1f60*/  @!P1 IMAD.SHL.U32 R4, R48, 0x10, RZ ;  /* 0x0000001030049824 */ /* 0x000fe200078e00ff */
[----:B------:R-:W-:Y:S01]  /*1f70*/  SHF.R.S32.HI R15, RZ, 0x1f, R12 ;  /* 0x0000001fff0f7819 */ /* 0x000fe2000001140c */
[----:B------:R-:W-:Y:S01]  /*1f80*/  IMAD.SHL.U32 R213, R213, 0x2, RZ ;  /* 0x00000002d5d57824 */ /* 0x000fe200078e00ff */
[----:B------:R-:W-:Y:S01]  /*1f90*/  SHF.R.U32.HI R2, RZ, 0x3, R0 ;  /* 0x00000003ff027819 */ /* 0x000fe20000011600 */
[----:B------:R-:W-:Y:S01]  /*1fa0*/  IMAD R5, R36, 0x200, R38 ;  /* 0x0000020024057824 */ /* 0x000fe200078e0226 */
[----:B------:R1:W-:Y:S01]  /*1fb0*/  @!P1 LDGSTS.E.BYPASS.LTC128B.128 [R4+0x18280], [R10.64] ;  /* 0x182800000a049fae */ /* 0x0003e2000b901d48 */
[----:B------:R-:W-:-:S02]  /*1fc0*/  LEA.HI R15, R15, R12, RZ, 0x2 ;  /* 0x0000000c0f0f7211 */ /* 0x000fc400078f10ff */
[--C-:B------:R-:W-:Y:S01]  /*1fd0*/  LOP3.LUT R9, R2, R0, R3.reuse, 0x1e, !PT ;  /* 0x0000000002097212 */ /* 0x100fe200078e1e03 */
[----:B------:R-:W-:Y:S01]  /*1fe0*/  IMAD.SHL.U32 R0, R41, 0x20, RZ ;  /* 0x0000002029007824 */ /* 0x000fe200078e00ff */
[C---:B------:R-:W-:Y:S01]  /*1ff0*/  LOP3.LUT R3, R8.reuse, R7, R3, 0x1e, !PT ;  /* 0x0000000708037212 */ /* 0x040fe200078e1e03 */
[----:B------:R-:W0:Y:S01]  /*2000*/  LDGDEPBAR ;  /* 0x00000000000079af */ /* 0x000e220000000000 */
[----:B------:R-:W-:Y:S02]  /*2010*/  SHF.R.S32.HI R2, RZ, 0x2, R15 ;  /* 0x00000002ff027819 */ /* 0x000fe4000001140f */
[----:B------:R-:W-:Y:S01]  /*2020*/  IADD3 R16, R213, 0x18480, RZ ;  /* 0x00018480d5107810 */ /* 0x000fe20007ffe0ff */
[----:B------:R-:W0:Y:S02]  /*2030*/  LDGDEPBAR ;  /* 0x00000000000079af */ /* 0x000e240000000000 */
[----:B------:R-:W-:Y:S01]  /*2040*/  IMAD R235, R27, 0x10, R2 ;  /* 0x000000101beb7824 */ /* 0x000fe200078e0202 */
[----:B------:R-:W-:-:S02]  /*2050*/  LOP3.LUT R2, R8, R39, R7, 0x1e, !PT ;  /* 0x0000002708027212 */ /* 0x000fc400078e1e07 */
[----:B------:R-:W-:Y:S01]  /*2060*/  LOP3.LUT R8, R8, R7, R13, 0x1e, !PT ;  /* 0x0000000708087212 */ /* 0x000fe200078e1e0d */
[----:B------:R-:W-:Y:S02]  /*2070*/  IMAD.IADD R7, R43, 0x1, R9 ;  /* 0x000000012b077824 */ /* 0x000fe400078e0209 */
[----:B------:R-:W-:Y:S02]  /*2080*/  IMAD.IADD R198, R0, 0x1, R2 ;  /* 0x0000000100c67824 */ /* 0x000fe400078e0202 */
[----:B------:R-:W-:-:S05]  /*2090*/  IMAD.MOV.U32 R2, RZ, RZ, 0x20 ;  /* 0x00000020ff027424 */ /* 0x000fca00078e00ff */
[----:B------:R-:W-:Y:S01]  /*20a0*/  SEL R2, R2, 0xffffffe0, !P6 ;  /* 0xffffffe002027807 */ /* 0x000fe20007000000 */
[----:B-1----:R-:W-:Y:S01]  /*20b0*/  IMAD R4, R27, 0x200, R0 ;  /* 0x000002001b047824 */ /* 0x002fe200078e0200 */
[----:B------:R-:W-:Y:S01]  /*20c0*/  IADD3 R10, R216, 0x1, RZ ;  /* 0x00000001d80a7810 */ /* 0x000fe20007ffe0ff */
[----:B------:R-:W-:Y:S02]  /*20d0*/  IMAD.IADD R0, R0, 0x1, R8 ;  /* 0x0000000100007824 */ /* 0x000fe400078e0208 */
[----:B------:R-:W-:Y:S01]  /*20e0*/  IMAD.IADD R193, R4, 0x1, R3 ;  /* 0x0000000104c17824 */ /* 0x000fe200078e0203 */
[----:B------:R-:W-:Y:S02]  /*20f0*/  SEL R3, R196, 0xfffffff0, !P5 ;  /* 0xfffffff0c4037807 */ /* 0x000fe40006800000 */
[----:B------:R-:W-:Y:S02]  /*2100*/  ISETP.GE.AND P5, PT, R10, R232, PT ;  /* 0x000000e80a00720c */ /* 0x000fe40003fa6270 */
[----:B------:R-:W-:-:S11]  /*2110*/  SEL R196, R196, 0xfffffff0, !P0 ;  /* 0xfffffff0c4c47807 */ /* 0x000fd60004000000 */
[----:B------:R-:W-:Y:S05]  /*2120*/  @P5 BRA `(.L_x_967) ;  /* 0x0000019000005947 */ /* 0x000fea0003800000 */
[----:B------:R-:W-:Y:S01]  /*2130*/  SHF.R.S32.HI R8, RZ, 0x1f, R10 ;  /* 0x0000001fff087819 */ /* 0x000fe2000001140a */
[C---:B------:R-:W-:Y:S01]  /*2140*/  IMAD R4, R10.reuse, UR5, RZ ;  /* 0x000000050a047c24 */ /* 0x040fe2000f8e02ff */
[----:B------:R-:W-:Y:S01]  /*2150*/  BSSY B0, `(.L_x_967) ;  /* 0x0000016000007945 */ /* 0x000fe20003800000 */
[C---:B------:R-:W-:Y:S02]  /*2160*/  IMAD.SHL.U32 R13, R10.reuse, 0x40, RZ ;  /* 0x000000400a0d7824 */ /* 0x040fe400078e00ff */
[----:B------:R-:W-:-:S04]  /*2170*/  IMAD.WIDE.U32 R10, R10, UR4, R236 ;  /* 0x000000040a0a7c25 */ /* 0x000fc8000f8e00ec */
[----:B------:R-:W-:Y:S01]  /*2180*/  IMAD R4, R8, UR4, R4 ;  /* 0x0000000408047c24 */ /* 0x000fe2000f8e0204 */
[----:B------:R-:W-:Y:S01]  /*2190*/  LEA R8, P5, R10, c[0x0][0x1f0], 0x1 ;  /* 0x00007c000a087a11 */ /* 0x000fe200078a08ff */
[----:B------:R-:W-:Y:S02]  /*21a0*/  IMAD.IADD R9, R233, 0x1, -R13 ;  /* 0x00000001e9097824 */ /* 0x000fe400078e0a0d */
[----:B------:R-:W-:-:S03]  /*21b0*/  IMAD.IADD R4, R11, 0x1, R4 ;  /* 0x000000010b047824 */ /* 0x000fc600078e0204 */
[----:B------:R-:W-:Y:S02]  /*21c0*/  ISETP.GT.AND P0, PT, R9, R223, PT ;  /* 0x000000df0900720c */ /* 0x000fe40003f04270 */
[----:B------:R-:W-:Y:S02]  /*21d0*/  LEA.HI.X R9, R10, c[0x0][0x1f4], R4, 0x1, P5 ;  /* 0x00007d000a097a11 */ /* 0x000fe400028f0c04 */
[----:B------:R-:W-:Y:S02]  /*21e0*/  ISETP.GE.OR P6, PT, R18, c[0x0][0x1fc], !P0 ;  /* 0x00007f0012007a0c */ /* 0x000fe400047c6670 */
[----:B------:R-:W-:Y:S02]  /*21f0*/  ISETP.GE.OR P5, PT, R47, c[0x0][0x1fc], !P0 ;  /* 0x00007f002f007a0c */ /* 0x000fe400047a6670 */
[----:B------:R-:W-:-:S09]  /*2200*/  ISETP.GE.OR P0, PT, R238, c[0x0][0x1fc], !P0 ;  /* 0x00007f00ee007a0c */ /* 0x000fd20004706670 */
[----:B------:R1:W-:Y:S04]  /*2210*/  LDGSTS.E.BYPASS.LTC128B.128 [R14+0x15080], [R8.64], !P6 ;  /* 0x15080000080e7fae */ /* 0x0003e8000f101d48 */
[----:B------:R1:W-:Y:S01]  /*2220*/  LDGSTS.E.BYPASS.LTC128B.128 [R14+0x16080], [R8.64+0x40], !P5 ;  /* 0x16080040080e7fae */ /* 0x0003e2000e901d48 */
[----:B------:R-:W-:-:S03]  /*2230*/  IADD3 R4, P5, R13, R240, RZ ;  /* 0x000000f00d047210 */ /* 0x000fc60007fbe0ff */
[----:B------:R1:W-:Y:S02]  /*2240*/  LDGSTS.E.BYPASS.LTC128B.128 [R14+0x17080], [R8.64+0x80], !P0 ;  /* 0x17080080080e7fae */ /* 0x0003e4000c101d48 */
[----:B-1----:R-:W-:Y:S02]  /*2250*/  LEA R8, P0, R4, c[0x0][0x280], 0x2 ;  /* 0x0000a00004087a11 */ /* 0x002fe400078010ff */
[----:B------:R-:W-:-:S04]  /*2260*/  LEA.HI.X.SX32 R9, R13, R239, 0x1, P5 ;  /* 0x000000ef0d097211 */ /* 0x000fc800028f0eff */
[----:B------:R-:W-:Y:S01]  /*2270*/  LEA.HI.X R9, R4, c[0x0][0x284], R9, 0x2, P0 ;  /* 0x0000a10004097a11 */ /* 0x000fe200000f1409 */
[----:B------:R-:W-:Y:S05]  /*2280*/  @P1 BRA `(.L_x_968) ;  /* 0x0000002000001947 */ /* 0x000fea0003800000 */
[----:B------:R-:W-:-:S05]  /*2290*/  SHF.L.U32 R48, R48, 0x4, RZ ;  /* 0x0000000430307819 */ /* 0x000fca00000006ff */
[----:B------:R1:W-:Y:S02]  /*22a0*/  LDGSTS.E.BYPASS.LTC128B.128 [R48+0x18380], [R8.64] ;  /* 0x1838000008307fae */ /* 0x0003e4000b901d48 */
.L_x_968:
[----:B------:R-:W-:Y:S05]  /*22b0*/  BSYNC B0 ;  /* 0x0000000000007941 */ /* 0x000fea0003800000 */
.L_x_967:
[----:B------:R-:W-:Y:S01]  /*22c0*/  SHF.R.S32.HI R4, RZ, 0x1f, R31 ;  /* 0x0000001fff047819 */ /* 0x000fe2000001141f */
[----:B------:R-:W0:Y:S01]  /*22d0*/  LDGDEPBAR ;  /* 0x00000000000079af */ /* 0x000e220000000000 */
[----:B-1----:R-:W-:Y:S01]  /*22e0*/  LOP3.LUT R8, R15, 0x7ffffffc, RZ, 0xc0, !PT ;  /* 0x7ffffffc0f087812 */ /* 0x002fe200078ec0ff */
[----:B------:R-:W-:Y:S01]  /*22f0*/  ULDC UR4, c[0x0][0x2a0] ;  /* 0x0000a80000047ab9 */ /* 0x000fe20000000800 */
[----:B------:R-:W-:Y:S01]  /*2300*/  LEA.HI R4, R4, R31, RZ, 0x2 ;  /* 0x0000001f04047211 */ /* 0x000fe200078f10ff */
[----:B------:R-:W-:Y:S01]  /*2310*/  ULOP3.LUT UR4, URZ, UR4, URZ, 0x33, !UPT ;  /* 0x000000043f047292 */ /* 0x000fe2000f8e333f */
[----:B------:R-:W-:Y:S01]  /*2320*/  LOP3.LUT P0, RZ, R17, 0x4, RZ, 0xc0, !PT ;  /* 0x0000000411ff7812 */ /* 0x000fe2000780c0ff */
[----:B------:R-:W-:Y:S01]  /*2330*/  IMAD.IADD R8, R12, 0x1, -R8 ;  /* 0x000000010c087824 */ /* 0x000fe200078e0a08 */
[----:B------:R-:W-:Y:S01]  /*2340*/  LOP3.LUT R4, R4, 0x1ffffffc, RZ, 0xc0, !PT ;  /* 0x1ffffffc04047812 */ /* 0x000fe200078ec0ff */
[----:B------:R-:W-:Y:S01]  /*2350*/  IMAD.MOV.U32 R9, RZ, RZ, 0x1 ;  /* 0x00000001ff097424 */ /* 0x000fe200078e00ff */
[----:B------:R-:W-:Y:S01]  /*2360*/  LEA R190, R7, 0x1c480, 0x1 ;  /* 0x0001c48007be7811 */ /* 0x000fe200078e08ff */
[----:B------:R-:W-:Y:S01]  /*2370*/  IMAD.SHL.U32 R186, R6, 0x2, RZ ;  /* 0x0000000206ba7824 */ /* 0x000fe200078e00ff */
[----:B------:R-:W-:Y:S01]  /*2380*/  IADD3 R224, R230, 0x1, -R231 ;  /* 0x00000001e6e07810 */ /* 0x000fe20007ffe8e7 */
[----:B------:R-:W-:Y:S01]  /*2390*/  IMAD.IADD R4, R31, 0x1, -R4 ;  /* 0x000000011f047824 */ /* 0x000fe200078e0a04 */
[----:B------:R-:W-:Y:S01]  /*23a0*/  IADD3 R212, R213, 0x184c0, RZ ;  /* 0x000184c0d5d47810 */ /* 0x000fe20007ffe0ff */
[----:B------:R-:W-:Y:S01]  /*23b0*/  IMAD R191, R2, 0x2, R190 ;  /* 0x0000000202bf7824 */ /* 0x000fe200078e02be */
[----:B------:R-:W-:Y:S01]  /*23c0*/  ISETP.LE.AND P5, PT, R9, c[0x0][0x2a8], PT ;  /* 0x0000aa0009007a0c */ /* 0x000fe20003fa3270 */
[----:B------:R-:W-:Y:S01]  /*23d0*/  IMAD R4, R4, 0x4, R8 ;  /* 0x0000000404047824 */ /* 0x000fe200078e0208 */
[----:B------:R-:W-:Y:S01]  /*23e0*/  LEA R184, R0, 0x80, 0x1 ;  /* 0x0000008000b87811 */ /* 0x000fe200078e08ff */
[----:B------:R-:W-:Y:S01]  /*23f0*/  IMAD R192, R3, 0x2, R190 ;  /* 0x0000000203c07824 */ /* 0x000fe200078e02be */
[----:B------:R-:W-:Y:S01]  /*2400*/  @P0 IADD3 R212, R16, -0x40, RZ ;  /* 0xffffffc010d40810 */ /* 0x000fe20007ffe0ff */
[----:B------:R-:W-:Y:S01]  /*2410*/  IMAD.SHL.U32 R228, R4, 0x2, RZ ;  /* 0x0000000204e47824 */ /* 0x000fe200078e00ff */
[----:B------:R-:W-:Y:S01]  /*2420*/  IADD3 R230, R230, -R233, RZ ;  /* 0x800000e9e6e67210 */ /* 0x000fe20007ffe0ff */
[----:B------:R-:W-:Y:S01]  /*2430*/  IMAD.SHL.U32 R185, R5, 0x2, RZ ;  /* 0x0000000205b97824 */ /* 0x000fe200078e00ff */
[----:B------:R-:W-:Y:S01]  /*2440*/  CS2R R162, SRZ ;  /* 0x0000000000a27805 */ /* 0x000fe2000001ff00 */
[----:B------:R-:W-:Y:S01]  /*2450*/  IMAD.MOV.U32 R189, RZ, RZ, RZ ;  /* 0x000000ffffbd7224 */ /* 0x000fe200078e00ff */
[----:B------:R-:W-:Y:S01]  /*2460*/  IADD3 R224, -R228, R224, -R233 ;  /* 0x000000e0e4e07210 */ /* 0x000fe20007ffe9e9 */
[----:B------:R-:W-:Y:S01]  /*2470*/  IMAD.MOV.U32 R226, RZ, RZ, 0x1 ;  /* 0x00000001ffe27424 */ /* 0x000fe200078e00ff */
[----:B------:R-:W-:Y:S01]  /*2480*/  CS2R R160, SRZ ;  /* 0x0000000000a07805 */ /* 0x000fe2000001ff00 */
[----:B------:R-:W-:Y:S01]  /*2490*/  IMAD.MOV.U32 R225, RZ, RZ, RZ ;  /* 0x000000ffffe17224 */ /* 0x000fe200078e00ff */
[----:B------:R-:W-:Y:S01]  /*24a0*/  IADD3 R227, R224, c[0x0][0x2a4], RZ ;  /* 0x0000a900e0e37a10 */ /* 0x000fe20007ffe0ff */
        /* <DEDUP_REMOVED lines=50> */
[----:B------:R-:W-:Y:S01]  /*27d0*/  IMAD.IADD R229, R229, 0x1, -R228 ;  /* 0x00000001e5e57824 */ /* 0x000fe200078e0ae4 */
[----:B------:R-:W-:-:S02]  /*27e0*/  IADD3 R224, R224, UR4, RZ ;  /* 0x00000004e0e07c10 */ /* 0x000fc4000fffe0ff */
.L_x_987:
[----:B------:R-:W-:Y:S04]  /*27f0*/  DEPBAR.LE SB0, 0x1 ;  /* 0x000080400000791a */ /* 0x000fe80000000000 */
[----:B------:R-:W-:Y:S01]  /*2800*/  BAR.SYNC.DEFER_BLOCKING 0x0 ;  /* 0x0000000000007b1d */ /* 0x000fe20000010000 */
[C---:B------:R-:W-:Y:S01]  /*2810*/  IMAD R188, R189.reuse, 0x1800, R193 ;  /* 0x00001800bdbc7824 */ /* 0x040fe200078e02c1 */
[C---:B------:R-:W-:Y:S01]  /*2820*/  LEA R211, R189.reuse, R235, 0x6 ;  /* 0x000000ebbdd37211 */ /* 0x040fe200078e30ff */
[C---:B------:R-:W-:Y:S02]  /*2830*/  IMAD R3, R189.reuse, 0x1800, R196 ;  /* 0x00001800bd037824 */ /* 0x040fe400078e02c4 */
[----:B------:R-:W-:Y:S01]  /*2840*/  IMAD R2, R189, 0x1800, R197 ;  /* 0x00001800bd027824 */ /* 0x000fe200078e02c5 */
[----:B------:R-:W-:Y:S01]  /*2850*/  SHF.L.U32 R0, R188, 0x1, RZ ;  /* 0x00000001bc007819 */ /* 0x000fe200000006ff */
[----:B------:R-:W-:Y:S02]  /*2860*/  IMAD.IADD R3, R193, 0x1, R3 ;  /* 0x00000001c1037824 */ /* 0x000fe400078e0203 */
[----:B------:R-:W-:Y:S03]  /*2870*/  IMAD.SHL.U32 R2, R2, 0x2, RZ ;  /* 0x0000000202027824 */ /* 0x000fe600078e00ff */
        /* <DEDUP_REMOVED lines=14> */
[-C--:B------:R-:W-:Y:S05]  /*2960*/  HMMA.16816.F32 R12, R28, R18.reuse, RZ ;  /* 0x000000121c0c723c */ /* 0x080fea00000018ff */
[----:B------:R-:W-:Y:S03]  /*2970*/  LDS R207, [R211.X4+0x18080] ;  /* 0x01808000d3cf7984 */ /* 0x000fe60000004800 */
[C---:B------:R-:W-:Y:S03]  /*2980*/  HMMA.16816.F32 R16, R32.reuse, R18, RZ ;  /* 0x000000122010723c */ /* 0x040fe600000018ff */
[----:B------:R-:W-:Y:S05]  /*2990*/  LDS R208, [R211.X4+0x180a0] ;  /* 0x0180a000d3d07984 */ /* 0x000fea0000004800 */
[-C--:B---3--:R-:W-:Y:S01]  /*29a0*/  HMMA.16816.F32 R20, R32, R36.reuse, RZ ;  /* 0x000000242014723c */ /* 0x088fe200000018ff */
[----:B------:R-:W-:Y:S06]  /*29b0*/  LDS R209, [R211.X4+0x18100] ;  /* 0x01810000d3d17984 */ /* 0x000fec0000004800 */
[----:B------:R-:W-:Y:S01]  /*29c0*/  LDS R210, [R211.X4+0x18120] ;  /* 0x01812000d3d27984 */ /* 0x000fe20000004800 */
        /* <DEDUP_REMOVED lines=14> */
[----:B------:R-:W2:Y:S06]  /*2ab0*/  LDSM.16.M88.4 R40, [R2+0xd080] ;  /* 0x00d080000228783b */ /* 0x000eac0000000200 */
[----:B------:R-:W3:Y:S01]  /*2ac0*/  LDSM.16.M88.4 R52, [R187+0x3080] ;  /* 0x00308000bb34783b */ /* 0x000ee20000000200 */
[-C--:B-1----:R-:W-:Y:S08]  /*2ad0*/  HMMA.16816.F32 R4, R36, R56.reuse, R4 ;  /* 0x000000382404723c */ /* 0x082ff00000001804 */
[C---:B------:R-:W-:Y:S08]  /*2ae0*/  HMMA.16816.F32 R8, R60.reuse, R56, R8 ;  /* 0x000000383c08723c */ /* 0x040ff00000001808 */
        /* <DEDUP_REMOVED lines=8> */
[----:B------:R-:W1:Y:S06]  /*2b70*/  LDSM.16.M88.4 R36, [R0+0xe080] ;  /* 0x00e080000024783b */ /* 0x000e6c0000000200 */
[----:B------:R-:W4:Y:S01]  /*2b80*/  LDSM.16.M88.4 R64, [R186+0x5080] ;  /* 0x00508000ba40783b */ /* 0x000f220000000200 */
[-C--:B--2---:R-:W-:Y:S08]  /*2b90*/  HMMA.16816.F32 R4, R40, R44.reuse, R4 ;  /* 0x0000002c2804723c */ /* 0x084ff00000001804 */
[C---:B------:R-:W-:Y:S08]  /*2ba0*/  HMMA.16816.F32 R8, R48.reuse, R44, R8 ;  /* 0x0000002c3008723c */ /* 0x040ff00000001808 */
        /* <DEDUP_REMOVED lines=8> */
[----:B------:R2:W3:Y:S06]  /*2c30*/  LDSM.16.M88.4 R40, [R2+0xe080] ;  /* 0x00e080000228783b */ /* 0x0004ec0000000200 */
[----:B------:R-:W5:Y:S01]  /*2c40*/  LDSM.16.M88.4 R52, [R187+0x5080] ;  /* 0x00508000bb34783b */ /* 0x000f620000000200 */
[-C--:B-1----:R-:W-:Y:S08]  /*2c50*/  HMMA.16816.F32 R4, R36, R56.reuse, R4 ;  /* 0x000000382404723c */ /* 0x082ff00000001804 */
[C---:B------:R-:W-:Y:S08]  /*2c60*/  HMMA.16816.F32 R8, R60.reuse, R56, R8 ;  /* 0x000000383c08723c */ /* 0x040ff00000001808 */
[-C--:B------:R-:W-:Y:S04]  /*2c70*/  HMMA.16816.F32 R12, R60, R58.reuse, R12 ;  /* 0x0000003a3c0c723c */ /* 0x080fe8000000180c */
[----:B--2---:R-:W-:Y:S04]  /*2c80*/  IMAD R2, R216, 0x40, R235 ;  /* 0x00000040d8027824 */ /* 0x004fe800078e02eb */
[C---:B------:R-:W-:Y:S04]  /*2c90*/  HMMA.16816.F32 R16, R36.reuse, R58, R16 ;  /* 0x0000003a2410723c */ /* 0x040fe80000001810 */
[-C--:B------:R-:W-:Y:S02]  /*2ca0*/  IADD3 R199, R227, R2.reuse, RZ ;  /* 0x00000002e3c77210 */ /* 0x080fe40007ffe0ff */
[----:B------:R-:W-:Y:S02]  /*2cb0*/  IADD3 R201, R224, R2, RZ ;  /* 0x00000002e0c97210 */ /* 0x000fe40007ffe0ff */
[-C--:B----4-:R-:W-:Y:S04]  /*2cc0*/  HMMA.16816.F32 R20, R36, R64.reuse, R20 ;  /* 0x000000402414723c */ /* 0x090fe80000001814 */
[----:B------:R-:W-:Y:S04]  /*2cd0*/  IMNMX R199, R229, R199, PT ;  /* 0x000000c7e5c77217 */ /* 0x000fe80003800200 */
[C---:B------:R-:W-:Y:S08]  /*2ce0*/  HMMA.16816.F32 R24, R60.reuse, R64, R24 ;  /* 0x000000403c18723c */ /* 0x040ff00000001818 */
[-C--:B------:R-:W-:Y:S08]  /*2cf0*/  HMMA.16816.F32 R28, R60, R66.reuse, R28 ;  /* 0x000000423c1c723c */ /* 0x080ff0000000181c */
[----:B------:R-:W-:Y:S08]  /*2d00*/  HMMA.16816.F32 R32, R36, R66, R32 ;  /* 0x000000422420723c */ /* 0x000ff00000001820 */
[-C--:B---3--:R-:W-:Y:S08]  /*2d10*/  HMMA.16816.F32 R4, R40, R44.reuse, R4 ;  /* 0x0000002c2804723c */ /* 0x088ff00000001804 */
[C---:B------:R-:W-:Y:S08]  /*2d20*/  HMMA.16816.F32 R8, R48.reuse, R44, R8 ;  /* 0x0000002c3008723c */ /* 0x040ff00000001808 */
[-C--:B------:R-:W-:Y:S08]  /*2d30*/  HMMA.16816.F32 R12, R48, R46.reuse, R12 ;  /* 0x0000002e300c723c */ /* 0x080ff0000000180c */
[C---:B------:R-:W-:Y:S08]  /*2d40*/  HMMA.16816.F32 R16, R40.reuse, R46, R16 ;  /* 0x0000002e2810723c */ /* 0x040ff00000001810 */
[-C--:B-----5:R-:W-:Y:S08]  /*2d50*/  HMMA.16816.F32 R20, R40, R52.reuse, R20 ;  /* 0x000000342814723c */ /* 0x0a0ff00000001814 */
[C---:B------:R-:W-:Y:S08]  /*2d60*/  HMMA.16816.F32 R24, R48.reuse, R52, R24 ;  /* 0x000000343018723c */ /* 0x040ff00000001818 */
[-C--:B------:R-:W-:Y:S08]  /*2d70*/  HMMA.16816.F32 R28, R48, R54.reuse, R28 ;  /* 0x00000036301c723c */ /* 0x080ff0000000181c */
[----:B------:R-:W-:Y:S01]  /*2d80*/  HMMA.16816.F32 R32, R40, R54, R32 ;  /* 0x000000362820723c */ /* 0x000fe20000001820 */
[----:B------:R-:W-:-:S07]  /*2d90*/  @!P5 BRA `(.L_x_969) ;  /* 0x000001900000d947 */ /* 0x000fce0003800000 */
[----:B------:R-:W-:Y:S01]  /*2da0*/  IADD3 R36, R230, R2, RZ ;  /* 0x00000002e6247210 */ /* 0x000fe20007ffe0ff */
        /* <DEDUP_REMOVED lines=12> */
.L_x_971:
[----:B------:R-:W-:Y:S04]  /*2e70*/  MOV R37, 0x1 ;  /* 0x0000000100257802 */ /* 0x000fe80000000f00 */
[----:B------:R-:W-:Y:S11]  /*2e80*/  ISETP.NE.AND P0, PT, R37, c[0x0][0x2a8], PT ;  /* 0x0000aa0025007a0c */ /* 0x000ff60003f05270 */
[----:B------:R-:W-:Y:S02]  /*2e90*/  @!UPT UIADD3 URZ, URZ, URZ, URZ ;  /* 0x0000003f3f3ff290 */ /* 0x000fe4000fffe03f */
[----:B------:R-:W-:Y:S05]  /*2ea0*/  @P0 IMAD.HI.U32 R37, R36, c[0x0][0x2ac], RZ ;  /* 0x0000ab0024250a27 */ /* 0x000fea00078e00ff */
[----:B------:R-:W-:Y:S02]  /*2eb0*/  @P0 SHF.R.U32.HI R36, RZ, c[0x0][0x2b0], R37 ;  /* 0x0000ac00ff240a19 */ /* 0x000fe40000011625 */
.L_x_972:
[----:B------:R-:W-:Y:S05]  /*2ec0*/  BSYNC B0 ;  /* 0x0000000000007941 */ /* 0x000fea0003800000 */
.L_x_970:
[----:B------:R-:W-:Y:S02]  /*2ed0*/  IMAD R201, R36, c[0x0][0x2a8], -R231 ;  /* 0x0000aa0024c97a24 */ /* 0x000fe400078e0ae7 */
[----:B------:R-:W-:Y:S02]  /*2ee0*/  IMAD.IADD R36, R224, 0x1, R2 ;  /* 0x00000001e0247824 */ /* 0x000fe400078e0202 */
[----:B------:R-:W-:Y:S05]  /*2ef0*/  IMAD.IADD R201, R201, 0x1, -R228 ;  /* 0x00000001c9c97824 */ /* 0x000fea00078e0ae4 */
[----:B------:R-:W-:Y:S02]  /*2f00*/  IADD3 R37, R201, c[0x0][0x2a8], RZ ;  /* 0x0000aa00c9257a10 */ /* 0x000fe40007ffe0ff */
[----:B------:R-:W-:Y:S02]  /*2f10*/  IMNMX R201, R36, R201, !PT ;  /* 0x000000c924c97217 */ /* 0x000fe40007800200 */
[----:B------:R-:W-:Y:S02]  /*2f20*/  IMNMX R199, R199, R37, PT ;  /* 0x00000025c7c77217 */ /* 0x000fe40003800200 */
.L_x_969:
[----:B------:R-:W-:Y:S05]  /*2f30*/  IADD3 R36, R2, 0x8, RZ ;  /* 0x0000000802247810 */ /* 0x000fea0007ffe0ff */
[--C-:B------:R-:W-:Y:S02]  /*2f40*/  IMAD.IADD R202, R227, 0x1, R36.reuse ;  /* 0x00000001e3ca7824 */ /* 0x100fe400078e0224 */
[----:B------:R-:W-:Y:S03]  /*2f50*/  IMAD.IADD R200, R224, 0x1, R36 ;  /* 0x00000001e0c87824 */ /* 0x000fe600078e0224 */
[----:B------:R-:W-:Y:S01]  /*2f60*/  IMNMX R202, R229, R202, PT ;  /* 0x000000cae5ca7217 */ /* 0x000fe20003800200 */
[----:B------:R-:W-:-:S05]  /*2f70*/  @!P5 BRA `(.L_x_973) ;  /* 0x000001800000d947 */ /* 0x000fca0003800000 */
        /* <DEDUP_REMOVED lines=13> */
.L_x_975:
[----:B------:R-:W-:Y:S04]  /*3050*/  MOV R37, 0x1 ;  /* 0x0000000100257802 */ /* 0x000fe80000000f00 */
[----:B------:R-:W-:Y:S11]  /*3060*/  ISETP.NE.AND P0, PT, R37, c[0x0][0x2a8], PT ;  /* 0x0000aa0025007a0c */ /* 0x000ff60003f05270 */
[----:B------:R-:W-:Y:S02]  /*3070*/  @!UPT UIADD3 URZ, URZ, URZ, URZ ;  /* 0x0000003f3f3ff290 */ /* 0x000fe4000fffe03f */
[----:B------:R-:W-:Y:S05]  /*3080*/  @P0 IMAD.HI.U32 R37, R36, c[0x0][0x2ac], RZ ;  /* 0x0000ab0024250a27 */ /* 0x000fea00078e00ff */
[----:B------:R-:W-:Y:S02]  /*3090*/  @P0 SHF.R.U32.HI R36, RZ, c[0x0][0x2b0], R37 ;  /* 0x0000ac00ff240a19 */ /* 0x000fe40000011625 */
.L_x_976:
[----:B------:R-:W-:Y:S05]  /*30a0*/  BSYNC B0 ;  /* 0x0000000000007941 */ /* 0x000fea0003800000 */
.L_x_974:
[----:B------:R-:W-:Y:S04]  /*30b0*/  IMAD R36, R36, c[0x0][0x2a8], -R231 ;  /* 0x0000aa0024247a24 */ /* 0x000fe800078e0ae7 */
[----:B------:R-:W-:Y:S05]  /*30c0*/  IMAD.IADD R36, R36, 0x1, -R228 ;  /* 0x0000000124247824 */ /* 0x000fea00078e0ae4 */
[----:B------:R-:W-:Y:S02]  /*30d0*/  IADD3 R37, R36, c[0x0][0x2a8], RZ ;  /* 0x0000aa0024257a10 */ /* 0x000fe40007ffe0ff */
[----:B------:R-:W-:Y:S02]  /*30e0*/  IMNMX R200, R200, R36, !PT ;  /* 0x00000024c8c87217 */ /* 0x000fe40007800200 */
[----:B------:R-:W-:Y:S02]  /*30f0*/  IMNMX R202, R202, R37, PT ;  /* 0x00000025caca7217 */ /* 0x000fe40003800200 */
.L_x_973:
        /* <DEDUP_REMOVED lines=18> */
.L_x_979:
[----:B------:R-:W-:Y:S04]  /*3220*/  MOV R37, 0x1 ;  /* 0x0000000100257802 */ /* 0x000fe80000000f00 */
[----:B------:R-:W-:Y:S11]  /*3230*/  ISETP.NE.AND P0, PT, R37, c[0x0][0x2a8], PT ;  /* 0x0000aa0025007a0c */ /* 0x000ff60003f05270 */
[----:B------:R-:W-:Y:S02]  /*3240*/  @!UPT UIADD3 URZ, URZ, URZ, URZ ;  /* 0x0000003f3f3ff290 */ /* 0x000fe4000fffe03f */
[----:B------:R-:W-:Y:S05]  /*3250*/  @P0 IMAD.HI.U32 R37, R36, c[0x0][0x2ac], RZ ;  /* 0x0000ab0024250a27 */ /* 0x000fea00078e00ff */
[----:B------:R-:W-:Y:S02]  /*3260*/  @P0 SHF.R.U32.HI R36, RZ, c[0x0][0x2b0], R37 ;  /* 0x0000ac00ff240a19 */ /* 0x000fe40000011625 */
.L_x_980:
[----:B------:R-:W-:Y:S05]  /*3270*/  BSYNC B0 ;  /* 0x0000000000007941 */ /* 0x000fea0003800000 */
.L_x_978:
[----:B------:R-:W-:Y:S04]  /*3280*/  IMAD R36, R36, c[0x0][0x2a8], -R231 ;  /* 0x0000aa0024247a24 */ /* 0x000fe800078e0ae7 */
[----:B------:R-:W-:Y:S05]  /*3290*/  IMAD.IADD R36, R36, 0x1, -R228 ;  /* 0x0000000124247824 */ /* 0x000fea00078e0ae4 */
[----:B------:R-:W-:Y:S02]  /*32a0*/  IADD3 R37, R36, c[0x0][0x2a8], RZ ;  /* 0x0000aa0024257a10 */ /* 0x000fe40007ffe0ff */
[----:B------:R-:W-:Y:S02]  /*32b0*/  IMNMX R203, R203, R36, !PT ;  /* 0x00000024cbcb7217 */ /* 0x000fe40007800200 */
[----:B------:R-:W-:Y:S02]  /*32c0*/  IMNMX R205, R205, R37, PT ;  /* 0x00000025cdcd7217 */ /* 0x000fe40003800200 */
.L_x_977:
        /* <DEDUP_REMOVED lines=18> */
.L_x_983:
[----:B------:R-:W-:Y:S04]  /*33f0*/  MOV R36, 0x1 ;  /* 0x0000000100247802 */ /* 0x000fe80000000f00 */
[----:B------:R-:W-:Y:S11]  /*3400*/  ISETP.NE.AND P0, PT, R36, c[0x0][0x2a8], PT ;  /* 0x0000aa0024007a0c */ /* 0x000ff60003f05270 */
[----:B------:R-:W-:Y:S02]  /*3410*/  @!UPT UIADD3 URZ, URZ, URZ, URZ ;  /* 0x0000003f3f3ff290 */ /* 0x000fe4000fffe03f */
[----:B------:R-:W-:Y:S05]  /*3420*/  @P0 IMAD.HI.U32 R36, R2, c[0x0][0x2ac], RZ ;  /* 0x0000ab0002240a27 */ /* 0x000fea00078e00ff */
[----:B------:R-:W-:Y:S02]  /*3430*/  @P0 SHF.R.U32.HI R2, RZ, c[0x0][0x2b0], R36 ;  /* 0x0000ac00ff020a19 */ /* 0x000fe40000011624 */
.L_x_984:
[----:B------:R-:W-:Y:S05]  /*3440*/  BSYNC B0 ;  /* 0x0000000000007941 */ /* 0x000fea0003800000 */
.L_x_982:
[----:B------:R-:W-:Y:S04]  /*3450*/  IMAD R2, R2, c[0x0][0x2a8], -R231 ;  /* 0x0000aa0002027a24 */ /* 0x000fe800078e0ae7 */
[----:B------:R-:W-:Y:S05]  /*3460*/  IMAD.IADD R2, R2, 0x1, -R228 ;  /* 0x0000000102027824 */ /* 0x000fea00078e0ae4 */
[----:B------:R-:W-:Y:S02]  /*3470*/  IADD3 R36, R2, c[0x0][0x2a8], RZ ;  /* 0x0000aa0002247a10 */ /* 0x000fe40007ffe0ff */
[----:B------:R-:W-:Y:S02]  /*3480*/  IMNMX R204, R204, R2, !PT ;  /* 0x00000002cccc7217 */ /* 0x000fe40007800200 */
[----:B------:R-:W-:Y:S02]  /*3490*/  IMNMX R206, R206, R36, PT ;  /* 0x00000024cece7217 */ /* 0x000fe40003800200 */
.L_x_981:
[----:B------:R-:W-:Y:S04]  /*34a0*/  DEPBAR.LE SB0, 0x1 ;  /* 0x000080400000791a */ /* 0x000fe80000000000 */
[----:B------:R-:W-:Y:S01]  /*34b0*/  BAR.SYNC.DEFER_BLOCKING 0x0 ;  /* 0x0000000000007b1d */ /* 0x000fe20000010000 */
[----:B------:R-:W-:Y:S02]  /*34c0*/  IADD3 R215, R216, 0x1, RZ ;  /* 0x00000001d8d77810 */ /* 0x000fe40007ffe0ff */
[----:B------:R-:W-:Y:S02]  /*34d0*/  LEA R2, R3, 0x12080, 0x1 ;  /* 0x0001208003027811 */ /* 0x000fe400078e08ff */
[----:B------:R-:W-:Y:S01]  /*34e0*/  ISETP.GE.AND P0, PT, R215, R232, PT ;  /* 0x000000e8d700720c */ /* 0x000fe20003f06270 */
[----:B------:R-:W1:Y:S04]  /*34f0*/  LDSM.16.M88.4 R64, [R0+0x12080] ;  /* 0x012080000040783b */ /* 0x000e680000000200 */
[----:B------:R2:W3:Y:S04]  /*3500*/  LDSM.16.M88.4 R60, [R0+0x12880] ;  /* 0x01288000003c783b */ /* 0x0004e80000000200 */
[----:B------:R4:W1:Y:S04]  /*3510*/  LDSM.16.M88.4 R168, [R176+0x12080] ;  /* 0x01208000b0a8783b */ /* 0x0008680000000200 */
[----:B------:R-:W1:Y:S04]  /*3520*/  LDSM.16.M88.4 R176, [R176+0x12880] ;  /* 0x01288000b0b0783b */ /* 0x000e680000000200 */
[----:B------:R4:W1:Y:S04]  /*3530*/  LDSM.16.M88.4 R48, [R186+0x6080] ;  /* 0x00608000ba30783b */ /* 0x0008680000000200 */
[----:B------:R4:W1:Y:S04]  /*3540*/  LDSM.16.M88.4 R164, [R186+0x7080] ;  /* 0x00708000baa4783b */ /* 0x0008680000000200 */
[----:B------:R4:W1:Y:S01]  /*3550*/  LDSM.16.M88.4 R172, [R187+0x6080] ;  /* 0x00608000bbac783b */ /* 0x0008620000000200 */
[----:B--2---:R-:W-:Y:S03]  /*3560*/  LEA R0, R188, 0x12080, 0x1 ;  /* 0x00012080bc007811 */ /* 0x004fe600078e08ff */
[----:B------:R4:W2:Y:S01]  /*3570*/  LDSM.16.M88.4 R180, [R187+0x7080] ;  /* 0x00708000bbb4783b */ /* 0x0008a20000000200 */
[----:B------:R-:W-:-:S05]  /*3580*/  @P0 BRA `(.L_x_985) ;  /* 0x0000023000000947 */ /* 0x000fca0003800000 */
[----:B------:R-:W-:Y:S01]  /*3590*/  SHF.R.S32.HI R36, RZ, 0x1f, R215 ;  /* 0x0000001fff247819 */ /* 0x000fe200000114d7 */
[----:B------:R-:W5:Y:S01]  /*35a0*/  LDL R41, [R1] ;  /* 0x0000000001297983 */ /* 0x000f620000100800 */
[----:B------:R-:W-:Y:S02]  /*35b0*/  @!P1 LEA R3, R216, 0x40, 0x6 ;  /* 0x00000040d8039811 */ /* 0x000fe400078e30ff */
[----:B------:R-:W-:Y:S01]  /*35c0*/  LOP3.LUT P6, RZ, R234, 0x1, RZ, 0xc0, !PT ;  /* 0x00000001eaff7812 */ /* 0x000fe200078cc0ff */
[----:B----4-:R-:W4:Y:S01]  /*35d0*/  LDL R42, [R1+0x4] ;  /* 0x00000400012a7983 */ /* 0x010f220000100800 */
[----:B------:R-:W-:Y:S01]  /*35e0*/  @!P1 IADD3 R39, P0, R3, R244, RZ ;  /* 0x000000f403279210 */ /* 0x000fe20007f1e0ff */
[----:B------:R-:W-:Y:S02]  /*35f0*/  IMAD R38, R36, c[0x0][0x178], RZ ;  /* 0x00005e0024267a24 */ /* 0x000fe400078e02ff */
[C---:B------:R-:W-:Y:S04]  /*3600*/  IMAD.WIDE.U32 R36, R215.reuse, c[0x0][0x178], RZ ;  /* 0x00005e00d7247a25 */ /* 0x040fe800078e00ff */
[C---:B------:R-:W-:Y:S02]  /*3610*/  IMAD R40, R215.reuse, c[0x0][0x17c], R38 ;  /* 0x00005f00d7287a24 */ /* 0x040fe400078e0226 */
[----:B------:R-:W-:Y:S02]  /*3620*/  IMAD R38, R215, -0x40, R233 ;  /* 0xffffffc0d7267824 */ /* 0x000fe400078e02e9 */
[----:B------:R-:W-:Y:S03]  /*3630*/  IMAD.IADD R37, R37, 0x1, R40 ;  /* 0x0000000125257824 */ /* 0x000fe600078e0228 */
[----:B------:R-:W-:Y:S02]  /*3640*/  ISETP.LE.OR P6, PT, R38, R223, !P6 ;  /* 0x000000df2600720c */ /* 0x000fe400077c3670 */
[----:B-----5:R-:W-:Y:S02]  /*3650*/  @!P1 LEA.HI.X.SX32 R41, R3, R41, 0x1, P0 ;  /* 0x0000002903299211 */ /* 0x020fe400000f0eff */
[C---:B------:R-:W-:Y:S04]  /*3660*/  LEA R3, P0, R36.reuse, R246, 0x6 ;  /* 0x000000f624037211 */ /* 0x040fe800078030ff */
[----:B----4-:R-:W-:Y:S02]  /*3670*/  LEA.HI.X R37, R36, R42, R37, 0x6, P0 ;  /* 0x0000002a24257211 */ /* 0x010fe400000f3425 */
[----:B------:R-:W4:Y:S01]  /*3680*/  S2R R42, SR_TID.X ;  /* 0x00000000002a7919 */ /* 0x000f220000002100 */
[C---:B------:R-:W-:Y:S04]  /*3690*/  LEA R36, P0, R3.reuse, c[0x0][0x160], 0x1 ;  /* 0x0000580003247a11 */ /* 0x040fe800078008ff */
[----:B------:R-:W-:Y:S01]  /*36a0*/  LEA.HI.X R37, R3, c[0x0][0x164], R37, 0x1, P0 ;  /* 0x0000590003257a11 */ /* 0x000fe200000f0c25 */
[----:B------:R-:W-:Y:S01]  /*36b0*/  IMAD R3, R226, 0x3000, R251 ;  /* 0x00003000e2037824 */ /* 0x000fe200078e02fb */
[C---:B------:R-:W-:Y:S04]  /*36c0*/  @!P1 LEA R40, P0, R39.reuse, c[0x0][0x258], 0x2 ;  /* 0x0000960027289a11 */ /* 0x040fe800078010ff */
[----:B------:R-:W-:Y:S01]  /*36d0*/  @!PT LDS RZ, [RZ] ;  /* 0x00000000fffff984 */ /* 0x000fe20000000800 */
[----:B------:R-:W-:Y:S01]  /*36e0*/  @!PT LDS RZ, [RZ] ;  /* 0x00000000fffff984 */ /* 0x000fe20000000800 */
[----:B------:R-:W-:Y:S01]  /*36f0*/  @!PT LDS RZ, [RZ] ;  /* 0x00000000fffff984 */ /* 0x000fe20000000800 */
[----:B------:R3:W-:Y:S01]  /*3700*/  LDGSTS.E.BYPASS.LTC128B.128 [R3], [R36.64], !P6 ;  /* 0x0000000024037fae */ /* 0x0007e2000f101d48 */
[----:B------:R-:W-:Y:S02]  /*3710*/  @!P1 LEA.HI.X R41, R39, c[0x0][0x25c], R41, 0x2, P0 ;  /* 0x0000970027299a11 */ /* 0x000fe400000f1429 */
[----:B------:R-:W-:Y:S02]  /*3720*/  LOP3.LUT P0, RZ, R234, 0x2, RZ, 0xc0, !PT ;  /* 0x00000002eaff7812 */ /* 0x000fe4000780c0ff */
[CC--:B------:R-:W-:Y:S02]  /*3730*/  ISETP.GT.AND P6, PT, R38.reuse, R223.reuse, PT ;  /* 0x000000df2600720c */ /* 0x0c0fe40003fc4270 */
[----:B------:R-:W-:Y:S02]  /*3740*/  ISETP.LE.OR P0, PT, R38, R223, !P0 ;  /* 0x000000df2600720c */ /* 0x000fe40004703670 */
[----:B------:R-:W-:Y:S01]  /*3750*/  ISETP.GE.OR P6, PT, R238, c[0x0][0x16c], !P6 ;  /* 0x00005b00ee007a0c */ /* 0x000fe200077c6670 */
[----:B----4-:R-:W-:Y:S04]  /*3760*/  IMAD.SHL.U32 R42, R42, 0x4, RZ ;  /* 0x000000042a2a7824 */ /* 0x010fe800078e00ff */
[----:B------:R-:W-:Y:S06]  /*3770*/  @!P1 IMAD R38, R226, 0x40, R42 ;  /* 0x00000040e2269824 */ /* 0x000fec00078e022a */
[----:B------:R3:W-:Y:S01]  /*3780*/  LDGSTS.E.BYPASS.LTC128B.128 [R3+0x1000], [R36.64+0x40], !P0 ;  /* 0x0100004024037fae */ /* 0x0007e2000c101d48 */
[----:B------:R-:W-:Y:S03]  /*3790*/  @!P1 IMAD.SHL.U32 R38, R38, 0x4, RZ ;  /* 0x0000000426269824 */ /* 0x000fe600078e00ff */
[----:B------:R3:W-:Y:S04]  /*37a0*/  LDGSTS.E.BYPASS.LTC128B.128 [R3+0x2000], [R36.64+0x80], !P6 ;  /* 0x0200008024037fae */ /* 0x0007e8000f101d48 */
[----:B------:R3:W-:Y:S02]  /*37b0*/  @!P1 LDGSTS.E.BYPASS.LTC128B.128 [R38+0x18080], [R40.64] ;  /* 0x1808000028269fae */ /* 0x0007e4000b901d48 */
.L_x_985:
[-C--:B-1-3--:R-:W-:Y:S01]  /*37c0*/  HMMA.16816.F32 R36, R64, R48.reuse, RZ ;  /* 0x000000304024723c */ /* 0x08afe200000018ff */
[----:B------:R-:W0:Y:S07]  /*37d0*/  LDGDEPBAR ;  /* 0x00000000000079af */ /* 0x000e2e0000000000 */
[C---:B------:R-:W-:Y:S01]  /*37e0*/  HMMA.16816.F32 R40, R60.reuse, R48, RZ ;  /* 0x000000303c28723c */ /* 0x040fe200000018ff */
[----:B------:R-:W1:Y:S07]  /*37f0*/  S2R R3, SR_CTAID.X ;  /* 0x0000000000037919 */ /* 0x000e6e0000002500 */
[-C--:B------:R-:W-:Y:S08]  /*3800*/  HMMA.16816.F32 R44, R60, R50.reuse, RZ ;  /* 0x000000323c2c723c */ /* 0x080ff000000018ff */
[C---:B------:R-:W-:Y:S08]  /*3810*/  HMMA.16816.F32 R48, R64.reuse, R50, RZ ;  /* 0x000000324030723c */ /* 0x040ff000000018ff */
[-C--:B------:R-:W-:Y:S01]  /*3820*/  HMMA.16816.F32 R52, R64, R164.reuse, RZ ;  /* 0x000000a44034723c */ /* 0x080fe200000018ff */
[----:B-1----:R-:W-:Y:S04]  /*3830*/  ISETP.GT.AND P0, PT, R3, -0x1, PT ;  /* 0xffffffff0300780c */ /* 0x002fe80003f04270 */
[----:B------:R-:W-:Y:S03]  /*3840*/  ISETP.GT.AND P6, PT, R201, RZ, P0 ;  /* 0x000000ffc900720c */ /* 0x000fe600007c4270 */
[C---:B------:R-:W-:Y:S02]  /*3850*/  HMMA.16816.F32 R56, R60.reuse, R164, RZ ;  /* 0x000000a43c38723c */ /* 0x040fe400000018ff */
[----:B------:R-:W-:Y:S04]  /*3860*/  ISETP.LT.OR P6, PT, R199, 0x1, P6 ;  /* 0x00000001c700780c */ /* 0x000fe800037c1670 */
[----:B------:R-:W-:Y:S02]  /*3870*/  FSEL R3, R4, -INF , !P6 ;  /* 0xff80000004037808 */ /* 0x000fe40007000000 */
[-C--:B------:R-:W-:Y:S01]  /*3880*/  HMMA.16816.F32 R60, R60, R166.reuse, RZ ;  /* 0x000000a63c3c723c */ /* 0x080fe200000018ff */
[----:B------:R-:W-:Y:S03]  /*3890*/  ISETP.GT.AND P6, PT, R201, 0x1, P0 ;  /* 0x00000001c900780c */ /* 0x000fe600007c4270 */
[--C-:B------:R-:W-:Y:S01]  /*38a0*/  FFMA.FTZ R3, R3, c[0x0][0x29c], -R207.reuse ;  /* 0x0000a70003037a23 */ /* 0x100fe200000108cf */
[----:B------:R-:W-:Y:S03]  /*38b0*/  ISETP.LT.OR P6, PT, R199, 0x2, P6 ;  /* 0x00000002c700780c */ /* 0x000fe600037c1670 */
[----:B------:R-:W-:Y:S01]  /*38c0*/  HMMA.16816.F32 R64, R64, R166, RZ ;  /* 0x000000a64040723c */ /* 0x000fe200000018ff */
[----:B------:R-:W-:Y:S01]  /*38d0*/  LDSM.16.M88.4 R164, [R0+0x1000] ;  /* 0x0010000000a4783b */ /* 0x000fe20000000200 */
[----:B------:R1:W-:Y:S06]  /*38e0*/  MUFU.EX2 R222, R3 ;  /* 0x0000000300de7308 */ /* 0x0003ec0000000800 */
[-C--:B------:R-:W-:Y:S08]  /*38f0*/  HMMA.16816.F32 R36, R168, R172.reuse, R36 ;  /* 0x000000aca824723c */ /* 0x080ff00000001824 */
[C---:B------:R-:W-:Y:S08]  /*3900*/  HMMA.16816.F32 R40, R176.reuse, R172, R40 ;  /* 0x000000acb028723c */ /* 0x040ff00000001828 */
[-C--:B------:R-:W-:Y:S08]  /*3910*/  HMMA.16816.F32 R44, R176, R174.reuse, R44 ;  /* 0x000000aeb02c723c */ /* 0x080ff0000000182c */
[C---:B------:R-:W-:Y:S01]  /*3920*/  HMMA.16816.F32 R48, R168.reuse, R174, R48 ;  /* 0x000000aea830723c */ /* 0x040fe20000001830 */
[----:B------:R-:W3:Y:S07]  /*3930*/  LDSM.16.M88.4 R172, [R186+0x8080] ;  /* 0x00808000baac783b */ /* 0x000eee0000000200 */
[-C--:B--2---:R-:W-:Y:S08]  /*3940*/  HMMA.16816.F32 R52, R168, R180.reuse, R52 ;  /* 0x000000b4a834723c */ /* 0x084ff00000001834 */
[C---:B------:R-:W-:Y:S07]  /*3950*/  HMMA.16816.F32 R56, R176.reuse, R180, R56 ;  /* 0x000000b4b038723c */ /* 0x040fee0000001838 */
[----:B------:R-:W-:Y:S01]  /*3960*/  FSEL R181, R5, -INF , !P6 ;  /* 0xff80000005b57808 */ /* 0x000fe20007000000 */
[-C--:B------:R-:W-:Y:S01]  /*3970*/  HMMA.16816.F32 R60, R176, R182.reuse, R60 ;  /* 0x000000b6b03c723c */ /* 0x080fe2000000183c */
[----:B----4-:R-:W2:Y:S02]  /*3980*/  LDSM.16.M88.4 R176, [R0+0x1800] ;  /* 0x0018000000b0783b */ /* 0x010ea40000000200 */
[----:B------:R-:W-:Y:S01]  /*3990*/  ISETP.GT.AND P6, PT, R200, RZ, P0 ;  /* 0x000000ffc800720c */ /* 0x000fe200007c4270 */
[--C-:B-1----:R-:W-:Y:S03]  /*39a0*/  FFMA.FTZ R3, R181, c[0x0][0x29c], -R207.reuse ;  /* 0x0000a700b5037a23 */ /* 0x102fe600000108cf */
[----:B------:R-:W-:Y:S01]  /*39b0*/  ISETP.LT.OR P6, PT, R202, 0x1, P6 ;  /* 0x00000001ca00780c */ /* 0x000fe200037c1670 */
[----:B------:R-:W-:Y:S01]  /*39c0*/  HMMA.16816.F32 R64, R168, R182, R64 ;  /* 0x000000b6a840723c */ /* 0x000fe20000001840 */
[----:B------:R1:W4:Y:S01]  /*39d0*/  MUFU.EX2 R221, R3 ;  /* 0x0000000300dd7308 */ /* 0x0003220000000800 */
[----:B------:R-:W5:Y:S02]  /*39e0*/  LDSM.16.M88.4 R168, [R186+0x9080] ;  /* 0x00908000baa8783b */ /* 0x000f640000000200 */
[----:B------:R-:W-:Y:S02]  /*39f0*/  FSEL R214, R6, -INF , !P6 ;  /* 0xff80000006d67808 */ /* 0x000fe40007000000 */
[----:B------:R-:W-:Y:S02]  /*3a00*/  ISETP.GT.AND P6, PT, R200, 0x1, P0 ;  /* 0x00000001c800780c */ /* 0x000fe400007c4270 */
[-C--:B---3--:R-:W-:Y:S05]  /*3a10*/  HMMA.16816.F32 R36, R164, R172.reuse, R36 ;  /* 0x000000aca424723c */ /* 0x088fea0000001824 */
[----:B------:R-:W-:Y:S04]  /*3a20*/  ISETP.LT.OR P6, PT, R202, 0x2, P6 ;  /* 0x00000002ca00780c */ /* 0x000fe800037c1670 */
[----:B------:R-:W-:Y:S02]  /*3a30*/  FSEL R188, R7, -INF , !P6 ;  /* 0xff80000007bc7808 */ /* 0x000fe40007000000 */
[----:B------:R-:W-:Y:S01]  /*3a40*/  ISETP.GT.AND P6, PT, R201, 0x20, P0 ;  /* 0x00000020c900780c */ /* 0x000fe200007c4270 */
[----:B------:R-:W-:Y:S03]  /*3a50*/  LDSM.16.M88.4 R4, [R2+0x1000] ;  /* 0x001000000204783b */ /* 0x000fe60000000200 */
[----:B------:R-:W-:Y:S04]  /*3a60*/  ISETP.LT.OR P6, PT, R199, 0x21, P6 ;  /* 0x00000021c700780c */ /* 0x000fe800037c1670 */
[----:B------:R-:W-:Y:S02]  /*3a70*/  FSEL R16, R16, -INF , !P6 ;  /* 0xff80000010107808 */ /* 0x000fe40007000000 */
[----:B------:R-:W-:Y:S01]  /*3a80*/  ISETP.GT.AND P6, PT, R201, 0x21, P0 ;  /* 0x00000021c900780c */ /* 0x000fe200007c4270 */
[C---:B--2---:R-:W-:Y:S04]  /*3a90*/  HMMA.16816.F32 R40, R176.reuse, R172, R40 ;  /* 0x000000acb028723c */ /* 0x044fe80000001828 */
[--C-:B-1----:R-:W-:Y:S01]  /*3aa0*/  FFMA.FTZ R3, R16, c[0x0][0x29c], -R207.reuse ;  /* 0x0000a70010037a23 */ /* 0x102fe200000108cf */
[----:B------:R-:W-:Y:S03]  /*3ab0*/  ISETP.LT.OR P6, PT, R199, 0x22, P6 ;  /* 0x00000022c700780c */ /* 0x000fe600037c1670 */
[-C--:B------:R-:W-:Y:S01]  /*3ac0*/  HMMA.16816.F32 R44, R176, R174.reuse, R44 ;  /* 0x000000aeb02c723c */ /* 0x080fe2000000182c */
[----:B------:R1:W-:Y:S03]  /*3ad0*/  MUFU.EX2 R220, R3 ;  /* 0x0000000300dc7308 */ /* 0x0003e60000000800 */
[----:B------:R-:W-:Y:S02]  /*3ae0*/  FSEL R180, R17, -INF , !P6 ;  /* 0xff80000011b47808 */ /* 0x000fe40007000000 */
[----:B------:R-:W-:Y:S02]  /*3af0*/  ISETP.GT.AND P6, PT, R200, 0x20, P0 ;  /* 0x00000020c800780c */ /* 0x000fe400007c4270 */
[C---:B------:R-:W-:Y:S01]  /*3b00*/  HMMA.16816.F32 R48, R164.reuse, R174, R48 ;  /* 0x000000aea430723c */ /* 0x040fe20000001830 */
[----:B------:R-:W2:Y:S03]  /*3b10*/  LDSM.16.M88.4 R172, [R187+0x8080] ;  /* 0x00808000bbac783b */ /* 0x000ea60000000200 */
[----:B------:R-:W-:Y:S04]  /*3b20*/  ISETP.LT.OR P6, PT, R202, 0x21, P6 ;  /* 0x00000021ca00780c */ /* 0x000fe800037c1670 */
[-C--:B-----5:R-:W-:Y:S04]  /*3b30*/  HMMA.16816.F32 R52, R164, R168.reuse, R52 ;  /* 0x000000a8a434723c */ /* 0x0a0fe80000001834 */
[----:B------:R-:W-:Y:S02]  /*3b40*/  FSEL R182, R18, -INF , !P6 ;  /* 0xff80000012b67808 */ /* 0x000fe40007000000 */
[----:B------:R-:W-:Y:S02]  /*3b50*/  ISETP.GT.AND P6, PT, R200, 0x21, P0 ;  /* 0x00000021c800780c */ /* 0x000fe400007c4270 */
[C---:B------:R-:W-:Y:S04]  /*3b60*/  HMMA.16816.F32 R56, R176.reuse, R168, R56 ;  /* 0x000000a8b038723c */ /* 0x040fe80000001838 */
[--C-:B-1----:R-:W-:Y:S01]  /*3b70*/  FFMA.FTZ R3, R180, c[0x0][0x29c], -R207.reuse ;  /* 0x0000a700b4037a23 */ /* 0x102fe200000108cf */
[----:B------:R-:W-:Y:S03]  /*3b80*/  ISETP.LT.OR P6, PT, R202, 0x22, P6 ;  /* 0x00000022ca00780c */ /* 0x000fe600037c1670 */
[-C--:B------:R-:W-:Y:S01]  /*3b90*/  HMMA.16816.F32 R60, R176, R170.reuse, R60 ;  /* 0x000000aab03c723c */ /* 0x080fe2000000183c */
[----:B------:R1:W3:Y:S01]  /*3ba0*/  MUFU.EX2 R219, R3 ;  /* 0x0000000300db7308 */ /* 0x0002e20000000800 */
[----:B------:R-:W5:Y:S02]  /*3bb0*/  LDSM.16.M88.4 R176, [R2+0x1800] ;  /* 0x0018000002b0783b */ /* 0x000f640000000200 */
[----:B------:R-:W-:Y:S02]  /*3bc0*/  FSEL R183, R19, -INF , !P6 ;  /* 0xff80000013b77808 */ /* 0x000fe40007000000 */
[----:B------:R-:W-:Y:S02]  /*3bd0*/  ISETP.GT.AND P6, PT, R201, 0x40, P0 ;  /* 0x00000040c900780c */ /* 0x000fe400007c4270 */
[----:B------:R-:W-:Y:S02]  /*3be0*/  HMMA.16816.F32 R64, R164, R170, R64 ;  /* 0x000000aaa440723c */ /* 0x000fe40000001840 */
[----:B------:R-:W-:Y:S02]  /*3bf0*/  LDSM.16.M88.4 R168, [R0+0x2800] ;  /* 0x0028000000a8783b */ /* 0x000fe40000000200 */
[----:B------:R-:W-:Y:S04]  /*3c00*/  ISETP.LT.OR P6, PT, R199, 0x41, P6 ;  /* 0x00000041c700780c */ /* 0x000fe800037c1670 */
[----:B------:R-:W-:Y:S01]  /*3c10*/  FSEL R20, R20, -INF , !P6 ;  /* 0xff80000014147808 */ /* 0x000fe20007000000 */
[-C--:B--2---:R-:W-:Y:S01]  /*3c20*/  HMMA.16816.F32 R36, R4, R172.reuse, R36 ;  /* 0x000000ac0424723c */ /* 0x084fe20000001824 */
[----:B------:R-:W2:Y:S04]  /*3c30*/  LDSM.16.M88.4 R16, [R187+0x9080] ;  /* 0x00908000bb10783b */ /* 0x000ea80000000200 */
[----:B------:R-:W-:Y:S01]  /*3c40*/  ISETP.GT.AND P6, PT, R201, 0x41, P0 ;  /* 0x00000041c900780c */ /* 0x000fe200007c4270 */
[--C-:B-1----:R-:W-:Y:S03]  /*3c50*/  FFMA.FTZ R3, R20, c[0x0][0x29c], -R207.reuse ;  /* 0x0000a70014037a23 */ /* 0x102fe600000108cf */
[----:B------:R-:W-:Y:S01]  /*3c60*/  ISETP.LT.OR P6, PT, R199, 0x42, P6 ;  /* 0x00000042c700780c */ /* 0x000fe200037c1670 */
[----:B------:R-:W-:Y:S01]  /*3c70*/  LDSM.16.M88.4 R164, [R186+0xa080] ;  /* 0x00a08000baa4783b */ /* 0x000fe20000000200 */
[----:B------:R1:W-:Y:S02]  /*3c80*/  MUFU.EX2 R218, R3 ;  /* 0x0000000300da7308 */ /* 0x0003e40000000800 */
[----:B------:R-:W-:Y:S02]  /*3c90*/  FSEL R21, R21, -INF , !P6 ;  /* 0xff80000015157808 */ /* 0x000fe40007000000 */
[----:B------:R-:W-:Y:S04]  /*3ca0*/  ISETP.GT.AND P6, PT, R200, 0x40, P0 ;  /* 0x00000040c800780c */ /* 0x000fe800007c4270 */
[----:B------:R-:W-:Y:S04]  /*3cb0*/  ISETP.LT.OR P6, PT, R202, 0x41, P6 ;  /* 0x00000041ca00780c */ /* 0x000fe800037c1670 */
[----:B------:R-:W-:Y:S01]  /*3cc0*/  FSEL R181, R22, -INF , !P6 ;  /* 0xff80000016b57808 */ /* 0x000fe20007000000 */
[C---:B-----5:R-:W-:Y:S04]  /*3cd0*/  HMMA.16816.F32 R40, R176.reuse, R172, R40 ;  /* 0x000000acb028723c */ /* 0x060fe80000001828 */
[----:B------:R-:W-:Y:S04]  /*3ce0*/  ISETP.GT.AND P6, PT, R200, 0x41, P0 ;  /* 0x00000041c800780c */ /* 0x000fe800007c4270 */
[-C--:B------:R-:W-:Y:S03]  /*3cf0*/  HMMA.16816.F32 R44, R176, R174.reuse, R44 ;  /* 0x000000aeb02c723c */ /* 0x080fe6000000182c */
[----:B------:R-:W-:Y:S01]  /*3d00*/  ISETP.LT.OR P6, PT, R202, 0x42, P6 ;  /* 0x00000042ca00780c */ /* 0x000fe200037c1670 */
[--C-:B-1----:R-:W-:Y:S03]  /*3d10*/  FFMA.FTZ R3, R21, c[0x0][0x29c], -R207.reuse ;  /* 0x0000a70015037a23 */ /* 0x102fe600000108cf */
[----:B------:R-:W-:Y:S01]  /*3d20*/  FSEL R180, R23, -INF , !P6 ;  /* 0xff80000017b47808 */ /* 0x000fe20007000000 */
[C---:B------:R-:W-:Y:S01]  /*3d30*/  HMMA.16816.F32 R48, R4.reuse, R174, R48 ;  /* 0x000000ae0430723c */ /* 0x040fe20000001830 */
[----:B------:R1:W5:Y:S01]  /*3d40*/  LDSM.16.M88.4 R20, [R0+0x2000] ;  /* 0x002000000014783b */ /* 0x0003620000000200 */
[----:B------:R1:W1:Y:S02]  /*3d50*/  MUFU.EX2 R217, R3 ;  /* 0x0000000300d97308 */ /* 0x0002640000000800 */
[----:B------:R-:W-:Y:S04]  /*3d60*/  ISETP.GT.AND P6, PT, R201, 0x60, P0 ;  /* 0x00000060c900780c */ /* 0x000fe800007c4270 */
[-C--:B--2---:R-:W-:Y:S03]  /*3d70*/  HMMA.16816.F32 R52, R4, R16.reuse, R52 ;  /* 0x000000100434723c */ /* 0x084fe60000001834 */
[----:B------:R-:W-:Y:S04]  /*3d80*/  ISETP.LT.OR P6, PT, R199, 0x61, P6 ;  /* 0x00000061c700780c */ /* 0x000fe800037c1670 */
[----:B------:R-:W-:Y:S01]  /*3d90*/  FSEL R32, R32, -INF , !P6 ;  /* 0xff80000020207808 */ /* 0x000fe20007000000 */
[C---:B------:R-:W-:Y:S04]  /*3da0*/  HMMA.16816.F32 R56, R176.reuse, R16, R56 ;  /* 0x00000010b038723c */ /* 0x040fe80000001838 */
[----:B------:R-:W-:Y:S04]  /*3db0*/  ISETP.GT.AND P6, PT, R201, 0x61, P0 ;  /* 0x00000061c900780c */ /* 0x000fe800007c4270 */
[-C--:B------:R-:W-:Y:S03]  /*3dc0*/  HMMA.16816.F32 R60, R176, R18.reuse, R60 ;  /* 0x00000012b03c723c */ /* 0x080fe6000000183c */
[----:B------:R-:W-:Y:S01]  /*3dd0*/  ISETP.LT.OR P6, PT, R199, 0x62, P6 ;  /* 0x00000062c700780c */ /* 0x000fe200037c1670 */
[--C-:B-1----:R-:W-:Y:S02]  /*3de0*/  FFMA.FTZ R0, R214, c[0x0][0x29c], -R208.reuse ;  /* 0x0000a700d6007a23 */ /* 0x102fe400000108d0 */
[--C-:B------:R-:W-:Y:S01]  /*3df0*/  FFMA.FTZ R3, R32, c[0x0][0x29c], -R207.reuse ;  /* 0x0000a70020037a23 */ /* 0x100fe200000108cf */
[----:B------:R-:W-:Y:S01]  /*3e00*/  FSEL R33, R33, -INF , !P6 ;  /* 0xff80000021217808 */ /* 0x000fe20007000000 */
[----:B------:R-:W-:Y:S01]  /*3e10*/  HMMA.16816.F32 R64, R4, R18, R64 ;  /* 0x000000120440723c */ /* 0x000fe20000001840 */
[----:B------:R1:W-:Y:S01]  /*3e20*/  MUFU.EX2 R199, R0 ;  /* 0x0000000000c77308 */ /* 0x0003e20000000800 */
[----:B------:R-:W2:Y:S02]  /*3e30*/  LDSM.16.M88.4 R4, [R186+0xb080] ;  /* 0x00b08000ba04783b */ /* 0x000ea40000000200 */
[----:B------:R-:W-:Y:S01]  /*3e40*/  ISETP.GT.AND P6, PT, R200, 0x60, P0 ;  /* 0x00000060c800780c */ /* 0x000fe200007c4270 */
[----:B------:R-:W-:Y:S03]  /*3e50*/  FFMA.FTZ R207, R33, c[0x0][0x29c], -R207 ;  /* 0x0000a70021cf7a23 */ /* 0x000fe600000108cf */
[----:B------:R-:W-:Y:S01]  /*3e60*/  ISETP.LT.OR P6, PT, R202, 0x61, P6 ;  /* 0x00000061ca00780c */ /* 0x000fe200037c1670 */
[-C--:B-----5:R-:W-:Y:S01]  /*3e70*/  HMMA.16816.F32 R36, R20, R164.reuse, R36 ;  /* 0x000000a41424723c */ /* 0x0a0fe20000001824 */
[----:B------:R-:W-:Y:S01]  /*3e80*/  LDSM.16.M88.4 R16, [R187+0xa080] ;  /* 0x00a08000bb10783b */ /* 0x000fe20000000200 */
[----:B------:R-:W-:Y:S03]  /*3e90*/  MUFU.EX2 R201, R3 ;  /* 0x0000000300c97308 */ /* 0x000fe60000000800 */
[----:B------:R-:W-:Y:S02]  /*3ea0*/  FSEL R34, R34, -INF , !P6 ;  /* 0xff80000022227808 */ /* 0x000fe40007000000 */
[----:B------:R-:W-:Y:S01]  /*3eb0*/  ISETP.GT.AND P6, PT, R200, 0x61, P0 ;  /* 0x00000061c800780c */ /* 0x000fe200007c4270 */
[C---:B------:R-:W-:Y:S04]  /*3ec0*/  HMMA.16816.F32 R40, R168.reuse, R164, R40 ;  /* 0x000000a4a828723c */ /* 0x040fe80000001828 */
[----:B------:R-:W-:Y:S01]  /*3ed0*/  ISETP.LT.OR P6, PT, R202, 0x62, P6 ;  /* 0x00000062ca00780c */ /* 0x000fe200037c1670 */
[----:B------:R-:W5:Y:S03]  /*3ee0*/  MUFU.EX2 R207, R207 ;  /* 0x000000cf00cf7308 */ /* 0x000f660000000800 */
[-C--:B------:R-:W-:Y:S04]  /*3ef0*/  HMMA.16816.F32 R44, R168, R166.reuse, R44 ;  /* 0x000000a6a82c723c */ /* 0x080fe8000000182c */
[--C-:B-1----:R-:W-:Y:S01]  /*3f00*/  FFMA.FTZ R0, R188, c[0x0][0x29c], -R208.reuse ;  /* 0x0000a700bc007a23 */ /* 0x102fe200000108d0 */
[----:B------:R-:W-:Y:S02]  /*3f10*/  FSEL R174, R35, -INF , !P6 ;  /* 0xff80000023ae7808 */ /* 0x000fe40007000000 */
[----:B------:R-:W-:Y:S01]  /*3f20*/  ISETP.GT.AND P6, PT, R203, RZ, P0 ;  /* 0x000000ffcb00720c */ /* 0x000fe200007c4270 */
[C---:B------:R-:W-:Y:S01]  /*3f30*/  HMMA.16816.F32 R48, R20.reuse, R166, R48 ;  /* 0x000000a61430723c */ /* 0x040fe20000001830 */
[----:B------:R1:W-:Y:S03]  /*3f40*/  MUFU.EX2 R188, R0 ;  /* 0x0000000000bc7308 */ /* 0x0003e60000000800 */
[----:B------:R-:W-:Y:S04]  /*3f50*/  ISETP.LT.OR P6, PT, R205, 0x1, P6 ;  /* 0x00000001cd00780c */ /* 0x000fe800037c1670 */
[----:B------:R-:W-:Y:S01]  /*3f60*/  FSEL R173, R8, -INF , !P6 ;  /* 0xff80000008ad7808 */ /* 0x000fe20007000000 */
[-C--:B--2---:R-:W-:Y:S03]  /*3f70*/  HMMA.16816.F32 R52, R20, R4.reuse, R52 ;  /* 0x000000041434723c */ /* 0x084fe60000001834 */
[----:B------:R-:W-:Y:S04]  /*3f80*/  ISETP.GT.AND P6, PT, R203, 0x1, P0 ;  /* 0x00000001cb00780c */ /* 0x000fe800007c4270 */
[----:B------:R-:W-:Y:S01]  /*3f90*/  ISETP.LT.OR P6, PT, R205, 0x2, P6 ;  /* 0x00000002cd00780c */ /* 0x000fe200037c1670 */
[C---:B------:R-:W-:Y:S04]  /*3fa0*/  HMMA.16816.F32 R56, R168.reuse, R4, R56 ;  /* 0x00000004a838723c */ /* 0x040fe80000001838 */
[----:B------:R-:W-:Y:S02]  /*3fb0*/  FSEL R172, R9, -INF , !P6 ;  /* 0xff80000009ac7808 */ /* 0x000fe40007000000 */
[----:B------:R-:W-:Y:S02]  /*3fc0*/  ISETP.GT.AND P6, PT, R204, RZ, P0 ;  /* 0x000000ffcc00720c */ /* 0x000fe400007c4270 */
[-C--:B------:R-:W-:Y:S03]  /*3fd0*/  HMMA.16816.F32 R60, R168, R6.reuse, R60 ;  /* 0x00000006a83c723c */ /* 0x080fe6000000183c */
[----:B------:R-:W-:Y:S01]  /*3fe0*/  ISETP.LT.OR P6, PT, R206, 0x1, P6 ;  /* 0x00000001ce00780c */ /* 0x000fe200037c1670 */
[----:B-1----:R-:W-:Y:S03]  /*3ff0*/  FFMA.FTZ R0, R182, c[0x0][0x29c], -R208 ;  /* 0x0000a700b6007a23 */ /* 0x002fe600000108d0 */
[----:B------:R-:W-:Y:S01]  /*4000*/  FSEL R175, R10, -INF , !P6 ;  /* 0xff8000000aaf7808 */ /* 0x000fe20007000000 */
[----:B------:R-:W-:Y:S01]  /*4010*/  HMMA.16816.F32 R64, R20, R6, R64 ;  /* 0x000000061440723c */ /* 0x000fe20000001840 */
[----:B------:R1:W-:Y:S03]  /*4020*/  MUFU.EX2 R182, R0 ;  /* 0x0000000000b67308 */ /* 0x0003e60000000800 */
[----:B------:R-:W-:Y:S03]  /*4030*/  ISETP.GT.AND P6, PT, R204, 0x1, P0 ;  /* 0x00000001cc00780c */ /* 0x000fe600007c4270 */
[----:B----4-:R-:W-:Y:S02]  /*4040*/  F2FP.PACK_AB R23, R221, R222 ;  /* 0x000000dedd17723e */ /* 0x010fe400000000ff */
[----:B------:R-:W-:Y:S03]  /*4050*/  ISETP.LT.OR P6, PT, R206, 0x2, P6 ;  /* 0x00000002ce00780c */ /* 0x000fe600037c1670 */
[----:B---3--:R-:W-:Y:S02]  /*4060*/  F2FP.PACK_AB R21, R219, R220 ;  /* 0x000000dcdb15723e */ /* 0x008fe400000000ff */
[----:B------:R-:W-:Y:S02]  /*4070*/  FSEL R165, R11, -INF , !P6 ;  /* 0xff8000000ba57808 */ /* 0x000fe40007000000 */
[----:B------:R-:W-:Y:S01]  /*4080*/  ISETP.GT.AND P6, PT, R203, 0x20, P0 ;  /* 0x00000020cb00780c */ /* 0x000fe200007c4270 */
[----:B------:R-:W2:Y:S01]  /*4090*/  LDSM.16.M88.4 R8, [R2+0x2000] ;  /* 0x002000000208783b */ /* 0x000ea20000000200 */
[----:B------:R-:W-:Y:S01]  /*40a0*/  F2FP.PACK_AB R22, R217, R218 ;  /* 0x000000dad916723e */ /* 0x000fe200000000ff */
[----:B------:R-:W-:Y:S01]  /*40b0*/  FFMA.FTZ R4, R165, c[0x0][0x29c], -R210 ;  /* 0x0000a700a5047a23 */ /* 0x000fe200000108d2 */
[----:B------:R-:W-:Y:S02]  /*40c0*/  ISETP.LT.OR P6, PT, R205, 0x21, P6 ;  /* 0x00000021cd00780c */ /* 0x000fe400037c1670 */
[----:B-----5:R-:W-:Y:S02]  /*40d0*/  F2FP.PACK_AB R20, R207, R201 ;  /* 0x000000c9cf14723e */ /* 0x020fe400000000ff */
[----:B------:R-:W-:Y:S01]  /*40e0*/  FSEL R3, R12, -INF , !P6 ;  /* 0xff8000000c037808 */ /* 0x000fe20007000000 */
[--C-:B-1----:R-:W-:Y:S01]  /*40f0*/  FFMA.FTZ R0, R183, c[0x0][0x29c], -R208.reuse ;  /* 0x0000a700b7007a23 */ /* 0x102fe200000108d0 */
[----:B------:R-:W-:Y:S03]  /*4100*/  ISETP.GT.AND P6, PT, R203, 0x21, P0 ;  /* 0x00000021cb00780c */ /* 0x000fe600007c4270 */
[----:B------:R1:W3:Y:S01]  /*4110*/  MUFU.EX2 R179, R0 ;  /* 0x0000000000b37308 */ /* 0x0002e20000000800 */
[----:B------:R-:W-:Y:S01]  /*4120*/  ISETP.LT.OR P6, PT, R205, 0x22, P6 ;  /* 0x00000022cd00780c */ /* 0x000fe200037c1670 */
[--C-:B-1----:R-:W-:Y:S01]  /*4130*/  FFMA.FTZ R0, R181, c[0x0][0x29c], -R208.reuse ;  /* 0x0000a700b5007a23 */ /* 0x102fe200000108d0 */
[-C--:B--2---:R-:W-:Y:S07]  /*4140*/  HMMA.16816.F32 R36, R8, R16.reuse, R36 ;  /* 0x000000100824723c */ /* 0x084fee0000001824 */
[----:B------:R1:W-:Y:S02]  /*4150*/  MUFU.EX2 R178, R0 ;  /* 0x0000000000b27308 */ /* 0x0003e40000000800 */
[--C-:B-1----:R-:W-:Y:S08]  /*4160*/  FFMA.FTZ R0, R180, c[0x0][0x29c], -R208.reuse ;  /* 0x0000a700b4007a23 */ /* 0x102ff000000108d0 */
[----:B------:R1:W-:Y:S02]  /*4170*/  MUFU.EX2 R177, R0 ;  /* 0x0000000000b17308 */ /* 0x0003e40000000800 */
[--C-:B-1----:R-:W-:Y:S02]  /*4180*/  FFMA.FTZ R0, R34, c[0x0][0x29c], -R208.reuse ;  /* 0x0000a70022007a23 */ /* 0x102fe400000108d0 */
[----:B------:R1:W2:Y:S01]  /*4190*/  LDSM.16.M88.4 R32, [R2+0x2800] ;  /* 0x002800000220783b */ /* 0x0002a20000000200 */
[----:B------:R-:W-:Y:S05]  /*41a0*/  FFMA.FTZ R208, R174, c[0x0][0x29c], -R208 ;  /* 0x0000a700aed07a23 */ /* 0x000fea00000108d0 */
[----:B------:R4:W-:Y:S10]  /*41b0*/  MUFU.EX2 R176, R0 ;  /* 0x0000000000b07308 */ /* 0x0009f40000000800 */
[----:B------:R-:W5:Y:S01]  /*41c0*/  MUFU.EX2 R208, R208 ;  /* 0x000000d000d07308 */ /* 0x000f620000000800 */
[----:B-1----:R-:W-:Y:S02]  /*41d0*/  FSEL R2, R13, -INF , !P6 ;  /* 0xff8000000d027808 */ /* 0x002fe40007000000 */
[----:B------:R-:W-:Y:S01]  /*41e0*/  ISETP.GT.AND P6, PT, R204, 0x20, P0 ;  /* 0x00000020cc00780c */ /* 0x000fe200007c4270 */
[--C-:B----4-:R-:W-:Y:S03]  /*41f0*/  FFMA.FTZ R0, R173, c[0x0][0x29c], -R209.reuse ;  /* 0x0000a700ad007a23 */ /* 0x110fe600000108d1 */
[----:B------:R-:W-:Y:S03]  /*4200*/  ISETP.LT.OR P6, PT, R206, 0x21, P6 ;  /* 0x00000021ce00780c */ /* 0x000fe600037c1670 */
[----:B------:R1:W-:Y:S01]  /*4210*/  MUFU.EX2 R173, R0 ;  /* 0x0000000000ad7308 */ /* 0x0003e20000000800 */
[----:B------:R-:W-:Y:S02]  /*4220*/  FSEL R5, R14, -INF , !P6 ;  /* 0xff8000000e057808 */ /* 0x000fe40007000000 */
[----:B------:R-:W-:Y:S03]  /*4230*/  ISETP.GT.AND P6, PT, R204, 0x21, P0 ;  /* 0x00000021cc00780c */ /* 0x000fe600007c4270 */
[--C-:B------:R-:W-:Y:S01]  /*4240*/  FFMA.FTZ R5, R5, c[0x0][0x29c], -R210.reuse ;  /* 0x0000a70005057a23 */ /* 0x100fe200000108d2 */
[----:B------:R-:W-:Y:S01]  /*4250*/  ISETP.LT.OR P6, PT, R206, 0x22, P6 ;  /* 0x00000022ce00780c */ /* 0x000fe200037c1670 */
[C---:B--2---:R-:W-:Y:S04]  /*4260*/  HMMA.16816.F32 R40, R32.reuse, R16, R40 ;  /* 0x000000102028723c */ /* 0x044fe80000001828 */
[----:B------:R-:W-:Y:S02]  /*4270*/  FSEL R164, R15, -INF , !P6 ;  /* 0xff8000000fa47808 */ /* 0x000fe40007000000 */
[----:B------:R-:W-:Y:S01]  /*4280*/  ISETP.GT.AND P6, PT, R203, 0x40, P0 ;  /* 0x00000040cb00780c */ /* 0x000fe200007c4270 */
[----:B------:R-:W2:Y:S01]  /*4290*/  LDSM.16.M88.4 R12, [R187+0xb080] ;  /* 0x00b08000bb0c783b */ /* 0x000ea20000000200 */
[-C--:B------:R-:W-:Y:S03]  /*42a0*/  HMMA.16816.F32 R44, R32, R18.reuse, R44 ;  /* 0x00000012202c723c */ /* 0x080fe6000000182c */
[----:B------:R-:W-:Y:S01]  /*42b0*/  ISETP.LT.OR P6, PT, R205, 0x41, P6 ;  /* 0x00000041cd00780c */ /* 0x000fe200037c1670 */
[--C-:B------:R-:W-:Y:S01]  /*42c0*/  FFMA.FTZ R6, R164, c[0x0][0x29c], -R210.reuse ;  /* 0x0000a700a4067a23 */ /* 0x100fe200000108d2 */
[----:B---3--:R-:W-:Y:S01]  /*42d0*/  F2FP.PACK_AB R16, R179, R182 ;  /* 0x000000b6b310723e */ /* 0x008fe200000000ff */
[--C-:B-1----:R-:W-:Y:S01]  /*42e0*/  FFMA.FTZ R0, R172, c[0x0][0x29c], -R209.reuse ;  /* 0x0000a700ac007a23 */ /* 0x102fe200000108d1 */
[----:B------:R-:W-:Y:S01]  /*42f0*/  FSEL R24, R24, -INF , !P6 ;  /* 0xff80000018187808 */ /* 0x000fe20007000000 */
[C---:B------:R-:W-:Y:S02]  /*4300*/  HMMA.16816.F32 R48, R8.reuse, R18, R48 ;  /* 0x000000120830723c */ /* 0x040fe40000001830 */
[----:B------:R1:W3:Y:S02]  /*4310*/  MUFU.EX2 R171, R0 ;  /* 0x0000000000ab7308 */ /* 0x0002e40000000800 */
[----:B------:R-:W-:Y:S04]  /*4320*/  ISETP.GT.AND P6, PT, R203, 0x41, P0 ;  /* 0x00000041cb00780c */ /* 0x000fe800007c4270 */
[----:B------:R-:W-:Y:S04]  /*4330*/  ISETP.LT.OR P6, PT, R205, 0x42, P6 ;  /* 0x00000042cd00780c */ /* 0x000fe800037c1670 */
[----:B------:R-:W-:Y:S02]  /*4340*/  FSEL R25, R25, -INF , !P6 ;  /* 0xff80000019197808 */ /* 0x000fe40007000000 */
[----:B------:R-:W-:Y:S04]  /*4350*/  ISETP.GT.AND P6, PT, R203, 0x60, P0 ;  /* 0x00000060cb00780c */ /* 0x000fe800007c4270 */
[----:B------:R-:W-:Y:S04]  /*4360*/  ISETP.LT.OR P6, PT, R205, 0x61, P6 ;  /* 0x00000061cd00780c */ /* 0x000fe800037c1670 */
[----:B------:R-:W-:Y:S02]  /*4370*/  FSEL R28, R28, -INF , !P6 ;  /* 0xff8000001c1c7808 */ /* 0x000fe40007000000 */
[----:B------:R-:W-:Y:S01]  /*4380*/  ISETP.GT.AND P6, PT, R203, 0x61, P0 ;  /* 0x00000061cb00780c */ /* 0x000fe200007c4270 */
[--C-:B-1----:R-:W-:Y:S02]  /*4390*/  FFMA.FTZ R0, R3, c[0x0][0x29c], -R209.reuse ;  /* 0x0000a70003007a23 */ /* 0x102fe400000108d1 */
[----:B------:R-:W1:Y:S01]  /*43a0*/  LDS R3, [R211.X4+0x18280] ;  /* 0x01828000d3037984 */ /* 0x000e620000004800 */
[----:B------:R-:W-:Y:S01]  /*43b0*/  ISETP.LT.OR P6, PT, R205, 0x62, P6 ;  /* 0x00000062cd00780c */ /* 0x000fe200037c1670 */
[----:B------:R4:W-:Y:S01]  /*43c0*/  MUFU.EX2 R170, R0 ;  /* 0x0000000000aa7308 */ /* 0x0009e20000000800 */
[-C--:B--2---:R-:W-:Y:S03]  /*43d0*/  HMMA.16816.F32 R52, R8, R12.reuse, R52 ;  /* 0x0000000c0834723c */ /* 0x084fe60000001834 */
[----:B------:R-:W-:Y:S02]  /*43e0*/  FSEL R29, R29, -INF , !P6 ;  /* 0xff8000001d1d7808 */ /* 0x000fe40007000000 */
[----:B------:R-:W-:Y:S03]  /*43f0*/  ISETP.GT.AND P6, PT, R204, 0x40, P0 ;  /* 0x00000040cc00780c */ /* 0x000fe600007c4270 */
[C---:B------:R-:W-:Y:S04]  /*4400*/  HMMA.16816.F32 R56, R32.reuse, R12, R56 ;  /* 0x0000000c2038723c */ /* 0x040fe80000001838 */
[----:B------:R-:W-:Y:S03]  /*4410*/  ISETP.LT.OR P6, PT, R206, 0x41, P6 ;  /* 0x00000041ce00780c */ /* 0x000fe600037c1670 */
[----:B-----5:R-:W-:Y:S01]  /*4420*/  F2FP.PACK_AB R12, R208, R176 ;  /* 0x000000b0d00c723e */ /* 0x020fe200000000ff */
[-C--:B------:R-:W-:Y:S01]  /*4430*/  HMMA.16816.F32 R60, R32, R14.reuse, R60 ;  /* 0x0000000e203c723c */ /* 0x080fe2000000183c */
[----:B------:R-:W-:Y:S03]  /*4440*/  MUFU.EX2 R32, R4 ;  /* 0x0000000400207308 */ /* 0x000fe60000000800 */
[----:B------:R-:W-:Y:S02]  /*4450*/  FSEL R7, R26, -INF , !P6 ;  /* 0xff8000001a077808 */ /* 0x000fe40007000000 */
[----:B------:R-:W-:Y:S01]  /*4460*/  ISETP.GT.AND P6, PT, R204, 0x41, P0 ;  /* 0x00000041cc00780c */ /* 0x000fe200007c4270 */
[----:B----4-:R-:W-:Y:S01]  /*4470*/  FFMA.FTZ R0, R2, c[0x0][0x29c], -R209 ;  /* 0x0000a70002007a23 */ /* 0x010fe200000108d1 */
[----:B------:R-:W-:Y:S03]  /*4480*/  HMMA.16816.F32 R64, R8, R14, R64 ;  /* 0x0000000e0840723c */ /* 0x000fe60000001840 */
[----:B------:R2:W-:Y:S01]  /*4490*/  MUFU.EX2 R169, R0 ;  /* 0x0000000000a97308 */ /* 0x0005e20000000800 */
[--C-:B------:R-:W-:Y:S01]  /*44a0*/  FFMA.FTZ R2, R175, c[0x0][0x29c], -R210.reuse ;  /* 0x0000a700af027a23 */ /* 0x100fe200000108d2 */
[----:B------:R-:W-:Y:S01]  /*44b0*/  ISETP.LT.OR P6, PT, R206, 0x42, P6 ;  /* 0x00000042ce00780c */ /* 0x000fe200037c1670 */
[--C-:B------:R-:W-:Y:S01]  /*44c0*/  FFMA.FTZ R7, R7, c[0x0][0x29c], -R210.reuse ;  /* 0x0000a70007077a23 */ /* 0x100fe200000108d2 */
[----:B---3--:R-:W-:Y:S02]  /*44d0*/  F2FP.PACK_AB R9, R171, R173 ;  /* 0x000000adab09723e */ /* 0x008fe400000000ff */
[----:B------:R-:W-:Y:S02]  /*44e0*/  FSEL R27, R27, -INF , !P6 ;  /* 0xff8000001b1b7808 */ /* 0x000fe40007000000 */
[C---:B------:R-:W-:Y:S02]  /*44f0*/  ISETP.GT.AND P6, PT, R204.reuse, 0x60, P0 ;  /* 0x00000060cc00780c */ /* 0x040fe400007c4270 */
[----:B------:R3:W-:Y:S01]  /*4500*/  MUFU.EX2 R33, R2 ;  /* 0x0000000200217308 */ /* 0x0007e20000000800 */
[----:B------:R-:W-:Y:S01]  /*4510*/  ISETP.GT.AND P0, PT, R204, 0x61, P0 ;  /* 0x00000061cc00780c */ /* 0x000fe20000704270 */
[--C-:B-1----:R-:W-:Y:S01]  /*4520*/  FADD.FTZ R37, R37, -R3.reuse ;  /* 0x8000000325257221 */ /* 0x102fe20000010000 */
[C---:B------:R-:W-:Y:S01]  /*4530*/  ISETP.LT.OR P6, PT, R206.reuse, 0x61, P6 ;  /* 0x00000061ce00780c */ /* 0x040fe200037c1670 */
[--C-:B------:R-:W-:Y:S01]  /*4540*/  FADD.FTZ R49, R49, -R3.reuse ;  /* 0x8000000331317221 */ /* 0x100fe20000010000 */
[----:B------:R-:W-:Y:S01]  /*4550*/  ISETP.LT.OR P0, PT, R206, 0x62, P0 ;  /* 0x00000062ce00780c */ /* 0x000fe20000701670 */
[--C-:B------:R-:W-:Y:S01]  /*4560*/  FADD.FTZ R53, R53, -R3.reuse ;  /* 0x8000000335357221 */ /* 0x100fe20000010000 */
[----:B------:R-:W-:Y:S01]  /*4570*/  FSEL R30, R30, -INF , !P6 ;  /* 0xff8000001e1e7808 */ /* 0x000fe20007000000 */
[--C-:B------:R-:W-:Y:S01]  /*4580*/  FADD.FTZ R36, R36, -R3.reuse ;  /* 0x8000000324247221 */ /* 0x100fe20000010000 */
[----:B------:R-:W-:Y:S01]  /*4590*/  FSEL R31, R31, -INF , !P0 ;  /* 0xff8000001f1f7808 */ /* 0x000fe20004000000 */
[--C-:B------:R-:W-:Y:S01]  /*45a0*/  FADD.FTZ R48, R48, -R3.reuse ;  /* 0x8000000330307221 */ /* 0x100fe20000010000 */
[----:B------:R-:W-:Y:S01]  /*45b0*/  F2FP.PACK_AB R14, R177, R178 ;  /* 0x000000b2b10e723e */ /* 0x000fe200000000ff */
[----:B------:R-:W-:Y:S02]  /*45c0*/  FADD.FTZ R52, R52, -R3 ;  /* 0x8000000334347221 */ /* 0x000fe40000010000 */
[----:B--2---:R-:W-:Y:S02]  /*45d0*/  FFMA.FTZ R0, R24, c[0x0][0x29c], -R209 ;  /* 0x0000a70018007a23 */ /* 0x004fe400000108d1 */
[--C-:B------:R-:W-:Y:S02]  /*45e0*/  FADD.FTZ R64, R64, -R3.reuse ;  /* 0x8000000340407221 */ /* 0x100fe40000010000 */
[----:B------:R1:W-:Y:S01]  /*45f0*/  MUFU.EX2 R168, R0 ;  /* 0x0000000000a87308 */ /* 0x0003e20000000800 */
[----:B------:R-:W-:Y:S01]  /*4600*/  FADD.FTZ R65, R65, -R3 ;  /* 0x8000000341417221 */ /* 0x000fe20000010000 */
[----:B------:R-:W-:Y:S01]  /*4610*/  F2FP.PACK_AB R3, R188, R199 ;  /* 0x000000c7bc03723e */ /* 0x000fe200000000ff */
[--C-:B------:R-:W-:Y:S02]  /*4620*/  FFMA.FTZ R27, R27, c[0x0][0x29c], -R210.reuse ;  /* 0x0000a7001b1b7a23 */ /* 0x100fe400000108d2 */
[--C-:B------:R-:W-:Y:S01]  /*4630*/  FFMA.FTZ R30, R30, c[0x0][0x29c], -R210.reuse ;  /* 0x0000a7001e1e7a23 */ /* 0x100fe200000108d2 */
[----:B---3--:R-:W2:Y:S01]  /*4640*/  LDS R2, [R211.X4+0x18300] ;  /* 0x01830000d3027984 */ /* 0x008ea20000004800 */
[----:B------:R-:W-:Y:S02]  /*4650*/  FFMA.FTZ R210, R31, c[0x0][0x29c], -R210 ;  /* 0x0000a7001fd27a23 */ /* 0x000fe400000108d2 */
[----:B------:R-:W-:Y:S01]  /*4660*/  FMUL.FTZ R36, R222, R36 ;  /* 0x00000024de247220 */ /* 0x000fe20000410000 */
[----:B------:R-:W-:Y:S01]  /*4670*/  MUFU.EX2 R31, R5 ;  /* 0x00000005001f7308 */ /* 0x000fe20000000800 */
[----:B------:R-:W-:Y:S02]  /*4680*/  FMUL.FTZ R24, R221, R37 ;  /* 0x00000025dd187220 */ /* 0x000fe40000410000 */
[----:B------:R-:W-:Y:S02]  /*4690*/  FMUL.FTZ R48, R220, R48 ;  /* 0x00000030dc307220 */ /* 0x000fe40000410000 */
[----:B------:R-:W-:Y:S01]  /*46a0*/  FMUL.FTZ R52, R218, R52 ;  /* 0x00000034da347220 */ /* 0x000fe20000410000 */
[----:B------:R-:W-:Y:S01]  /*46b0*/  F2FP.PACK_AB R24, R24, R36 ;  /* 0x000000241818723e */ /* 0x000fe200000000ff */
[----:B------:R-:W-:Y:S02]  /*46c0*/  FMUL.FTZ R26, R217, R53 ;  /* 0x00000035d91a7220 */ /* 0x000fe40000410000 */
[----:B------:R-:W-:Y:S01]  /*46d0*/  FMUL.FTZ R64, R201, R64 ;  /* 0x00000040c9407220 */ /* 0x000fe20000410000 */
[----:B------:R-:W-:Y:S01]  /*46e0*/  MUFU.EX2 R27, R27 ;  /* 0x0000001b001b7308 */ /* 0x000fe20000000800 */
[----:B------:R-:W-:Y:S01]  /*46f0*/  FMUL.FTZ R18, R207, R65 ;  /* 0x00000041cf127220 */ /* 0x000fe20000410000 */
[----:B------:R-:W-:Y:S01]  /*4700*/  F2FP.PACK_AB R26, R26, R52 ;  /* 0x000000341a1a723e */ /* 0x000fe200000000ff */
[--C-:B-1----:R-:W-:Y:S02]  /*4710*/  FFMA.FTZ R0, R25, c[0x0][0x29c], -R209.reuse ;  /* 0x0000a70019007a23 */ /* 0x102fe400000108d1 */
[----:B------:R-:W-:Y:S01]  /*4720*/  FMUL.FTZ R25, R219, R49 ;  /* 0x00000031db197220 */ /* 0x000fe20000410000 */
[----:B------:R-:W-:Y:S04]  /*4730*/  F2FP.PACK_AB R18, R18, R64 ;  /* 0x000000401212723e */ /* 0x000fe800000000ff */
[----:B------:R1:W3:Y:S01]  /*4740*/  MUFU.EX2 R167, R0 ;  /* 0x0000000000a77308 */ /* 0x0002e20000000800 */
[----:B------:R-:W-:Y:S09]  /*4750*/  F2FP.PACK_AB R25, R25, R48 ;  /* 0x000000301919723e */ /* 0x000ff200000000ff */
[----:B------:R-:W-:Y:S01]  /*4760*/  MUFU.EX2 R30, R30 ;  /* 0x0000001e001e7308 */ /* 0x000fe20000000800 */
[--C-:B--2---:R-:W-:Y:S02]  /*4770*/  FADD.FTZ R41, R41, -R2.reuse ;  /* 0x8000000229297221 */ /* 0x104fe40000010000 */
[--C-:B------:R-:W-:Y:S02]  /*4780*/  FADD.FTZ R45, R45, -R2.reuse ;  /* 0x800000022d2d7221 */ /* 0x100fe40000010000 */
[--C-:B------:R-:W-:Y:S05]  /*4790*/  FADD.FTZ R40, R40, -R2.reuse ;  /* 0x8000000228287221 */ /* 0x100fea0000010000 */
[----:B------:R-:W-:Y:S01]  /*47a0*/  MUFU.EX2 R210, R210 ;  /* 0x000000d200d27308 */ /* 0x000fe20000000800 */
[--C-:B------:R-:W-:Y:S02]  /*47b0*/  FADD.FTZ R44, R44, -R2.reuse ;  /* 0x800000022c2c7221 */ /* 0x100fe40000010000 */
[--C-:B-1----:R-:W-:Y:S01]  /*47c0*/  FFMA.FTZ R0, R28, c[0x0][0x29c], -R209.reuse ;  /* 0x0000a7001c007a23 */ /* 0x102fe200000108d1 */
[----:B---3--:R-:W-:Y:S01]  /*47d0*/  F2FP.PACK_AB R4, R167, R168 ;  /* 0x000000a8a704723e */ /* 0x008fe200000000ff */
[----:B------:R-:W-:Y:S02]  /*47e0*/  FFMA.FTZ R209, R29, c[0x0][0x29c], -R209 ;  /* 0x0000a7001dd17a23 */ /* 0x000fe400000108d1 */
[--C-:B------:R-:W-:Y:S02]  /*47f0*/  FADD.FTZ R56, R56, -R2.reuse ;  /* 0x8000000238387221 */ /* 0x100fe40000010000 */
[--C-:B------:R-:W-:Y:S01]  /*4800*/  FADD.FTZ R57, R57, -R2.reuse ;  /* 0x8000000239397221 */ /* 0x100fe20000010000 */
[----:B------:R1:W2:Y:S01]  /*4810*/  MUFU.EX2 R166, R0 ;  /* 0x0000000000a67308 */ /* 0x0002a20000000800 */
[--C-:B------:R-:W-:Y:S02]  /*4820*/  FADD.FTZ R60, R60, -R2.reuse ;  /* 0x800000023c3c7221 */ /* 0x100fe40000010000 */
[----:B------:R-:W-:Y:S02]  /*4830*/  FADD.FTZ R61, R61, -R2 ;  /* 0x800000023d3d7221 */ /* 0x000fe40000010000 */
[----:B------:R-:W-:Y:S02]  /*4840*/  FMUL.FTZ R40, R173, R40 ;  /* 0x00000028ad287220 */ /* 0x000fe40000410000 */
[----:B------:R-:W-:Y:S02]  /*4850*/  FMUL.FTZ R44, R170, R44 ;  /* 0x0000002caa2c7220 */ /* 0x000fe40000410000 */
[----:B------:R-:W-:Y:S01]  /*4860*/  FMUL.FTZ R8, R169, R45 ;  /* 0x0000002da9087220 */ /* 0x000fe20000410000 */
[----:B------:R-:W3:Y:S01]  /*4870*/  MUFU.EX2 R29, R6 ;  /* 0x00000006001d7308 */ /* 0x000ee20000000800 */
[----:B------:R-:W-:Y:S02]  /*4880*/  FMUL.FTZ R56, R168, R56 ;  /* 0x00000038a8387220 */ /* 0x000fe40000410000 */
[----:B------:R-:W-:Y:S01]  /*4890*/  FMUL.FTZ R10, R167, R57 ;  /* 0x00000039a70a7220 */ /* 0x000fe20000410000 */
[----:B------:R-:W-:Y:S04]  /*48a0*/  F2FP.PACK_AB R8, R8, R44 ;  /* 0x0000002c0808723e */ /* 0x000fe800000000ff */
[----:B------:R-:W-:Y:S02]  /*48b0*/  F2FP.PACK_AB R10, R10, R56 ;  /* 0x000000380a0a723e */ /* 0x000fe400000000ff */
[----:B------:R4:W-:Y:S01]  /*48c0*/  MUFU.EX2 R28, R7 ;  /* 0x00000007001c7308 */ /* 0x0009e20000000800 */
[----:B-1----:R-:W1:Y:S01]  /*48d0*/  LDS R0, [R211.X4+0x182a0] ;  /* 0x0182a000d3007984 */ /* 0x002e620000004800 */
[----:B--2---:R-:W-:Y:S08]  /*48e0*/  FMUL.FTZ R60, R166, R60 ;  /* 0x0000003ca63c7220 */ /* 0x004ff00000410000 */
[----:B------:R-:W2:Y:S01]  /*48f0*/  MUFU.EX2 R209, R209 ;  /* 0x000000d100d17308 */ /* 0x000ea20000000800 */
[----:B---3--:R-:W-:Y:S01]  /*4900*/  F2FP.PACK_AB R2, R29, R31 ;  /* 0x0000001f1d02723e */ /* 0x008fe200000000ff */
[----:B------:R-:W-:Y:S05]  /*4910*/  FMUL.FTZ R6, R171, R41 ;  /* 0x00000029ab067220 */ /* 0x000fea0000410000 */
[----:B------:R-:W-:Y:S02]  /*4920*/  F2FP.PACK_AB R6, R6, R40 ;  /* 0x000000280606723e */ /* 0x000fe400000000ff */
[----:B----4-:R-:W-:Y:S02]  /*4930*/  F2FP.PACK_AB R7, R169, R170 ;  /* 0x000000aaa907723e */ /* 0x010fe400000000ff */
        /* <DEDUP_REMOVED lines=12> */
[----:B------:R-:W-:Y:S02]  /*4a00*/  FMUL.FTZ R38, R199, R38 ;  /* 0x00000026c7267220 */ /* 0x000fe40000410000 */
[----:B------:R-:W-:Y:S01]  /*4a10*/  FMUL.FTZ R13, R188, R39 ;  /* 0x00000027bc0d7220 */ /* 0x000fe20000410000 */
[----:B------:R2:W-:Y:S01]  /*4a20*/  STS [R213+0x18880], R3 ;  /* 0x01888003d5007388 */ /* 0x0005e20000000800 */
[----:B------:R-:W-:Y:S02]  /*4a30*/  FMUL.FTZ R50, R182, R50 ;  /* 0x00000032b6327220 */ /* 0x000fe40000410000 */
[----:B------:R-:W-:Y:S01]  /*4a40*/  FMUL.FTZ R15, R179, R51 ;  /* 0x00000033b30f7220 */ /* 0x000fe20000410000 */
[----:B------:R-:W-:Y:S01]  /*4a50*/  STS [R213+0x18480], R23 ;  /* 0x01848017d5007388 */ /* 0x000fe20000000800 */
[----:B------:R-:W-:Y:S01]  /*4a60*/  F2FP.PACK_AB R13, R13, R38 ;  /* 0x000000260d0d723e */ /* 0x000fe200000000ff */
[----:B------:R-:W-:Y:S02]  /*4a70*/  FMUL.FTZ R54, R178, R54 ;  /* 0x00000036b2367220 */ /* 0x000fe40000410000 */
[----:B------:R-:W-:Y:S01]  /*4a80*/  STS [R212], R21 ;  /* 0x00000015d4007388 */ /* 0x000fe20000000800 */
[----:B------:R-:W-:Y:S01]  /*4a90*/  F2FP.PACK_AB R15, R15, R50 ;  /* 0x000000320f0f723e */ /* 0x000fe200000000ff */
[----:B------:R-:W-:Y:S02]  /*4aa0*/  FMUL.FTZ R19, R177, R55 ;  /* 0x00000037b1137220 */ /* 0x000fe40000410000 */
[----:B------:R-:W-:Y:S01]  /*4ab0*/  STS [R212+0x400], R16 ;  /* 0x00040010d4007388 */ /* 0x000fe20000000800 */
[----:B------:R-:W-:Y:S02]  /*4ac0*/  FMUL.FTZ R66, R176, R66 ;  /* 0x00000042b0427220 */ /* 0x000fe40000410000 */
[----:B------:R-:W-:Y:S01]  /*4ad0*/  FMUL.FTZ R17, R208, R67 ;  /* 0x00000043d0117220 */ /* 0x000fe20000410000 */
[----:B------:R-:W-:Y:S01]  /*4ae0*/  STS [R213+0x19480], R9 ;  /* 0x01948009d5007388 */ /* 0x000fe20000000800 */
[----:B------:R-:W-:Y:S03]  /*4af0*/  F2FP.PACK_AB R19, R19, R54 ;  /* 0x000000361313723e */ /* 0x000fe600000000ff */
[----:B------:R-:W-:Y:S02]  /*4b00*/  F2FP.PACK_AB R17, R17, R66 ;  /* 0x000000421111723e */ /* 0x000fe400000000ff */
[----:B--2---:R-:W-:Y:S05]  /*4b10*/  F2FP.PACK_AB R3, R32, R33 ;  /* 0x000000212003723e */ /* 0x004fea00000000ff */
        /* <DEDUP_REMOVED lines=19> */
[----:B---3--:R-:W-:Y:S01]  /*4c50*/  F2FP.PACK_AB R2, R27, R28 ;  /* 0x0000001c1b02723e */ /* 0x008fe200000000ff */
[--C-:B------:R-:W-:Y:S02]  /*4c60*/  FADD.FTZ R62, R62, -R0.reuse ;  /* 0x800000003e3e7221 */ /* 0x100fe40000010000 */
[----:B------:R-:W-:Y:S01]  /*4c70*/  FADD.FTZ R63, R63, -R0 ;  /* 0x800000003f3f7221 */ /* 0x000fe20000010000 */
[----:B------:R-:W-:Y:S01]  /*4c80*/  F2FP.PACK_AB R3, R3, R58 ;  /* 0x0000003a0303723e */ /* 0x000fe200000000ff */
[----:B------:R2:W-:Y:S01]  /*4c90*/  STS [R213+0x1b880], R2 ;  /* 0x01b88002d5007388 */ /* 0x0005e20000000800 */
[----:B------:R-:W-:Y:S02]  /*4ca0*/  FMUL.FTZ R62, R30, R62 ;  /* 0x0000003e1e3e7220 */ /* 0x000fe40000410000 */
[----:B------:R-:W-:Y:S01]  /*4cb0*/  FMUL.FTZ R63, R210, R63 ;  /* 0x0000003fd23f7220 */ /* 0x000fe20000410000 */
[----:B------:R-:W-:Y:S01]  /*4cc0*/  STS [R212+0x3000], R5 ;  /* 0x00300005d4007388 */ /* 0x000fe20000000800 */
[----:B------:R-:W-:Y:S04]  /*4cd0*/  IMAD R0, R189, 0x1800, R198 ;  /* 0x00001800bd007824 */ /* 0x000fe800078e02c6 */
[----:B------:R-:W-:Y:S02]  /*4ce0*/  IMAD.SHL.U32 R0, R0, 0x2, RZ ;  /* 0x0000000200007824 */ /* 0x000fe400078e00ff */
        /* <DEDUP_REMOVED lines=105> */
[----:B-12-4-:R-:W-:Y:S01]  /*5380*/  SHF.R.S32.HI R5, RZ, 0x1f, R4 ;  /* 0x0000001fff057819 */ /* 0x016fe20000011404 */
[C---:B------:R-:W-:Y:S01]  /*5390*/  IMAD.SHL.U32 R6, R4.reuse, 0x40, RZ ;  /* 0x0000004004067824 */ /* 0x040fe200078e00ff */
[----:B------:R-:W1:Y:S01]  /*53a0*/  S2R R200, SR_TID.X ;  /* 0x0000000000c87919 */ /* 0x000e620000002100 */
[----:B------:R-:W-:Y:S03]  /*53b0*/  IMAD.WIDE.U32 R10, R4, c[0x0][0x208], RZ ;  /* 0x00008200040a7a25 */ /* 0x000fe600078e00ff */
[----:B------:R-:W-:Y:S01]  /*53c0*/  IADD3 R9, P6, R6, R240, RZ ;  /* 0x000000f006097210 */ /* 0x000fe20007fde0ff */
[----:B------:R-:W-:Y:S02]  /*53d0*/  IMAD R5, R5, c[0x0][0x208], RZ ;  /* 0x0000820005057a24 */ /* 0x000fe400078e02ff */
[----:B------:R-:W-:Y:S02]  /*53e0*/  IMAD.IADD R7, R233, 0x1, -R6 ;  /* 0x00000001e9077824 */ /* 0x000fe400078e0a06 */
[----:B------:R-:W-:Y:S01]  /*53f0*/  IMAD R4, R4, c[0x0][0x20c], R5 ;  /* 0x0000830004047a24 */ /* 0x000fe200078e0205 */
[----:B------:R-:W-:Y:S03]  /*5400*/  LEA R5, P0, R10, R242, 0x6 ;  /* 0x000000f20a057211 */ /* 0x000fe600078030ff */
[----:B------:R-:W-:Y:S01]  /*5410*/  IMAD.IADD R4, R11, 0x1, R4 ;  /* 0x000000010b047824 */ /* 0x000fe200078e0204 */
[----:B------:R-:W-:Y:S01]  /*5420*/  LEA.HI.X.SX32 R11, R6, R239, 0x1, P6 ;  /* 0x000000ef060b7211 */ /* 0x000fe200030f0eff */
[----:B------:R-:W-:Y:S01]  /*5430*/  IMAD R6, R225, 0x3000, R250 ;  /* 0x00003000e1067824 */ /* 0x000fe200078e02fa */
[----:B------:R-:W-:Y:S02]  /*5440*/  ISETP.LE.OR P6, PT, R7, R223, !P4 ;  /* 0x000000df0700720c */ /* 0x000fe400067c3670 */
[----:B------:R-:W-:Y:S02]  /*5450*/  LEA.HI.X R10, R10, R237, R4, 0x6, P0 ;  /* 0x000000ed0a0a7211 */ /* 0x000fe400000f3404 */
[C---:B------:R-:W-:Y:S04]  /*5460*/  LEA R4, P0, R5.reuse, c[0x0][0x1f0], 0x1 ;  /* 0x00007c0005047a11 */ /* 0x040fe800078008ff */
[----:B------:R-:W-:Y:S01]  /*5470*/  LEA.HI.X R5, R5, c[0x0][0x1f4], R10, 0x1, P0 ;  /* 0x00007d0005057a11 */ /* 0x000fe200000f0c0a */
[----:B-1----:R-:W-:Y:S01]  /*5480*/  IMAD.SHL.U32 R200, R200, 0x4, RZ ;  /* 0x00000004c8c87824 */ /* 0x002fe200078e00ff */
[C---:B------:R-:W-:Y:S03]  /*5490*/  LEA R8, P0, R9.reuse, c[0x0][0x280], 0x2 ;  /* 0x0000a00009087a11 */ /* 0x040fe600078010ff */
[----:B------:R-:W-:Y:S01]  /*54a0*/  @!PT LDS RZ, [RZ] ;  /* 0x00000000fffff984 */ /* 0x000fe20000000800 */
[----:B------:R-:W-:Y:S01]  /*54b0*/  @!PT LDS RZ, [RZ] ;  /* 0x00000000fffff984 */ /* 0x000fe20000000800 */
[----:B------:R-:W-:Y:S01]  /*54c0*/  @!PT LDS RZ, [RZ] ;  /* 0x00000000fffff984 */ /* 0x000fe20000000800 */
[----:B------:R1:W-:Y:S01]  /*54d0*/  LDGSTS.E.BYPASS.LTC128B.128 [R6], [R4.64], !P6 ;  /* 0x0000000004067fae */ /* 0x0003e2000f101d48 */
[----:B------:R-:W-:Y:S02]  /*54e0*/  LEA.HI.X R9, R9, c[0x0][0x284], R11, 0x2, P0 ;  /* 0x0000a10009097a11 */ /* 0x000fe400000f140b */
[CC--:B------:R-:W-:Y:S02]  /*54f0*/  ISETP.LE.OR P0, PT, R7.reuse, R223.reuse, !P3 ;  /* 0x000000df0700720c */ /* 0x0c0fe40005f03670 */
[----:B------:R-:W-:Y:S01]  /*5500*/  ISETP.LE.OR P6, PT, R7, R223, !P2 ;  /* 0x000000df0700720c */ /* 0x000fe200057c3670 */
[----:B------:R-:W-:Y:S04]  /*5510*/  @!P1 IMAD R7, R225, 0x40, R200 ;  /* 0x00000040e1079824 */ /* 0x000fe800078e02c8 */
[----:B------:R-:W-:Y:S06]  /*5520*/  @!P1 IMAD.SHL.U32 R7, R7, 0x4, RZ ;  /* 0x0000000407079824 */ /* 0x000fec00078e00ff */
[----:B------:R1:W-:Y:S04]  /*5530*/  LDGSTS.E.BYPASS.LTC128B.128 [R6+0x1000], [R4.64+0x40], !P0 ;  /* 0x0100004004067fae */ /* 0x0003e8000c101d48 */
[----:B------:R1:W-:Y:S04]  /*5540*/  LDGSTS.E.BYPASS.LTC128B.128 [R6+0x2000], [R4.64+0x80], !P6 ;  /* 0x0200008004067fae */ /* 0x0003e8000f101d48 */
[----:B------:R1:W-:Y:S02]  /*5550*/  @!P1 LDGSTS.E.BYPASS.LTC128B.128 [R7+0x18280], [R8.64] ;  /* 0x1828000008079fae */ /* 0x0003e4000b901d48 */
.L_x_986:
[-C--:B-12-4-:R-:W-:Y:S01]  /*5560*/  HMMA.16816.F32 R4, R20, R2.reuse, RZ ;  /* 0x000000021404723c */ /* 0x096fe200000018ff */
[----:B------:R-:W-:Y:S02]  /*5570*/  LDSM.16.M88.4 R36, [R191] ;  /* 0x00000000bf24783b */ /* 0x000fe40000000200 */
[C---:B------:R-:W-:Y:S02]  /*5580*/  ISETP.GE.AND P6, PT, R189.reuse, 0x1, PT ;  /* 0x00000001bd00780c */ /* 0x040fe40003fc6270 */
[----:B------:R-:W-:Y:S01]  /*5590*/  LDSM.16.M88.4 R40, [R191+0x1000] ;  /* 0x00100000bf28783b */ /* 0x000fe20000000200 */
[----:B------:R-:W-:Y:S02]  /*55a0*/  IADD3 R189, R189, 0x1, RZ ;  /* 0x00000001bdbd7810 */ /* 0x000fe40007ffe0ff */
[C---:B------:R-:W-:Y:S01]  /*55b0*/  HMMA.16816.F32 R8, R24.reuse, R2, RZ ;  /* 0x000000021808723c */ /* 0x040fe200000018ff */
[----:B------:R-:W1:Y:S03]  /*55c0*/  LDSM.16.MT88.2 R2, [R184+0x800] ;  /* 0x00080000b802783b */ /* 0x000e660000004100 */
[----:B------:R-:W-:Y:S01]  /*55d0*/  SEL R189, R189, RZ, !P6 ;  /* 0x000000ffbdbd7207 */ /* 0x000fe20007000000 */
[----:B------:R-:W-:Y:S01]  /*55e0*/  LDSM.16.M88.4 R56, [R190+0x2000] ;  /* 0x00200000be38783b */ /* 0x000fe20000000200 */
[----:B------:R-:W-:Y:S02]  /*55f0*/  ISETP.GE.AND P6, PT, R225, 0x1, PT ;  /* 0x00000001e100780c */ /* 0x000fe40003fc6270 */
[-C--:B------:R-:W-:Y:S01]  /*5600*/  HMMA.16816.F32 R12, R24, R28.reuse, RZ ;  /* 0x0000001c180c723c */ /* 0x080fe200000018ff */
[----:B------:R-:W-:Y:S04]  /*5610*/  LDSM.16.M88.4 R60, [R191+0x3000] ;  /* 0x00300000bf3c783b */ /* 0x000fe80000000200 */
[----:B------:R-:W0:Y:S03]  /*5620*/  LDGDEPBAR ;  /* 0x00000000000079af */ /* 0x000e260000000000 */
[C---:B------:R-:W-:Y:S01]  /*5630*/  HMMA.16816.F32 R16, R20.reuse, R28, RZ ;  /* 0x0000001c1410723c */ /* 0x040fe200000018ff */
[----:B------:R-:W2:Y:S07]  /*5640*/  LDSM.16.MT88.2 R28, [R184+0x2800] ;  /* 0x00280000b81c783b */ /* 0x000eae0000004100 */
        /* <DEDUP_REMOVED lines=60> */
[----:B------:R-:W-:Y:S01]  /*5a10*/  IMAD R29, R216, 0x1800, RZ ;  /* 0x00001800d81d7824 */ /* 0x000fe200078e02ff */
[-C--:B---3--:R-:W-:Y:S04]  /*5a20*/  HMMA.16816.F32 R20, R48, R30.reuse, R20 ;  /* 0x0000001e3014723c */ /* 0x088fe80000001814 */
[C---:B------:R-:W-:Y:S01]  /*5a30*/  IADD3 R28, P0, R29.reuse, R248, RZ ;  /* 0x000000f81d1c7210 */ /* 0x040fe20007f1e0ff */
[----:B------:R-:W-:Y:S03]  /*5a40*/  IMAD.MOV.U32 R216, RZ, RZ, R215 ;  /* 0x000000ffffd87224 */ /* 0x000fe600078e00d7 */
[----:B------:R-:W-:Y:S04]  /*5a50*/  HMMA.16816.F32 R24, R60, R30, R24 ;  /* 0x0000001e3c18723c */ /* 0x000fe80000001818 */
[----:B------:R-:W-:Y:S04]  /*5a60*/  LEA.HI.X.SX32 R29, R29, R252, 0x1, P0 ;  /* 0x000000fc1d1d7211 */ /* 0x000fe800000f0eff */
        /* <DEDUP_REMOVED lines=8> */
[----:B------:R-:W-:Y:S02]  /*5af0*/  LEA.HI.X R45, R28, c[0x0][0x224], R29, 0x2, P0 ;  /* 0x000089001c2d7a11 */ /* 0x000fe400000f141d */
[----:B------:R-:W-:Y:S01]  /*5b00*/  LDSM.16.MT88.4 R28, [R0+0xe080] ;  /* 0x00e08000001c783b */ /* 0x000fe20000004200 */
[C---:B------:R-:W-:Y:S01]  /*5b10*/  ISETP.GE.AND P0, PT, R226.reuse, 0x1, PT ;  /* 0x00000001e200780c */ /* 0x040fe20003f06270 */
        /* <DEDUP_REMOVED lines=65> */
[----:B------:R1:W2:Y:S03]  /*5f30*/  LDSM.16.MT88.4 R32, [R0+0xec80] ;  /* 0x00ec80000020783b */ /* 0x0002a60000004200 */
[-C--:B---3--:R-:W-:Y:S08]  /*5f40*/  HMMA.16816.F32 R116, R4, R12.reuse, R116 ;  /* 0x0000000c0474723c */ /* 0x088ff00000001874 */
[C---:B------:R-:W-:Y:S08]  /*5f50*/  HMMA.16816.F32 R120, R16.reuse, R12, R120 ;  /* 0x0000000c1078723c */ /* 0x040ff00000001878 */
[-C--:B------:R-:W-:Y:S04]  /*5f60*/  HMMA.16816.F32 R124, R16, R14.reuse, R124 ;  /* 0x0000000e107c723c */ /* 0x080fe8000000187c */
[----:B-1----:R-:W-:Y:S04]  /*5f70*/  IADD3 R0, R226, 0x1, RZ ;  /* 0x00000001e2007810 */ /* 0x002fe80007ffe0ff */
[C---:B------:R-:W-:Y:S04]  /*5f80*/  HMMA.16816.F32 R128, R4.reuse, R14, R128 ;  /* 0x0000000e0480723c */ /* 0x040fe80000001880 */
[----:B------:R-:W-:Y:S02]  /*5f90*/  SEL R226, R0, RZ, !P0 ;  /* 0x000000ff00e27207 */ /* 0x000fe40004000000 */
[----:B------:R-:W-:Y:S02]  /*5fa0*/  ISETP.GE.AND P0, PT, R215, R232, PT ;  /* 0x000000e8d700720c */ /* 0x000fe40003f06270 */
[-C--:B-----5:R-:W-:Y:S04]  /*5fb0*/  HMMA.16816.F32 R132, R4, R28.reuse, R132 ;  /* 0x0000001c0484723c */ /* 0x0a0fe80000001884 */
[----:B------:R-:W-:Y:S04]  /*5fc0*/  IADD3 R0, R225, 0x1, RZ ;  /* 0x00000001e1007810 */ /* 0x000fe80007ffe0ff */
[C---:B------:R-:W-:Y:S04]  /*5fd0*/  HMMA.16816.F32 R136, R16.reuse, R28, R136 ;  /* 0x0000001c1088723c */ /* 0x040fe80000001888 */
[----:B------:R-:W-:Y:S04]  /*5fe0*/  SEL R225, R0, RZ, !P6 ;  /* 0x000000ff00e17207 */ /* 0x000fe80007000000 */
[-C--:B------:R-:W-:Y:S08]  /*5ff0*/  HMMA.16816.F32 R140, R16, R30.reuse, R140 ;  /* 0x0000001e108c723c */ /* 0x080ff0000000188c */
[C---:B------:R-:W-:Y:S08]  /*6000*/  HMMA.16816.F32 R144, R4.reuse, R30, R144 ;  /* 0x0000001e0490723c */ /* 0x040ff00000001890 */
[-C--:B------:R-:W-:Y:S08]  /*6010*/  HMMA.16816.F32 R148, R4, R20.reuse, R148 ;  /* 0x000000140494723c */ /* 0x080ff00000001894 */
        /* <DEDUP_REMOVED lines=65> */
.L_x_966:
        /* <DEDUP_REMOVED lines=152> */
.L_x_989:
[----:B-1----:R-:W-:Y:S01]  /*6db0*/  LEA.HI R0, R30, R31, RZ, 0x3 ;  /* 0x0000001f1e007211 */ /* 0x002fe200078f18ff */
[----:B------:R-:W-:Y:S01]  /*6dc0*/  IMAD.SHL.U32 R2, R29, 0x8, RZ ;  /* 0x000000081d027824 */ /* 0x000fe200078e00ff */
[----:B------:R-:W-:Y:S01]  /*6dd0*/  LEA.HI R3, R28, R28, RZ, 0x1 ;  /* 0x0000001c1c037211 */ /* 0x000fe200078f08ff */
[----:B------:R-:W1:Y:S01]  /*6de0*/  S2R R31, SR_CTAID.Y ;  /* 0x00000000001f7919 */ /* 0x000e620000002600 */
[----:B-----5:R-:W-:Y:S01]  /*6df0*/  IMAD.IADD R10, R10, 0x1, -R231 ;  /* 0x000000010a0a7824 */ /* 0x020fe200078e0ae7 */
[----:B------:R-:W-:Y:S01]  /*6e00*/  SHF.R.S32.HI R8, RZ, 0x1f, R117 ;  /* 0x0000001fff087819 */ /* 0x000fe20000011475 */
[----:B------:R-:W-:Y:S01]  /*6e10*/  IMAD.SHL.U32 R0, R0, 0x8, RZ ;  /* 0x0000000800007824 */ /* 0x000fe200078e00ff */
[----:B------:R-:W-:Y:S01]  /*6e20*/  LOP3.LUT R3, R3, 0x3fffffe, RZ, 0xc0, !PT ;  /* 0x03fffffe03037812 */ /* 0x000fe200078ec0ff */
[----:B------:R-:W2:Y:S01]  /*6e30*/  S2R R11, SR_CTAID.X ;  /* 0x00000000000b7919 */ /* 0x000ea20000002500 */
[----:B------:R-:W-:Y:S01]  /*6e40*/  IMNMX R29, R10, 0x80, PT ;  /* 0x000000800a1d7817 */ /* 0x000fe20003800200 */
[----:B------:R-:W-:Y:S01]  /*6e50*/  BSSY B0, `(.L_x_990) ;  /* 0x0000035000007945 */ /* 0x000fe20003800000 */
[----:B------:R-:W-:Y:S01]  /*6e60*/  LOP3.LUT R0, R0, 0xc0, RZ, 0xc0, !PT ;  /* 0x000000c000007812 */ /* 0x000fe200078ec0ff */
[C---:B------:R-:W-:Y:S01]  /*6e70*/  IMAD.IADD R3, R28.reuse, 0x1, -R3 ;  /* 0x000000011c037824 */ /* 0x040fe200078e0a03 */
[----:B------:R-:W-:-:S02]  /*6e80*/  ISETP.GE.AND P4, PT, R28, R29, PT ;  /* 0x0000001d1c00720c */ /* 0x000fc40003f86270 */
[----:B------:R-:W-:Y:S01]  /*6e90*/  LOP3.LUT R6, R0, 0x18, R2, 0xf8, !PT ;  /* 0x0000001800067812 */ /* 0x000fe200078ef802 */
[----:B------:R-:W-:Y:S01]  /*6ea0*/  IMAD R3, R27, 0x8, R3 ;  /* 0x000000081b037824 */ /* 0x000fe200078e0203 */
[----:B------:R-:W-:Y:S02]  /*6eb0*/  SHF.R.U32.HI R0, RZ, 0x3, R0 ;  /* 0x00000003ff007819 */ /* 0x000fe40000011600 */
[----:B------:R-:W-:Y:S02]  /*6ec0*/  SEL R30, R8, RZ, !P1 ;  /* 0x000000ff081e7207 */ /* 0x000fe40004800000 */
[----:B------:R-:W-:Y:S02]  /*6ed0*/  LOP3.LUT R0, R6, R0, RZ, 0x3c, !PT ;  /* 0x0000000006007212 */ /* 0x000fe400078e3cff */
[----:B------:R-:W-:Y:S01]  /*6ee0*/  IADD3 R4, P0, R28, R4, RZ ;  /* 0x000000041c047210 */ /* 0x000fe20007f1e0ff */
[----:B------:R-:W-:Y:S01]  /*6ef0*/  IMAD R8, R30, c[0x0][0x340], RZ ;  /* 0x0000d0001e087a24 */ /* 0x000fe200078e02ff */
[----:B------:R-:W-:Y:S01]  /*6f00*/  SEL R14, R117, RZ, !P1 ;  /* 0x000000ff750e7207 */ /* 0x000fe20004800000 */
[----:B------:R-:W-:Y:S01]  /*6f10*/  IMAD.U32 R0, R3, 0x20, R0 ;  /* 0x0000002003007824 */ /* 0x000fe200078e0000 */
[----:B-1----:R-:W-:-:S02]  /*6f20*/  SHF.R.S32.HI R68, RZ, 0x1f, R31 ;  /* 0x0000001fff447819 */ /* 0x002fc4000001141f */
[--C-:B------:R-:W-:Y:S01]  /*6f30*/  SHF.R.S32.HI R3, RZ, 0x1f, R2.reuse ;  /* 0x0000001fff037819 */ /* 0x100fe20000011402 */
[----:B------:R-:W-:Y:S01]  /*6f40*/  IMAD.SHL.U32 R0, R0, 0x2, RZ ;  /* 0x0000000200007824 */ /* 0x000fe200078e00ff */
[----:B------:R-:W-:Y:S01]  /*6f50*/  LEA.HI.X.SX32 R5, R28, R5, 0x1, P0 ;  /* 0x000000051c057211 */ /* 0x000fe200000f0eff */
[----:B------:R-:W-:Y:S01]  /*6f60*/  IMAD R9, R68, c[0x0][0x338], RZ ;  /* 0x0000ce0044097a24 */ /* 0x000fe200078e02ff */
[----:B------:R-:W-:Y:S01]  /*6f70*/  IADD3 R15, R2, 0x20, RZ ;  /* 0x00000020020f7810 */ /* 0x000fe20007ffe0ff */
[C---:B------:R-:W-:Y:S01]  /*6f80*/  IMAD.WIDE.U32 R6, R31.reuse, c[0x0][0x338], R2 ;  /* 0x0000ce001f067a25 */ /* 0x040fe200078e0002 */
[----:B------:R1:W3:Y:S03]  /*6f90*/  LDS.128 R40, [R0+0x7080] ;  /* 0x0070800000287984 */ /* 0x0002e60000000c00 */
[----:B------:R-:W-:Y:S01]  /*6fa0*/  IMAD R9, R31, c[0x0][0x33c], R9 ;  /* 0x0000cf001f097a24 */ /* 0x000fe200078e0209 */
[----:B------:R1:W4:Y:S01]  /*6fb0*/  LDS.128 R36, [R0+0x9080] ;  /* 0x0090800000247984 */ /* 0x0003220000000c00 */
[----:B------:R-:W-:-:S02]  /*6fc0*/  IMAD R8, R14, c[0x0][0x344], R8 ;  /* 0x0000d1000e087a24 */ /* 0x000fc400078e0208 */
[----:B------:R-:W-:Y:S01]  /*6fd0*/  IMAD.IADD R7, R7, 0x1, R9 ;  /* 0x0000000107077824 */ /* 0x000fe200078e0209 */
[----:B------:R1:W1:Y:S01]  /*6fe0*/  LDS.128 R32, [R0+0xb080] ;  /* 0x00b0800000207984 */ /* 0x0002620000000c00 */
[----:B--2---:R-:W-:-:S03]  /*6ff0*/  IMAD.WIDE R4, R11, 0x80, R4 ;  /* 0x000000800b047825 */ /* 0x004fc600078e0204 */
[----:B------:R2:W1:Y:S01]  /*7000*/  LDS.128 R52, [R0+0x80] ;  /* 0x0000800000347984 */ /* 0x0004620000000c00 */
[----:B------:R-:W-:-:S03]  /*7010*/  IMAD.WIDE.U32 R12, R14, c[0x0][0x340], R6 ;  /* 0x0000d0000e0c7a25 */ /* 0x000fc600078e0006 */
[----:B------:R2:W1:Y:S01]  /*7020*/  LDS.128 R48, [R0+0x2080] ;  /* 0x0020800000307984 */ /* 0x0004620000000c00 */
[----:B------:R-:W-:-:S03]  /*7030*/  IMAD.IADD R9, R13, 0x1, R8 ;  /* 0x000000010d097824 */ /* 0x000fc600078e0208 */
        /* <DEDUP_REMOVED lines=14> */
[----:B------:R2:W4:Y:S02]  /*7120*/  @!P3 LDS.128 R20, [R0+0x6080] ;  /* 0x006080000014b984 */ /* 0x0005240000000c00 */
[----:B-12---:R-:W-:-:S04]  /*7130*/  IMAD R0, R5, c[0x0][0x330], RZ ;  /* 0x0000cc0005007a24 */ /* 0x006fc800078e02ff */
[----:B------:R-:W-:-:S04]  /*7140*/  IMAD R0, R4, c[0x0][0x334], R0 ;  /* 0x0000cd0004007a24 */ /* 0x000fc800078e0200 */
[----:B------:R-:W-:-:S05]  /*7150*/  IMAD.IADD R0, R11, 0x1, R0 ;  /* 0x000000010b007824 */ /* 0x000fca00078e0200 */
[----:B------:R-:W-:-:S05]  /*7160*/  LEA.HI.X R7, R10, c[0x0][0x31c], R0, 0x1, P0 ;  /* 0x0000c7000a077a11 */ /* 0x000fca00000f0c00 */
[----:B-----5:R1:W-:Y:S04]  /*7170*/  @!P2 STG.E.128 [R6.64+0x40], R24 ;  /* 0x000040180600a986 */ /* 0x0203e8000c101d08 */
[----:B----4-:R1:W-:Y:S04]  /*7180*/  @!P3 STG.E.128 [R6.64], R20 ;  /* 0x000000140600b986 */ /* 0x0103e8000c101d08 */
[----:B------:R1:W-:Y:S02]  /*7190*/  @!P1 STG.E.128 [R6.64+0x80], R16 ;  /* 0x0000801006009986 */ /* 0x0003e4000c101d08 */
.L_x_991:
[----:B------:R-:W-:Y:S05]  /*71a0*/  BSYNC B0 ;  /* 0x0000000000007941 */ /* 0x000fea0003800000 */
.L_x_990:
[----:B------:R-:W-:Y:S01]  /*71b0*/  IADD3 R28, R28, 0x40, RZ ;  /* 0x000000401c1c7810 */ /* 0x000fe20007ffe0ff */
[----:B------:R-:W-:Y:S03]  /*71c0*/  BSSY B0, `(.L_x_992) ;  /* 0x0000014000007945 */ /* 0x000fe60003800000 */
[----:B------:R-:W-:-:S13]  /*71d0*/  ISETP.GE.AND P3, PT, R28, R29, PT ;  /* 0x0000001d1c00720c */ /* 0x000fda0003f66270 */
[----:B------:R-:W-:Y:S05]  /*71e0*/  @P3 BRA `(.L_x_993) ;  /* 0x0000011000003947 */ /* 0x000fea0003800000 */
[----:B-12---:R-:W-:Y:S01]  /*71f0*/  IADD3 R0, P0, R4, 0x40, RZ ;  /* 0x0000004004007810 */ /* 0x006fe20007f1e0ff */
        /* <DEDUP_REMOVED lines=13> */
[----:B---3--:R1:W-:Y:S04]  /*72d0*/  @!P2 STG.E.128 [R6.64], R40 ;  /* 0x000000280600a986 */ /* 0x0083e8000c101d08 */
[----:B----4-:R1:W-:Y:S04]  /*72e0*/  @!P1 STG.E.128 [R6.64+0x40], R36 ;  /* 0x0000402406009986 */ /* 0x0103e8000c101d08 */
[----:B------:R1:W-:Y:S02]  /*72f0*/  @!P0 STG.E.128 [R6.64+0x80], R32 ;  /* 0x0000802006008986 */ /* 0x0003e4000c101d08 */
.L_x_993:
[----:B------:R-:W-:Y:S05]  /*7300*/  BSYNC B0 ;  /* 0x0000000000007941 */ /* 0x000fea0003800000 */
.L_x_992:
[----:B-12---:R-:W-:Y:S01]  /*7310*/  IMAD R0, R68, c[0x0][0x308], RZ ;  /* 0x0000c20044007a24 */ /* 0x006fe200078e02ff */
        /* <DEDUP_REMOVED lines=23> */
.L_x_995:
[----:B------:R-:W-:Y:S05]  /*7490*/  BSYNC B0 ;  /* 0x0000000000007941 */ /* 0x000fea0003800000 */
.L_x_994:
        /* <DEDUP_REMOVED lines=19> */
.L_x_988:
        /* <DEDUP_REMOVED lines=8> */
[----:B------:R-:W-:Y:S02]  /*7650*/  IMAD.MOV.U32 R7, RZ, RZ, c[0x0][0x2f0] ;  /* 0x0000bc00ff077624 */ /* 0x000fe400078e00ff */
        /* <DEDUP_REMOVED lines=10> */
.L_x_996:
[----:B------:R-:W1:Y:S01]  /*7700*/  S2R R5, SR_TID.X ;  /* 0x0000000000057919 */ /* 0x000e620000002100 */
[----:B------:R-:W-:Y:S01]  /*7710*/  SHF.R.S32.HI R6, RZ, 0x1f, R9 ;  /* 0x0000001fff067819 */ /* 0x000fe20000011409 */
[----:B-----5:R-:W-:Y:S01]  /*7720*/  IMAD.IADD R15, R7, 0x1, -R231 ;  /* 0x00000001070f7824 */ /* 0x020fe200078e0ae7 */
[----:B------:R-:W-:Y:S01]  /*7730*/  SEL R14, R9, RZ, !P1 ;  /* 0x000000ff090e7207 */ /* 0x000fe20004800000 */
[----:B------:R-:W2:Y:S01]  /*7740*/  S2R R19, SR_CTAID.Y ;  /* 0x0000000000137919 */ /* 0x000ea20000002600 */
[----:B------:R-:W-:Y:S01]  /*7750*/  SEL R18, R6, RZ, !P1 ;  /* 0x000000ff06127207 */ /* 0x000fe20004800000 */
[----:B------:R-:W-:Y:S02]  /*7760*/  BSSY B0, `(.L_x_997) ;  /* 0x0000026000007945 */ /* 0x000fe40003800000 */
[----:B------:R-:W3:Y:S01]  /*7770*/  S2R R9, SR_CTAID.X ;  /* 0x0000000000097919 */ /* 0x000ee20000002500 */
        /* <DEDUP_REMOVED lines=13> */
[----:B------:R-:W-:Y:S02]  /*7850*/  IADD3 R16, R12, 0x20, RZ ;  /* 0x000000200c107810 */ /* 0x000fe40007ffe0ff */
[----:B------:R-:W-:Y:S01]  /*7860*/  LEA.HI.X.SX32 R7, R0, R3, 0x1, P0 ;  /* 0x0000000300077211 */ /* 0x000fe200000f0eff */
[----:B------:R-:W-:Y:S01]  /*7870*/  IMAD.IADD R5, R8, 0x1, R5 ;  /* 0x0000000108057824 */ /* 0x000fe200078e0205 */
[----:B------:R-:W-:Y:S01]  /*7880*/  IADD3 R17, R12, 0x40, RZ ;  /* 0x000000400c117810 */ /* 0x000fe20007ffe0ff */
[----:B------:R-:W-:-:S02]  /*7890*/  IMAD R2, R18, c[0x0][0x310], RZ ;  /* 0x0000c40012027a24 */ /* 0x000fc400078e02ff */
[----:B------:R-:W-:-:S04]  /*78a0*/  IMAD.WIDE.U32 R10, R14, c[0x0][0x310], R4 ;  /* 0x0000c4000e0a7a25 */ /* 0x000fc800078e0004 */
[----:B------:R-:W-:Y:S02]  /*78b0*/  IMAD R2, R14, c[0x0][0x314], R2 ;  /* 0x0000c5000e027a24 */ /* 0x000fe400078e0202 */
[----:B---3--:R-:W-:-:S04]  /*78c0*/  IMAD.WIDE R6, R9, 0x80, R6 ;  /* 0x0000008009067825 */ /* 0x008fc800078e0206 */
        /* <DEDUP_REMOVED lines=15> */
.L_x_998:
[----:B------:R-:W-:Y:S05]  /*79c0*/  BSYNC B0 ;  /* 0x0000000000007941 */ /* 0x000fea0003800000 */
.L_x_997:
        /* <DEDUP_REMOVED lines=19> */
.L_x_1000:
[----:B------:R-:W-:Y:S05]  /*7b00*/  BSYNC B0 ;  /* 0x0000000000007941 */ /* 0x000fea0003800000 */
.L_x_999:
        /* <DEDUP_REMOVED lines=23> */
.L_x_1002:
[----:B------:R-:W-:Y:S05]  /*7c80*/  BSYNC B0 ;  /* 0x0000000000007941 */ /* 0x000fea0003800000 */
.L_x_1001:
        /* <DEDUP_REMOVED lines=18> */
.L_x_1003:
        /* <DEDUP_REMOVED lines=13> */
.L_x_1426:


//--------------------- .text._ZN7cutlass13device_kernelIN5flash19enable_sm80_to_sm89INS1_16FlashAttnBwdSm80INS1_25CollectiveMainloopBwdSm80ILi2ELi2EN4cute5tupleIJNS5_1CILi64EEENS7_ILi128EEENS7_ILi96EEEEEENS_6half_tEfNS_4arch4Sm80ELb0ELb1ELb0ELb1ELb1ELb0ELb0ELb0ELi2ELi2ELi4ELi2ELb0EEENS1_21CollectiveEpilogueBwdISB_SC_SE_Li256ELb1ELb0ELi2EEENS1_19SingleTileSchedulerILb1ELb0ELb0ELi128EEEEEEEEEvNT_6ParamsE --------------------------
	.section	.text._ZN7cutlass13device_kernelIN5flash19enable_sm80_to_sm89INS1_16FlashAttnBwdSm80INS1_25CollectiveMainloopBwdSm80ILi2ELi2EN4cute5tupleIJNS5_1CILi64EEENS7_ILi128EEENS7_ILi96EEEEEENS_6half_tEfNS_4arch4Sm80ELb0ELb1ELb0ELb1ELb1ELb0ELb0ELb0ELi2ELi2ELi4ELi2ELb0EEENS1_21CollectiveEpilogueBwdISB_SC_SE_Li256ELb1ELb0ELi2EEENS1_19SingleTileSchedulerILb1ELb0ELb0ELi128EEEEEEEEEvNT_6ParamsE,"ax",@progbits
	.sectioninfo	@"SHI_REGISTERS=255"
	.align	128
.text._ZN7cutlass13device_kernelIN5flash19enable_sm80_to_sm89INS1_16FlashAttnBwdSm80INS1_25CollectiveMainloopBwdSm80ILi2ELi2EN4cute5tupleIJNS5_1CILi64EEENS7_ILi128EEENS7_ILi96EEEEEENS_6half_tEfNS_4arch4Sm80ELb0ELb1ELb0ELb1ELb1ELb0ELb0ELb0ELi2ELi2ELi4ELi2ELb0EEENS1_21CollectiveEpilogueBwdISB_SC_SE_Li256ELb1ELb0ELi2EEENS1_19SingleTileSchedulerILb1ELb0ELb0ELi128EEEEEEEEEvNT_6ParamsE:
        .type           _ZN7cutlass13device_kernelIN5flash19enable_sm80_to_sm89INS1_16FlashAttnBwdSm80INS1_25CollectiveMainloopBwdSm80ILi2ELi2EN4cute5tupleIJNS5_1CILi64EEENS7_ILi128EEENS7_ILi96EEEEEENS_6half_tEfNS_4arch4Sm80ELb0ELb1ELb0ELb1ELb1ELb0ELb0ELb0ELi2ELi2ELi4ELi2ELb0EEENS1_21CollectiveEpilogueBwdISB_SC_SE_Li256ELb1ELb0ELi2EEENS1_19SingleTileSchedulerILb1ELb0ELb0ELi128EEEEEEEEEvNT_6ParamsE,@function
        .size           _ZN7cutlass13device_kernelIN5flash19enable_sm80_to_sm89INS1_16FlashAttnBwdSm80INS1_25CollectiveMainloopBwdSm80ILi2ELi2EN4cute5tupleIJNS5_1CILi64EEENS7_ILi128EEENS7_ILi96EEEEEENS_6half_tEfNS_4arch4Sm80ELb0ELb1ELb0ELb1ELb1ELb0ELb0ELb0ELi2ELi2ELi4ELi2ELb0EEENS1_21CollectiveEpilogueBwdISB_SC_SE_Li256ELb1ELb0ELi2EEENS1_19SingleTileSchedulerILb1ELb0ELb0ELi128EEEEEEEEEvNT_6ParamsE,(.L_x_1427 - _ZN7cutlass13device_kernelIN5flash19enable_sm80_to_sm89INS1_16FlashAttnBwdSm80INS1_25CollectiveMainloopBwdSm80ILi2ELi2EN4cute5tupleIJNS5_1CILi64EEENS7_ILi128EEENS7_ILi96EEEEEENS_6half_tEfNS_4arch4Sm80ELb0ELb1ELb0ELb1ELb1ELb0ELb0ELb0ELi2ELi2ELi4ELi2ELb0EEENS1_21CollectiveEpilogueBwdISB_SC_SE_Li256ELb1ELb0ELi2EEENS1_19SingleTileSchedulerILb1ELb0ELb0ELi128EEEEEEEEEvNT_6ParamsE)
        .other          _ZN7cutlass13device_kernelIN5flash19enable_sm80_to_sm89INS1_16FlashAttnBwdSm80INS1_25CollectiveMainloopBwdSm80ILi2ELi2EN4cute5tupleIJNS5_1CILi64EEENS7_ILi128EEENS7_ILi96EEEEEENS_6half_tEfNS_4arch4Sm80ELb0ELb1ELb0ELb1ELb1ELb0ELb0ELb0ELi2ELi2ELi4ELi2ELb0EEENS1_21CollectiveEpilogueBwdISB_SC_SE_Li256ELb1ELb0ELi2EEENS1_19SingleTileSchedulerILb1ELb0ELb0ELi128EEEEEEEEEvNT_6ParamsE,@"STO_CUDA_ENTRY STV_DEFAULT"
_ZN7cutlass13device_kernelIN5flash19enable_sm80_to_sm89INS1_16FlashAttnBwdSm80INS1_25CollectiveMainloopBwdSm80ILi2ELi2EN4cute5tupleIJNS5_1CILi64EEENS7_ILi128EEENS7_ILi96EEEEEENS_6half_tEfNS_4arch4Sm80ELb0ELb1ELb0ELb1ELb1ELb0ELb0ELb0ELi2ELi2ELi4ELi2ELb0EEENS1_21CollectiveEpilogueBwdISB_SC_SE_Li256ELb1ELb0ELi2EEENS1_19SingleTileSchedulerILb1ELb0ELb0ELi128EEEEEEEEEvNT_6ParamsE:
        /* <DEDUP_REMOVED lines=18> */
.L_x_1005:
        /* <DEDUP_REMOVED lines=8> */
.L_x_1007:
[----:B------:R-:W-:Y:S02]  /*01a0*/  MOV R0, c[0x0][0x3a4] ;  /* 0x0000e90000007a02 */ /* 0x000fe40000000f00 */
.L_x_1006:
[----:B------:R-:W-:-:S05]  /*01b0*/  IMAD.SHL.U32 R231, R29, 0x80, RZ ;  /* 0x000000801de77824 */ /* 0x000fca00078e00ff */
[----:B-----5:R-:W-:-:S04]  /*01c0*/  ISETP.GE.AND P0, PT, R231, R0, PT ;  /* 0x00000000e700720c */ /* 0x020fc80003f06270 */
[----:B------:R-:W-:-:S05]  /*01d0*/  SEL R0, R5, 0xffffffff, !P0 ;  /* 0xffffffff05007807 */ /* 0x000fca0004000000 */
[----:B------:R2:W-:Y:S01]  /*01e0*/  STL [R1+0x8], R0 ;  /* 0x0000080001007387 */ /* 0x0005e20000100800 */
[----:B------:R-:W-:Y:S05]  /*01f0*/  BRA `(.L_x_1008) ;  /* 0x0000012000007947 */ /* 0x000fea0003800000 */
.L_x_1004:
[----:B---34-:R-:W-:-:S04]  /*0200*/  ISETP.NE.U32.AND P0, PT, RZ, c[0x0][0x3c0], PT ;  /* 0x0000f000ff007a0c */ /* 0x018fc80003f05070 */
[----:B------:R-:W-:-:S13]  /*0210*/  ISETP.NE.AND.EX P0, PT, RZ, c[0x0][0x3c4], PT, P0 ;  /* 0x0000f100ff007a0c */ /* 0x000fda0003f05300 */
[----:B------:R-:W-:Y:S05]  /*0220*/  @!P0 BRA `(.L_x_1009) ;  /* 0x0000002000008947 */ /* 0x000fea0003800000 */
[----:B------:R1:W5:Y:S01]  /*0230*/  LDG.E R0, [R2.64] ;  /* 0x0000000802007981 */ /* 0x000362000c1e1900 */
[----:B------:R-:W-:Y:S05]  /*0240*/  BRA `(.L_x_1010) ;  /* 0x0000009000007947 */ /* 0x000fea0003800000 */
.L_x_1009:
        /* <DEDUP_REMOVED lines=8> */
.L_x_1011:
[----:B------:R-:W-:Y:S02]  /*02d0*/  MOV R0, c[0x0][0x3a4] ;  /* 0x0000e90000007a02 */ /* 0x000fe40000000f00 */
.L_x_1010:
[----:B------:R-:W-:-:S05]  /*02e0*/  IMAD.SHL.U32 R231, R29, 0x80, RZ ;  /* 0x000000801de77824 */ /* 0x000fca00078e00ff */
[----:B-----5:R-:W-:-:S04]  /*02f0*/  ISETP.GE.AND P0, PT, R231, R0, PT ;  /* 0x00000000e700720c */ /* 0x020fc80003f06270 */
[----:B------:R-:W-:-:S05]  /*0300*/  SEL R0, R5, 0xffffffff, !P0 ;  /* 0xffffffff05007807 */ /* 0x000fca0004000000 */
[----:B------:R2:W-:Y:S04]  /*0310*/  STL [R1+0x8], R0 ;  /* 0x0000080001007387 */ /* 0x0005e80000100800 */
.L_x_1008:
        /* <DEDUP_REMOVED lines=30> */
.L_x_1012:
[----:B-1----:R-:W-:-:S04]  /*0500*/  ISETP.NE.U32.AND P0, PT, RZ, c[0x0][0x2e0], PT ;  /* 0x0000b800ff007a0c */ /* 0x002fc80003f05070 */
[----:B------:R-:W-:-:S13]  /*0510*/  ISETP.NE.AND.EX P0, PT, RZ, c[0x0][0x2e4], PT, P0 ;  /* 0x0000b900ff007a0c */ /* 0x000fda0003f05300 */
[----:B------:R-:W-:Y:S05]  /*0520*/  @!P0 BRA `(.L_x_1013) ;  /* 0x0000003000008947 */ /* 0x000fea0003800000 */
[----:B------:R-:W-:-:S05]  /*0530*/  IMAD.WIDE R2, R30, R8, c[0x0][0x2e0] ;  /* 0x0000b8001e027625 */ /* 0x000fca00078e0208 */
[----:B------:R1:W5:Y:S01]  /*0540*/  LDG.E R230, [R2.64] ;  /* 0x0000000802e67981 */ /* 0x000362000c1e1900 */
[----:B------:R-:W-:Y:S05]  /*0550*/  BRA `(.L_x_1014) ;  /* 0x0000004000007947 */ /* 0x000fea0003800000 */
.L_x_1013:
[----:B------:R-:W-:Y:S05]  /*0560*/  @!P3 BRA `(.L_x_1014) ;  /* 0x000000300000b947 */ /* 0x000fea0003800000 */
[----:B------:R1:W2:Y:S04]  /*0570*/  LDG.E R0, [R2.64] ;  /* 0x0000000802007981 */ /* 0x0002a8000c1e1900 */
[----:B-1----:R-:W2:Y:S02]  /*0580*/  LDG.E R2, [R2.64+0x4] ;  /* 0x0000040802027981 */ /* 0x002ea4000c1e1900 */
[----:B--2---:R-:W-:Y:S02]  /*0590*/  IADD3 R230, -R0, R2, RZ ;  /* 0x0000000200e67210 */ /* 0x004fe40007ffe1ff */
.L_x_1014:
        /* <DEDUP_REMOVED lines=13> */
.L_x_1015:
        /* <DEDUP_REMOVED lines=452> */
.L_x_1018:
[----:B------:R-:W-:Y:S05]  /*22b0*/  BSYNC B0 ;  /* 0x0000000000007941 */ /* 0x000fea0003800000 */
.L_x_1017:
        /* <DEDUP_REMOVED lines=83> */
.L_x_1037:
        /* <DEDUP_REMOVED lines=104> */
.L_x_1021:
[----:B------:R-:W-:Y:S04]  /*2e70*/  MOV R37, 0x1 ;  /* 0x0000000100257802 */ /* 0x000fe80000000f00 */
[----:B------:R-:W-:Y:S11]  /*2e80*/  ISETP.NE.AND P0, PT, R37, c[0x0][0x2a8], PT ;  /* 0x0000aa0025007a0c */ /* 0x000ff60003f05270 */
[----:B------:R-:W-:Y:S02]  /*2e90*/  @!UPT UIADD3 URZ, URZ, URZ, URZ ;  /* 0x0000003f3f3ff290 */ /* 0x000fe4000fffe03f */
[----:B------:R-:W-:Y:S05]  /*2ea0*/  @P0 IMAD.HI.U32 R37, R36, c[0x0][0x2ac], RZ ;  /* 0x0000ab0024250a27 */ /* 0x000fea00078e00ff */
[----:B------:R-:W-:Y:S02]  /*2eb0*/  @P0 SHF.R.U32.HI R36, RZ, c[0x0][0x2b0], R37 ;  /* 0x0000ac00ff240a19 */ /* 0x000fe40000011625 */
.L_x_1022:
[----:B------:R-:W-:Y:S05]  /*2ec0*/  BSYNC B0 ;  /* 0x0000000000007941 */ /* 0x000fea0003800000 */
.L_x_1020:
[----:B------:R-:W-:Y:S02]  /*2ed0*/  IMAD R201, R36, c[0x0][0x2a8], -R231 ;  /* 0x0000aa0024c97a24 */ /* 0x000fe400078e0ae7 */
[----:B------:R-:W-:Y:S02]  /*2ee0*/  IMAD.IADD R36, R224, 0x1, R2 ;  /* 0x00000001e0247824 */ /* 0x000fe400078e0202 */
[----:B------:R-:W-:Y:S05]  /*2ef0*/  IMAD.IADD R201, R201, 0x1, -R228 ;  /* 0x00000001c9c97824 */ /* 0x000fea00078e0ae4 */
[----:B------:R-:W-:Y:S02]  /*2f00*/  IADD3 R37, R201, c[0x0][0x2a8], RZ ;  /* 0x0000aa00c9257a10 */ /* 0x000fe40007ffe0ff */
[----:B------:R-:W-:Y:S02]  /*2f10*/  IMNMX R201, R36, R201, !PT ;  /* 0x000000c924c97217 */ /* 0x000fe40007800200 */
[----:B------:R-:W-:Y:S02]  /*2f20*/  IMNMX R199, R199, R37, PT ;  /* 0x00000025c7c77217 */ /* 0x000fe40003800200 */
.L_x_1019:
        /* <DEDUP_REMOVED lines=18> */
.L_x_1025:
[----:B------:R-:W-:Y:S04]  /*3050*/  MOV R37, 0x1 ;  /* 0x0000000100257802 */ /* 0x000fe80000000f00 */
[----:B------:R-:W-:Y:S11]  /*3060*/  ISETP.NE.AND P0, PT, R37, c[0x0][0x2a8], PT ;  /* 0x0000aa0025007a0c */ /* 0x000ff60003f05270 */
[----:B------:R-:W-:Y:S02]  /*3070*/  @!UPT UIADD3 URZ, URZ, URZ, URZ ;  /* 0x0000003f3f3ff290 */ /* 0x000fe4000fffe03f */
[----:B------:R-:W-:Y:S05]  /*3080*/  @P0 IMAD.HI.U32 R37, R36, c[0x0][0x2ac], RZ ;  /* 0x0000ab0024250a27 */ /* 0x000fea00078e00ff */
[----:B------:R-:W-:Y:S02]  /*3090*/  @P0 SHF.R.U32.HI R36, RZ, c[0x0][0x2b0], R37 ;  /* 0x0000ac00ff240a19 */ /* 0x000fe40000011625 */
.L_x_1026:
[----:B------:R-:W-:Y:S05]  /*30a0*/  BSYNC B0 ;  /* 0x0000000000007941 */ /* 0x000fea0003800000 */
.L_x_1024:
[----:B------:R-:W-:Y:S04]  /*30b0*/  IMAD R36, R36, c[0x0][0x2a8], -R231 ;  /* 0x0000aa0024247a24 */ /* 0x000fe800078e0ae7 */
[----:B------:R-:W-:Y:S05]  /*30c0*/  IMAD.IADD R36, R36, 0x1, -R228 ;  /* 0x0000000124247824 */ /* 0x000fea00078e0ae4 */
[----:B------:R-:W-:Y:S02]  /*30d0*/  IADD3 R37, R36, c[0x0][0x2a8], RZ ;  /* 0x0000aa0024257a10 */ /* 0x000fe40007ffe0ff */
[----:B------:R-:W-:Y:S02]  /*30e0*/  IMNMX R200, R200, R36, !PT ;  /* 0x00000024c8c87217 */ /* 0x000fe40007800200 */
[----:B------:R-:W-:Y:S02]  /*30f0*/  IMNMX R202, R202, R37, PT ;  /* 0x00000025caca7217 */ /* 0x000fe40003800200 */
.L_x_1023:
        /* <DEDUP_REMOVED lines=18> */
.L_x_1029:
[----:B------:R-:W-:Y:S04]  /*3220*/  MOV R37, 0x1 ;  /* 0x0000000100257802 */ /* 0x000fe80000000f00 */
[----:B------:R-:W-:Y:S11]  /*3230*/  ISETP.NE.AND P0, PT, R37, c[0x0][0x2a8], PT ;  /* 0x0000aa0025007a0c */ /* 0x000ff60003f05270 */
[----:B------:R-:W-:Y:S02]  /*3240*/  @!UPT UIADD3 URZ, URZ, URZ, URZ ;  /* 0x0000003f3f3ff290 */ /* 0x000fe4000fffe03f */
[----:B------:R-:W-:Y:S05]  /*3250*/  @P0 IMAD.HI.U32 R37, R36, c[0x0][0x2ac], RZ ;  /* 0x0000ab0024250a27 */ /* 0x000fea00078e00ff */
[----:B------:R-:W-:Y:S02]  /*3260*/  @P0 SHF.R.U32.HI R36, RZ, c[0x0][0x2b0], R37 ;  /* 0x0000ac00ff240a19 */ /* 0x000fe40000011625 */
.L_x_1030:
[----:B------:R-:W-:Y:S05]  /*3270*/  BSYNC B0 ;  /* 0x0000000000007941 */ /* 0x000fea0003800000 */
.L_x_1028:
[----:B------:R-:W-:Y:S04]  /*3280*/  IMAD R36, R36, c[0x0][0x2a8], -R231 ;  /* 0x0000aa0024247a24 */ /* 0x000fe800078e0ae7 */
[----:B------:R-:W-:Y:S05]  /*3290*/  IMAD.IADD R36, R36, 0x1, -R228 ;  /* 0x0000000124247824 */ /* 0x000fea00078e0ae4 */
[----:B------:R-:W-:Y:S02]  /*32a0*/  IADD3 R37, R36, c[0x0][0x2a8], RZ ;  /* 0x0000aa0024257a10 */ /* 0x000fe40007ffe0ff */
[----:B------:R-:W-:Y:S02]  /*32b0*/  IMNMX R203, R203, R36, !PT ;  /* 0x00000024cbcb7217 */ /* 0x000fe40007800200 */
[----:B------:R-:W-:Y:S02]  /*32c0*/  IMNMX R205, R205, R37, PT ;  /* 0x00000025cdcd7217 */ /* 0x000fe40003800200 */
.L_x_1027:
        /* <DEDUP_REMOVED lines=18> */
.L_x_1033:
[----:B------:R-:W-:Y:S04]  /*33f0*/  MOV R36, 0x1 ;  /* 0x0000000100247802 */ /* 0x000fe80000000f00 */
[----:B------:R-:W-:Y:S11]  /*3400*/  ISETP.NE.AND P0, PT, R36, c[0x0][0x2a8], PT ;  /* 0x0000aa0024007a0c */ /* 0x000ff60003f05270 */
[----:B------:R-:W-:Y:S02]  /*3410*/  @!UPT UIADD3 URZ, URZ, URZ, URZ ;  /* 0x0000003f3f3ff290 */ /* 0x000fe4000fffe03f */
[----:B------:R-:W-:Y:S05]  /*3420*/  @P0 IMAD.HI.U32 R36, R2, c[0x0][0x2ac], RZ ;  /* 0x0000ab0002240a27 */ /* 0x000fea00078e00ff */
[----:B------:R-:W-:Y:S02]  /*3430*/  @P0 SHF.R.U32.HI R2, RZ, c[0x0][0x2b0], R36 ;  /* 0x0000ac00ff020a19 */ /* 0x000fe40000011624 */
.L_x_1034:
[----:B------:R-:W-:Y:S05]  /*3440*/  BSYNC B0 ;  /* 0x0000000000007941 */ /* 0x000fea0003800000 */
.L_x_1032:
[----:B------:R-:W-:Y:S04]  /*3450*/  IMAD R2, R2, c[0x0][0x2a8], -R231 ;  /* 0x0000aa0002027a24 */ /* 0x000fe800078e0ae7 */
[----:B------:R-:W-:Y:S05]  /*3460*/  IMAD.IADD R2, R2, 0x1, -R228 ;  /* 0x0000000102027824 */ /* 0x000fea00078e0ae4 */
[----:B------:R-:W-:Y:S02]  /*3470*/  IADD3 R36, R2, c[0x0][0x2a8], RZ ;  /* 0x0000aa0002247a10 */ /* 0x000fe40007ffe0ff */
[----:B------:R-:W-:Y:S02]  /*3480*/  IMNMX R204, R204, R2, !PT ;  /* 0x00000002cccc7217 */ /* 0x000fe40007800200 */
[----:B------:R-:W-:Y:S02]  /*3490*/  IMNMX R206, R206, R36, PT ;  /* 0x00000024cece7217 */ /* 0x000fe40003800200 */
.L_x_1031:
        /* <DEDUP_REMOVED lines=50> */
.L_x_1035:
        /* <DEDUP_REMOVED lines=474> */
.L_x_1036:
        /* <DEDUP_REMOVED lines=237> */
.L_x_1016:
        /* <DEDUP_REMOVED lines=152> */
.L_x_1039:
        /* <DEDUP_REMOVED lines=63> */
.L_x_1041:
[----:B------:R-:W-:Y:S05]  /*71a0*/  BSYNC B0 ;  /* 0x0000000000007941 */ /* 0x000fea0003800000 */
.L_x_1040:
        /* <DEDUP_REMOVED lines=21> */
.L_x_1043:
[----:B------:R-:W-:Y:S05]  /*7300*/  BSYNC B0 ;  /* 0x0000000000007941 */ /* 0x000fea0003800000 */
.L_x_1042:
        /* <DEDUP_REMOVED lines=24> */
.L_x_1045:
[----:B------:R-:W-:Y:S05]  /*7490*/  BSYNC B0 ;  /* 0x0000000000007941 */ /* 0x000fea0003800000 */
.L_x_1044:
        /* <DEDUP_REMOVED lines=19> */
.L_x_1038:
        /* <DEDUP_REMOVED lines=19> */
.L_x_1046:
        /* <DEDUP_REMOVED lines=44> */
.L_x_1048:
[----:B------:R-:W-:Y:S05]  /*79c0*/  BSYNC B0 ;  /* 0x0000000000007941 */ /* 0x000fea0003800000 */
.L_x_1047:
        /* <DEDUP_REMOVED lines=19> */
.L_x_1050:
[----:B------:R-:W-:Y:S05]  /*7b00*/  BSYNC B0 ;  /* 0x0000000000007941 */ /* 0x000fea0003800000 */
.L_x_1049:
        /* <DEDUP_REMOVED lines=23> */
.L_x_1052:
[----:B------:R-:W-:Y:S05]  /*7c80*/  BSYNC B0 ;  /* 0x0000000000007941 */ /* 0x000fea0003800000 */
.L_x_1051:
        /* <DEDUP_REMOVED lines=18> */
.L_x_1053:
        /* <DEDUP_REMOVED lines=13> */
.L_x_1427:


//--------------------- .text._ZN7cutlass13device_kernelIN5flash19enable_sm80_to_sm89INS1_16FlashAttnBwdSm80INS1_25CollectiveMainloopBwdSm80ILi2ELi2EN4cute5tupleIJNS5_1CILi64EEENS7_ILi128EEENS7_ILi96EEEEEENS_6half_tEfNS_4arch4Sm80ELb0ELb1ELb0ELb1ELb0ELb0ELb0ELb0ELi2ELi2ELi4ELi2ELb0EEENS1_24CollectiveEpilogueBwdGQAISB_fSE_Li256ELb1ELb0EEENS1_19SingleTileSchedulerILb1ELb0ELb0ELi128EEEEEEEEEvNT_6ParamsE --------------------------
	.section	.text._ZN7cutlass13device_kernelIN5flash19enable_sm80_to_sm89INS1_16FlashAttnBwdSm80INS1_25CollectiveMainloopBwdSm80ILi2ELi2EN4cute5tupleIJNS5_1CILi64EEENS7_ILi128EEENS7_ILi96EEEEEENS_6half_tEfNS_4arch4Sm80ELb0ELb1ELb0ELb1ELb0ELb0ELb0ELb0ELi2ELi2ELi4ELi2ELb0EEENS1_24CollectiveEpilogueBwdGQAISB_fSE_Li256ELb1ELb0EEENS1_19SingleTileSchedulerILb1ELb0ELb0ELi128EEEEEEEEEvNT_6ParamsE,"ax",@progbits
	.sectioninfo	@"SHI_REGISTERS=255"
	.align	128
.text._ZN7cutlass13device_kernelIN5flash19enable_sm80_to_sm89INS1_16FlashAttnBwdSm80INS1_25CollectiveMainloopBwdSm80ILi2ELi2EN4cute5tupleIJNS5_1CILi64EEENS7_ILi128EEENS7_ILi96EEEEEENS_6half_tEfNS_4arch4Sm80ELb0ELb1ELb0ELb1ELb0ELb0ELb0ELb0ELi2ELi2ELi4ELi2ELb0EEENS1_24CollectiveEpilogueBwdGQAISB_fSE_Li256ELb1ELb0EEENS1_19SingleTileSchedulerILb1ELb0ELb0ELi128EEEEEEEEEvNT_6ParamsE:
        .type           _ZN7cutlass13device_kernelIN5flash19enable_sm80_to_sm89INS1_16FlashAttnBwdSm80INS1_25CollectiveMainloopBwdSm80ILi2ELi2EN4cute5tupleIJNS5_1CILi64EEENS7_ILi128EEENS7_ILi96EEEEEENS_6half_tEfNS_4arch4Sm80ELb0ELb1ELb0ELb1ELb0ELb0ELb0ELb0ELi2ELi2ELi4ELi2ELb0EEENS1_24CollectiveEpilogueBwdGQAISB_fSE_Li256ELb1ELb0EEENS1_19SingleTileSchedulerILb1ELb0ELb0ELi128EEEEEEEEEvNT_6ParamsE,@function
        .size           _ZN7cutlass13device_kernelIN5flash19enable_sm80_to_sm89INS1_16FlashAttnBwdSm80INS1_25CollectiveMainloopBwdSm80ILi2ELi2EN4cute5tupleIJNS5_1CILi64EEENS7_ILi128EEENS7_ILi96EEEEEENS_6half_tEfNS_4arch4Sm80ELb0ELb1ELb0ELb1ELb0ELb0ELb0ELb0ELi2ELi2ELi4ELi2ELb0EEENS1_24CollectiveEpilogueBwdGQAISB_fSE_Li256ELb1ELb0EEENS1_19SingleTileSchedulerILb1ELb0ELb0ELi128EEEEEEEEEvNT_6ParamsE,(.L_x_1428 - _ZN7cutlass13device_kernelIN5flash19enable_sm80_to_sm89INS1_16FlashAttnBwdSm80INS1_25CollectiveMainloopBwdSm80ILi2ELi2EN4cute5tupleIJNS5_1CILi64EEENS7_ILi128EEENS7_ILi96EEEEEENS_6half_tEfNS_4arch4Sm80ELb0ELb1ELb0ELb1ELb0ELb0ELb0ELb0ELi2ELi2ELi4ELi2ELb0EEENS1_24CollectiveEpilogueBwdGQAISB_fSE_Li256ELb1ELb0EEENS1_19SingleTileSchedulerILb1ELb0ELb0ELi128EEEEEEEEEvNT_6ParamsE)
        .other          _ZN7cutlass13device_kernelIN5flash19enable_sm80_to_sm89INS1_16FlashAttnBwdSm80INS1_25CollectiveMainloopBwdSm80ILi2ELi2EN4cute5tupleIJNS5_1CILi64EEENS7_ILi128EEENS7_ILi96EEEEEENS_6half_tEfNS_4arch4Sm80ELb0ELb1ELb0ELb1ELb0ELb0ELb0ELb0ELi2ELi2ELi4ELi2ELb0EEENS1_24CollectiveEpilogueBwdGQAISB_fSE_Li256ELb1ELb0EEENS1_19SingleTileSchedulerILb1ELb0ELb0ELi128EEEEEEEEEvNT_6ParamsE,@"STO_CUDA_ENTRY STV_DEFAULT"
_ZN7cutlass13device_kernelIN5flash19enable_sm80_to_sm89INS1_16FlashAttnBwdSm80INS1_25CollectiveMainloopBwdSm80ILi2ELi2EN4cute5tupleIJNS5_1CILi64EEENS7_ILi128EEENS7_ILi96EEEEEENS_6half_tEfNS_4arch4Sm80ELb0ELb1ELb0ELb1ELb0ELb0ELb0ELb0ELi2ELi2ELi4ELi2ELb0EEENS1_24CollectiveEpilogueBwdGQAISB_fSE_Li256ELb1ELb0EEENS1_19SingleTileSchedulerILb1ELb0ELb0ELi128EEEEEEEEEvNT_6ParamsE:
        /* <DEDUP_REMOVED lines=18> */
.L_x_1055:
        /* <DEDUP_REMOVED lines=8> */
.L_x_1057:
[----:B------:R-:W-:Y:S02]  /*01a0*/  MOV R0, c[0x0][0x3ac] ;  /* 0x0000eb0000007a02 */ /* 0x000fe40000000f00 */
.L_x_1056:
[----:B------:R-:W-:-:S05]  /*01b0*/  IMAD.SHL.U32 R231, R23, 0x80, RZ ;  /* 0x0000008017e77824 */ /* 0x000fca00078e00ff */
[----:B-----5:R-:W-:-:S04]  /*01c0*/  ISETP.GE.AND P0, PT, R231, R0, PT ;  /* 0x00000000e700720c */ /* 0x020fc80003f06270 */
[----:B------:R-:W-:-:S05]  /*01d0*/  SEL R0, R5, 0xffffffff, !P0 ;  /* 0xffffffff05007807 */ /* 0x000fca0004000000 */
[----:B------:R2:W-:Y:S01]  /*01e0*/  STL [R1+0x8], R0 ;  /* 0x0000080001007387 */ /* 0x0005e20000100800 */
[----:B------:R-:W-:Y:S05]  /*01f0*/  BRA `(.L_x_1058) ;  /* 0x0000012000007947 */ /* 0x000fea0003800000 */
.L_x_1054:
[----:B---34-:R-:W-:-:S04]  /*0200*/  ISETP.NE.U32.AND P0, PT, RZ, c[0x0][0x3c8], PT ;  /* 0x0000f200ff007a0c */ /* 0x018fc80003f05070 */
[----:B------:R-:W-:-:S13]  /*0210*/  ISETP.NE.AND.EX P0, PT, RZ, c[0x0][0x3cc], PT, P0 ;  /* 0x0000f300ff007a0c */ /* 0x000fda0003f05300 */
[----:B------:R-:W-:Y:S05]  /*0220*/  @!P0 BRA `(.L_x_1059) ;  /* 0x0000002000008947 */ /* 0x000fea0003800000 */
[----:B------:R1:W5:Y:S01]  /*0230*/  LDG.E R0, [R2.64] ;  /* 0x0000000802007981 */ /* 0x000362000c1e1900 */
[----:B------:R-:W-:Y:S05]  /*0240*/  BRA `(.L_x_1060) ;  /* 0x0000009000007947 */ /* 0x000fea0003800000 */
.L_x_1059:
        /* <DEDUP_REMOVED lines=8> */
.L_x_1061:
[----:B------:R-:W-:Y:S02]  /*02d0*/  MOV R0, c[0x0][0x3ac] ;  /* 0x0000eb0000007a02 */ /* 0x000fe40000000f00 */
.L_x_1060:
[----:B------:R-:W-:-:S05]  /*02e0*/  IMAD.SHL.U32 R231, R23, 0x80, RZ ;  /* 0x0000008017e77824 */ /* 0x000fca00078e00ff */
[----:B-----5:R-:W-:-:S04]  /*02f0*/  ISETP.GE.AND P0, PT, R231, R0, PT ;  /* 0x00000000e700720c */ /* 0x020fc80003f06270 */
[----:B------:R-:W-:-:S05]  /*0300*/  SEL R0, R5, 0xffffffff, !P0 ;  /* 0xffffffff05007807 */ /* 0x000fca0004000000 */
[----:B------:R2:W-:Y:S04]  /*0310*/  STL [R1+0x8], R0 ;  /* 0x0000080001007387 */ /* 0x0005e80000100800 */
.L_x_1058:
[----:B------:R-:W3:Y:S02]  /*0320*/  LDL R30, [R1+0x8] ;  /* 0x00000800011e7983 */ /* 0x000ee40000100800 */
[----:B---3--:R-:W-:-:S13]  /*0330*/  ISETP.GE.AND P0, PT, R30, RZ, PT ;  /* 0x000000ff1e00720c */ /* 0x008fda0003f06270 */
[----:B------:R-:W-:Y:S05]  /*0340*/  @!P0 EXIT ;  /* 0x000000000000894d */ /* 0x000fea0003800000 */
[----:B------:R-:W-:Y:S01]  /*0350*/  ISETP.NE.U32.AND P1, PT, RZ, c[0x0][0x2c8], PT ;  /* 0x0000b200ff007a0c */ /* 0x000fe20003f25070 */
[CC--:B------:R-:W-:Y:S01]  /*0360*/  IMAD.WIDE R4, R30.reuse, R11.reuse, c[0x0][0x2c8] ;  /* 0x0000b2001e047625 */ /* 0x0c0fe200078e020b */
[----:B------:R-:W-:Y:S02]  /*0370*/  ISETP.NE.U32.AND P3, PT, RZ, c[0x0][0x2d0], PT ;  /* 0x0000b400ff007a0c */ /* 0x000fe40003f65070 */
[----:B------:R-:W-:Y:S02]  /*0380*/  ISETP.NE.AND.EX P1, PT, RZ, c[0x0][0x2cc], PT, P1 ;  /* 0x0000b300ff007a0c */ /* 0x000fe40003f25310 */
[----:B------:R-:W-:Y:S01]  /*0390*/  ISETP.NE.AND.EX P3, PT, RZ, c[0x0][0x2d4], PT, P3 ;  /* 0x0000b500ff007a0c */ /* 0x000fe20003f65330 */
[----:B-1----:R-:W-:-:S10]  /*03a0*/  IMAD.WIDE R2, R30, R11, c[0x0][0x2d0] ;  /* 0x0000b4001e027625 */ /* 0x002fd400078e020b */
[----:B--2---:R-:W2:Y:S01]  /*03b0*/  @P1 LDG.E R0, [R4.64] ;  /* 0x0000000804001981 */ /* 0x004ea2000c1e1900 */
[----:B------:R-:W-:-:S03]  /*03c0*/  ISETP.NE.U32.AND P0, PT, RZ, c[0x0][0x2d8], PT ;  /* 0x0000b600ff007a0c */ /* 0x000fc60003f05070 */
[----:B------:R-:W3:Y:S01]  /*03d0*/  @P1 LDG.E R9, [R4.64] ;  /* 0x0000000804091981 */ /* 0x000ee2000c1e1900 */
[----:B------:R-:W-:-:S03]  /*03e0*/  ISETP.NE.AND.EX P0, PT, RZ, c[0x0][0x2dc], PT, P0 ;  /* 0x0000b700ff007a0c */ /* 0x000fc60003f05300 */
[----:B------:R-:W4:Y:S01]  /*03f0*/  @P3 LDG.E R8, [R2.64] ;  /* 0x0000000802083981 */ /* 0x000f22000c1e1900 */
[----:B------:R-:W-:-:S09]  /*0400*/  IMAD.MOV.U32 R233, RZ, RZ, c[0x0][0x168] ;  /* 0x00005a00ffe97624 */ /* 0x000fd200078e00ff */
[----:B------:R-:W-:-:S05]  /*0410*/  @P0 IMAD.WIDE R6, R30, R11, c[0x0][0x2d8] ;  /* 0x0000b6001e060625 */ /* 0x000fca00078e020b */
[----:B------:R1:W5:Y:S01]  /*0420*/  @P0 LDG.E R233, [R6.64] ;  /* 0x0000000806e90981 */ /* 0x000362000c1e1900 */
[----:B------:R-:W-:Y:S01]  /*0430*/  CS2R R14, SRZ ;  /* 0x00000000000e7805 */ /* 0x000fe2000001ff00 */
[----:B------:R-:W-:Y:S02]  /*0440*/  IMAD.MOV.U32 R10, RZ, RZ, RZ ;  /* 0x000000ffff0a7224 */ /* 0x000fe400078e00ff */
[----:B------:R-:W-:Y:S02]  /*0450*/  IMAD.MOV.U32 R230, RZ, RZ, c[0x0][0x198] ;  /* 0x00006600ffe67624 */ /* 0x000fe400078e00ff */
[----:B--2---:R-:W-:-:S05]  /*0460*/  @P1 IMAD R0, R30, 0x40, R0 ;  /* 0x000000401e001824 */ /* 0x004fca00078e0200 */
[----:B-1----:R-:W-:-:S04]  /*0470*/  @P1 SHF.R.S32.HI R6, RZ, 0x1f, R0 ;  /* 0x0000001fff061819 */ /* 0x002fc80000011400 */
[----:B------:R-:W-:Y:S02]  /*0480*/  @P1 LEA.HI R0, R6, R0, RZ, 0x6 ;  /* 0x0000000006001211 */ /* 0x000fe400078f30ff */
[----:B------:R-:W-:Y:S01]  /*0490*/  CS2R R6, SRZ ;  /* 0x0000000000067805 */ /* 0x000fe2000001ff00 */
[--C-:B----4-:R-:W-:Y:S01]  /*04a0*/  @P3 SHF.R.S32.HI R15, RZ, 0x1f, R8.reuse ;  /* 0x0000001fff0f3819 */ /* 0x110fe20000011408 */
[--C-:B---3--:R-:W-:Y:S01]  /*04b0*/  @P1 IMAD.MOV.U32 R6, RZ, RZ, R9.reuse ;  /* 0x000000ffff061224 */ /* 0x108fe200078e0009 */
[----:B------:R-:W-:Y:S01]  /*04c0*/  @P1 SHF.R.S32.HI R7, RZ, 0x1f, R9 ;  /* 0x0000001fff071819 */ /* 0x000fe20000011409 */
[----:B------:R-:W-:Y:S01]  /*04d0*/  @P3 IMAD.MOV.U32 R14, RZ, RZ, R8 ;  /* 0x000000ffff0e3224 */ /* 0x000fe200078e0008 */
[----:B------:R-:W-:Y:S01]  /*04e0*/  @P1 LOP3.LUT R10, R0, 0xffffffc0, RZ, 0xc0, !PT ;  /* 0xffffffc0000a1812 */ /* 0x000fe200078ec0ff */
[----:B------:R-:W-:Y:S05]  /*04f0*/  @P0 BRA `(.L_x_1062) ;  /* 0x0000004000000947 */ /* 0x000fea0003800000 */
[----:B------:R-:W-:Y:S05]  /*0500*/  @!P1 BRA `(.L_x_1062) ;  /* 0x0000003000009947 */ /* 0x000fea0003800000 */
[----:B------:R1:W2:Y:S04]  /*0510*/  LDG.E R0, [R4.64] ;  /* 0x0000000804007981 */ /* 0x0002a8000c1e1900 */
[----:B-1----:R-:W2:Y:S02]  /*0520*/  LDG.E R4, [R4.64+0x4] ;  /* 0x0000040804047981 */ /* 0x002ea4000c1e1900 */
[----:B--2--5:R-:W-:-:S02]  /*0530*/  IADD3 R233, -R0, R4, RZ ;  /* 0x0000000400e97210 */ /* 0x024fc40007ffe1ff */
.L_x_1062:
[----:B------:R-:W-:-:S04]  /*0540*/  ISETP.NE.U32.AND P0, PT, RZ, c[0x0][0x2e0], PT ;  /* 0x0000b800ff007a0c */ /* 0x000fc80003f05070 */
[----:B------:R-:W-:-:S13]  /*0550*/  ISETP.NE.AND.EX P0, PT, RZ, c[0x0][0x2e4], PT, P0 ;  /* 0x0000b900ff007a0c */ /* 0x000fda0003f05300 */
[----:B------:R-:W-:Y:S05]  /*0560*/  @!P0 BRA `(.L_x_1063) ;  /* 0x0000003000008947 */ /* 0x000fea0003800000 */
[----:B------:R-:W-:-:S05]  /*0570*/  IMAD.WIDE R2, R30, R11, c[0x0][0x2e0] ;  /* 0x0000b8001e027625 */ /* 0x000fca00078e020b */
[----:B------:R1:W5:Y:S01]  /*0580*/  LDG.E R230, [R2.64] ;  /* 0x0000000802e67981 */ /* 0x000362000c1e1900 */
[----:B------:R-:W-:Y:S05]  /*0590*/  BRA `(.L_x_1064) ;  /* 0x0000004000007947 */ /* 0x000fea0003800000 */
.L_x_1063:
[----:B------:R-:W-:Y:S05]  /*05a0*/  @!P3 BRA `(.L_x_1064) ;  /* 0x000000300000b947 */ /* 0x000fea0003800000 */
[----:B------:R1:W2:Y:S04]  /*05b0*/  LDG.E R0, [R2.64] ;  /* 0x0000000802007981 */ /* 0x0002a8000c1e1900 */
[----:B-1----:R-:W2:Y:S02]  /*05c0*/  LDG.E R2, [R2.64+0x4] ;  /* 0x0000040802027981 */ /* 0x002ea4000c1e1900 */
[----:B--2---:R-:W-:Y:S02]  /*05d0*/  IADD3 R230, -R0, R2, RZ ;  /* 0x0000000200e67210 */ /* 0x004fe40007ffe1ff */
.L_x_1064:
        /* <DEDUP_REMOVED lines=13> */
.L_x_1065:
[----:B------:R-:W-:Y:S01]  /*06b0*/  IADD3 R0, R231, R233, -R230 ;  /* 0x000000e9e7007210 */ /* 0x000fe20007ffe8e6 */
[----:B------:R-:W-:Y:S01]  /*06c0*/  CS2R R158, SRZ ;  /* 0x00000000009e7805 */ /* 0x000fe2000001ff00 */
[----:B------:R-:W-:Y:S01]  /*06d0*/  PLOP3.LUT P2, PT, PT, PT, PT, 0x80, 0x0 ;  /* 0x000000000000781c */ /* 0x000fe20003f4f070 */
        /* <DEDUP_REMOVED lines=60> */
[----:B------:R-:W-:Y:S01]  /*0aa0*/  IMAD.IADD R229, R230, 0x1, -R231 ;  /* 0x00000001e6e57824 */ /* 0x000fe200078e0ae7 */
[CC--:B------:R-:W-:Y:S01]  /*0ab0*/  LEA.HI R42, R45.reuse, R48.reuse, RZ, 0x2 ;  /* 0x000000302d2a7211 */ /* 0x0c0fe200078f10ff */
[----:B------:R-:W-:Y:S01]  /*0ac0*/  UMOV UR6, 0x6 ;  /* 0x0000000600067882 */ /* 0x000fe20000000000 */
[----:B------:R-:W-:Y:S01]  /*0ad0*/  LEA.HI R27, R45, R48, RZ, 0x4 ;  /* 0x000000302d1b7211 */ /* 0x000fe200078f20ff */
[----:B------:R-:W-:Y:S01]  /*0ae0*/  ULDC.64 UR4, c[0x0][0x208] ;  /* 0x0000820000047ab9 */ /* 0x000fe20000000a00 */
[----:B------:R-:W-:Y:S01]  /*0af0*/  LOP3.LUT R0, R42, 0xfffffffc, RZ, 0xc0, !PT ;  /* 0xfffffffc2a007812 */ /* 0x000fe200078ec0ff */
[----:B------:R-:W-:Y:S01]  /*0b00*/  USHF.L.U64.HI UR5, UR4, UR6, UR5 ;  /* 0x0000000604057299 */ /* 0x000fe20008010205 */
[----:B------:R-:W-:Y:S01]  /*0b10*/  SHF.R.S32.HI R5, RZ, 0x4, R27 ;  /* 0x00000004ff057819 */ /* 0x000fe2000001141b */
[----:B------:R-:W-:Y:S01]  /*0b20*/  USHF.L.U32 UR4, UR4, 0x6, URZ ;  /* 0x0000000604047899 */ /* 0x000fe2000800063f */
[----:B------:R-:W-:Y:S01]  /*0b30*/  SHF.R.S32.HI R223, RZ, 0x2, R42 ;  /* 0x00000002ffdf7819 */ /* 0x000fe2000001142a */
[----:B------:R-:W-:Y:S01]  /*0b40*/  IMAD.IADD R34, R48, 0x1, -R0 ;  /* 0x0000000130227824 */ /* 0x000fe200078e0a00 */
[----:B------:R-:W-:Y:S01]  /*0b50*/  LEA.HI R4, R27, R5, RZ, 0x1 ;  /* 0x000000051b047211 */ /* 0x000fe200078f08ff */
[----:B------:R-:W-:Y:S01]  /*0b60*/  @P0 IMAD.HI.U32 R2, R51, c[0x0][0x24c], RZ ;  /* 0x0000930033020a27 */ /* 0x000fe200078e00ff */
[----:B------:R-:W-:-:S02]  /*0b70*/  SHF.R.S32.HI R9, RZ, 0x1f, R223 ;  /* 0x0000001fff097819 */ /* 0x000fc400000114df */
[----:B------:R-:W-:Y:S01]  /*0b80*/  IADD3 R16, P2, R223, R6, RZ ;  /* 0x00000006df107210 */ /* 0x000fe20007f5e0ff */
[----:B------:R-:W-:Y:S01]  /*0b90*/  IMAD R0, R10, 0x60, RZ ;  /* 0x000000600a007824 */ /* 0x000fe200078e02ff */
[----:B------:R-:W-:Y:S01]  /*0ba0*/  @P0 SHF.R.U32.HI R11, RZ, c[0x0][0x250], R2 ;  /* 0x00009400ff0b0a19 */ /* 0x000fe20000011602 */
[----:B------:R-:W-:Y:S01]  /*0bb0*/  IMAD.SHL.U32 R18, R34, 0x8, RZ ;  /* 0x0000000822127824 */ /* 0x000fe200078e00ff */
[----:B------:R-:W-:Y:S01]  /*0bc0*/  LOP3.LUT R4, R4, 0xfffffffe, RZ, 0xc0, !PT ;  /* 0xfffffffe04047812 */ /* 0x000fe200078ec0ff */
[----:B------:R-:W-:Y:S01]  /*0bd0*/  IMAD.X R17, R9, 0x1, R7, P2 ;  /* 0x0000000109117824 */ /* 0x000fe200010e0607 */
[----:B------:R-:W-:Y:S01]  /*0be0*/  SHF.R.S32.HI R21, RZ, 0x1f, R11 ;  /* 0x0000001fff157819 */ /* 0x000fe2000001140b */
[----:B------:R-:W-:Y:S01]  /*0bf0*/  IMAD.MOV.U32 R196, RZ, RZ, 0x10 ;  /* 0x00000010ffc47424 */ /* 0x000fe200078e00ff */
[C---:B------:R-:W-:Y:S01]  /*0c00*/  IADD3 R12, P0, R0.reuse, R48, RZ ;  /* 0x00000030000c7210 */ /* 0x040fe20007f1e0ff */
[----:B------:R-:W-:Y:S01]  /*0c10*/  IMAD.IADD R36, R5, 0x1, -R4 ;  /* 0x0000000105247824 */ /* 0x000fe200078e0a04 */
[----:B------:R-:W-:Y:S01]  /*0c20*/  SHF.R.S32.HI R19, RZ, 0x1f, R18 ;  /* 0x0000001fff137819 */ /* 0x000fe20000011412 */
[----:B------:R-:W-:Y:S01]  /*0c30*/  IMAD R2, R21, c[0x0][0x1e0], RZ ;  /* 0x0000780015027a24 */ /* 0x000fe200078e02ff */
[----:B------:R-:W-:-:S02]  /*0c40*/  LEA.HI.X.SX32 R13, R0, R3, 0x1, P0 ;  /* 0x00000003000d7211 */ /* 0x000fc400000f0eff */
[----:B------:R-:W-:Y:S01]  /*0c50*/  IADD3 R8, P0, R223, R14, RZ ;  /* 0x0000000edf087210 */ /* 0x000fe20007f1e0ff */
[C---:B------:R-:W-:Y:S01]  /*0c60*/  IMAD R0, R11.reuse, c[0x0][0x1e4], R2 ;  /* 0x000079000b007a24 */ /* 0x040fe200078e0202 */
[----:B------:R-:W-:Y:S01]  /*0c70*/  SHF.R.S32.HI R50, RZ, 0x1f, R51 ;  /* 0x0000001fff327819 */ /* 0x000fe20000011433 */
[----:B------:R-:W-:Y:S01]  /*0c80*/  IMAD.WIDE.U32 R2, R11, c[0x0][0x1e0], R18 ;  /* 0x000078000b027a25 */ /* 0x000fe200078e0012 */
[----:B------:R-:W-:Y:S02]  /*0c90*/  SHF.R.S32.HI R26, RZ, 0x1f, R30 ;  /* 0x0000001fff1a7819 */ /* 0x000fe4000001141e */
[----:B------:R-:W-:Y:S01]  /*0ca0*/  LEA.HI R49, R45, R48, RZ, 0x3 ;  /* 0x000000302d317211 */ /* 0x000fe200078f18ff */
[----:B------:R-:W-:Y:S01]  /*0cb0*/  IMAD.IADD R3, R3, 0x1, R0 ;  /* 0x0000000103037824 */ /* 0x000fe200078e0200 */
[----:B------:R-:W-:Y:S01]  /*0cc0*/  SHF.R.S32.HI R0, RZ, 0x1f, R10 ;  /* 0x0000001fff007819 */ /* 0x000fe2000001140a */
[----:B------:R-:W-:Y:S01]  /*0cd0*/  IMAD.X R9, R9, 0x1, R15, P0 ;  /* 0x0000000109097824 */ /* 0x000fe200000e060f */
[----:B------:R-:W-:Y:S01]  /*0ce0*/  IADD3 R4, P0, R22, R10, RZ ;  /* 0x0000000a16047210 */ /* 0x000fe20007f1e0ff */
[----:B------:R-:W-:Y:S01]  /*0cf0*/  IMAD R10, R50, c[0x0][0x270], RZ ;  /* 0x00009c00320a7a24 */ /* 0x000fe200078e02ff */
[----:B------:R-:W-:Y:S01]  /*0d00*/  SEL R15, R26, RZ, !P3 ;  /* 0x000000ff1a0f7207 */ /* 0x000fe20005800000 */
[----:B------:R-:W-:Y:S01]  /*0d10*/  IMAD R14, R50, c[0x0][0x288], RZ ;  /* 0x0000a200320e7a24 */ /* 0x000fe200078e02ff */
[----:B------:R-:W-:Y:S01]  /*0d20*/  LEA.HI.X.SX32 R5, R22, R0, 0x1, P0 ;  /* 0x0000000016057211 */ /* 0x000fe200000f0eff */
[----:B------:R-:W-:Y:S01]  /*0d30*/  IMAD R10, R51, c[0x0][0x274], R10 ;  /* 0x00009d00330a7a24 */ /* 0x000fe200078e020a */
[----:B------:R-:W-:Y:S01]  /*0d40*/  SEL R20, R30, RZ, !P3 ;  /* 0x000000ff1e147207 */ /* 0x000fe20005800000 */
[----:B------:R-:W-:Y:S01]  /*0d50*/  IMAD R0, R15, c[0x0][0x1e8], RZ ;  /* 0x00007a000f007a24 */ /* 0x000fe200078e02ff */
[----:B------:R-:W-:Y:S01]  /*0d60*/  LEA.HI R46, R45, R48, RZ, 0x5 ;  /* 0x000000302d2e7211 */ /* 0x000fe200078f28ff */
[----:B------:R-:W-:Y:S01]  /*0d70*/  IMAD.WIDE.U32 R6, R51, c[0x0][0x270], R4 ;  /* 0x00009c0033067a25 */ /* 0x000fe200078e0004 */
[----:B------:R-:W-:-:S02]  /*0d80*/  IADD3 R47, R18, 0x20, RZ ;  /* 0x00000020122f7810 */ /* 0x000fc40007ffe0ff */
[----:B------:R-:W-:Y:S01]  /*0d90*/  SHF.R.S32.HI R39, RZ, 0x5, R46 ;  /* 0x00000005ff277819 */ /* 0x000fe2000001142e */
[----:B------:R-:W-:Y:S01]  /*0da0*/  IMAD.SHL.U32 R22, R49, 0x8, RZ ;  /* 0x0000000831167824 */ /* 0x000fe200078e00ff */
[C---:B------:R-:W-:Y:S01]  /*0db0*/  IADD3 R238, R18.reuse, 0x40, RZ ;  /* 0x0000004012ee7810 */ /* 0x040fe20007ffe0ff */
[----:B------:R-:W-:Y:S01]  /*0dc0*/  IMAD.IADD R25, R7, 0x1, R10 ;  /* 0x0000000107197824 */ /* 0x000fe200078e020a */
[----:B------:R-:W-:Y:S01]  /*0dd0*/  ISETP.GE.AND P5, PT, R18, c[0x0][0x1cc], PT ;  /* 0x0000730012007a0c */ /* 0x000fe20003fa6270 */
[----:B------:R-:W-:Y:S01]  /*0de0*/  IMAD R14, R51, c[0x0][0x28c], R14 ;  /* 0x0000a300330e7a24 */ /* 0x000fe200078e020e */
[----:B------:R-:W-:Y:S01]  /*0df0*/  ISETP.GE.AND P6, PT, R47, c[0x0][0x1cc], PT ;  /* 0x000073002f007a0c */ /* 0x000fe20003fc6270 */
[----:B------:R-:W-:Y:S01]  /*0e00*/  IMAD.WIDE.U32 R4, R51, c[0x0][0x288], R4 ;  /* 0x0000a20033047a25 */ /* 0x000fe200078e0004 */
[----:B------:R-:W-:-:S03]  /*0e10*/  SEL R30, R30, RZ, !P1 ;  /* 0x000000ff1e1e7207 */ /* 0x000fc60004800000 */
[----:B------:R-:W-:Y:S01]  /*0e20*/  IMAD R7, R20, c[0x0][0x1ec], R0 ;  /* 0x00007b0014077a24 */ /* 0x000fe200078e0200 */
[----:B------:R-:W-:Y:S01]  /*0e30*/  LOP3.LUT R0, R22, 0xc0, RZ, 0xc0, !PT ;  /* 0x000000c016007812 */ /* 0x000fe200078ec0ff */
[----:B------:R-:W-:Y:S01]  /*0e40*/  IMAD.IADD R33, R5, 0x1, R14 ;  /* 0x0000000105217824 */ /* 0x000fe200078e020e */
[----:B------:R-:W-:Y:S01]  /*0e50*/  LEA.HI R22, R42, R223, RZ, 0x1 ;  /* 0x000000df2a167211 */ /* 0x000fe200078f08ff */
[----:B------:R-:W-:Y:S01]  /*0e60*/  IMAD.WIDE.U32 R2, R20, c[0x0][0x1e8], R2 ;  /* 0x00007a0014027a25 */ /* 0x000fe200078e0002 */
[----:B------:R-:W-:Y:S02]  /*0e70*/  SHF.R.U32.HI R5, RZ, 0x3, R0 ;  /* 0x00000003ff057819 */ /* 0x000fe40000011600 */
[----:B------:R-:W-:Y:S01]  /*0e80*/  LOP3.LUT R0, R0, 0x18, R18, 0xf8, !PT ;  /* 0x0000001800007812 */ /* 0x000fe200078ef812 */
[----:B------:R-:W-:-:S03]  /*0e90*/  IMAD.WIDE R8, R23, 0x80, R8 ;  /* 0x0000008017087825 */ /* 0x000fc600078e0208 */
[----:B------:R-:W-:Y:S01]  /*0ea0*/  LOP3.LUT R14, R0, R5, RZ, 0x3c, !PT ;  /* 0x00000005000e7212 */ /* 0x000fe200078e3cff */
[----:B------:R-:W-:Y:S02]  /*0eb0*/  IMAD.IADD R3, R3, 0x1, R7 ;  /* 0x0000000103037824 */ /* 0x000fe400078e0207 */
[----:B------:R-:W-:Y:S02]  /*0ec0*/  IMAD R0, R9, c[0x0][0x1d8], RZ ;  /* 0x0000760009007a24 */ /* 0x000fe400078e02ff */
[----:B------:R-:W-:Y:S02]  /*0ed0*/  IMAD.MOV.U32 R24, RZ, RZ, R6 ;  /* 0x000000ffff187224 */ /* 0x000fe400078e0006 */
        /* <DEDUP_REMOVED lines=9> */
[----:B------:R-:W-:Y:S02]  /*0f70*/  IMAD.MOV.U32 R23, RZ, RZ, c[0x0][0x1d8] ;  /* 0x00007600ff177624 */ /* 0x000fe400078e00ff */
[----:B------:R-:W-:Y:S01]  /*0f80*/  IMAD.IADD R29, R7, 0x1, R3 ;  /* 0x00000001071d7824 */ /* 0x000fe200078e0203 */
[----:B------:R-:W-:Y:S01]  /*0f90*/  LEA.HI.X R3, R4, c[0x0][0x1c4], R5, 0x1, P0 ;  /* 0x0000710004037a11 */ /* 0x000fe200000f0c05 */
[----:B------:R-:W-:Y:S01]  /*0fa0*/  IMAD.IADD R0, R223, 0x1, -R0 ;  /* 0x00000001df007824 */ /* 0x000fe200078e0a00 */
[----:B------:R-:W-:Y:S01]  /*0fb0*/  LEA R12, P0, R23, R2, 0x7 ;  /* 0x00000002170c7211 */ /* 0x000fe200078038ff */
[----:B------:R-:W-:Y:S02]  /*0fc0*/  IMAD.MOV.U32 R4, RZ, RZ, c[0x0][0x1dc] ;  /* 0x00007700ff047624 */ /* 0x000fe400078e00ff */
[----:B------:R-:W-:-:S02]  /*0fd0*/  IMAD R0, R39, 0x8, R0 ;  /* 0x0000000827007824 */ /* 0x000fc400078e0200 */
[----:B------:R-:W-:Y:S01]  /*0fe0*/  IMAD.MOV.U32 R28, RZ, RZ, R6 ;  /* 0x000000ffff1c7224 */ /* 0x000fe200078e0006 */
[----:B------:R-:W-:Y:S01]  /*0ff0*/  LEA.HI.X R13, R23, R3, R4, 0x7, P0 ;  /* 0x00000003170d7211 */ /* 0x000fe200000f3c04 */
[----:B------:R-:W-:Y:S01]  /*1000*/  IMAD R4, R21, c[0x0][0x1b0], RZ ;  /* 0x00006c0015047a24 */ /* 0x000fe200078e02ff */
[----:B------:R-:W-:Y:S01]  /*1010*/  ISETP.GE.AND P0, PT, R238, c[0x0][0x1cc], PT ;  /* 0x00007300ee007a0c */ /* 0x000fe20003f06270 */
[----:B------:R-:W-:Y:S01]  /*1020*/  IMAD.U32 R14, R0, 0x20, R14 ;  /* 0x00000020000e7824 */ /* 0x000fe200078e000e */
[----:B------:R-:W-:Y:S01]  /*1030*/  SEL R21, R26, RZ, !P1 ;  /* 0x000000ff1a157207 */ /* 0x000fe20004800000 */
[----:B------:R-:W-:Y:S02]  /*1040*/  IMAD.IADD R0, R229, 0x1, -R223 ;  /* 0x00000001e5007824 */ /* 0x000fe400078e0adf */
[C---:B------:R-:W-:Y:S02]  /*1050*/  IMAD R6, R11.reuse, c[0x0][0x1b4], R4 ;  /* 0x00006d000b067a24 */ /* 0x040fe400078e0204 */
[----:B------:R-:W-:Y:S01]  /*1060*/  IMAD.WIDE.U32 R4, R11, c[0x0][0x1b0], R18 ;  /* 0x00006c000b047a25 */ /* 0x000fe200078e0012 */
[----:B------:R-:W-:-:S02]  /*1070*/  ISETP.LT.OR P4, PT, R0, 0x1, P5 ;  /* 0x000000010000780c */ /* 0x000fc40002f81670 */
[C---:B------:R-:W-:Y:S01]  /*1080*/  ISETP.LT.OR P3, PT, R0.reuse, 0x1, P6 ;  /* 0x000000010000780c */ /* 0x040fe20003761670 */
[----:B------:R-:W-:Y:S01]  /*1090*/  IMAD R7, R17, c[0x0][0x208], RZ ;  /* 0x0000820011077a24 */ /* 0x000fe200078e02ff */
[C---:B------:R-:W-:Y:S01]  /*10a0*/  ISETP.LT.OR P2, PT, R0.reuse, 0x1, P0 ;  /* 0x000000010000780c */ /* 0x040fe20000741670 */
[----:B------:R-:W-:Y:S01]  /*10b0*/  IMAD R15, R15, c[0x0][0x1b8], RZ ;  /* 0x00006e000f0f7a24 */ /* 0x000fe200078e02ff */
[C---:B------:R-:W-:Y:S01]  /*10c0*/  ISETP.LT.OR P6, PT, R0.reuse, 0x41, P6 ;  /* 0x000000410000780c */ /* 0x040fe200037c1670 */
[----:B------:R-:W-:Y:S01]  /*10d0*/  IMAD.IADD R5, R5, 0x1, R6 ;  /* 0x0000000105057824 */ /* 0x000fe200078e0206 */
[----:B------:R-:W-:Y:S01]  /*10e0*/  ISETP.LT.OR P0, PT, R0, 0x41, P0 ;  /* 0x000000410000780c */ /* 0x000fe20000701670 */
[----:B------:R-:W-:Y:S02]  /*10f0*/  IMAD R38, R16, c[0x0][0x20c], R7 ;  /* 0x0000830010267a24 */ /* 0x000fe400078e0207 */
        /* <DEDUP_REMOVED lines=20> */
[----:B------:R-:W-:-:S02]  /*1240*/  ISETP.LT.OR P1, PT, R0, 0x1, P5 ;  /* 0x000000010000780c */ /* 0x000fc40002f21670 */
[----:B------:R-:W-:Y:S01]  /*1250*/  ISETP.LT.OR P5, PT, R0, 0x41, P5 ;  /* 0x000000410000780c */ /* 0x000fe20002fa1670 */
[----:B------:R-:W-:Y:S01]  /*1260*/  IMAD.IADD R5, R11, 0x1, R17 ;  /* 0x000000010b057824 */ /* 0x000fe200078e0211 */
[C---:B------:R-:W-:Y:S01]  /*1270*/  IADD3 R251, R14.reuse, 0xc080, RZ ;  /* 0x0000c0800efb7810 */ /* 0x040fe20007ffe0ff */
        /* <DEDUP_REMOVED lines=10> */
[----:B------:R2:W-:Y:S02]  /*1320*/  LDGSTS.E.BYPASS.LTC128B.128 [R14+0xb080], [R12.64+0x80], !P0 ;  /* 0x0b0800800c0e7fae */ /* 0x0005e4000c101d48 */
        /* <DEDUP_REMOVED lines=242> */
.L_x_1068:
[----:B------:R-:W-:Y:S05]  /*2250*/  BSYNC B0 ;  /* 0x0000000000007941 */ /* 0x000fea0003800000 */
.L_x_1067:
        /* <DEDUP_REMOVED lines=83> */
.L_x_1087:
        /* <DEDUP_REMOVED lines=104> */
.L_x_1071:
[----:B------:R-:W-:Y:S04]  /*2e10*/  MOV R37, 0x1 ;  /* 0x0000000100257802 */ /* 0x000fe80000000f00 */
[----:B------:R-:W-:Y:S11]  /*2e20*/  ISETP.NE.AND P0, PT, R37, c[0x0][0x2a8], PT ;  /* 0x0000aa0025007a0c */ /* 0x000ff60003f05270 */
[----:B------:R-:W-:Y:S02]  /*2e30*/  @!UPT UIADD3 URZ, URZ, URZ, URZ ;  /* 0x0000003f3f3ff290 */ /* 0x000fe4000fffe03f */
[----:B------:R-:W-:Y:S05]  /*2e40*/  @P0 IMAD.HI.U32 R37, R36, c[0x0][0x2ac], RZ ;  /* 0x0000ab0024250a27 */ /* 0x000fea00078e00ff */
[----:B------:R-:W-:Y:S02]  /*2e50*/  @P0 SHF.R.U32.HI R36, RZ, c[0x0][0x2b0], R37 ;  /* 0x0000ac00ff240a19 */ /* 0x000fe40000011625 */
.L_x_1072:
[----:B------:R-:W-:Y:S05]  /*2e60*/  BSYNC B0 ;  /* 0x0000000000007941 */ /* 0x000fea0003800000 */
.L_x_1070:
[----:B------:R-:W-:Y:S02]  /*2e70*/  IMAD R201, R36, c[0x0][0x2a8], -R231 ;  /* 0x0000aa0024c97a24 */ /* 0x000fe400078e0ae7 */
[----:B------:R-:W-:Y:S02]  /*2e80*/  IMAD.IADD R36, R224, 0x1, R2 ;  /* 0x00000001e0247824 */ /* 0x000fe400078e0202 */
[----:B------:R-:W-:Y:S05]  /*2e90*/  IMAD.IADD R201, R201, 0x1, -R228 ;  /* 0x00000001c9c97824 */ /* 0x000fea00078e0ae4 */
[----:B------:R-:W-:Y:S02]  /*2ea0*/  IADD3 R37, R201, c[0x0][0x2a8], RZ ;  /* 0x0000aa00c9257a10 */ /* 0x000fe40007ffe0ff */
[----:B------:R-:W-:Y:S02]  /*2eb0*/  IMNMX R201, R36, R201, !PT ;  /* 0x000000c924c97217 */ /* 0x000fe40007800200 */
[----:B------:R-:W-:Y:S02]  /*2ec0*/  IMNMX R199, R199, R37, PT ;  /* 0x00000025c7c77217 */ /* 0x000fe40003800200 */
.L_x_1069:
        /* <DEDUP_REMOVED lines=18> */
.L_x_1075:
[----:B------:R-:W-:Y:S04]  /*2ff0*/  MOV R37, 0x1 ;  /* 0x0000000100257802 */ /* 0x000fe80000000f00 */
[----:B------:R-:W-:Y:S11]  /*3000*/  ISETP.NE.AND P0, PT, R37, c[0x0][0x2a8], PT ;  /* 0x0000aa0025007a0c */ /* 0x000ff60003f05270 */
[----:B------:R-:W-:Y:S02]  /*3010*/  @!UPT UIADD3 URZ, URZ, URZ, URZ ;  /* 0x0000003f3f3ff290 */ /* 0x000fe4000fffe03f */
[----:B------:R-:W-:Y:S05]  /*3020*/  @P0 IMAD.HI.U32 R37, R36, c[0x0][0x2ac], RZ ;  /* 0x0000ab0024250a27 */ /* 0x000fea00078e00ff */
[----:B------:R-:W-:Y:S02]  /*3030*/  @P0 SHF.R.U32.HI R36, RZ, c[0x0][0x2b0], R37 ;  /* 0x0000ac00ff240a19 */ /* 0x000fe40000011625 */
.L_x_1076:
[----:B------:R-:W-:Y:S05]  /*3040*/  BSYNC B0 ;  /* 0x0000000000007941 */ /* 0x000fea0003800000 */
.L_x_1074:
[----:B------:R-:W-:Y:S04]  /*3050*/  IMAD R36, R36, c[0x0][0x2a8], -R231 ;  /* 0x0000aa0024247a24 */ /* 0x000fe800078e0ae7 */
[----:B------:R-:W-:Y:S05]  /*3060*/  IMAD.IADD R36, R36, 0x1, -R228 ;  /* 0x0000000124247824 */ /* 0x000fea00078e0ae4 */
[----:B------:R-:W-:Y:S02]  /*3070*/  IADD3 R37, R36, c[0x0][0x2a8], RZ ;  /* 0x0000aa0024257a10 */ /* 0x000fe40007ffe0ff */
[----:B------:R-:W-:Y:S02]  /*3080*/  IMNMX R200, R200, R36, !PT ;  /* 0x00000024c8c87217 */ /* 0x000fe40007800200 */
[----:B------:R-:W-:Y:S02]  /*3090*/  IMNMX R202, R202, R37, PT ;  /* 0x00000025caca7217 */ /* 0x000fe40003800200 */
.L_x_1073:
        /* <DEDUP_REMOVED lines=18> */
.L_x_1079:
[----:B------:R-:W-:Y:S04]  /*31c0*/  MOV R37, 0x1 ;  /* 0x0000000100257802 */ /* 0x000fe80000000f00 */
[----:B------:R-:W-:Y:S11]  /*31d0*/  ISETP.NE.AND P0, PT, R37, c[0x0][0x2a8], PT ;  /* 0x0000aa0025007a0c */ /* 0x000ff60003f05270 */
[----:B------:R-:W-:Y:S02]  /*31e0*/  @!UPT UIADD3 URZ, URZ, URZ, URZ ;  /* 0x0000003f3f3ff290 */ /* 0x000fe4000fffe03f */
[----:B------:R-:W-:Y:S05]  /*31f0*/  @P0 IMAD.HI.U32 R37, R36, c[0x0][0x2ac], RZ ;  /* 0x0000ab0024250a27 */ /* 0x000fea00078e00ff */
[----:B------:R-:W-:Y:S02]  /*3200*/  @P0 SHF.R.U32.HI R36, RZ, c[0x0][0x2b0], R37 ;  /* 0x0000ac00ff240a19 */ /* 0x000fe40000011625 */
.L_x_1080:
[----:B------:R-:W-:Y:S05]  /*3210*/  BSYNC B0 ;  /* 0x0000000000007941 */ /* 0x000fea0003800000 */
.L_x_1078:
[----:B------:R-:W-:Y:S04]  /*3220*/  IMAD R36, R36, c[0x0][0x2a8], -R231 ;  /* 0x0000aa0024247a24 */ /* 0x000fe800078e0ae7 */
[----:B------:R-:W-:Y:S05]  /*3230*/  IMAD.IADD R36, R36, 0x1, -R228 ;  /* 0x0000000124247824 */ /* 0x000fea00078e0ae4 */
[----:B------:R-:W-:Y:S02]  /*3240*/  IADD3 R37, R36, c[0x0][0x2a8], RZ ;  /* 0x0000aa0024257a10 */ /* 0x000fe40007ffe0ff */
[----:B------:R-:W-:Y:S02]  /*3250*/  IMNMX R203, R203, R36, !PT ;  /* 0x00000024cbcb7217 */ /* 0x000fe40007800200 */
[----:B------:R-:W-:Y:S02]  /*3260*/  IMNMX R205, R205, R37, PT ;  /* 0x00000025cdcd7217 */ /* 0x000fe40003800200 */
.L_x_1077:
        /* <DEDUP_REMOVED lines=18> */
.L_x_1083:
[----:B------:R-:W-:Y:S04]  /*3390*/  MOV R36, 0x1 ;  /* 0x0000000100247802 */ /* 0x000fe80000000f00 */
[----:B------:R-:W-:Y:S11]  /*33a0*/  ISETP.NE.AND P0, PT, R36, c[0x0][0x2a8], PT ;  /* 0x0000aa0024007a0c */ /* 0x000ff60003f05270 */
[----:B------:R-:W-:Y:S02]  /*33b0*/  @!UPT UIADD3 URZ, URZ, URZ, URZ ;  /* 0x0000003f3f3ff290 */ /* 0x000fe4000fffe03f */
[----:B------:R-:W-:Y:S05]  /*33c0*/  @P0 IMAD.HI.U32 R36, R2, c[0x0][0x2ac], RZ ;  /* 0x0000ab0002240a27 */ /* 0x000fea00078e00ff */
[----:B------:R-:W-:Y:S02]  /*33d0*/  @P0 SHF.R.U32.HI R2, RZ, c[0x0][0x2b0], R36 ;  /* 0x0000ac00ff020a19 */ /* 0x000fe40000011624 */
.L_x_1084:
[----:B------:R-:W-:Y:S05]  /*33e0*/  BSYNC B0 ;  /* 0x0000000000007941 */ /* 0x000fea0003800000 */
.L_x_1082:
[----:B------:R-:W-:Y:S04]  /*33f0*/  IMAD R2, R2, c[0x0][0x2a8], -R231 ;  /* 0x0000aa0002027a24 */ /* 0x000fe800078e0ae7 */
[----:B------:R-:W-:Y:S05]  /*3400*/  IMAD.IADD R2, R2, 0x1, -R228 ;  /* 0x0000000102027824 */ /* 0x000fea00078e0ae4 */
[----:B------:R-:W-:Y:S02]  /*3410*/  IADD3 R36, R2, c[0x0][0x2a8], RZ ;  /* 0x0000aa0002247a10 */ /* 0x000fe40007ffe0ff */
[----:B------:R-:W-:Y:S02]  /*3420*/  IMNMX R204, R204, R2, !PT ;  /* 0x00000002cccc7217 */ /* 0x000fe40007800200 */
[----:B------:R-:W-:Y:S02]  /*3430*/  IMNMX R206, R206, R36, PT ;  /* 0x00000024cece7217 */ /* 0x000fe40003800200 */
.L_x_1081:
        /* <DEDUP_REMOVED lines=50> */
.L_x_1085:
        /* <DEDUP_REMOVED lines=474> */
.L_x_1086:
        /* <DEDUP_REMOVED lines=237> */
.L_x_1066:
[----:B------:R-:W-:Y:S05]  /*63d0*/  @P2 EXIT ;  /* 0x000000000000294d */ /* 0x000fea0003800000 */
[----:B------:R-:W2:Y:S01]  /*63e0*/  LDL.LU R9, [R1+0x8] ;  /* 0x0000080001097983 */ /* 0x000ea20000300800 */
[----:B------:R-:W-:-:S04]  /*63f0*/  ISETP.NE.U32.AND P2, PT, RZ, c[0x0][0x360], PT ;  /* 0x0000d800ff007a0c */ /* 0x000fc80003f45070 */
[----:B------:R-:W-:-:S13]  /*6400*/  ISETP.NE.AND.EX P2, PT, RZ, c[0x0][0x364], PT, P2 ;  /* 0x0000d900ff007a0c */ /* 0x000fda0003f45320 */
[----:B------:R-:W-:-:S04]  /*6410*/  @P2 IMAD.MOV.U32 R2, RZ, RZ, 0x4 ;  /* 0x00000004ff022424 */ /* 0x000fc800078e00ff */
[----:B--2---:R-:W-:-:S05]  /*6420*/  @P2 IMAD.WIDE R2, R9, R2, c[0x0][0x360] ;  /* 0x0000d80009022625 */ /* 0x004fca00078e0202 */
[----:B------:R1:W2:Y:S01]  /*6430*/  @P2 LDG.E R0, [R2.64] ;  /* 0x0000000802002981 */ /* 0x0002a2000c1e1900 */
[----:B------:R-:W-:-:S03]  /*6440*/  MOV R4, 0x1 ;  /* 0x0000000100047802 */ /* 0x000fc60000000f00 */
[----:B------:R-:W3:Y:S04]  /*6450*/  S2R R5, SR_CTAID.X ;  /* 0x0000000000057919 */ /* 0x000ee80000002500 */
[----:B------:R-:W-:Y:S01]  /*6460*/  BAR.SYNC.DEFER_BLOCKING 0x1, 0x100 ;  /* 0x0044000000007b1d */ /* 0x000fe20000010000 */
[----:B------:R-:W-:-:S05]  /*6470*/  ISETP.NE.AND P0, PT, R4, c[0x0][0x338], PT ;  /* 0x0000ce0004007a0c */ /* 0x000fca0003f05270 */
[----:B------:R-:W4:Y:S04]  /*6480*/  S2R R7, SR_TID.X ;  /* 0x0000000000077919 */ /* 0x000f280000002100 */
[----:B-1----:R-:W1:Y:S01]  /*6490*/  S2R R3, SR_CTAID.Y ;  /* 0x0000000000037919 */ /* 0x002e620000002600 */
[----:B---3--:R-:W-:-:S05]  /*64a0*/  IMAD R5, R5, 0x3000, RZ ;  /* 0x0000300005057824 */ /* 0x008fca00078e02ff */
[----:B------:R-:W-:Y:S01]  /*64b0*/  SHF.R.S32.HI R6, RZ, 0x1f, R5 ;  /* 0x0000001fff067819 */ /* 0x000fe20000011405 */
        /* <DEDUP_REMOVED lines=11> */
[--C-:B----4-:R-:W-:Y:S01]  /*6570*/  IADD3 R2, P1, P0, R2, R5, R7.reuse ;  /* 0x0000000502027210 */ /* 0x110fe2000783e007 */
[C---:B------:R-:W-:Y:S01]  /*6580*/  IMAD R5, R4.reuse, c[0x0][0x328], RZ ;  /* 0x0000ca0004057a24 */ /* 0x040fe200078e02ff */
[----:B------:R-:W-:Y:S01]  /*6590*/  SHF.R.S32.HI R7, RZ, 0x1f, R7 ;  /* 0x0000001fff077819 */ /* 0x000fe20000011407 */
[----:B------:R-:W-:-:S03]  /*65a0*/  IMAD R4, R4, c[0x0][0x300], RZ ;  /* 0x0000c00004047a24 */ /* 0x000fc600078e02ff */
[----:B------:R-:W-:Y:S01]  /*65b0*/  IADD3.X R3, R3, R6, R7, P1, P0 ;  /* 0x0000000603037210 */ /* 0x000fe20000fe0407 */
        /* <DEDUP_REMOVED lines=118> */
.L_x_1088:
        /* <DEDUP_REMOVED lines=14> */
.L_x_1428:


//--------------------- .text._ZN7cutlass13device_kernelIN5flash19enable_sm80_to_sm89INS1_16FlashAttnBwdSm80INS1_25CollectiveMainloopBwdSm80ILi2ELi2EN4cute5tupleIJNS5_1CILi64EEENS7_ILi128EEENS7_ILi96EEEEEENS_6half_tEfNS_4arch4Sm80ELb0ELb1ELb0ELb1ELb1ELb0ELb0ELb0ELi2ELi2ELi4ELi2ELb0EEENS1_24CollectiveEpilogueBwdGQAISB_fSE_Li256ELb1ELb1EEENS1_19SingleTileSchedulerILb1ELb0ELb0ELi128EEEEEEEEEvNT_6ParamsE --------------------------
	.section	.text._ZN7cutlass13device_kernelIN5flash19enable_sm80_to_sm89INS1_16FlashAttnBwdSm80INS1_25CollectiveMainloopBwdSm80ILi2ELi2EN4cute5tupleIJNS5_1CILi64EEENS7_ILi128EEENS7_ILi96EEEEEENS_6half_tEfNS_4arch4Sm80ELb0ELb1ELb0ELb1ELb1ELb0ELb0ELb0ELi2ELi2ELi4ELi2ELb0EEENS1_24CollectiveEpilogueBwdGQAISB_fSE_Li256ELb1ELb1EEENS1_19SingleTileSchedulerILb1ELb0ELb0ELi128EEEEEEEEEvNT_6ParamsE,"ax",@progbits
	.sectioninfo	@"SHI_REGISTERS=255"
	.align	128
.text._ZN7cutlass13device_kernelIN5flash19enable_sm80_to_sm89INS1_16FlashAttnBwdSm80INS1_25CollectiveMainloopBwdSm80ILi2ELi2EN4cute5tupleIJNS5_1CILi64EEENS7_ILi128EEENS7_ILi96EEEEEENS_6half_tEfNS_4arch4Sm80ELb0ELb1ELb0ELb1ELb1ELb0ELb0ELb0ELi2ELi2ELi4ELi2ELb0EEENS1_24CollectiveEpilogueBwdGQAISB_fSE_Li256ELb1ELb1EEENS1_19SingleTileSchedulerILb1ELb0ELb0ELi128EEEEEEEEEvNT_6ParamsE:
        .type           _ZN7cutlass13device_kernelIN5flash19enable_sm80_to_sm89INS1_16FlashAttnBwdSm80INS1_25CollectiveMainloopBwdSm80ILi2ELi2EN4cute5tupleIJNS5_1CILi64EEENS7_ILi128EEENS7_ILi96EEEEEENS_6half_tEfNS_4arch4Sm80ELb0ELb1ELb0ELb1ELb1ELb0ELb0ELb0ELi2ELi2ELi4ELi2ELb0EEENS1_24CollectiveEpilogueBwdGQAISB_fSE_Li256ELb1ELb1EEENS1_19SingleTileSchedulerILb1ELb0ELb0ELi128EEEEEEEEEvNT_6ParamsE,@function
        .size           _ZN7cutlass13device_kernelIN5flash19enable_sm80_to_sm89INS1_16FlashAttnBwdSm80INS1_25CollectiveMainloopBwdSm80ILi2ELi2EN4cute5tupleIJNS5_1CILi64EEENS7_ILi128EEENS7_ILi96EEEEEENS_6half_tEfNS_4arch4Sm80ELb0ELb1ELb0ELb1ELb1ELb0ELb0ELb0ELi2ELi2ELi4ELi2ELb0EEENS1_24CollectiveEpilogueBwdGQAISB_fSE_Li256ELb1ELb1EEENS1_19SingleTileSchedulerILb1ELb0ELb0ELi128EEEEEEEEEvNT_6ParamsE,(.L_x_1429 - _ZN7cutlass13device_kernelIN5flash19enable_sm80_to_sm89INS1_16FlashAttnBwdSm80INS1_25CollectiveMainloopBwdSm80ILi2ELi2EN4cute5tupleIJNS5_1CILi64EEENS7_ILi128EEENS7_ILi96EEEEEENS_6half_tEfNS_4arch4Sm80ELb0ELb1ELb0ELb1ELb1ELb0ELb0ELb0ELi2ELi2ELi4ELi2ELb0EEENS1_24CollectiveEpilogueBwdGQAISB_fSE_Li256ELb1ELb1EEENS1_19SingleTileSchedulerILb1ELb0ELb0ELi128EEEEEEEEEvNT_6ParamsE)
        .other          _ZN7cutlass13device_kernelIN5flash19enable_sm80_to_sm89INS1_16FlashAttnBwdSm80INS1_25CollectiveMainloopBwdSm80ILi2ELi2EN4cute5tupleIJNS5_1CILi64EEENS7_ILi128EEENS7_ILi96EEEEEENS_6half_tEfNS_4arch4Sm80ELb0ELb1ELb0ELb1ELb1ELb0ELb0ELb0ELi2ELi2ELi4ELi2ELb0EEENS1_24CollectiveEpilogueBwdGQAISB_fSE_Li256ELb1ELb1EEENS1_19SingleTileSchedulerILb1ELb0ELb0ELi128EEEEEEEEEvNT_6ParamsE,@"STO_CUDA_ENTRY STV_DEFAULT"
_ZN7cutlass13device_kernelIN5flash19enable_sm80_to_sm89INS1_16FlashAttnBwdSm80INS1_25CollectiveMainloopBwdSm80ILi2ELi2EN4cute5tupleIJNS5_1CILi64EEENS7_ILi128EEENS7_ILi96EEEEEENS_6half_tEfNS_4arch4Sm80ELb0ELb1ELb0ELb1ELb1ELb0ELb0ELb0ELi2ELi2ELi4ELi2ELb0EEENS1_24CollectiveEpilogueBwdGQAISB_fSE_Li256ELb1ELb1EEENS1_19SingleTileSchedulerILb1ELb0ELb0ELi128EEEEEEEEEvNT_6ParamsE:
        /* <DEDUP_REMOVED lines=18> */
.L_x_1090:
        /* <DEDUP_REMOVED lines=8> */
.L_x_1092:
[----:B------:R-:W-:Y:S02]  /*01a0*/  MOV R0, c[0x0][0x3ac] ;  /* 0x0000eb0000007a02 */ /* 0x000fe40000000f00 */
.L_x_1091:
[----:B------:R-:W-:-:S05]  /*01b0*/  IMAD.SHL.U32 R231, R23, 0x80, RZ ;  /* 0x0000008017e77824 */ /* 0x000fca00078e00ff */
[----:B-----5:R-:W-:-:S04]  /*01c0*/  ISETP.GE.AND P0, PT, R231, R0, PT ;  /* 0x00000000e700720c */ /* 0x020fc80003f06270 */
[----:B------:R-:W-:-:S05]  /*01d0*/  SEL R0, R5, 0xffffffff, !P0 ;  /* 0xffffffff05007807 */ /* 0x000fca0004000000 */
[----:B------:R2:W-:Y:S01]  /*01e0*/  STL [R1+0x8], R0 ;  /* 0x0000080001007387 */ /* 0x0005e20000100800 */
[----:B------:R-:W-:Y:S05]  /*01f0*/  BRA `(.L_x_1093) ;  /* 0x0000012000007947 */ /* 0x000fea0003800000 */
.L_x_1089:
[----:B---34-:R-:W-:-:S04]  /*0200*/  ISETP.NE.U32.AND P0, PT, RZ, c[0x0][0x3c8], PT ;  /* 0x0000f200ff007a0c */ /* 0x018fc80003f05070 */
[----:B------:R-:W-:-:S13]  /*0210*/  ISETP.NE.AND.EX P0, PT, RZ, c[0x0][0x3cc], PT, P0 ;  /* 0x0000f300ff007a0c */ /* 0x000fda0003f05300 */
[----:B------:R-:W-:Y:S05]  /*0220*/  @!P0 BRA `(.L_x_1094) ;  /* 0x0000002000008947 */ /* 0x000fea0003800000 */
[----:B------:R1:W5:Y:S01]  /*0230*/  LDG.E R0, [R2.64] ;  /* 0x0000000802007981 */ /* 0x000362000c1e1900 */
[----:B------:R-:W-:Y:S05]  /*0240*/  BRA `(.L_x_1095) ;  /* 0x0000009000007947 */ /* 0x000fea0003800000 */
.L_x_1094:
        /* <DEDUP_REMOVED lines=8> */
.L_x_1096:
[----:B------:R-:W-:Y:S02]  /*02d0*/  MOV R0, c[0x0][0x3ac] ;  /* 0x0000eb0000007a02 */ /* 0x000fe40000000f00 */
.L_x_1095:
[----:B------:R-:W-:-:S05]  /*02e0*/  IMAD.SHL.U32 R231, R23, 0x80, RZ ;  /* 0x0000008017e77824 */ /* 0x000fca00078e00ff */
[----:B-----5:R-:W-:-:S04]  /*02f0*/  ISETP.GE.AND P0, PT, R231, R0, PT ;  /* 0x00000000e700720c */ /* 0x020fc80003f06270 */
[----:B------:R-:W-:-:S05]  /*0300*/  SEL R0, R5, 0xffffffff, !P0 ;  /* 0xffffffff05007807 */ /* 0x000fca0004000000 */
[----:B------:R2:W-:Y:S04]  /*0310*/  STL [R1+0x8], R0 ;  /* 0x0000080001007387 */ /* 0x0005e80000100800 */
.L_x_1093:
        /* <DEDUP_REMOVED lines=34> */
.L_x_1097:
[----:B------:R-:W-:-:S04]  /*0540*/  ISETP.NE.U32.AND P0, PT, RZ, c[0x0][0x2e0], PT ;  /* 0x0000b800ff007a0c */ /* 0x000fc80003f05070 */
[----:B------:R-:W-:-:S13]  /*0550*/  ISETP.NE.AND.EX P0, PT, RZ, c[0x0][0x2e4], PT, P0 ;  /* 0x0000b900ff007a0c */ /* 0x000fda0003f05300 */
[----:B------:R-:W-:Y:S05]  /*0560*/  @!P0 BRA `(.L_x_1098) ;  /* 0x0000003000008947 */ /* 0x000fea0003800000 */
[----:B------:R-:W-:-:S05]  /*0570*/  IMAD.WIDE R2, R30, R11, c[0x0][0x2e0] ;  /* 0x0000b8001e027625 */ /* 0x000fca00078e020b */
[----:B------:R1:W5:Y:S01]  /*0580*/  LDG.E R230, [R2.64] ;  /* 0x0000000802e67981 */ /* 0x000362000c1e1900 */
[----:B------:R-:W-:Y:S05]  /*0590*/  BRA `(.L_x_1099) ;  /* 0x0000004000007947 */ /* 0x000fea0003800000 */
.L_x_1098:
[----:B------:R-:W-:Y:S05]  /*05a0*/  @!P3 BRA `(.L_x_1099) ;  /* 0x000000300000b947 */ /* 0x000fea0003800000 */
[----:B------:R1:W2:Y:S04]  /*05b0*/  LDG.E R0, [R2.64] ;  /* 0x0000000802007981 */ /* 0x0002a8000c1e1900 */
[----:B-1----:R-:W2:Y:S02]  /*05c0*/  LDG.E R2, [R2.64+0x4] ;  /* 0x0000040802027981 */ /* 0x002ea4000c1e1900 */
[----:B--2---:R-:W-:Y:S02]  /*05d0*/  IADD3 R230, -R0, R2, RZ ;  /* 0x0000000200e67210 */ /* 0x004fe40007ffe1ff */
.L_x_1099:
        /* <DEDUP_REMOVED lines=13> */
.L_x_1100:
        /* <DEDUP_REMOVED lines=442> */
.L_x_1103:
[----:B------:R-:W-:Y:S05]  /*2250*/  BSYNC B0 ;  /* 0x0000000000007941 */ /* 0x000fea0003800000 */
.L_x_1102:
        /* <DEDUP_REMOVED lines=83> */
.L_x_1122:
        /* <DEDUP_REMOVED lines=104> */
.L_x_1106:
[----:B------:R-:W-:Y:S04]  /*2e10*/  MOV R37, 0x1 ;  /* 0x0000000100257802 */ /* 0x000fe80000000f00 */
[----:B------:R-:W-:Y:S11]  /*2e20*/  ISETP.NE.AND P0, PT, R37, c[0x0][0x2a8], PT ;  /* 0x0000aa0025007a0c */ /* 0x000ff60003f05270 */
[----:B------:R-:W-:Y:S02]  /*2e30*/  @!UPT UIADD3 URZ, URZ, URZ, URZ ;  /* 0x0000003f3f3ff290 */ /* 0x000fe4000fffe03f */
[----:B------:R-:W-:Y:S05]  /*2e40*/  @P0 IMAD.HI.U32 R37, R36, c[0x0][0x2ac], RZ ;  /* 0x0000ab0024250a27 */ /* 0x000fea00078e00ff */
[----:B------:R-:W-:Y:S02]  /*2e50*/  @P0 SHF.R.U32.HI R36, RZ, c[0x0][0x2b0], R37 ;  /* 0x0000ac00ff240a19 */ /* 0x000fe40000011625 */
.L_x_1107:
[----:B------:R-:W-:Y:S05]  /*2e60*/  BSYNC B0 ;  /* 0x0000000000007941 */ /* 0x000fea0003800000 */
.L_x_1105:
[----:B------:R-:W-:Y:S02]  /*2e70*/  IMAD R201, R36, c[0x0][0x2a8], -R231 ;  /* 0x0000aa0024c97a24 */ /* 0x000fe400078e0ae7 */
[----:B------:R-:W-:Y:S02]  /*2e80*/  IMAD.IADD R36, R224, 0x1, R2 ;  /* 0x00000001e0247824 */ /* 0x000fe400078e0202 */
[----:B------:R-:W-:Y:S05]  /*2e90*/  IMAD.IADD R201, R201, 0x1, -R228 ;  /* 0x00000001c9c97824 */ /* 0x000fea00078e0ae4 */
[----:B------:R-:W-:Y:S02]  /*2ea0*/  IADD3 R37, R201, c[0x0][0x2a8], RZ ;  /* 0x0000aa00c9257a10 */ /* 0x000fe40007ffe0ff */
[----:B------:R-:W-:Y:S02]  /*2eb0*/  IMNMX R201, R36, R201, !PT ;  /* 0x000000c924c97217 */ /* 0x000fe40007800200 */
[----:B------:R-:W-:Y:S02]  /*2ec0*/  IMNMX R199, R199, R37, PT ;  /* 0x00000025c7c77217 */ /* 0x000fe40003800200 */
.L_x_1104:
        /* <DEDUP_REMOVED lines=18> */
.L_x_1110:
[----:B------:R-:W-:Y:S04]  /*2ff0*/  MOV R37, 0x1 ;  /* 0x0000000100257802 */ /* 0x000fe80000000f00 */
[----:B------:R-:W-:Y:S11]  /*3000*/  ISETP.NE.AND P0, PT, R37, c[0x0][0x2a8], PT ;  /* 0x0000aa0025007a0c */ /* 0x000ff60003f05270 */
[----:B------:R-:W-:Y:S02]  /*3010*/  @!UPT UIADD3 URZ, URZ, URZ, URZ ;  /* 0x0000003f3f3ff290 */ /* 0x000fe4000fffe03f */
[----:B------:R-:W-:Y:S05]  /*3020*/  @P0 IMAD.HI.U32 R37, R36, c[0x0][0x2ac], RZ ;  /* 0x0000ab0024250a27 */ /* 0x000fea00078e00ff */
[----:B------:R-:W-:Y:S02]  /*3030*/  @P0 SHF.R.U32.HI R36, RZ, c[0x0][0x2b0], R37 ;  /* 0x0000ac00ff240a19 */ /* 0x000fe40000011625 */
.L_x_1111:
[----:B------:R-:W-:Y:S05]  /*3040*/  BSYNC B0 ;  /* 0x0000000000007941 */ /* 0x000fea0003800000 */
.L_x_1109:
[----:B------:R-:W-:Y:S04]  /*3050*/  IMAD R36, R36, c[0x0][0x2a8], -R231 ;  /* 0x0000aa0024247a24 */ /* 0x000fe800078e0ae7 */
[----:B------:R-:W-:Y:S05]  /*3060*/  IMAD.IADD R36, R36, 0x1, -R228 ;  /* 0x0000000124247824 */ /* 0x000fea00078e0ae4 */
[----:B------:R-:W-:Y:S02]  /*3070*/  IADD3 R37, R36, c[0x0][0x2a8], RZ ;  /* 0x0000aa0024257a10 */ /* 0x000fe40007ffe0ff */
[----:B------:R-:W-:Y:S02]  /*3080*/  IMNMX R200, R200, R36, !PT ;  /* 0x00000024c8c87217 */ /* 0x000fe40007800200 */
[----:B------:R-:W-:Y:S02]  /*3090*/  IMNMX R202, R202, R37, PT ;  /* 0x00000025caca7217 */ /* 0x000fe40003800200 */
.L_x_1108:
        /* <DEDUP_REMOVED lines=18> */
.L_x_1114:
[----:B------:R-:W-:Y:S04]  /*31c0*/  MOV R37, 0x1 ;  /* 0x0000000100257802 */ /* 0x000fe80000000f00 */
[----:B------:R-:W-:Y:S11]  /*31d0*/  ISETP.NE.AND P0, PT, R37, c[0x0][0x2a8], PT ;  /* 0x0000aa0025007a0c */ /* 0x000ff60003f05270 */
[----:B------:R-:W-:Y:S02]  /*31e0*/  @!UPT UIADD3 URZ, URZ, URZ, URZ ;  /* 0x0000003f3f3ff290 */ /* 0x000fe4000fffe03f */
[----:B------:R-:W-:Y:S05]  /*31f0*/  @P0 IMAD.HI.U32 R37, R36, c[0x0][0x2ac], RZ ;  /* 0x0000ab0024250a27 */ /* 0x000fea00078e00ff */
[----:B------:R-:W-:Y:S02]  /*3200*/  @P0 SHF.R.U32.HI R36, RZ, c[0x0][0x2b0], R37 ;  /* 0x0000ac00ff240a19 */ /* 0x000fe40000011625 */
.L_x_1115:
[----:B------:R-:W-:Y:S05]  /*3210*/  BSYNC B0 ;  /* 0x0000000000007941 */ /* 0x000fea0003800000 */
.L_x_1113:
[----:B------:R-:W-:Y:S04]  /*3220*/  IMAD R36, R36, c[0x0][0x2a8], -R231 ;  /* 0x0000aa0024247a24 */ /* 0x000fe800078e0ae7 */
[----:B------:R-:W-:Y:S05]  /*3230*/  IMAD.IADD R36, R36, 0x1, -R228 ;  /* 0x0000000124247824 */ /* 0x000fea00078e0ae4 */
[----:B------:R-:W-:Y:S02]  /*3240*/  IADD3 R37, R36, c[0x0][0x2a8], RZ ;  /* 0x0000aa0024257a10 */ /* 0x000fe40007ffe0ff */
[----:B------:R-:W-:Y:S02]  /*3250*/  IMNMX R203, R203, R36, !PT ;  /* 0x00000024cbcb7217 */ /* 0x000fe40007800200 */
[----:B------:R-:W-:Y:S02]  /*3260*/  IMNMX R205, R205, R37, PT ;  /* 0x00000025cdcd7217 */ /* 0x000fe40003800200 */
.L_x_1112:
        /* <DEDUP_REMOVED lines=18> */
.L_x_1118:
[----:B------:R-:W-:Y:S04]  /*3390*/  MOV R36, 0x1 ;  /* 0x0000000100247802 */ /* 0x000fe80000000f00 */
[----:B------:R-:W-:Y:S11]  /*33a0*/  ISETP.NE.AND P0, PT, R36, c[0x0][0x2a8], PT ;  /* 0x0000aa0024007a0c */ /* 0x000ff60003f05270 */
[----:B------:R-:W-:Y:S02]  /*33b0*/  @!UPT UIADD3 URZ, URZ, URZ, URZ ;  /* 0x0000003f3f3ff290 */ /* 0x000fe4000fffe03f */
[----:B------:R-:W-:Y:S05]  /*33c0*/  @P0 IMAD.HI.U32 R36, R2, c[0x0][0x2ac], RZ ;  /* 0x0000ab0002240a27 */ /* 0x000fea00078e00ff */
[----:B------:R-:W-:Y:S02]  /*33d0*/  @P0 SHF.R.U32.HI R2, RZ, c[0x0][0x2b0], R36 ;  /* 0x0000ac00ff020a19 */ /* 0x000fe40000011624 */
.L_x_1119:
[----:B------:R-:W-:Y:S05]  /*33e0*/  BSYNC B0 ;  /* 0x0000000000007941 */ /* 0x000fea0003800000 */
.L_x_1117:
[----:B------:R-:W-:Y:S04]  /*33f0*/  IMAD R2, R2, c[0x0][0x2a8], -R231 ;  /* 0x0000aa0002027a24 */ /* 0x000fe800078e0ae7 */
[----:B------:R-:W-:Y:S05]  /*3400*/  IMAD.IADD R2, R2, 0x1, -R228 ;  /* 0x0000000102027824 */ /* 0x000fea00078e0ae4 */
[----:B------:R-:W-:Y:S02]  /*3410*/  IADD3 R36, R2, c[0x0][0x2a8], RZ ;  /* 0x0000aa0002247a10 */ /* 0x000fe40007ffe0ff */
[----:B------:R-:W-:Y:S02]  /*3420*/  IMNMX R204, R204, R2, !PT ;  /* 0x00000002cccc7217 */ /* 0x000fe40007800200 */
[----:B------:R-:W-:Y:S02]  /*3430*/  IMNMX R206, R206, R36, PT ;  /* 0x00000024cece7217 */ /* 0x000fe40003800200 */
.L_x_1116:
        /* <DEDUP_REMOVED lines=50> */
.L_x_1120:
        /* <DEDUP_REMOVED lines=474> */
.L_x_1121:
        /* <DEDUP_REMOVED lines=237> */
.L_x_1101:
[----:B------:R-:W-:Y:S05]  /*63d0*/  @P2 EXIT ;  /* 0x000000000000294d */ /* 0x000fea0003800000 */
[----:B------:R-:W2:Y:S01]  /*63e0*/  LDL.LU R8, [R1+0x8] ;  /* 0x0000080001087983 */ /* 0x000ea20000300800 */
[----:B------:R-:W-:-:S04]  /*63f0*/  ISETP.NE.U32.AND P1, PT, RZ, c[0x0][0x360], PT ;  /* 0x0000d800ff007a0c */ /* 0x000fc80003f25070 */
[----:B------:R-:W-:-:S13]  /*6400*/  ISETP.NE.AND.EX P1, PT, RZ, c[0x0][0x364], PT, P1 ;  /* 0x0000d900ff007a0c */ /* 0x000fda0003f25310 */
[----:B------:R-:W-:Y:S01]  /*6410*/  @P1 IMAD.MOV.U32 R2, RZ, RZ, 0x4 ;  /* 0x00000004ff021424 */ /* 0x000fe200078e00ff */
[----:B------:R-:W1:Y:S04]  /*6420*/  S2R R4, SR_CTAID.X ;  /* 0x0000000000047919 */ /* 0x000e680000002500 */
[----:B------:R-:W3:Y:S01]  /*6430*/  S2R R5, SR_CTAID.Y ;  /* 0x0000000000057919 */ /* 0x000ee20000002600 */
[----:B--2---:R-:W-:-:S06]  /*6440*/  @P1 IMAD.WIDE R2, R8, R2, c[0x0][0x360] ;  /* 0x0000d80008021625 */ /* 0x004fcc00078e0202 */
[----:B------:R2:W4:Y:S01]  /*6450*/  @P1 LDG.E R2, [R2.64] ;  /* 0x0000000802021981 */ /* 0x000522000c1e1900 */
[----:B------:R-:W-:Y:S01]  /*6460*/  IMAD.MOV.U32 R0, RZ, RZ, 0x1 ;  /* 0x00000001ff007424 */ /* 0x000fe200078e00ff */
[----:B------:R-:W-:Y:S01]  /*6470*/  SHF.R.S32.HI R16, RZ, 0x1f, R8 ;  /* 0x0000001fff107819 */ /* 0x000fe20000011408 */
[----:B-1----:R-:W-:Y:S01]  /*6480*/  IMAD R15, R4, c[0x0][0x358], RZ ;  /* 0x0000d600040f7a24 */ /* 0x002fe200078e02ff */
[----:B------:R-:W1:Y:S01]  /*6490*/  S2R R10, SR_TID.X ;  /* 0x00000000000a7919 */ /* 0x000e620000002100 */
[----:B---3--:R-:W-:-:S03]  /*64a0*/  IMAD.MOV.U32 R7, RZ, RZ, R5 ;  /* 0x000000ffff077224 */ /* 0x008fc600078e0005 */
[----:B------:R-:W-:Y:S01]  /*64b0*/  BAR.SYNC.DEFER_BLOCKING 0x1, 0x100 ;  /* 0x0044000000007b1d */ /* 0x000fe20000010000 */
[----:B------:R-:W-:Y:S01]  /*64c0*/  ISETP.NE.AND P0, PT, R0, c[0x0][0x338], PT ;  /* 0x0000ce0000007a0c */ /* 0x000fe20003f05270 */
[----:B------:R-:W-:Y:S01]  /*64d0*/  IMAD R0, R8, c[0x0][0x2f4], RZ ;  /* 0x0000bd0008007a24 */ /* 0x000fe200078e02ff */
[----:B------:R-:W-:Y:S01]  /*64e0*/  SEL R16, R16, RZ, !P1 ;  /* 0x000000ff10107207 */ /* 0x000fe20004800000 */
[----:B------:R-:W-:Y:S01]  /*64f0*/  IMAD R15, R15, c[0x0][0x2f4], RZ ;  /* 0x0000bd000f0f7a24 */ /* 0x000fe200078e02ff */
[----:B------:R-:W-:Y:S01]  /*6500*/  SEL R12, R8, RZ, !P1 ;  /* 0x000000ff080c7207 */ /* 0x000fe20004800000 */
[----:B------:R-:W-:Y:S01]  /*6510*/  BSSY B0, `(.L_x_1123) ;  /* 0x000001c000007945 */ /* 0x000fe20003800000 */
[----:B------:R-:W-:-:S07]  /*6520*/  SHF.R.S32.HI R4, RZ, 0x1f, R0 ;  /* 0x0000001fff047819 */ /* 0x000fce0000011400 */
[----:B--2---:R-:W-:-:S05]  /*6530*/  @P0 IMAD.HI.U32 R3, R5, c[0x0][0x33c], RZ ;  /* 0x0000cf0005030a27 */ /* 0x004fca00078e00ff */
[----:B------:R-:W-:-:S04]  /*6540*/  @P0 SHF.R.U32.HI R7, RZ, c[0x0][0x340], R3 ;  /* 0x0000d000ff070a19 */ /* 0x000fc80000011603 */
[--C-:B------:R-:W-:Y:S01]  /*6550*/  IADD3 R0, P2, P0, R15, R0, R7.reuse ;  /* 0x000000000f007210 */ /* 0x100fe2000785e007 */
[----:B------:R-:W-:Y:S01]  /*6560*/  IMAD.MOV R6, RZ, RZ, -R7 ;  /* 0x000000ffff067224 */ /* 0x000fe200078e0a07 */
[----:B------:R-:W-:Y:S02]  /*6570*/  SHF.R.S32.HI R15, RZ, 0x1f, R15 ;  /* 0x0000001fff0f7819 */ /* 0x000fe4000001140f */
[----:B------:R-:W-:Y:S01]  /*6580*/  SHF.R.S32.HI R13, RZ, 0x1f, R7 ;  /* 0x0000001fff0d7819 */ /* 0x000fe20000011407 */
[----:B------:R-:W-:Y:S02]  /*6590*/  IMAD.SHL.U32 R14, R0, 0x4, RZ ;  /* 0x00000004000e7824 */ /* 0x000fe400078e00ff */
[----:B------:R-:W-:Y:S01]  /*65a0*/  IMAD R6, R6, c[0x0][0x338], R5 ;  /* 0x0000ce0006067a24 */ /* 0x000fe200078e0205 */
[----:B------:R-:W-:Y:S02]  /*65b0*/  IADD3.X R15, R15, R4, R13, P2, P0 ;  /* 0x000000040f0f7210 */ /* 0x000fe400017e040d */
[----:B-1----:R-:W-:-:S02]  /*65c0*/  ISETP.NE.AND P2, PT, R10, RZ, PT ;  /* 0x000000ff0a00720c */ /* 0x002fc40003f45270 */
[----:B------:R-:W-:Y:S02]  /*65d0*/  SHF.L.U64.HI R15, R0, 0x2, R15 ;  /* 0x00000002000f7819 */ /* 0x000fe4000001020f */
[----:B------:R-:W-:-:S04]  /*65e0*/  IADD3 R4, P0, R14, c[0x0][0x350], RZ ;  /* 0x0000d4000e047a10 */ /* 0x000fc80007f1e0ff */
[----:B------:R-:W-:Y:S01]  /*65f0*/  IADD3.X R5, R15, c[0x0][0x354], RZ, P0, !PT ;  /* 0x0000d5000f057a10 */ /* 0x000fe200007fe4ff */
[----:B----4-:R-:W-:-:S05]  /*6600*/  @P1 IMAD R2, R8, 0x80, R2 ;  /* 0x0000008008021824 */ /* 0x010fca00078e0202 */
[----:B------:R-:W-:-:S04]  /*6610*/  @P1 SHF.R.S32.HI R3, RZ, 0x1f, R2 ;  /* 0x0000001fff031819 */ /* 0x000fc80000011402 */
[----:B------:R-:W-:-:S04]  /*6620*/  @P1 LEA.HI R2, R3, R2, RZ, 0x7 ;  /* 0x0000000203021211 */ /* 0x000fc800078f38ff */
[----:B------:R-:W-:-:S05]  /*6630*/  @P1 SHF.R.S32.HI R2, RZ, 0x7, R2 ;  /* 0x00000007ff021819 */ /* 0x000fca0000011402 */
[----:B------:R-:W-:-:S05]  /*6640*/  @P1 IMAD R2, R2, 0x3000, RZ ;  /* 0x0000300002021824 */ /* 0x000fca00078e02ff */
[----:B------:R-:W-:Y:S02]  /*6650*/  @P1 SHF.R.S32.HI R3, RZ, 0x1f, R2 ;  /* 0x0000001fff031819 */ /* 0x000fe40000011402 */
[----:B------:R-:W-:Y:S01]  /*6660*/  @!P1 CS2R R2, SRZ ;  /* 0x0000000000029805 */ /* 0x000fe2000001ff00 */
[----:B------:R-:W-:Y:S05]  /*6670*/  @P2 BRA `(.L_x_1124) ;  /* 0x0000005000002947 */ /* 0x000fea0003800000 */
.L_x_1125:
[----:B------:R-:W2:Y:S01]  /*6680*/  LDG.E.STRONG.GPU R0, [R4.64] ;  /* 0x0000000804007981 */ /* 0x000ea2000c1ef900 */
[----:B------:R-:W-:Y:S01]  /*6690*/  YIELD ;  /* 0x0000000000007946 */ /* 0x000fe20003800000 */
[----:B--2---:R-:W-:Y:S01]  /*66a0*/  ISETP.NE.AND P0, PT, R0, R6, PT ;  /* 0x000000060000720c */ /* 0x004fe20003f05270 */
[----:B------:R-:W-:-:S12]  /*66b0*/  CCTL.IVALL ;  /* 0x00000000ff00798f */ /* 0x000fd80002000000 */
[----:B------:R-:W-:Y:S05]  /*66c0*/  @P0 BRA `(.L_x_1125) ;  /* 0xffffffb000000947 */ /* 0x000fea000383ffff */
.L_x_1124:
[----:B------:R-:W-:Y:S05]  /*66d0*/  BSYNC B0 ;  /* 0x0000000000007941 */ /* 0x000fea0003800000 */
.L_x_1123:
[----:B------:R-:W-:Y:S01]  /*66e0*/  MOV R17, 0xffffffff ;  /* 0xffffffff00117802 */ /* 0x000fe20000000f00 */
[----:B------:R-:W-:Y:S05]  /*66f0*/  BRA.CONV ~URZ, `(.L_x_1126) ;  /* 0x000000237f007947 */ /* 0x000fea000b800000 */
[----:B------:R-:W-:Y:S02]  /*6700*/  MOV R8, 0x6720 ;  /* 0x0000672000087802 */ /* 0x000fe40000000f00 */
[----:B------:R-:W-:Y:S05]  /*6710*/  CALL.REL.NOINC `($__internal_9_$__cuda_sm70_warpsync) ;  /* 0x00000aa000007944 */ /* 0x000fea0003c00000 */
.L_x_1126:
[----:B------:R-:W1:Y:S01]  /*6720*/  S2R R0, SR_CTAID.X ;  /* 0x0000000000007919 */ /* 0x000e620000002500 */
[----:B------:R-:W-:Y:S01]  /*6730*/  SHF.R.S32.HI R8, RZ, 0x1f, R10 ;  /* 0x0000001fff087819 */ /* 0x000fe2000001140a */
[----:B------:R-:W-:-:S06]  /*6740*/  NOP ;  /* 0x0000000000007918 */ /* 0x000fcc0000000000 */
[----:B-1----:R-:W-:-:S05]  /*6750*/  IMAD R0, R0, 0x3000, RZ ;  /* 0x0000300000007824 */ /* 0x002fca00078e02ff */
[----:B------:R-:W-:Y:S02]  /*6760*/  IADD3 R10, P1, P0, R2, R0, R10 ;  /* 0x00000000020a7210 */ /* 0x000fe4000783e00a */
[----:B------:R-:W-:Y:S01]  /*6770*/  SHF.R.S32.HI R2, RZ, 0x1f, R0 ;  /* 0x0000001fff027819 */ /* 0x000fe20000011400 */
[----:B------:R-:W-:-:S03]  /*6780*/  IMAD R0, R13, c[0x0][0x328], RZ ;  /* 0x0000ca000d007a24 */ /* 0x000fc600078e02ff */
[----:B------:R-:W-:Y:S01]  /*6790*/  IADD3.X R11, R3, R2, R8, P1, P0 ;  /* 0x00000002030b7210 */ /* 0x000fe20000fe0408 */
        /* <DEDUP_REMOVED lines=59> */
[----:B-1----:R-:W-:Y:S05]  /*6b50*/  CALL.REL.NOINC `($__internal_9_$__cuda_sm70_warpsync) ;  /* 0x0000066000007944 */ /* 0x002fea0003c00000 */
.L_x_1127:
        /* <DEDUP_REMOVED lines=12> */
.L_x_1129:
[----:B------:R-:W-:Y:S05]  /*6c20*/  BSYNC B0 ;  /* 0x0000000000007941 */ /* 0x000fea0003800000 */
.L_x_1128:
[----:B--2---:R-:W-:Y:S01]  /*6c30*/  IADD3 R4, P0, R14, c[0x0][0x348], RZ ;  /* 0x0000d2000e047a10 */ /* 0x004fe20007f1e0ff */
[----:B------:R-:W-:Y:S03]  /*6c40*/  BSSY B0, `(.L_x_1130) ;  /* 0x0000008000007945 */ /* 0x000fe60003800000 */
[----:B------:R-:W-:Y:S01]  /*6c50*/  IADD3.X R5, R15, c[0x0][0x34c], RZ, P0, !PT ;  /* 0x0000d3000f057a10 */ /* 0x000fe200007fe4ff */
[----:B------:R-:W-:Y:S05]  /*6c60*/  @P2 BRA `(.L_x_1131) ;  /* 0x0000005000002947 */ /* 0x000fea0003800000 */
.L_x_1132:
[----:B------:R-:W2:Y:S01]  /*6c70*/  LDG.E.STRONG.GPU R0, [R4.64] ;  /* 0x0000000804007981 */ /* 0x000ea2000c1ef900 */
[----:B------:R-:W-:Y:S01]  /*6c80*/  YIELD ;  /* 0x0000000000007946 */ /* 0x000fe20003800000 */
[----:B--2---:R-:W-:Y:S01]  /*6c90*/  ISETP.NE.AND P0, PT, R0, R6, PT ;  /* 0x000000060000720c */ /* 0x004fe20003f05270 */
[----:B------:R-:W-:-:S12]  /*6ca0*/  CCTL.IVALL ;  /* 0x00000000ff00798f */ /* 0x000fd80002000000 */
[----:B------:R-:W-:Y:S05]  /*6cb0*/  @P0 BRA `(.L_x_1132) ;  /* 0xffffffb000000947 */ /* 0x000fea000383ffff */
.L_x_1131:
[----:B------:R-:W-:Y:S05]  /*6cc0*/  BSYNC B0 ;  /* 0x0000000000007941 */ /* 0x000fea0003800000 */
.L_x_1130:
[----:B------:R-:W-:Y:S05]  /*6cd0*/  BRA.CONV ~URZ, `(.L_x_1133) ;  /* 0x000000237f007947 */ /* 0x000fea000b800000 */
[----:B------:R-:W-:Y:S02]  /*6ce0*/  MOV R8, 0x6d00 ;  /* 0x00006d0000087802 */ /* 0x000fe40000000f00 */
[----:B-1----:R-:W-:Y:S05]  /*6cf0*/  CALL.REL.NOINC `($__internal_9_$__cuda_sm70_warpsync) ;  /* 0x000004c000007944 */ /* 0x002fea0003c00000 */
.L_x_1133:
        /* <DEDUP_REMOVED lines=64> */
.L_x_1134:
        /* <DEDUP_REMOVED lines=12> */
        .weak           $__internal_9_$__cuda_sm70_warpsync
        .type           $__internal_9_$__cuda_sm70_warpsync,@function
        .size           $__internal_9_$__cuda_sm70_warpsync,(.L_x_1429 - $__internal_9_$__cuda_sm70_warpsync)
$__internal_9_$__cuda_sm70_warpsync:
[----:B------:R-:W-:Y:S01]  /*71c0*/  MOV R9, 0x0 ;  /* 0x0000000000097802 */ /* 0x000fe20000000f00 */
[----:B------:R-:W-:Y:S04]  /*71d0*/  WARPSYNC R17 ;  /* 0x0000001100007348 */ /* 0x000fe80003800000 */
[----:B------:R-:W-:Y:S05]  /*71e0*/  RET.REL.NODEC R8 `(_ZN7cutlass13device_kernelIN5flash19enable_sm80_to_sm89INS1_16FlashAttnBwdSm80INS1_25CollectiveMainloopBwdSm80ILi2ELi2EN4cute5tupleIJNS5_1CILi64EEENS7_ILi128EEENS7_ILi96EEEEEENS_6half_tEfNS_4arch4Sm80ELb0ELb1ELb0ELb1ELb1ELb0ELb0ELb0ELi2ELi2ELi4ELi2ELb0EEENS1_24CollectiveEpilogueBwdGQAISB_fSE_Li256ELb1ELb1EEENS1_19SingleTileSchedulerILb1ELb0ELb0ELi128EEEEEEEEEvNT_6ParamsE) ;  /* 0xffff8e1008007950 */ /* 0x000fea0003c3ffff */
.L_x_1135:
        /* <DEDUP_REMOVED lines=9> */
.L_x_1429:


//--------------------- .text._ZN7cutlass13device_kernelIN5flash19enable_sm80_to_sm89INS1_16FlashAttnBwdSm80INS1_25CollectiveMainloopBwdSm80ILi2ELi2EN4cute5tupleIJNS5_1CILi64EEENS7_ILi128EEENS7_ILi96EEEEEENS_6half_tEfNS_4arch4Sm80ELb1ELb0ELb0ELb0ELb0ELb0ELb0ELb0ELi2ELi2ELi4ELi2ELb0EEENS1_21CollectiveEpilogueBwdISB_SC_SE_Li256ELb0ELb0ELi2EEENS1_25SingleTileBwdLPTSchedulerILb0ELi128ELb0EEEEEEEEEvNT_6ParamsE --------------------------
	.section	.text._ZN7cutlass13device_kernelIN5flash19enable_sm80_to_sm89INS1_16FlashAttnBwdSm80INS1_25CollectiveMainloopBwdSm80ILi2ELi2EN4cute5tupleIJNS5_1CILi64EEENS7_ILi128EEENS7_ILi96EEEEEENS_6half_tEfNS_4arch4Sm80ELb1ELb0ELb0ELb0ELb0ELb0ELb0ELb0ELi2ELi2ELi4ELi2ELb0EEENS1_21CollectiveEpilogueBwdISB_SC_SE_Li256ELb0ELb0ELi2EEENS1_25SingleTileBwdLPTSchedulerILb0ELi128ELb0EEEEEEEEEvNT_6ParamsE,"ax",@progbits
	.sectioninfo	@"SHI_REGISTERS=255"
	.align	128
.text._ZN7cutlass13device_kernelIN5flash19enable_sm80_to_sm89INS1_16FlashAttnBwdSm80INS1_25CollectiveMainloopBwdSm80ILi2ELi2EN4cute5tupleIJNS5_1CILi64EEENS7_ILi128EEENS7_ILi96EEEEEENS_6half_tEfNS_4arch4Sm80ELb1ELb0ELb0ELb0ELb0ELb0ELb0ELb0ELi2ELi2ELi4ELi2ELb0EEENS1_21CollectiveEpilogueBwdISB_SC_SE_Li256ELb0ELb0ELi2EEENS1_25SingleTileBwdLPTSchedulerILb0ELi128ELb0EEEEEEEEEvNT_6ParamsE:
        .type           _ZN7cutlass13device_kernelIN5flash19enable_sm80_to_sm89INS1_16FlashAttnBwdSm80INS1_25CollectiveMainloopBwdSm80ILi2ELi2EN4cute5tupleIJNS5_1CILi64EEENS7_ILi128EEENS7_ILi96EEEEEENS_6half_tEfNS_4arch4Sm80ELb1ELb0ELb0ELb0ELb0ELb0ELb0ELb0ELi2ELi2ELi4ELi2ELb0EEENS1_21CollectiveEpilogueBwdISB_SC_SE_Li256ELb0ELb0ELi2EEENS1_25SingleTileBwdLPTSchedulerILb0ELi128ELb0EEEEEEEEEvNT_6ParamsE,@function
        .size           _ZN7cutlass13device_kernelIN5flash19enable_sm80_to_sm89INS1_16FlashAttnBwdSm80INS1_25CollectiveMainloopBwdSm80ILi2ELi2EN4cute5tupleIJNS5_1CILi64EEENS7_ILi128EEENS7_ILi96EEEEEENS_6half_tEfNS_4arch4Sm80ELb1ELb0ELb0ELb0ELb0ELb0ELb0ELb0ELi2ELi2ELi4ELi2ELb0EEENS1_21CollectiveEpilogueBwdISB_SC_SE_Li256ELb0ELb0ELi2EEENS1_25SingleTileBwdLPTSchedulerILb0ELi128ELb0EEEEEEEEEvNT_6ParamsE,(.L_x_1431 - _ZN7cutlass13device_kernelIN5flash19enable_sm80_to_sm89INS1_16FlashAttnBwdSm80INS1_25CollectiveMainloopBwdSm80ILi2ELi2EN4cute5tupleIJNS5_1CILi64EEENS7_ILi128EEENS7_ILi96EEEEEENS_6half_tEfNS_4arch4Sm80ELb1ELb0ELb0ELb0ELb0ELb0ELb0ELb0ELi2ELi2ELi4ELi2ELb0EEENS1_21CollectiveEpilogueBwdISB_SC_SE_Li256ELb0ELb0ELi2EEENS1_25SingleTileBwdLPTSchedulerILb0ELi128ELb0EEEEEEEEEvNT_6ParamsE)
        .other          _ZN7cutlass13device_kernelIN5flash19enable_sm80_to_sm89INS1_16FlashAttnBwdSm80INS1_25CollectiveMainloopBwdSm80ILi2ELi2EN4cute5tupleIJNS5_1CILi64EEENS7_ILi128EEENS7_ILi96EEEEEENS_6half_tEfNS_4arch4Sm80ELb1ELb0ELb0ELb0ELb0ELb0ELb0ELb0ELi2ELi2ELi4ELi2ELb0EEENS1_21CollectiveEpilogueBwdISB_SC_SE_Li256ELb0ELb0ELi2EEENS1_25SingleTileBwdLPTSchedulerILb0ELi128ELb0EEEEEEEEEvNT_6ParamsE,@"STO_CUDA_ENTRY STV_DEFAULT"
_ZN7cutlass13device_kernelIN5flash19enable_sm80_to_sm89INS1_16FlashAttnBwdSm80INS1_25CollectiveMainloopBwdSm80ILi2ELi2EN4cute5tupleIJNS5_1CILi64EEENS7_ILi128EEENS7_ILi96EEEEEENS_6half_tEfNS_4arch4Sm80ELb1ELb0ELb0ELb0ELb0ELb0ELb0ELb0ELi2ELi2ELi4ELi2ELb0EEENS1_21CollectiveEpilogueBwdISB_SC_SE_Li256ELb0ELb0ELi2EEENS1_25SingleTileBwdLPTSchedulerILb0ELi128ELb0EEEEEEEEEvNT_6ParamsE:
[----:B------:R-:W-:Y:S02]  /*0000*/  MOV R1, c[0x0][0x28] ;  /* 0x00000a0000017a02 */ /* 0x000fe40000000f00 */
[----:B------:R-:W1:Y:S04]  /*0010*/  S2R R226, SR_TID.X ;  /* 0x0000000000e27919 */ /* 0x000e680000002100 */
[----:B------:R-:W2:Y:S01]  /*0020*/  S2R R0, SR_CTAID.X ;  /* 0x0000000000007919 */ /* 0x000ea20000002500 */
[----:B-1----:R-:W-:-:S06]  /*0030*/  SHF.R.U32.HI R2, RZ, 0x5, R226 ;  /* 0x00000005ff027819 */ /* 0x002fcc00000116e2 */
[----:B------:R-:W1:Y:S02]  /*0040*/  SHFL.IDX PT, R2, R2, RZ, 0x1f ;  /* 0x00001fff02027589 */ /* 0x000e6400000e0000 */
[----:B-1----:R-:W-:-:S13]  /*0050*/  ISETP.NE.AND P0, PT, R2, RZ, PT ;  /* 0x000000ff0200720c */ /* 0x002fda0003f05270 */
[----:B------:R-:W-:Y:S05]  /*0060*/  @!P0 BRA `(.L_x_1136) ;  /* 0x0000020000008947 */ /* 0x000fea0003800000 */
[----:B--2---:R-:W-:Y:S01]  /*0070*/  IMAD.MOV.U32 R2, RZ, RZ, c[0x0][0x3b8] ;  /* 0x0000ee00ff027624 */ /* 0x004fe200078e00ff */
[----:B------:R-:W-:-:S04]  /*0080*/  MOV R4, R0 ;  /* 0x0000000000047202 */ /* 0x000fc80000000f00 */
[----:B------:R-:W-:-:S13]  /*0090*/  ISETP.NE.AND P0, PT, R2, 0x1, PT ;  /* 0x000000010200780c */ /* 0x000fda0003f05270 */
[----:B------:R-:W-:-:S05]  /*00a0*/  @P0 IMAD.HI.U32 R2, R0, c[0x0][0x3bc], RZ ;  /* 0x0000ef0000020a27 */ /* 0x000fca00078e00ff */
[----:B------:R-:W-:-:S04]  /*00b0*/  @P0 SHF.R.U32.HI R4, RZ, c[0x0][0x3c0], R2 ;  /* 0x0000f000ff040a19 */ /* 0x000fc80000011602 */
[----:B------:R-:W-:Y:S01]  /*00c0*/  ISETP.GE.AND P0, PT, R4, c[0x0][0x3d0], PT ;  /* 0x0000f40004007a0c */ /* 0x000fe20003f06270 */
[----:B------:R-:W-:-:S04]  /*00d0*/  IMAD.MOV R3, RZ, RZ, -R4 ;  /* 0x000000ffff037224 */ /* 0x000fc800078e0a04 */
[----:B------:R-:W-:-:S08]  /*00e0*/  IMAD R0, R3, c[0x0][0x3b8], R0 ;  /* 0x0000ee0003007a24 */ /* 0x000fd000078e0200 */
[----:B------:R-:W-:Y:S05]  /*00f0*/  @!P0 BRA `(.L_x_1137) ;  /* 0x0000007000008947 */ /* 0x000fea0003800000 */
[----:B------:R-:W-:Y:S02]  /*0100*/  MOV R2, c[0x0][0x3c4] ;  /* 0x0000f10000027a02 */ /* 0x000fe40000000f00 */
[----:B------:R-:W-:Y:S02]  /*0110*/  MOV R217, R0 ;  /* 0x0000000000d97202 */ /* 0x000fe40000000f00 */
[----:B------:R-:W-:-:S13]  /*0120*/  ISETP.NE.AND P0, PT, R2, 0x1, PT ;  /* 0x000000010200780c */ /* 0x000fda0003f05270 */
[----:B------:R-:W-:-:S05]  /*0130*/  @P0 IMAD.HI.U32 R2, R0, c[0x0][0x3c8], RZ ;  /* 0x0000f20000020a27 */ /* 0x000fca00078e00ff */
[----:B------:R-:W-:-:S05]  /*0140*/  @P0 SHF.R.U32.HI R217, RZ, c[0x0][0x3cc], R2 ;  /* 0x0000f300ffd90a19 */ /* 0x000fca0000011602 */
[----:B------:R-:W-:Y:S01]  /*0150*/  IMAD R3, R217, c[0x0][0x3c4], RZ ;  /* 0x0000f100d9037a24 */ /* 0x000fe200078e02ff */
[----:B------:R-:W-:Y:S05]  /*0160*/  BRA `(.L_x_1138) ;  /* 0x0000006000007947 */ /* 0x000fea0003800000 */
.L_x_1137:
[----:B------:R-:W-:Y:S02]  /*0170*/  MOV R2, c[0x0][0x3ac] ;  /* 0x0000eb0000027a02 */ /* 0x000fe40000000f00 */
[----:B------:R-:W-:Y:S02]  /*0180*/  MOV R217, R0 ;  /* 0x0000000000d97202 */ /* 0x000fe40000000f00 */
[----:B------:R-:W-:-:S13]  /*0190*/  ISETP.NE.AND P0, PT, R2, 0x1, PT ;  /* 0x000000010200780c */ /* 0x000fda0003f05270 */
[----:B------:R-:W-:-:S05]  /*01a0*/  @P0 IMAD.HI.U32 R2, R0, c[0x0][0x3b0], RZ ;  /* 0x0000ec0000020a27 */ /* 0x000fca00078e00ff */
[----:B------:R-:W-:-:S05]  /*01b0*/  @P0 SHF.R.U32.HI R217, RZ, c[0x0][0x3b4], R2 ;  /* 0x0000ed00ffd90a19 */ /* 0x000fca0000011602 */
[----:B------:R-:W-:-:S03]  /*01c0*/  IMAD R3, R217, c[0x0][0x3ac], RZ ;  /* 0x0000eb00d9037a24 */ /* 0x000fc600078e02ff */
.L_x_1138:
[----:B------:R-:W-:Y:S02]  /*01d0*/  MOV R2, c[0x0][0x3a0] ;  /* 0x0000e80000027a02 */ /* 0x000fe40000000f00 */
[----:B------:R-:W-:Y:S02]  /*01e0*/  IADD3 R3, R0, -R3, RZ ;  /* 0x8000000300037210 */ /* 0x000fe40007ffe0ff */
[----:B------:R-:W-:-:S03]  /*01f0*/  ISETP.NE.AND P0, PT, R2, 0x1, PT ;  /* 0x000000010200780c */ /* 0x000fc60003f05270 */
[----:B------:R-:W-:-:S05]  /*0200*/  IMAD R4, R4, c[0x0][0x3ac], R3 ;  /* 0x0000eb0004047a24 */ /* 0x000fca00078e0203 */
[----:B------:R-:W-:-:S05]  /*0210*/  MOV R216, R4 ;  /* 0x0000000400d87202 */ /* 0x000fca0000000f00 */
[----:B------:R-:W-:-:S05]  /*0220*/  @P0 IMAD.HI.U32 R0, R4, c[0x0][0x3a4], RZ ;  /* 0x0000e90004000a27 */ /* 0x000fca00078e00ff */
[----:B------:R-:W-:-:S04]  /*0230*/  @P0 SHF.R.U32.HI R216, RZ, c[0x0][0x3a8], R0 ;  /* 0x0000ea00ffd80a19 */ /* 0x000fc80000011600 */
[----:B------:R-:W-:-:S05]  /*0240*/  IADD3 R3, -R216, RZ, RZ ;  /* 0x000000ffd8037210 */ /* 0x000fca0007ffe1ff */
[----:B------:R-:W-:Y:S01]  /*0250*/  IMAD R214, R3, c[0x0][0x3a0], R4 ;  /* 0x0000e80003d67a24 */ /* 0x000fe200078e0204 */
[----:B------:R-:W-:Y:S05]  /*0260*/  BRA `(.L_x_1139) ;  /* 0x000001f000007947 */ /* 0x000fea0003800000 */
.L_x_1136:
        /* <DEDUP_REMOVED lines=16> */
.L_x_1140:
[----:B------:R-:W-:Y:S02]  /*0370*/  MOV R0, c[0x0][0x3ac] ;  /* 0x0000eb0000007a02 */ /* 0x000fe40000000f00 */
[----:B------:R-:W-:Y:S02]  /*0380*/  MOV R217, R2 ;  /* 0x0000000200d97202 */ /* 0x000fe40000000f00 */
[----:B------:R-:W-:-:S13]  /*0390*/  ISETP.NE.AND P0, PT, R0, 0x1, PT ;  /* 0x000000010000780c */ /* 0x000fda0003f05270 */
[----:B------:R-:W-:-:S05]  /*03a0*/  @P0 IMAD.HI.U32 R0, R2, c[0x0][0x3b0], RZ ;  /* 0x0000ec0002000a27 */ /* 0x000fca00078e00ff */
[----:B------:R-:W-:-:S05]  /*03b0*/  @P0 SHF.R.U32.HI R217, RZ, c[0x0][0x3b4], R0 ;  /* 0x0000ed00ffd90a19 */ /* 0x000fca0000011600 */
[----:B------:R-:W-:-:S03]  /*03c0*/  IMAD R3, R217, c[0x0][0x3ac], RZ ;  /* 0x0000eb00d9037a24 */ /* 0x000fc600078e02ff */
.L_x_1141:
        /* <DEDUP_REMOVED lines=8> */
[----:B------:R-:W-:Y:S02]  /*0450*/  IMAD R214, R214, c[0x0][0x3a0], R3 ;  /* 0x0000e800d6d67a24 */ /* 0x000fe400078e0203 */
.L_x_1139:
[----:B------:R-:W-:-:S13]  /*0460*/  ISETP.GE.AND P0, PT, R216, RZ, PT ;  /* 0x000000ffd800720c */ /* 0x000fda0003f06270 */
[----:B------:R-:W-:Y:S05]  /*0470*/  @!P0 EXIT ;  /* 0x000000000000894d */ /* 0x000fea0003800000 */
[----:B------:R-:W-:Y:S01]  /*0480*/  IMAD.SHL.U32 R212, R217, 0x80, RZ ;  /* 0x00000080d9d47824 */ /* 0x000fe200078e00ff */
[----:B------:R-:W-:Y:S01]  /*0490*/  ULDC UR5, c[0x0][0x168] ;  /* 0x00005a0000057ab9 */ /* 0x000fe20000000800 */
[----:B------:R-:W-:Y:S01]  /*04a0*/  PLOP3.LUT P1, PT, PT, PT, PT, 0x80, 0x0 ;  /* 0x000000000000781c */ /* 0x000fe20003f2f070 */
[----:B------:R-:W-:Y:S01]  /*04b0*/  UIADD3 UR5, UR5, 0x3f, URZ ;  /* 0x0000003f05057890 */ /* 0x000fe2000fffe03f */
[----:B------:R-:W-:Y:S01]  /*04c0*/  CS2R R158, SRZ ;  /* 0x00000000009e7805 */ /* 0x000fe2000001ff00 */
[----:B------:R-:W-:Y:S01]  /*04d0*/  IADD3 R0, R212, c[0x0][0x168], RZ ;  /* 0x00005a00d4007a10 */ /* 0x000fe20007ffe0ff */
[----:B------:R-:W-:Y:S01]  /*04e0*/  ULDC.64 UR8, c[0x0][0x118] ;  /* 0x0000460000087ab9 */ /* 0x000fe20000000a00 */
[----:B------:R-:W-:Y:S01]  /*04f0*/  CS2R R156, SRZ ;  /* 0x00000000009c7805 */ /* 0x000fe2000001ff00 */
[----:B------:R-:W-:Y:S01]  /*0500*/  USHF.R.S32.HI UR4, URZ, 0x1f, UR5 ;  /* 0x0000001f3f047899 */ /* 0x000fe20008011405 */
[----:B------:R-:W-:Y:S01]  /*0510*/  IADD3 R0, R0, -c[0x0][0x198], RZ ;  /* 0x8000660000007a10 */ /* 0x000fe20007ffe0ff */
[----:B------:R-:W-:Y:S01]  /*0520*/  CS2R R162, SRZ ;  /* 0x0000000000a27805 */ /* 0x000fe2000001ff00 */
[----:B------:R-:W-:Y:S01]  /*0530*/  CS2R R160, SRZ ;  /* 0x0000000000a07805 */ /* 0x000fe2000001ff00 */
[----:B------:R-:W-:Y:S01]  /*0540*/  ULEA.HI UR4, UR4, UR5, URZ, 0x6 ;  /* 0x0000000504047291 */ /* 0x000fe2000f8f303f */
[----:B------:R-:W-:Y:S01]  /*0550*/  IADD3 R0, R0, -c[0x0][0x2a4], RZ ;  /* 0x8000a90000007a10 */ /* 0x000fe20007ffe0ff */
[----:B------:R-:W-:Y:S01]  /*0560*/  CS2R R154, SRZ ;  /* 0x00000000009a7805 */ /* 0x000fe2000001ff00 */
[----:B------:R-:W-:Y:S01]  /*0570*/  CS2R R152, SRZ ;  /* 0x0000000000987805 */ /* 0x000fe2000001ff00 */
[----:B------:R-:W-:Y:S01]  /*0580*/  USHF.R.S32.HI UR7, URZ, 0x6, UR4 ;  /* 0x000000063f077899 */ /* 0x000fe20008011404 */
        /* <DEDUP_REMOVED lines=50> */
[--C-:B------:R-:W-:Y:S01]  /*08b0*/  IMAD.MOV.U32 R3, RZ, RZ, R214.reuse ;  /* 0x000000ffff037224 */ /* 0x100fe200078e00d6 */
[----:B------:R-:W-:Y:S01]  /*08c0*/  SHF.R.S32.HI R245, RZ, 0x1f, R214 ;  /* 0x0000001ffff57819 */ /* 0x000fe200000114d6 */
[----:B------:R-:W-:Y:S01]  /*08d0*/  IMAD.SHL.U32 R238, R226, 0x4, RZ ;  /* 0x00000004e2ee7824 */ /* 0x000fe200078e00ff */
[----:B------:R-:W-:Y:S01]  /*08e0*/  ISETP.NE.AND P0, PT, R0, 0x1, PT ;  /* 0x000000010000780c */ /* 0x000fe20003f05270 */
[----:B------:R-:W-:Y:S01]  /*08f0*/  UMOV UR6, 0x6 ;  /* 0x0000000600067882 */ /* 0x000fe20000000000 */
[----:B------:R-:W-:Y:S01]  /*0900*/  LEA.HI R5, R9, R226, RZ, 0x2 ;  /* 0x000000e209057211 */ /* 0x000fe200078f10ff */
[----:B------:R-:W-:Y:S01]  /*0910*/  ULDC.64 UR4, c[0x0][0x208] ;  /* 0x0000820000047ab9 */ /* 0x000fe20000000a00 */
[----:B------:R-:W-:Y:S01]  /*0920*/  SHF.R.S32.HI R243, RZ, 0x1f, R216 ;  /* 0x0000001ffff37819 */ /* 0x000fe200000114d8 */
[----:B------:R-:W-:Y:S01]  /*0930*/  USHF.L.U64.HI UR5, UR4, UR6, UR5 ;  /* 0x0000000604057299 */ /* 0x000fe20008010205 */
[----:B------:R-:W-:Y:S01]  /*0940*/  LOP3.LUT R7, R5, 0xfffffffc, RZ, 0xc0, !PT ;  /* 0xfffffffc05077812 */ /* 0x000fe200078ec0ff */
[----:B------:R-:W-:Y:S01]  /*0950*/  USHF.L.U32 UR4, UR4, 0x6, URZ ;  /* 0x0000000604047899 */ /* 0x000fe2000800063f */
[----:B------:R-:W-:Y:S01]  /*0960*/  SHF.R.S32.HI R236, RZ, 0x2, R5 ;  /* 0x00000002ffec7819 */ /* 0x000fe20000011405 */
[----:B------:R-:W-:Y:S01]  /*0970*/  IMAD R15, R243, c[0x0][0x1e8], RZ ;  /* 0x00007a00f30f7a24 */ /* 0x000fe200078e02ff */
[----:B------:R-:W-:Y:S01]  /*0980*/  SHF.R.S32.HI R239, RZ, 0x1f, R238 ;  /* 0x0000001fffef7819 */ /* 0x000fe200000114ee */
[----:B------:R-:W-:Y:S01]  /*0990*/  IMAD.IADD R232, R226, 0x1, -R7 ;  /* 0x00000001e2e87824 */ /* 0x000fe200078e0a07 */
[----:B------:R-:W-:Y:S01]  /*09a0*/  SHF.R.S32.HI R237, RZ, 0x1f, R236 ;  /* 0x0000001fffed7819 */ /* 0x000fe200000114ec */
[----:B------:R-:W-:Y:S01]  /*09b0*/  @P0 IMAD.HI.U32 R0, R214, c[0x0][0x24c], RZ ;  /* 0x00009300d6000a27 */ /* 0x000fe200078e00ff */
[----:B------:R-:W-:-:S02]  /*09c0*/  IADD3 R242, -R212, c[0x0][0x198], RZ ;  /* 0x00006600d4f27a10 */ /* 0x000fc40007ffe1ff */
[----:B------:R-:W-:Y:S01]  /*09d0*/  LEA.HI R29, R9, R226, RZ, 0x4 ;  /* 0x000000e2091d7211 */ /* 0x000fe200078f20ff */
[----:B------:R-:W-:Y:S01]  /*09e0*/  IMAD.SHL.U32 R10, R232, 0x8, RZ ;  /* 0x00000008e80a7824 */ /* 0x000fe200078e00ff */
[----:B------:R-:W-:Y:S01]  /*09f0*/  @P0 SHF.R.U32.HI R3, RZ, c[0x0][0x250], R0 ;  /* 0x00009400ff030a19 */ /* 0x000fe20000011600 */
[----:B------:R-:W-:Y:S02]  /*0a00*/  IMAD R24, R216, c[0x0][0x1ec], R15 ;  /* 0x00007b00d8187a24 */ /* 0x000fe400078e020f */
[----:B------:R-:W-:Y:S01]  /*0a10*/  IMAD.WIDE.U32 R16, R214, c[0x0][0x270], R238 ;  /* 0x00009c00d6107a25 */ /* 0x000fe200078e00ee */
[----:B------:R-:W-:Y:S02]  /*0a20*/  SHF.R.S32.HI R12, RZ, 0x1f, R3 ;  /* 0x0000001fff0c7819 */ /* 0x000fe40000011403 */
[----:B------:R-:W-:Y:S01]  /*0a30*/  SHF.R.S32.HI R11, RZ, 0x1f, R10 ;  /* 0x0000001fff0b7819 */ /* 0x000fe2000001140a */
[----:B------:R-:W-:Y:S01]  /*0a40*/  IMAD.WIDE R22, R217, 0x80, R236 ;  /* 0x00000080d9167825 */ /* 0x000fe200078e02ec */
[----:B------:R-:W-:-:S02]  /*0a50*/  ISETP.GE.AND P3, PT, R10, c[0x0][0x1cc], PT ;  /* 0x000073000a007a0c */ /* 0x000fc40003f66270 */
[----:B------:R-:W-:Y:S01]  /*0a60*/  IADD3 R213, R10, 0x40, RZ ;  /* 0x000000400ad57810 */ /* 0x000fe20007ffe0ff */
[----:B------:R-:W-:Y:S02]  /*0a70*/  IMAD R20, R12, c[0x0][0x1e0], RZ ;  /* 0x000078000c147a24 */ /* 0x000fe400078e02ff */
[----:B------:R-:W-:-:S04]  /*0a80*/  IMAD.WIDE.U32 R6, R3, c[0x0][0x1e0], R10 ;  /* 0x0000780003067a25 */ /* 0x000fc800078e000a */
[----:B------:R-:W-:Y:S02]  /*0a90*/  IMAD R20, R3, c[0x0][0x1e4], R20 ;  /* 0x0000790003147a24 */ /* 0x000fe400078e0214 */
[----:B------:R-:W-:Y:S02]  /*0aa0*/  IMAD R12, R12, c[0x0][0x1b0], RZ ;  /* 0x00006c000c0c7a24 */ /* 0x000fe400078e02ff */
[----:B------:R-:W-:Y:S02]  /*0ab0*/  IMAD.IADD R21, R7, 0x1, R20 ;  /* 0x0000000107157824 */ /* 0x000fe400078e0214 */
[----:B------:R-:W-:Y:S02]  /*0ac0*/  IMAD R7, R245, c[0x0][0x270], RZ ;  /* 0x00009c00f5077a24 */ /* 0x000fe400078e02ff */
[C---:B------:R-:W-:Y:S02]  /*0ad0*/  IMAD R12, R3.reuse, c[0x0][0x1b4], R12 ;  /* 0x00006d00030c7a24 */ /* 0x040fe400078e020c */
[----:B------:R-:W-:-:S04]  /*0ae0*/  IMAD.WIDE.U32 R2, R3, c[0x0][0x1b0], R10 ;  /* 0x00006c0003027a25 */ /* 0x000fc800078e000a */
[----:B------:R-:W-:Y:S02]  /*0af0*/  IMAD R224, R214, c[0x0][0x274], R7 ;  /* 0x00009d00d6e07a24 */ /* 0x000fe400078e0207 */
[----:B------:R-:W-:Y:S02]  /*0b00*/  IMAD R7, R237, c[0x0][0x178], RZ ;  /* 0x00005e00ed077a24 */ /* 0x000fe400078e02ff */
[----:B------:R-:W-:Y:S02]  /*0b10*/  IMAD.IADD R13, R3, 0x1, R12 ;  /* 0x00000001030d7824 */ /* 0x000fe400078e020c */
[----:B------:R-:W-:Y:S02]  /*0b20*/  IMAD.MOV.U32 R20, RZ, RZ, R6 ;  /* 0x000000ffff147224 */ /* 0x000fe400078e0006 */
[----:B------:R-:W-:Y:S02]  /*0b30*/  IMAD R3, R243, c[0x0][0x1b8], RZ ;  /* 0x00006e00f3037a24 */ /* 0x000fe400078e02ff */
[----:B------:R-:W-:-:S02]  /*0b40*/  IMAD.MOV.U32 R12, RZ, RZ, R2 ;  /* 0x000000ffff0c7224 */ /* 0x000fc400078e0002 */
[----:B------:R-:W-:Y:S02]  /*0b50*/  IMAD R18, R236, c[0x0][0x17c], R7 ;  /* 0x00005f00ec127a24 */ /* 0x000fe400078e0207 */
[----:B------:R-:W-:-:S04]  /*0b60*/  IMAD.WIDE.U32 R6, R216, c[0x0][0x1e8], R20 ;  /* 0x00007a00d8067a25 */ /* 0x000fc800078e0014 */
[C---:B------:R-:W-:Y:S02]  /*0b70*/  IMAD R20, R216.reuse, c[0x0][0x1bc], R3 ;  /* 0x00006f00d8147a24 */ /* 0x040fe400078e0203 */
[----:B------:R-:W-:Y:S01]  /*0b80*/  IMAD.WIDE.U32 R2, R216, c[0x0][0x1b8], R12 ;  /* 0x00006e00d8027a25 */ /* 0x000fe200078e000c */
[CC--:B------:R-:W-:Y:S02]  /*0b90*/  LEA.HI R13, R9.reuse, R226.reuse, RZ, 0x3 ;  /* 0x000000e2090d7211 */ /* 0x0c0fe400078f18ff */
[----:B------:R-:W-:Y:S01]  /*0ba0*/  LEA.HI R12, R9, R226, RZ, 0x5 ;  /* 0x000000e2090c7211 */ /* 0x000fe200078f28ff */
[----:B------:R-:W-:-:S04]  /*0bb0*/  IMAD.WIDE.U32 R14, R236, c[0x0][0x178], R10 ;  /* 0x00005e00ec0e7a25 */ /* 0x000fc800078e000a */
[----:B------:R-:W-:Y:S02]  /*0bc0*/  IMAD.IADD R225, R17, 0x1, R224 ;  /* 0x0000000111e17824 */ /* 0x000fe400078e02e0 */
[----:B------:R-:W-:Y:S01]  /*0bd0*/  IMAD.IADD R19, R15, 0x1, R18 ;  /* 0x000000010f137824 */ /* 0x000fe200078e0212 */
[----:B------:R-:W-:Y:S01]  /*0be0*/  LEA.HI R15, R5, R236, RZ, 0x1 ;  /* 0x000000ec050f7211 */ /* 0x000fe200078f08ff */
[----:B------:R-:W-:Y:S01]  /*0bf0*/  IMAD.SHL.U32 R17, R13, 0x8, RZ ;  /* 0x000000080d117824 */ /* 0x000fe200078e00ff */
[----:B------:R-:W-:Y:S01]  /*0c00*/  SHF.R.S32.HI R5, RZ, 0x1f, R5 ;  /* 0x0000001fff057819 */ /* 0x000fe20000011405 */
[----:B------:R-:W-:Y:S01]  /*0c10*/  IMAD.IADD R21, R3, 0x1, R20 ;  /* 0x0000000103157824 */ /* 0x000fe200078e0214 */
[----:B------:R-:W-:Y:S01]  /*0c20*/  LOP3.LUT R15, R15, 0x7fffffe, RZ, 0xc0, !PT ;  /* 0x07fffffe0f0f7812 */ /* 0x000fe200078ec0ff */
[----:B------:R-:W-:Y:S01]  /*0c30*/  IMAD R3, R245, c[0x0][0x180], RZ ;  /* 0x00006000f5037a24 */ /* 0x000fe200078e02ff */
[----:B------:R-:W-:Y:S01]  /*0c40*/  LOP3.LUT R17, R17, 0xc0, RZ, 0xc0, !PT ;  /* 0x000000c011117812 */ /* 0x000fe200078ec0ff */
[----:B------:R-:W-:-:S02]  /*0c50*/  IMAD.MOV.U32 R20, RZ, RZ, R2 ;  /* 0x000000ffff147224 */ /* 0x000fc400078e0002 */
[----:B------:R-:W-:Y:S02]  /*0c60*/  IMAD R2, R23, c[0x0][0x1a8], RZ ;  /* 0x00006a0017027a24 */ /* 0x000fe400078e02ff */
[----:B------:R-:W-:Y:S01]  /*0c70*/  IMAD.IADD R25, R7, 0x1, R24 ;  /* 0x0000000107197824 */ /* 0x000fe200078e0218 */
[----:B------:R-:W-:Y:S01]  /*0c80*/  SHF.R.U32.HI R7, RZ, 0x3, R17 ;  /* 0x00000003ff077819 */ /* 0x000fe20000011611 */
[----:B------:R-:W-:Y:S01]  /*0c90*/  IMAD.MOV.U32 R24, RZ, RZ, R6 ;  /* 0x000000ffff187224 */ /* 0x000fe200078e0006 */
[----:B------:R-:W-:Y:S01]  /*0ca0*/  LOP3.LUT R6, R17, 0x18, R10, 0xf8, !PT ;  /* 0x0000001811067812 */ /* 0x000fe200078ef80a */
[----:B------:R-:W-:Y:S01]  /*0cb0*/  IMAD R220, R214, c[0x0][0x184], R3 ;  /* 0x00006100d6dc7a24 */ /* 0x000fe200078e0203 */
[----:B------:R-:W-:Y:S01]  /*0cc0*/  SHF.R.S32.HI R3, RZ, 0x5, R12 ;  /* 0x00000005ff037819 */ /* 0x000fe2000001140c */
[----:B------:R-:W-:Y:S01]  /*0cd0*/  IMAD.MOV.U32 R18, RZ, RZ, R14 ;  /* 0x000000ffff127224 */ /* 0x000fe200078e000e */
[----:B------:R-:W-:Y:S01]  /*0ce0*/  LOP3.LUT R7, R6, R7, RZ, 0x3c, !PT ;  /* 0x0000000706077212 */ /* 0x000fe200078e3cff */
[----:B------:R-:W-:Y:S01]  /*0cf0*/  IMAD.IADD R4, R236, 0x1, -R15 ;  /* 0x00000001ec047824 */ /* 0x000fe200078e0a0f */
[----:B------:R-:W-:Y:S01]  /*0d00*/  SHF.R.S32.HI R6, RZ, 0x1f, R247 ;  /* 0x0000001fff067819 */ /* 0x000fe200000114f7 */
[----:B------:R-:W-:-:S02]  /*0d10*/  IMAD R2, R22, c[0x0][0x1ac], R2 ;  /* 0x00006b0016027a24 */ /* 0x000fc400078e0202 */
[----:B------:R-:W-:-:S04]  /*0d20*/  IMAD.WIDE.U32 R14, R22, c[0x0][0x1a8], R20 ;  /* 0x00006a00160e7a25 */ /* 0x000fc800078e0014 */
[----:B------:R-:W-:Y:S01]  /*0d30*/  IMAD R4, R3, 0x8, R4 ;  /* 0x0000000803047824 */ /* 0x000fe200078e0204 */
[C---:B------:R-:W-:Y:S01]  /*0d40*/  LEA R34, P0, R14.reuse, c[0x0][0x190], 0x1 ;  /* 0x000064000e227a11 */ /* 0x040fe200078008ff */
[----:B------:R-:W-:Y:S02]  /*0d50*/  IMAD.IADD R2, R15, 0x1, R2 ;  /* 0x000000010f027824 */ /* 0x000fe400078e0202 */
[----:B------:R-:W-:Y:S02]  /*0d60*/  IMAD R0, R23, c[0x0][0x1d8], RZ ;  /* 0x0000760017007a24 */ /* 0x000fe400078e02ff */
[----:B------:R-:W-:Y:S01]  /*0d70*/  IMAD.MOV.U32 R15, RZ, RZ, c[0x0][0x1a8] ;  /* 0x00006a00ff0f7624 */ /* 0x000fe200078e00ff */
[----:B------:R-:W-:Y:S01]  /*0d80*/  LEA.HI.X R35, R14, c[0x0][0x194], R2, 0x1, P0 ;  /* 0x000065000e237a11 */ /* 0x000fe200000f0c02 */
[----:B------:R-:W-:Y:S01]  /*0d90*/  IMAD.MOV.U32 R224, RZ, RZ, R16 ;  /* 0x000000ffffe07224 */ /* 0x000fe200078e0010 */
[----:B------:R-:W-:Y:S01]  /*0da0*/  SHF.R.S32.HI R2, RZ, 0x4, R29 ;  /* 0x00000004ff027819 */ /* 0x000fe2000001141d */
[----:B------:R-:W-:-:S02]  /*0db0*/  IMAD.U32 R4, R4, 0x20, R7 ;  /* 0x0000002004047824 */ /* 0x000fc400078e0007 */
[C---:B------:R-:W-:Y:S02]  /*0dc0*/  IMAD R0, R22.reuse, c[0x0][0x1dc], R0 ;  /* 0x0000770016007a24 */ /* 0x040fe400078e0200 */
[----:B------:R-:W-:Y:S01]  /*0dd0*/  IMAD.WIDE.U32 R16, R22, c[0x0][0x1d8], R24 ;  /* 0x0000760016107a25 */ /* 0x000fe200078e0018 */
[----:B------:R-:W-:-:S03]  /*0de0*/  LEA R24, P0, R15, R34, 0x7 ;  /* 0x000000220f187211 */ /* 0x000fc600078038ff */
[----:B------:R-:W-:Y:S01]  /*0df0*/  IMAD.MOV.U32 R7, RZ, RZ, c[0x0][0x1ac] ;  /* 0x00006b00ff077624 */ /* 0x000fe200078e00ff */
[----:B------:R-:W-:Y:S01]  /*0e00*/  LEA R20, P1, R16, c[0x0][0x1c0], 0x1 ;  /* 0x0000700010147a11 */ /* 0x000fe200078208ff */
[----:B------:R-:W-:Y:S02]  /*0e10*/  IMAD.IADD R0, R17, 0x1, R0 ;  /* 0x0000000111007824 */ /* 0x000fe400078e0200 */
[----:B------:R-:W-:Y:S01]  /*0e20*/  IMAD.WIDE.U32 R18, R214, c[0x0][0x180], R18 ;  /* 0x00006000d6127a25 */ /* 0x000fe200078e0012 */
[----:B------:R-:W-:Y:S02]  /*0e30*/  LEA.HI.X R25, R15, R35, R7, 0x7, P0 ;  /* 0x000000230f197211 */ /* 0x000fe400000f3c07 */
[----:B------:R-:W-:Y:S01]  /*0e40*/  LEA.HI.X R21, R16, c[0x0][0x1c4], R0, 0x1, P1 ;  /* 0x0000710010157a11 */ /* 0x000fe200008f0c00 */
[----:B------:R-:W-:Y:S02]  /*0e50*/  IMAD R15, R247, UR5, RZ ;  /* 0x00000005f70f7c24 */ /* 0x000fe4000f8e02ff */
[----:B------:R-:W-:-:S02]  /*0e60*/  IMAD.IADD R221, R19, 0x1, R220 ;  /* 0x0000000113dd7824 */ /* 0x000fc400078e02dc */
[C---:B------:R-:W-:Y:S02]  /*0e70*/  IMAD R0, R6.reuse, UR4, R15 ;  /* 0x0000000406007c24 */ /* 0x040fe4000f8e020f */
[----:B------:R-:W-:Y:S02]  /*0e80*/  IMAD R6, R6, c[0x0][0x178], RZ ;  /* 0x00005e0006067a24 */ /* 0x000fe400078e02ff */
[----:B------:R-:W-:Y:S02]  /*0e90*/  IMAD.MOV.U32 R19, RZ, RZ, c[0x0][0x1d8] ;  /* 0x00007600ff137624 */ /* 0x000fe400078e00ff */
[----:B------:R-:W-:Y:S01]  /*0ea0*/  IMAD R15, R247, c[0x0][0x17c], R6 ;  /* 0x00005f00f70f7a24 */ /* 0x000fe200078e0206 */
[----:B------:R-:W-:Y:S01]  /*0eb0*/  IADD3 R6, R10, 0x20, RZ ;  /* 0x000000200a067810 */ /* 0x000fe20007ffe0ff */
[----:B------:R-:W-:Y:S02]  /*0ec0*/  IMAD.IADD R8, R242, 0x1, -R236 ;  /* 0x00000001f2087824 */ /* 0x000fe400078e0aec */
[----:B------:R-:W-:Y:S01]  /*0ed0*/  IMAD.MOV.U32 R220, RZ, RZ, R18 ;  /* 0x000000ffffdc7224 */ /* 0x000fe200078e0012 */
[----:B------:R-:W-:Y:S01]  /*0ee0*/  LEA R18, P1, R19, R20, 0x7 ;  /* 0x0000001413127211 */ /* 0x000fe200078238ff */
[----:B------:R-:W-:Y:S01]  /*0ef0*/  IMAD.MOV.U32 R17, RZ, RZ, c[0x0][0x1dc] ;  /* 0x00007700ff117624 */ /* 0x000fe200078e00ff */
[----:B------:R-:W-:Y:S01]  /*0f00*/  ISETP.GE.AND P2, PT, R6, c[0x0][0x1cc], PT ;  /* 0x0000730006007a0c */ /* 0x000fe20003f46270 */
[----:B------:R-:W-:Y:S01]  /*0f10*/  IMAD R7, R245, c[0x0][0x288], RZ ;  /* 0x0000a200f5077a24 */ /* 0x000fe200078e02ff */
[----:B------:R-:W-:Y:S01]  /*0f20*/  ISETP.LT.OR P6, PT, R8, 0x1, P3 ;  /* 0x000000010800780c */ /* 0x000fe20001fc1670 */
[----:B------:R-:W-:Y:S01]  /*0f30*/  IMAD.WIDE.U32 R22, R247, c[0x0][0x178], RZ ;  /* 0x00005e00f7167a25 */ /* 0x000fe200078e00ff */
[----:B------:R-:W-:-:S02]  /*0f40*/  LEA.HI.X R19, R19, R21, R17, 0x7, P1 ;  /* 0x0000001513137211 */ /* 0x000fc400008f3c11 */
[----:B------:R-:W-:Y:S01]  /*0f50*/  ISETP.LT.OR P5, PT, R8, 0x1, P2 ;  /* 0x000000010800780c */ /* 0x000fe200017a1670 */
[----:B------:R-:W-:Y:S01]  /*0f60*/  IMAD R17, R243, c[0x0][0x188], RZ ;  /* 0x00006200f3117a24 */ /* 0x000fe200078e02ff */
[----:B------:R-:W-:Y:S01]  /*0f70*/  ISETP.GE.AND P1, PT, R213, c[0x0][0x1cc], PT ;  /* 0x00007300d5007a0c */ /* 0x000fe20003f26270 */
[----:B------:R-:W-:Y:S01]  /*0f80*/  IMAD R222, R214, c[0x0][0x28c], R7 ;  /* 0x0000a300d6de7a24 */ /* 0x000fe200078e0207 */
[----:B------:R-:W-:Y:S01]  /*0f90*/  LEA.HI R7, R29, R2, RZ, 0x1 ;  /* 0x000000021d077211 */ /* 0x000fe200078f08ff */
[----:B------:R-:W-:Y:S01]  /*0fa0*/  IMAD R17, R216, c[0x0][0x18c], R17 ;  /* 0x00006300d8117a24 */ /* 0x000fe200078e0211 */
[----:B------:R-:W-:Y:S01]  /*0fb0*/  ISETP.LT.OR P4, PT, R8, 0x1, P1 ;  /* 0x000000010800780c */ /* 0x000fe20000f81670 */
[----:B------:R-:W-:Y:S01]  /*0fc0*/  IMAD.WIDE.U32 R220, R216, c[0x0][0x188], R220 ;  /* 0x00006200d8dc7a25 */ /* 0x000fe200078e00dc */
[C---:B------:R-:W-:Y:S02]  /*0fd0*/  ISETP.LT.OR P3, PT, R8.reuse, 0x41, P3 ;  /* 0x000000410800780c */ /* 0x040fe40001f61670 */
[----:B------:R-:W-:Y:S01]  /*0fe0*/  ISETP.LT.OR P2, PT, R8, 0x41, P2 ;  /* 0x000000410800780c */ /* 0x000fe20001741670 */
[----:B------:R-:W-:Y:S01]  /*0ff0*/  IMAD.SHL.U32 R4, R4, 0x2, RZ ;  /* 0x0000000204047824 */ /* 0x000fe200078e00ff */
[----:B------:R-:W-:Y:S01]  /*1000*/  LOP3.LUT R7, R7, 0xfffffffe, RZ, 0xc0, !PT ;  /* 0xfffffffe07077812 */ /* 0x000fe200078ec0ff */
[----:B------:R-:W-:Y:S01]  /*1010*/  IMAD.IADD R15, R23, 0x1, R15 ;  /* 0x00000001170f7824 */ /* 0x000fe200078e020f */
[----:B------:R-:W-:Y:S01]  /*1020*/  ISETP.LT.OR P1, PT, R8, 0x41, P1 ;  /* 0x000000410800780c */ /* 0x000fe20000f21670 */
[----:B------:R-:W-:Y:S01]  /*1030*/  IMAD.IADD R208, R221, 0x1, R17 ;  /* 0x00000001ddd07824 */ /* 0x000fe200078e0211 */
[----:B------:R-:W-:Y:S01]  /*1040*/  LEA R17, P0, R22, R220, 0x6 ;  /* 0x000000dc16117211 */ /* 0x000fe200078030ff */
[----:B------:R-:W-:Y:S01]  /*1050*/  @!PT LDS RZ, [RZ] ;  /* 0x00000000fffff984 */ /* 0x000fe20000000800 */
[----:B------:R-:W-:Y:S01]  /*1060*/  @!PT LDS RZ, [RZ] ;  /* 0x00000000fffff984 */ /* 0x000fe20000000800 */
[----:B------:R-:W-:Y:S01]  /*1070*/  @!PT LDS RZ, [RZ] ;  /* 0x00000000fffff984 */ /* 0x000fe20000000800 */
[----:B------:R1:W-:Y:S01]  /*1080*/  LDGSTS.E.BYPASS.LTC128B.128 [R4+0x6080], [R20.64], !P6 ;  /* 0x0608000014047fae */ /* 0x0003e2000f101d48 */
[----:B------:R-:W-:Y:S01]  /*1090*/  IMAD.IADD R7, R2, 0x1, -R7 ;  /* 0x0000000102077824 */ /* 0x000fe200078e0a07 */
[----:B------:R-:W-:Y:S01]  /*10a0*/  LOP3.LUT R29, R29, 0xfffffff0, RZ, 0xc0, !PT ;  /* 0xfffffff01d1d7812 */ /* 0x000fe200078ec0ff */
[----:B------:R-:W-:Y:S01]  /*10b0*/  IMAD R211, R243, c[0x0][0x278], RZ ;  /* 0x00009e00f3d37a24 */ /* 0x000fe200078e02ff */
[----:B------:R1:W-:Y:S01]  /*10c0*/  LDGSTS.E.BYPASS.LTC128B.128 [R4+0x8080], [R20.64+0x40], !P5 ;  /* 0x0808004014047fae */ /* 0x0003e2000e901d48 */
[----:B------:R-:W-:Y:S01]  /*10d0*/  LEA.HI.X R2, R22, R208, R15, 0x6, P0 ;  /* 0x000000d016027211 */ /* 0x000fe200000f340f */
[C---:B------:R-:W-:Y:S01]  /*10e0*/  IMAD.WIDE.U32 R224, R216.reuse, c[0x0][0x278], R224 ;  /* 0x00009e00d8e07a25 */ /* 0x040fe200078e00e0 */
[----:B------:R-:W-:Y:S01]  /*10f0*/  LEA R30, P5, R17, c[0x0][0x160], 0x1 ;  /* 0x00005800111e7a11 */ /* 0x000fe200078a08ff */
[----:B------:R1:W-:Y:S01]  /*1100*/  LDGSTS.E.BYPASS.LTC128B.128 [R4+0xa080], [R20.64+0x80], !P4 ;  /* 0x0a08008014047fae */ /* 0x0003e2000e101d48 */
[----:B------:R-:W-:Y:S01]  /*1110*/  LOP3.LUT R15, R13, 0xfffffff8, RZ, 0xc0, !PT ;  /* 0xfffffff80d0f7812 */ /* 0x000fe200078ec0ff */
[----:B------:R-:W-:Y:S01]  /*1120*/  IMAD R211, R216, c[0x0][0x27c], R211 ;  /* 0x00009f00d8d37a24 */ /* 0x000fe200078e02d3 */
[----:B------:R-:W-:Y:S01]  /*1130*/  LEA.HI.X R31, R17, c[0x0][0x164], R2, 0x1, P5 ;  /* 0x00005900111f7a11 */ /* 0x000fe200028f0c02 */
[----:B------:R2:W-:Y:S01]  /*1140*/  LDGSTS.E.BYPASS.LTC128B.128 [R4+0x7080], [R18.64], !P3 ;  /* 0x0708000012047fae */ /* 0x0005e2000d901d48 */
[----:B------:R-:W-:Y:S01]  /*1150*/  ISETP.GE.AND P5, PT, R213, c[0x0][0x16c], PT ;  /* 0x00005b00d5007a0c */ /* 0x000fe20003fa6270 */
[----:B------:R-:W-:Y:S01]  /*1160*/  IMAD.IADD R22, R226, 0x1, -R15 ;  /* 0x00000001e2167824 */ /* 0x000fe200078e0a0f */
[----:B------:R-:W-:Y:S01]  /*1170*/  ISETP.GE.AND P0, PT, R10, c[0x0][0x19c], PT ;  /* 0x000067000a007a0c */ /* 0x000fe20003f06270 */
[----:B------:R2:W-:Y:S01]  /*1180*/  LDGSTS.E.BYPASS.LTC128B.128 [R4+0x9080], [R18.64+0x40], !P2 ;  /* 0x0908004012047fae */ /* 0x0005e2000d101d48 */
[----:B------:R-:W-:Y:S01]  /*1190*/  ISETP.GE.AND P3, PT, R6, c[0x0][0x19c], PT ;  /* 0x0000670006007a0c */ /* 0x000fe20003f66270 */
[----:B------:R-:W-:Y:S01]  /*11a0*/  IMAD.SHL.U32 R15, R247, 0x40, RZ ;  /* 0x00000040f70f7824 */ /* 0x000fe200078e00ff */
[----:B------:R-:W-:Y:S01]  /*11b0*/  SEL R23, RZ, 0x4, P5 ;  /* 0x00000004ff177807 */ /* 0x000fe20002800000 */
[----:B------:R2:W-:Y:S01]  /*11c0*/  LDGSTS.E.BYPASS.LTC128B.128 [R4+0xb080], [R18.64+0x80], !P1 ;  /* 0x0b08008012047fae */ /* 0x0005e2000c901d48 */
[----:B------:R-:W-:Y:S01]  /*11d0*/  ISETP.GE.AND P1, PT, R213, c[0x0][0x19c], PT ;  /* 0x00006700d5007a0c */ /* 0x000fe20003f26270 */
[----:B------:R-:W-:Y:S01]  /*11e0*/  IMAD.WIDE.U32 R26, R214, c[0x0][0x288], R238 ;  /* 0x0000a200d61a7a25 */ /* 0x000fe200078e00ee */
[----:B------:R-:W-:-:S02]  /*11f0*/  ISETP.GE.AND P5, PT, R10, c[0x0][0x16c], PT ;  /* 0x00005b000a007a0c */ /* 0x000fc40003fa6270 */
[----:B------:R-:W-:Y:S01]  /*1200*/  ISETP.LT.OR P6, PT, R8, 0x1, P0 ;  /* 0x000000010800780c */ /* 0x000fe200007c1670 */
[----:B------:R-:W-:Y:S01]  /*1210*/  IMAD.WIDE.U32 R218, R236, c[0x0][0x208], R10 ;  /* 0x00008200ecda7a25 */ /* 0x000fe200078e000a */
[C---:B------:R-:W-:Y:S02]  /*1220*/  ISETP.LT.OR P4, PT, R8.reuse, 0x1, P3 ;  /* 0x000000010800780c */ /* 0x040fe40001f81670 */
[C---:B------:R-:W-:Y:S01]  /*1230*/  ISETP.LT.OR P2, PT, R8.reuse, 0x1, P1 ;  /* 0x000000010800780c */ /* 0x040fe20000f41670 */
[----:B------:R-:W-:Y:S01]  /*1240*/  IMAD.IADD R211, R225, 0x1, R211 ;  /* 0x00000001e1d37824 */ /* 0x000fe200078e02d3 */
[C---:B------:R-:W-:Y:S01]  /*1250*/  ISETP.LT.OR P0, PT, R8.reuse, 0x41, P0 ;  /* 0x000000410800780c */ /* 0x040fe20000701670 */
[----:B------:R-:W-:Y:S01]  /*1260*/  IMAD.IADD R223, R27, 0x1, R222 ;  /* 0x000000011bdf7824 */ /* 0x000fe200078e02de */
[C---:B------:R-:W-:Y:S01]  /*1270*/  ISETP.LT.OR P3, PT, R8.reuse, 0x41, P3 ;  /* 0x000000410800780c */ /* 0x040fe20001f61670 */
[----:B------:R-:W-:Y:S01]  /*1280*/  IMAD.MOV.U32 R222, RZ, RZ, R26 ;  /* 0x000000ffffde7224 */ /* 0x000fe200078e001a */
[----:B------:R-:W-:Y:S01]  /*1290*/  ISETP.LT.OR P1, PT, R8, 0x41, P1 ;  /* 0x000000410800780c */ /* 0x000fe20000f21670 */
[----:B------:R-:W-:Y:S01]  /*12a0*/  IMAD.IADD R29, R226, 0x1, -R29 ;  /* 0x00000001e21d7824 */ /* 0x000fe200078e0a1d */
[----:B------:R-:W-:Y:S01]  /*12b0*/  SEL R228, RZ, 0x1, P5 ;  /* 0x00000001ffe47807 */ /* 0x000fe20002800000 */
[----:B------:R3:W-:Y:S01]  /*12c0*/  LDGSTS.E.BYPASS.LTC128B.128 [R4+0x80], [R34.64], !P6 ;  /* 0x0008000022047fae */ /* 0x0007e2000f101d48 */
[----:B------:R-:W-:Y:S01]  /*12d0*/  SHF.R.S32.HI R14, RZ, 0x1f, R15 ;  /* 0x0000001fff0e7819 */ /* 0x000fe2000001140f */
[----:B------:R-:W-:Y:S01]  /*12e0*/  IMAD R235, R243, c[0x0][0x218], RZ ;  /* 0x00008600f3eb7a24 */ /* 0x000fe200078e02ff */
[----:B------:R-:W-:Y:S01]  /*12f0*/  LEA.HI R16, R22, R22, RZ, 0x1 ;  /* 0x0000001616107211 */ /* 0x000fe200078f08ff */
[----:B------:R3:W-:Y:S01]  /*1300*/  LDGSTS.E.BYPASS.LTC128B.128 [R4+0x2080], [R34.64+0x40], !P4 ;  /* 0x0208004022047fae */ /* 0x0007e2000e101d48 */
[----:B------:R-:W-:Y:S01]  /*1310*/  ISETP.GE.AND P6, PT, R6, c[0x0][0x1fc], PT ;  /* 0x00007f0006007a0c */ /* 0x000fe20003fc6270 */
[----:B------:R-:W-:Y:S01]  /*1320*/  IMAD R235, R216, c[0x0][0x21c], R235 ;  /* 0x00008700d8eb7a24 */ /* 0x000fe200078e02eb */
[----:B------:R-:W-:Y:S01]  /*1330*/  LOP3.LUT R17, R16, 0x7fffffe, RZ, 0xc0, !PT ;  /* 0x07fffffe10117812 */ /* 0x000fe200078ec0ff */
[----:B------:R3:W-:Y:S01]  /*1340*/  LDGSTS.E.BYPASS.LTC128B.128 [R4+0x4080], [R34.64+0x80], !P2 ;  /* 0x0408008022047fae */ /* 0x0007e2000d101d48 */
[----:B--2---:R-:W-:Y:S01]  /*1350*/  IMAD R19, R237, c[0x0][0x208], RZ ;  /* 0x00008200ed137a24 */ /* 0x004fe200078e02ff */
[----:B-1----:R-:W-:Y:S01]  /*1360*/  SEL R21, RZ, 0xffffffff, P6 ;  /* 0xffffffffff157807 */ /* 0x002fe20003000000 */
[----:B------:R-:W-:Y:S01]  /*1370*/  IMAD.WIDE.U32 R222, R216, c[0x0][0x290], R222 ;  /* 0x0000a400d8de7a25 */ /* 0x000fe200078e00de */
[----:B------:R-:W-:Y:S01]  /*1380*/  LEA.HI R2, R9, R226, RZ, 0x6 ;  /* 0x000000e209027211 */ /* 0x000fe200078f30ff */
[----:B------:R1:W-:Y:S01]  /*1390*/  LDGSTS.E.BYPASS.LTC128B.128 [R4+0x1080], [R24.64], !P0 ;  /* 0x0108000018047fae */ /* 0x0003e2000c101d48 */
[----:B------:R-:W-:Y:S01]  /*13a0*/  ISETP.GE.AND P4, PT, R213, c[0x0][0x1fc], PT ;  /* 0x00007f00d5007a0c */ /* 0x000fe20003f86270 */
[----:B------:R-:W-:Y:S01]  /*13b0*/  IMAD R8, R236, c[0x0][0x20c], R19 ;  /* 0x00008300ec087a24 */ /* 0x000fe200078e0213 */
[----:B------:R-:W-:Y:S01]  /*13c0*/  IADD3 R19, P5, R15, R224, RZ ;  /* 0x000000e00f137210 */ /* 0x000fe20007fbe0ff */
[----:B------:R-:W-:Y:S01]  /*13d0*/  IMAD.IADD R18, R22, 0x1, -R17 ;  /* 0x0000000116127824 */ /* 0x000fe200078e0a11 */
[----:B------:R-:W-:Y:S01]  /*13e0*/  SHF.R.S32.HI R2, RZ, 0x6, R2 ;  /* 0x00000006ff027819 */ /* 0x000fe20000011402 */
[----:B------:R-:W-:Y:S01]  /*13f0*/  IMAD.IADD R219, R219, 0x1, R8 ;  /* 0x00000001dbdb7824 */ /* 0x000fe200078e0208 */
[----:B------:R1:W-:Y:S01]  /*1400*/  LDGSTS.E.BYPASS.LTC128B.128 [R4+0x3080], [R24.64+0x40], !P3 ;  /* 0x0308004018047fae */ /* 0x0003e2000d901d48 */
[----:B------:R-:W-:Y:S01]  /*1410*/  IMAD.X R8, R14, 0x1, R211, P5 ;  /* 0x000000010e087824 */ /* 0x000fe200028e06d3 */
[----:B------:R-:W-:Y:S01]  /*1420*/  LEA R26, P5, R19, c[0x0][0x258], 0x2 ;  /* 0x00009600131a7a11 */ /* 0x000fe200078a10ff */
[----:B------:R-:W-:Y:S01]  /*1430*/  IMAD R17, R245, c[0x0][0x210], RZ ;  /* 0x00008400f5117a24 */ /* 0x000fe200078e02ff */
[----:B------:R1:W-:Y:S01]  /*1440*/  LDGSTS.E.BYPASS.LTC128B.128 [R4+0x5080], [R24.64+0x80], !P1 ;  /* 0x0508008018047fae */ /* 0x0003e2000c901d48 */
[----:B------:R-:W-:Y:S01]  /*1450*/  IMAD.SHL.U32 R21, R21, 0x2, RZ ;  /* 0x0000000215157824 */ /* 0x000fe200078e00ff */
[----:B------:R-:W-:Y:S01]  /*1460*/  LEA.HI.X R27, R19, c[0x0][0x25c], R8, 0x2, P5 ;  /* 0x00009700131b7a11 */ /* 0x000fe200028f1408 */
[----:B------:R-:W-:Y:S01]  /*1470*/  IMAD R28, R214, c[0x0][0x214], R17 ;  /* 0x00008500d61c7a24 */ /* 0x000fe200078e0211 */
[----:B------:R-:W-:Y:S01]  /*1480*/  ISETP.GE.AND P5, PT, R10, c[0x0][0x1fc], PT ;  /* 0x00007f000a007a0c */ /* 0x000fe20003fa6270 */
[----:B------:R-:W-:Y:S01]  /*1490*/  IMAD.WIDE.U32 R218, R214, c[0x0][0x210], R218 ;  /* 0x00008400d6da7a25 */ /* 0x000fe200078e00da */
[----:B------:R-:W-:Y:S01]  /*14a0*/  LEA.HI R19, R29, R29, RZ, 0x1 ;  /* 0x0000001d1d137211 */ /* 0x000fe200078f08ff */
[----:B------:R-:W0:Y:S01]  /*14b0*/  LDGDEPBAR ;  /* 0x00000000000079af */ /* 0x000e220000000000 */
[----:B------:R-:W-:Y:S01]  /*14c0*/  SEL R20, RZ, 0x1, P5 ;  /* 0x00000001ff147807 */ /* 0x000fe20002800000 */
[----:B------:R-:W-:Y:S01]  /*14d0*/  IMAD.IADD R219, R219, 0x1, R28 ;  /* 0x00000001dbdb7824 */ /* 0x000fe200078e021c */
[----:B------:R-:W-:Y:S01]  /*14e0*/  ISETP.GE.AND P5, PT, R6, c[0x0][0x16c], PT ;  /* 0x00005b0006007a0c */ /* 0x000fe20003fa6270 */
[----:B------:R-:W-:Y:S01]  /*14f0*/  IMAD R205, R7, 0x4, R2 ;  /* 0x0000000407cd7824 */ /* 0x000fe200078e0202 */
[----:B------:R-:W-:Y:S01]  /*1500*/  LOP3.LUT R21, R21, 0x2, R20, 0xe2, !PT ;  /* 0x0000000215157812 */ /* 0x000fe200078ee214 */
[----:B------:R-:W-:Y:S01]  /*1510*/  IMAD.WIDE.U32 R218, R216, c[0x0][0x218], R218 ;  /* 0x00008600d8da7a25 */ /* 0x000fe200078e00da */
[----:B------:R-:W-:-:S02]  /*1520*/  SEL R17, RZ, 0x2, P5 ;  /* 0x00000002ff117807 */ /* 0x000fc40002800000 */
[----:B------:R-:W-:Y:S01]  /*1530*/  SEL R20, RZ, 0x4, P4 ;  /* 0x00000004ff147807 */ /* 0x000fe20002000000 */
[----:B------:R-:W-:Y:S01]  /*1540*/  IMAD R205, R205, 0x8, R18 ;  /* 0x00000008cdcd7824 */ /* 0x000fe200078e0212 */
[----:B------:R-:W-:Y:S01]  /*1550*/  IADD3 R23, R23, R17, R228 ;  /* 0x0000001117177210 */ /* 0x000fe20007ffe0e4 */
[----:B------:R-:W-:Y:S01]  /*1560*/  IMAD.IADD R235, R219, 0x1, R235 ;  /* 0x00000001dbeb7824 */ /* 0x000fe200078e02eb */
[----:B------:R-:W-:Y:S01]  /*1570*/  IADD3 R17, -R15, c[0x0][0x168], RZ ;  /* 0x00005a000f117a10 */ /* 0x000fe20007ffe1ff */
[----:B------:R-:W-:Y:S01]  /*1580*/  IMAD.MOV.U32 R234, RZ, RZ, R218 ;  /* 0x000000ffffea7224 */ /* 0x000fe200078e00da */
[----:B------:R-:W-:Y:S01]  /*1590*/  LOP3.LUT P4, RZ, R23, 0x1, RZ, 0xc0, !PT ;  /* 0x0000000117ff7812 */ /* 0x000fe2000788c0ff */
[----:B------:R-:W-:Y:S01]  /*15a0*/  IMAD.SHL.U32 R22, R22, 0x40, RZ ;  /* 0x0000004016167824 */ /* 0x000fe200078e00ff */
[----:B------:R-:W-:Y:S01]  /*15b0*/  LOP3.LUT R32, R19, 0x7fffffe, RZ, 0xc0, !PT ;  /* 0x07fffffe13207812 */ /* 0x000fe200078ec0ff */
[----:B------:R-:W-:Y:S01]  /*15c0*/  IMAD.MOV.U32 R199, RZ, RZ, 0x10 ;  /* 0x00000010ffc77424 */ /* 0x000fe200078e00ff */
[----:B------:R-:W-:Y:S01]  /*15d0*/  ISETP.LE.OR P0, PT, R17, R236, !P4 ;  /* 0x000000ec1100720c */ /* 0x000fe20006703670 */
[----:B------:R-:W-:Y:S01]  /*15e0*/  IMAD.SHL.U32 R206, R7, 0x8, RZ ;  /* 0x0000000807ce7824 */ /* 0x000fe200078e00ff */
[----:B------:R-:W-:Y:S01]  /*15f0*/  SHF.R.S32.HI R18, RZ, 0x1f, R29 ;  /* 0x0000001fff127819 */ /* 0x000fe2000001141d */
[----:B------:R-:W-:Y:S01]  /*1600*/  IMAD.IADD R203, R29, 0x1, -R32 ;  /* 0x000000011dcb7824 */ /* 0x000fe200078e0a20 */
[----:B------:R-:W-:Y:S01]  /*1610*/  LOP3.LUT P2, RZ, R23, 0x2, RZ, 0xc0, !PT ;  /* 0x0000000217ff7812 */ /* 0x000fe2000784c0ff */
[----:B------:R-:W-:Y:S01]  /*1620*/  IMAD.WIDE.U32 R32, R247, UR4, R234 ;  /* 0x00000004f7207c25 */ /* 0x000fe2000f8e00ea */
[----:B------:R-:W-:-:S02]  /*1630*/  LEA.HI R18, R18, R29, RZ, 0x3 ;  /* 0x0000001d12127211 */ /* 0x000fc400078f18ff */
[----:B------:R-:W-:Y:S01]  /*1640*/  LOP3.LUT R20, R21, R20, RZ, 0xfc, !PT ;  /* 0x0000001415147212 */ /* 0x000fe200078efcff */
[----:B------:R-:W-:Y:S01]  /*1650*/  IMAD.IADD R0, R33, 0x1, R0 ;  /* 0x0000000121007824 */ /* 0x000fe200078e0200 */
[----:B------:R-:W-:Y:S02]  /*1660*/  LOP3.LUT R8, R18, 0xfffffff8, RZ, 0xc0, !PT ;  /* 0xfffffff812087812 */ /* 0x000fe400078ec0ff */
[----:B------:R-:W-:Y:S01]  /*1670*/  LOP3.LUT P6, RZ, R23, 0x4, RZ, 0xc0, !PT ;  /* 0x0000000417ff7812 */ /* 0x000fe200078cc0ff */
[----:B------:R3:W-:Y:S01]  /*1680*/  LDGSTS.E.BYPASS.LTC128B.128 [R4+0xc080], [R30.64], !P0 ;  /* 0x0c0800001e047fae */ /* 0x0007e2000c101d48 */
[----:B------:R-:W-:Y:S01]  /*1690*/  ISETP.GT.AND P1, PT, R226, 0xf, PT ;  /* 0x0000000fe200780c */ /* 0x000fe20003f24270 */
[----:B------:R-:W-:Y:S01]  /*16a0*/  IMAD.IADD R8, R29, 0x1, -R8 ;  /* 0x000000011d087824 */ /* 0x000fe200078e0a08 */
[----:B------:R-:W-:Y:S02]  /*16b0*/  LEA R28, P0, R32, c[0x0][0x1f0], 0x1 ;  /* 0x00007c00201c7a11 */ /* 0x000fe400078008ff */
[----:B------:R-:W-:-:S02]  /*16c0*/  ISETP.LE.OR P2, PT, R17, R236, !P2 ;  /* 0x000000ec1100720c */ /* 0x000fc40005743670 */
[----:B------:R-:W-:Y:S02]  /*16d0*/  LOP3.LUT P4, RZ, R20, 0x1, RZ, 0xc0, !PT ;  /* 0x0000000114ff7812 */ /* 0x000fe4000788c0ff */
[CC--:B------:R-:W-:Y:S02]  /*16e0*/  ISETP.LE.OR P6, PT, R17.reuse, R236.reuse, !P6 ;  /* 0x000000ec1100720c */ /* 0x0c0fe400077c3670 */
[----:B------:R-:W-:Y:S02]  /*16f0*/  LEA.HI.X R29, R32, c[0x0][0x1f4], R0, 0x1, P0 ;  /* 0x00007d00201d7a11 */ /* 0x000fe400000f0c00 */
[----:B------:R-:W-:Y:S01]  /*1700*/  ISETP.LE.OR P0, PT, R17, R236, !P4 ;  /* 0x000000ec1100720c */ /* 0x000fe20006703670 */
[----:B------:R-:W-:Y:S01]  /*1710*/  @!P1 IMAD.SHL.U32 R21, R226, 0x10, RZ ;  /* 0x00000010e2159824 */ /* 0x000fe200078e00ff */
[----:B------:R-:W-:Y:S02]  /*1720*/  LEA.HI R0, R12, R3, RZ, 0x1 ;  /* 0x000000030c007211 */ /* 0x000fe400078f08ff */
[----:B------:R-:W-:Y:S01]  /*1730*/  LOP3.LUT P3, RZ, R20, 0x2, RZ, 0xc0, !PT ;  /* 0x0000000214ff7812 */ /* 0x000fe2000786c0ff */
[----:B------:R3:W-:Y:S01]  /*1740*/  LDGSTS.E.BYPASS.LTC128B.128 [R4+0xd080], [R30.64+0x40], !P2 ;  /* 0x0d0800401e047fae */ /* 0x0007e2000d101d48 */
[----:B------:R-:W-:-:S02]  /*1750*/  LOP3.LUT R0, R0, 0xfffffffe, RZ, 0xc0, !PT ;  /* 0xfffffffe00007812 */ /* 0x000fc400078ec0ff */
[----:B------:R-:W-:Y:S01]  /*1760*/  LOP3.LUT P2, RZ, R20, 0x4, RZ, 0xc0, !PT ;  /* 0x0000000414ff7812 */ /* 0x000fe2000784c0ff */
[----:B------:R3:W-:Y:S01]  /*1770*/  LDGSTS.E.BYPASS.LTC128B.128 [R4+0xe080], [R30.64+0x80], !P6 ;  /* 0x0e0800801e047fae */ /* 0x0007e2000f101d48 */
[C---:B------:R-:W-:Y:S01]  /*1780*/  IMAD.SHL.U32 R20, R3.reuse, 0x10, RZ ;  /* 0x0000001003147824 */ /* 0x040fe200078e00ff */
[----:B------:R-:W-:Y:S01]  /*1790*/  LOP3.LUT R23, R22, 0x1c0, RZ, 0xc0, !PT ;  /* 0x000001c016177812 */ /* 0x000fe200078ec0ff */
[----:B------:R-:W-:Y:S01]  /*17a0*/  IMAD.IADD R0, R3, 0x1, -R0 ;  /* 0x0000000103007824 */ /* 0x000fe200078e0a00 */
[----:B------:R2:W-:Y:S01]  /*17b0*/  @!P1 LDGSTS.E.BYPASS.LTC128B.128 [R21+0x18080], [R26.64] ;  /* 0x180800001a159fae */ /* 0x0005e2000b901d48 */
[CC--:B------:R-:W-:Y:S02]  /*17c0*/  ISETP.LE.OR P6, PT, R17.reuse, R236.reuse, !P3 ;  /* 0x000000ec1100720c */ /* 0x0c0fe40005fc3670 */
[--C-:B------:R-:W-:Y:S01]  /*17d0*/  SHF.R.S32.HI R3, RZ, 0x1, R19.reuse ;  /* 0x00000001ff037819 */ /* 0x100fe20000011413 */
[----:B------:R-:W0:Y:S01]  /*17e0*/  LDGDEPBAR ;  /* 0x00000000000079af */ /* 0x000e220000000000 */
[----:B-1----:R-:W-:Y:S01]  /*17f0*/  SHF.R.S32.HI R24, RZ, 0x1f, R19 ;  /* 0x0000001fff187819 */ /* 0x002fe20000011413 */
[----:B------:R-:W-:Y:S01]  /*1800*/  IMAD.SHL.U32 R19, R0, 0x400, RZ ;  /* 0x0000040000137824 */ /* 0x000fe200078e00ff */
[----:B------:R-:W-:Y:S01]  /*1810*/  SHF.R.S32.HI R202, RZ, 0x3, R18 ;  /* 0x00000003ffca7819 */ /* 0x000fe20000011412 */
[----:B------:R3:W-:Y:S01]  /*1820*/  LDGSTS.E.BYPASS.LTC128B.128 [R4+0x12080], [R28.64], !P0 ;  /* 0x120800001c047fae */ /* 0x0007e2000c101d48 */
[-C--:B------:R-:W-:Y:S01]  /*1830*/  ISETP.LE.OR P0, PT, R17, R236.reuse, !P2 ;  /* 0x000000ec1100720c */ /* 0x080fe20005703670 */
[----:B------:R-:W-:Y:S01]  /*1840*/  IMAD R232, R232, 0x2, R19 ;  /* 0x00000002e8e87824 */ /* 0x000fe200078e0213 */
[----:B------:R-:W-:Y:S01]  /*1850*/  LOP3.LUT R22, R23, 0x30, R20, 0xf8, !PT ;  /* 0x0000003017167812 */ /* 0x000fe200078ef814 */
[----:B------:R-:W-:Y:S01]  /*1860*/  IMAD R203, R202, 0x8, R203 ;  /* 0x00000008cacb7824 */ /* 0x000fe200078e02cb */
[----:B------:R-:W-:Y:S01]  /*1870*/  LEA.HI R20, R24, R3, RZ, 0x2 ;  /* 0x0000000318147211 */ /* 0x000fe200078f10ff */
[----:B------:R-:W-:Y:S01]  /*1880*/  IMAD R202, R202, 0x200, R19 ;  /* 0x00000200caca7824 */ /* 0x000fe200078e0213 */
[----:B------:R-:W-:Y:S01]  /*1890*/  SHF.R.S32.HI R16, RZ, 0x1, R16 ;  /* 0x00000001ff107819 */ /* 0x000fe20000011410 */
[----:B------:R-:W-:Y:S01]  /*18a0*/  IMAD R19, R243, c[0x0][0x290], RZ ;  /* 0x0000a400f3137a24 */ /* 0x000fe200078e02ff */
[----:B------:R-:W-:Y:S01]  /*18b0*/  LOP3.LUT R18, R20, 0xfffffffc, RZ, 0xc0, !PT ;  /* 0xfffffffc14127812 */ /* 0x000fe200078ec0ff */
[----:B------:R3:W-:Y:S01]  /*18c0*/  LDGSTS.E.BYPASS.LTC128B.128 [R4+0x13080], [R28.64+0x40], !P6 ;  /* 0x130800401c047fae */ /* 0x0007e2000f101d48 */
[----:B------:R-:W-:Y:S01]  /*18d0*/  SHF.R.U32.HI R204, RZ, 0x3, R23 ;  /* 0x00000003ffcc7819 */ /* 0x000fe20000011617 */
[----:B------:R-:W-:Y:S01]  /*18e0*/  IMAD R19, R216, c[0x0][0x294], R19 ;  /* 0x0000a500d8137a24 */ /* 0x000fe200078e0213 */
[----:B------:R-:W-:Y:S01]  /*18f0*/  LOP3.LUT R17, R22, 0x8, R13, 0xf8, !PT ;  /* 0x0000000816117812 */ /* 0x000fe200078ef80d */
[----:B------:R-:W-:Y:S01]  /*1900*/  IMAD.IADD R3, R3, 0x1, -R18 ;  /* 0x0000000103037824 */ /* 0x000fe200078e0a12 */
[----:B------:R3:W-:Y:S01]  /*1910*/  LDGSTS.E.BYPASS.LTC128B.128 [R4+0x14080], [R28.64+0x80], !P0 ;  /* 0x140800801c047fae */ /* 0x0007e2000c101d48 */
[----:B------:R-:W-:Y:S01]  /*1920*/  LEA.HI R18, R5, R236, RZ, 0x3 ;  /* 0x000000ec05127211 */ /* 0x000fe200078f18ff */
[----:B------:R-:W-:Y:S01]  /*1930*/  IMAD.SHL.U32 R22, R16, 0x40, RZ ;  /* 0x0000004010167824 */ /* 0x000fe200078e00ff */
[----:B------:R-:W-:Y:S01]  /*1940*/  IADD3 R15, P0, R15, R222, RZ ;  /* 0x000000de0f0f7210 */ /* 0x000fe20007f1e0ff */
[----:B------:R-:W-:Y:S01]  /*1950*/  IMAD.IADD R210, R223, 0x1, R19 ;  /* 0x00000001dfd27824 */ /* 0x000fe200078e0213 */
[----:B------:R-:W-:Y:S01]  /*1960*/  LOP3.LUT R204, R17, R204, RZ, 0x3c, !PT ;  /* 0x000000cc11cc7212 */ /* 0x000fe200078e3cff */
[----:B------:R-:W-:Y:S01]  /*1970*/  IMAD.SHL.U32 R20, R7, 0x10, RZ ;  /* 0x0000001007147824 */ /* 0x000fe200078e00ff */
[----:B------:R-:W-:Y:S01]  /*1980*/  LEA.HI R17, R9, R226, RZ, 0x7 ;  /* 0x000000e209117211 */ /* 0x000fe200078f38ff */
[----:B------:R-:W-:Y:S01]  /*1990*/  IMAD.X R14, R14, 0x1, R210, P0 ;  /* 0x000000010e0e7824 */ /* 0x000fe200000e06d2 */
[----:B------:R-:W-:Y:S01]  /*19a0*/  LOP3.LUT R9, R18, 0xfffffff8, RZ, 0xc0, !PT ;  /* 0xfffffff812097812 */ /* 0x000fe200078ec0ff */
[----:B------:R-:W-:Y:S01]  /*19b0*/  IMAD.SHL.U32 R5, R2, 0x8, RZ ;  /* 0x0000000802057824 */ /* 0x000fe200078e00ff */
[----:B------:R-:W-:Y:S01]  /*19c0*/  LOP3.LUT R22, R22, 0xc0, RZ, 0xc0, !PT ;  /* 0x000000c016167812 */ /* 0x000fe200078ec0ff */
[----:B------:R-:W-:Y:S01]  /*19d0*/  IMAD R204, R7, 0x200, R204 ;  /* 0x0000020007cc7824 */ /* 0x000fe200078e02cc */
[----:B------:R-:W-:Y:S01]  /*19e0*/  LEA R18, P0, R15, c[0x0][0x280], 0x2 ;  /* 0x0000a0000f127a11 */ /* 0x000fe200078010ff */
[----:B------:R-:W-:Y:S01]  /*19f0*/  IMAD.IADD R9, R236, 0x1, -R9 ;  /* 0x00000001ec097824 */ /* 0x000fe200078e0a09 */
[----:B------:R-:W-:Y:S01]  /*1a00*/  SHF.R.U32.HI R17, RZ, 0x4, R17 ;  /* 0x00000004ff117819 */ /* 0x000fe20000011611 */
[----:B------:R-:W-:Y:S01]  /*1a10*/  IMAD.SHL.U32 R203, R203, 0x20, RZ ;  /* 0x00000020cbcb7824 */ /* 0x000fe200078e00ff */
[----:B------:R-:W-:-:S02]  /*1a20*/  LOP3.LUT R20, R20, 0x10, RZ, 0xc0, !PT ;  /* 0x0000001014147812 */ /* 0x000fc400078ec0ff */
[----:B------:R-:W-:Y:S02]  /*1a30*/  LOP3.LUT R23, R22, 0x8, R13, 0xf8, !PT ;  /* 0x0000000816177812 */ /* 0x000fe400078ef80d */
[----:B------:R-:W-:Y:S01]  /*1a40*/  LEA.HI.X R19, R15, c[0x0][0x284], R14, 0x2, P0 ;  /* 0x0000a1000f137a11 */ /* 0x000fe200000f140e */
[----:B------:R-:W-:Y:S01]  /*1a50*/  IMAD.SHL.U32 R15, R8, 0x40, RZ ;  /* 0x00000040080f7824 */ /* 0x000fe200078e00ff */
[----:B------:R-:W-:Y:S01]  /*1a60*/  LOP3.LUT P6, RZ, R16, 0x2, RZ, 0xc0, !PT ;  /* 0x0000000210ff7812 */ /* 0x000fe200078cc0ff */
[----:B------:R-:W-:Y:S01]  /*1a70*/  IMAD.SHL.U32 R16, R9, 0x40, RZ ;  /* 0x0000004009107824 */ /* 0x000fe200078e00ff */
[----:B------:R-:W-:Y:S02]  /*1a80*/  LOP3.LUT R13, R20, 0x8, R17, 0xf8, !PT ;  /* 0x00000008140d7812 */ /* 0x000fe400078ef811 */
[C---:B------:R-:W-:Y:S02]  /*1a90*/  LOP3.LUT P0, RZ, R3.reuse, 0x2, RZ, 0xc0, !PT ;  /* 0x0000000203ff7812 */ /* 0x040fe4000780c0ff */
[----:B------:R-:W-:Y:S01]  /*1aa0*/  LOP3.LUT R17, R12, 0xffffffe0, RZ, 0xc0, !PT ;  /* 0xffffffe00c117812 */ /* 0x000fe200078ec0ff */
[----:B------:R-:W-:Y:S01]  /*1ab0*/  IMAD.SHL.U32 R12, R3, 0x40, RZ ;  /* 0x00000040030c7824 */ /* 0x000fe200078e00ff */
[C---:B------:R-:W-:Y:S01]  /*1ac0*/  SEL R196, R199.reuse, 0xfffffff0, !P6 ;  /* 0xfffffff0c7c47807 */ /* 0x040fe20007000000 */
[----:B------:R-:W-:Y:S01]  /*1ad0*/  IMAD R3, R0, 0x200, R203 ;  /* 0x0000020000037824 */ /* 0x000fe200078e02cb */
[----:B------:R-:W-:-:S02]  /*1ae0*/  SEL R207, R199, 0xfffffff0, !P0 ;  /* 0xfffffff0c7cf7807 */ /* 0x000fc40004000000 */
[C---:B------:R-:W-:Y:S02]  /*1af0*/  LOP3.LUT P6, RZ, R8.reuse, 0x4, RZ, 0xc0, !PT ;  /* 0x0000000408ff7812 */ /* 0x040fe400078cc0ff */
[----:B------:R-:W-:Y:S01]  /*1b00*/  LOP3.LUT P0, RZ, R8, 0x2, RZ, 0xc0, !PT ;  /* 0x0000000208ff7812 */ /* 0x000fe2000780c0ff */
[----:B------:R-:W-:Y:S01]  /*1b10*/  IMAD.IADD R8, R226, 0x1, -R17 ;  /* 0x00000001e2087824 */ /* 0x000fe200078e0a11 */
[----:B------:R-:W-:Y:S01]  /*1b20*/  LOP3.LUT R16, R16, 0x1c0, RZ, 0xc0, !PT ;  /* 0x000001c010107812 */ /* 0x000fe200078ec0ff */
[----:B------:R-:W-:Y:S01]  /*1b30*/  @!P1 IMAD.SHL.U32 R17, R226, 0x10, RZ ;  /* 0x00000010e2119824 */ /* 0x000fe200078e00ff */
[----:B------:R-:W-:Y:S02]  /*1b40*/  LOP3.LUT R5, R5, 0x18, RZ, 0xc0, !PT ;  /* 0x0000001805057812 */ /* 0x000fe400078ec0ff */
[----:B--2---:R-:W-:Y:S02]  /*1b50*/  SHF.R.U32.HI R21, RZ, 0x3, R16 ;  /* 0x00000003ff157819 */ /* 0x004fe40000011610 */
[----:B------:R-:W-:Y:S01]  /*1b60*/  SHF.R.S32.HI R7, RZ, 0x1f, R8 ;  /* 0x0000001fff077819 */ /* 0x000fe20000011408 */
[----:B------:R3:W-:Y:S01]  /*1b70*/  @!P1 LDGSTS.E.BYPASS.LTC128B.128 [R17+0x18280], [R18.64] ;  /* 0x1828000012119fae */ /* 0x0007e2000b901d48 */
[----:B------:R-:W-:-:S02]  /*1b80*/  LOP3.LUT R21, R21, R16, R5, 0x1e, !PT ;  /* 0x0000001015157212 */ /* 0x000fc400078e1e05 */
[----:B------:R-:W-:Y:S01]  /*1b90*/  LEA.HI R7, R7, R8, RZ, 0x2 ;  /* 0x0000000807077211 */ /* 0x000fe200078f10ff */
[----:B------:R-:W0:Y:S01]  /*1ba0*/  LDGDEPBAR ;  /* 0x00000000000079af */ /* 0x000e220000000000 */
[----:B------:R-:W-:Y:S01]  /*1bb0*/  LOP3.LUT R15, R15, 0x1c0, RZ, 0xc0, !PT ;  /* 0x000001c00f0f7812 */ /* 0x000fe200078ec0ff */
[----:B------:R-:W-:Y:S01]  /*1bc0*/  IMAD.IADD R232, R232, 0x1, R21 ;  /* 0x00000001e8e87824 */ /* 0x000fe200078e0215 */
[----:B------:R-:W-:Y:S01]  /*1bd0*/  LOP3.LUT R12, R12, 0xc0, RZ, 0xc0, !PT ;  /* 0x000000c00c0c7812 */ /* 0x000fe200078ec0ff */
[----:B------:R-:W0:Y:S01]  /*1be0*/  LDGDEPBAR ;  /* 0x00000000000079af */ /* 0x000e220000000000 */
[----:B------:R-:W-:Y:S01]  /*1bf0*/  SHF.R.S32.HI R215, RZ, 0x2, R7 ;  /* 0x00000002ffd77819 */ /* 0x000fe20000011407 */
[----:B------:R-:W-:Y:S01]  /*1c00*/  IMAD.SHL.U32 R232, R232, 0x2, RZ ;  /* 0x00000002e8e87824 */ /* 0x000fe200078e00ff */
[----:B------:R-:W-:Y:S02]  /*1c10*/  LOP3.LUT R206, R206, 0x8, RZ, 0xc0, !PT ;  /* 0x00000008cece7812 */ /* 0x000fe400078ec0ff */
[----:B------:R-:W-:Y:S01]  /*1c20*/  SHF.R.U32.HI R14, RZ, 0x3, R15 ;  /* 0x00000003ff0e7819 */ /* 0x000fe2000001160f */
[----:B------:R-:W-:Y:S01]  /*1c30*/  IMAD R215, R0, 0x10, R215 ;  /* 0x0000001000d77824 */ /* 0x000fe200078e02d7 */
[----:B------:R-:W-:-:S02]  /*1c40*/  SHF.R.U32.HI R21, RZ, 0x3, R12 ;  /* 0x00000003ff157819 */ /* 0x000fc4000001160c */
[----:B------:R-:W-:Y:S02]  /*1c50*/  LOP3.LUT R15, R14, R15, R206, 0x1e, !PT ;  /* 0x0000000f0e0f7212 */ /* 0x000fe400078e1ece */
[C---:B------:R-:W-:Y:S02]  /*1c60*/  LOP3.LUT R0, R21.reuse, R13, R12, 0x1e, !PT ;  /* 0x0000000d15007212 */ /* 0x040fe400078e1e0c */
[CC--:B------:R-:W-:Y:S01]  /*1c70*/  LOP3.LUT R206, R21.reuse, R12.reuse, R206, 0x1e, !PT ;  /* 0x0000000c15ce7212 */ /* 0x0c0fe200078e1ece */
[----:B------:R-:W-:Y:S01]  /*1c80*/  IMAD.IADD R202, R202, 0x1, R15 ;  /* 0x00000001caca7824 */ /* 0x000fe200078e020f */
[----:B------:R-:W-:Y:S01]  /*1c90*/  LOP3.LUT R12, R21, R12, R5, 0x1e, !PT ;  /* 0x0000000c150c7212 */ /* 0x000fe200078e1e05 */
[----:B------:R-:W-:Y:S01]  /*1ca0*/  IMAD.IADD R209, R203, 0x1, R0 ;  /* 0x00000001cbd17824 */ /* 0x000fe200078e0200 */
[----:B------:R-:W-:Y:S01]  /*1cb0*/  IADD3 R5, R247, 0x1, RZ ;  /* 0x00000001f7057810 */ /* 0x000fe20007ffe0ff */
[----:B------:R-:W-:Y:S01]  /*1cc0*/  IMAD.IADD R206, R3, 0x1, R206 ;  /* 0x0000000103ce7824 */ /* 0x000fe200078e02ce */
[----:B------:R-:W-:Y:S01]  /*1cd0*/  SEL R199, R199, 0xfffffff0, !P0 ;  /* 0xfffffff0c7c77807 */ /* 0x000fe20004000000 */
[----:B------:R-:W-:Y:S01]  /*1ce0*/  IMAD.MOV.U32 R3, RZ, RZ, 0x20 ;  /* 0x00000020ff037424 */ /* 0x000fe200078e00ff */
[----:B------:R-:W-:Y:S01]  /*1cf0*/  ISETP.GE.AND P0, PT, R5, UR7, PT ;  /* 0x0000000705007c0c */ /* 0x000fe2000bf06270 */
[----:B------:R-:W-:Y:S01]  /*1d00*/  IMAD.IADD R203, R203, 0x1, R12 ;  /* 0x00000001cbcb7824 */ /* 0x000fe200078e020c */
[----:B------:R-:W-:-:S02]  /*1d10*/  SHF.R.U32.HI R22, RZ, 0x3, R22 ;  /* 0x00000003ff167819 */ /* 0x000fc40000011616 */
[----:B------:R-:W-:Y:S02]  /*1d20*/  SEL R0, R3, 0xffffffe0, !P6 ;  /* 0xffffffe003007807 */ /* 0x000fe40007000000 */
[----:B------:R-:W-:Y:S02]  /*1d30*/  LOP3.LUT R22, R23, R22, RZ, 0x3c, !PT ;  /* 0x0000001617167212 */ /* 0x000fe400078e3cff */
[C---:B------:R-:W-:Y:S02]  /*1d40*/  IADD3 R231, R4.reuse, 0xc080, RZ ;  /* 0x0000c08004e77810 */ /* 0x040fe40007ffe0ff */
[----:B------:R-:W-:Y:S01]  /*1d50*/  IADD3 R230, R4, 0x12080, RZ ;  /* 0x0001208004e67810 */ /* 0x000fe20007ffe0ff */
[----:B------:R-:W-:Y:S01]  /*1d60*/  IMAD.U32 R205, R205, 0x20, R22 ;  /* 0x00000020cdcd7824 */ /* 0x000fe200078e0016 */
[----:B------:R-:W-:Y:S01]  /*1d70*/  IADD3 R3, R232, 0x18480, RZ ;  /* 0x00018480e8037810 */ /* 0x000fe20007ffe0ff */
[----:B------:R-:W-:Y:S05]  /*1d80*/  @P0 BRA `(.L_x_1143) ;  /* 0x0000019000000947 */ /* 0x000fea0003800000 */
[----:B---3--:R-:W-:Y:S01]  /*1d90*/  SHF.R.S32.HI R12, RZ, 0x1f, R5 ;  /* 0x0000001fff0c7819 */ /* 0x008fe20000011405 */
[C---:B------:R-:W-:Y:S01]  /*1da0*/  IMAD R11, R5.reuse, UR5, RZ ;  /* 0x00000005050b7c24 */ /* 0x040fe2000f8e02ff */
[----:B------:R-:W-:Y:S01]  /*1db0*/  BSSY B0, `(.L_x_1143) ;  /* 0x0000016000007945 */ /* 0x000fe20003800000 */
[----:B------:R-:W-:-:S02]  /*1dc0*/  IMAD.SHL.U32 R13, R5, 0x40, RZ ;  /* 0x00000040050d7824 */ /* 0x000fc400078e00ff */
[----:B------:R-:W-:-:S03]  /*1dd0*/  IMAD.WIDE.U32 R14, R5, UR4, R234 ;  /* 0x00000004050e7c25 */ /* 0x000fc6000f8e00ea */
[----:B------:R-:W-:Y:S01]  /*1de0*/  IADD3 R5, -R13, c[0x0][0x168], RZ ;  /* 0x00005a000d057a10 */ /* 0x000fe20007ffe1ff */
[----:B------:R-:W-:Y:S01]  /*1df0*/  IMAD R11, R12, UR4, R11 ;  /* 0x000000040c0b7c24 */ /* 0x000fe2000f8e020b */
[----:B------:R-:W-:Y:S02]  /*1e00*/  LEA R16, P0, R14, c[0x0][0x1f0], 0x1 ;  /* 0x00007c000e107a11 */ /* 0x000fe400078008ff */
[----:B------:R-:W-:Y:S01]  /*1e10*/  ISETP.GT.AND P6, PT, R5, R236, PT ;  /* 0x000000ec0500720c */ /* 0x000fe20003fc4270 */
[----:B------:R-:W-:-:S05]  /*1e20*/  IMAD.IADD R11, R15, 0x1, R11 ;  /* 0x000000010f0b7824 */ /* 0x000fca00078e020b */
[----:B------:R-:W-:Y:S02]  /*1e30*/  LEA.HI.X R17, R14, c[0x0][0x1f4], R11, 0x1, P0 ;  /* 0x00007d000e117a11 */ /* 0x000fe400000f0c0b */
[----:B------:R-:W-:-:S13]  /*1e40*/  ISETP.GE.OR P0, PT, R10, c[0x0][0x1fc], !P6 ;  /* 0x00007f000a007a0c */ /* 0x000fda0007706670 */
[----:B------:R1:W-:Y:S01]  /*1e50*/  LDGSTS.E.BYPASS.LTC128B.128 [R4+0x15080], [R16.64], !P0 ;  /* 0x1508000010047fae */ /* 0x0003e2000c101d48 */
[----:B------:R-:W-:Y:S02]  /*1e60*/  ISETP.GE.OR P0, PT, R6, c[0x0][0x1fc], !P6 ;  /* 0x00007f0006007a0c */ /* 0x000fe40007706670 */
[----:B------:R-:W-:-:S11]  /*1e70*/  ISETP.GE.OR P6, PT, R213, c[0x0][0x1fc], !P6 ;  /* 0x00007f00d5007a0c */ /* 0x000fd600077c6670 */
[----:B------:R1:W-:Y:S04]  /*1e80*/  LDGSTS.E.BYPASS.LTC128B.128 [R4+0x16080], [R16.64+0x40], !P0 ;  /* 0x1608004010047fae */ /* 0x0003e8000c101d48 */
[----:B------:R1:W-:Y:S01]  /*1e90*/  LDGSTS.E.BYPASS.LTC128B.128 [R4+0x17080], [R16.64+0x80], !P6 ;  /* 0x1708008010047fae */ /* 0x0003e2000f101d48 */
[----:B------:R-:W-:-:S04]  /*1ea0*/  IADD3 R5, P6, R13, R222, RZ ;  /* 0x000000de0d057210 */ /* 0x000fc80007fde0ff */
[----:B------:R-:W-:Y:S02]  /*1eb0*/  LEA R10, P0, R5, c[0x0][0x280], 0x2 ;  /* 0x0000a000050a7a11 */ /* 0x000fe400078010ff */
[----:B------:R-:W-:-:S04]  /*1ec0*/  LEA.HI.X.SX32 R6, R13, R210, 0x1, P6 ;  /* 0x000000d20d067211 */ /* 0x000fc800030f0eff */
[----:B------:R-:W-:Y:S01]  /*1ed0*/  LEA.HI.X R11, R5, c[0x0][0x284], R6, 0x2, P0 ;  /* 0x0000a100050b7a11 */ /* 0x000fe200000f1406 */
[----:B------:R-:W-:Y:S05]  /*1ee0*/  @P1 BRA `(.L_x_1144) ;  /* 0x0000002000001947 */ /* 0x000fea0003800000 */
[----:B-1----:R-:W-:-:S05]  /*1ef0*/  SHF.L.U32 R4, R226, 0x4, RZ ;  /* 0x00000004e2047819 */ /* 0x002fca00000006ff */
[----:B------:R1:W-:Y:S02]  /*1f00*/  LDGSTS.E.BYPASS.LTC128B.128 [R4+0x18380], [R10.64] ;  /* 0x183800000a047fae */ /* 0x0003e4000b901d48 */
.L_x_1144:
[----:B------:R-:W-:Y:S05]  /*1f10*/  BSYNC B0 ;  /* 0x0000000000007941 */ /* 0x000fea0003800000 */
.L_x_1143:
[----:B---3--:R-:W-:Y:S01]  /*1f20*/  SHF.R.S32.HI R5, RZ, 0x1f, R2 ;  /* 0x0000001fff057819 */ /* 0x008fe20000011402 */
        /* <DEDUP_REMOVED lines=9> */
[----:B-1----:R-:W-:Y:S01]  /*1fc0*/  SEL R4, RZ, 0xffffffff, P5 ;  /* 0xffffffffff047807 */ /* 0x002fe20002800000 */
[----:B------:R-:W-:Y:S01]  /*1fd0*/  IMAD.MOV.U32 R233, RZ, RZ, RZ ;  /* 0x000000ffffe97224 */ /* 0x000fe200078e00ff */
[----:B------:R-:W-:Y:S01]  /*1fe0*/  LEA R202, R202, 0x1c480, 0x1 ;  /* 0x0001c480caca7811 */ /* 0x000fe200078e08ff */
[----:B------:R-:W-:Y:S01]  /*1ff0*/  IMAD.IADD R2, R2, 0x1, -R5 ;  /* 0x0000000102027824 */ /* 0x000fe200078e0a05 */
[----:B------:R-:W-:Y:S01]  /*2000*/  IADD3 R229, R232, 0x184c0, RZ ;  /* 0x000184c0e8e57810 */ /* 0x000fe20007ffe0ff */
[----:B------:R-:W-:Y:S01]  /*2010*/  IMAD.SHL.U32 R7, R4, 0x2, RZ ;  /* 0x0000000204077824 */ /* 0x000fe200078e00ff */
[----:B------:R-:W-:Y:S01]  /*2020*/  LEA R200, R0, R202, 0x1 ;  /* 0x000000ca00c87211 */ /* 0x000fe200078e08ff */
[----:B------:R-:W-:Y:S01]  /*2030*/  IMAD R201, R199, 0x2, R202 ;  /* 0x00000002c7c97824 */ /* 0x000fe200078e02ca */
[----:B------:R-:W-:Y:S01]  /*2040*/  LEA R241, R2, R241, 0x2 ;  /* 0x000000f102f17211 */ /* 0x000fe200078e10ff */
[----:B------:R-:W-:Y:S01]  /*2050*/  CS2R R162, SRZ ;  /* 0x0000000000a27805 */ /* 0x000fe2000001ff00 */
[----:B------:R-:W-:Y:S01]  /*2060*/  @P0 IADD3 R229, R3, -0x40, RZ ;  /* 0xffffffc003e50810 */ /* 0x000fe20007ffe0ff */
[----:B------:R-:W-:Y:S01]  /*2070*/  CS2R R160, SRZ ;  /* 0x0000000000a07805 */ /* 0x000fe2000001ff00 */
[----:B------:R-:W-:Y:S01]  /*2080*/  LOP3.LUT R228, R7, 0x2, R228, 0xe2, !PT ;  /* 0x0000000207e47812 */ /* 0x000fe200078ee2e4 */
[----:B------:R-:W-:Y:S01]  /*2090*/  IMAD.SHL.U32 R241, R241, 0x2, RZ ;  /* 0x00000002f1f17824 */ /* 0x000fe200078e00ff */
        /* <DEDUP_REMOVED lines=50> */
[----:B------:R-:W-:Y:S01]  /*23c0*/  IADD3 R242, R242, -R241, RZ ;  /* 0x800000f1f2f27210 */ /* 0x000fe20007ffe0ff */
[----:B------:R-:W-:Y:S01]  /*23d0*/  IMAD R0, R0, 0x2, R201 ;  /* 0x0000000200007824 */ /* 0x000fe200078e02c9 */
[----:B------:R-:W-:Y:S01]  /*23e0*/  SHF.R.S32.HI R227, RZ, 0x1f, R226 ;  /* 0x0000001fffe37819 */ /* 0x000fe200000114e2 */
[----:B------:R-:W-:-:S02]  /*23f0*/  IMAD R245, R245, c[0x0][0x238], RZ ;  /* 0x00008e00f5f57a24 */ /* 0x000fc400078e02ff */
[----:B------:R-:W-:Y:S02]  /*2400*/  IMAD R243, R243, c[0x0][0x240], RZ ;  /* 0x00009000f3f37a24 */ /* 0x000fe400078e02ff */
[----:B------:R-:W-:Y:S02]  /*2410*/  IMAD.IADD R197, R206, 0x1, R207 ;  /* 0x00000001cec57824 */ /* 0x000fe400078e02cf */
.L_x_1147:
        /* <DEDUP_REMOVED lines=9> */
[----:B------:R-:W-:Y:S02]  /*24b0*/  ISETP.GE.AND P0, PT, R244, UR7, PT ;  /* 0x00000007f4007c0c */ /* 0x000fe4000bf06270 */
        /* <DEDUP_REMOVED lines=90> */
[----:B---345:R-:W-:Y:S01]  /*2a60*/  SHF.R.S32.HI R37, RZ, 0x1f, R244 ;  /* 0x0000001fff257819 */ /* 0x038fe200000114f4 */
[----:B------:R-:W-:Y:S01]  /*2a70*/  IMAD.WIDE.U32 R40, R244, c[0x0][0x178], RZ ;  /* 0x00005e00f4287a25 */ /* 0x000fe200078e00ff */
[----:B------:R-:W-:Y:S03]  /*2a80*/  @!P1 LEA R36, R247, 0x40, 0x6 ;  /* 0x00000040f7249811 */ /* 0x000fe600078e30ff */
[----:B------:R-:W-:Y:S01]  /*2a90*/  IMAD R37, R37, c[0x0][0x178], RZ ;  /* 0x00005e0025257a24 */ /* 0x000fe200078e02ff */
[----:B--2---:R-:W-:Y:S01]  /*2aa0*/  LEA R2, P5, R40, R220, 0x6 ;  /* 0x000000dc28027211 */ /* 0x004fe200078a30ff */
[----:B------:R-:W-:Y:S01]  /*2ab0*/  IMAD.MOV.U32 R3, RZ, RZ, -0x40 ;  /* 0xffffffc0ff037424 */ /* 0x000fe200078e00ff */
[----:B------:R-:W-:Y:S01]  /*2ac0*/  @!P1 IADD3 R39, P0, R36, R224, RZ ;  /* 0x000000e024279210 */ /* 0x000fe20007f1e0ff */
[C---:B------:R-:W-:Y:S02]  /*2ad0*/  IMAD R37, R244.reuse, c[0x0][0x17c], R37 ;  /* 0x00005f00f4257a24 */ /* 0x040fe400078e0225 */
[----:B------:R-:W-:Y:S01]  /*2ae0*/  IMAD R3, R244, R3, c[0x0][0x168] ;  /* 0x00005a00f4037624 */ /* 0x000fe200078e0203 */
[----:B------:R-:W-:Y:S01]  /*2af0*/  @!P1 LEA.HI.X.SX32 R36, R36, R211, 0x1, P0 ;  /* 0x000000d324249211 */ /* 0x000fe200000f0eff */
[----:B------:R-:W-:Y:S01]  /*2b00*/  IMAD.IADD R37, R41, 0x1, R37 ;  /* 0x0000000129257824 */ /* 0x000fe200078e0225 */
[----:B------:R-:W-:Y:S02]  /*2b10*/  @!P1 LEA R38, P0, R39, c[0x0][0x258], 0x2 ;  /* 0x0000960027269a11 */ /* 0x000fe400078010ff */
[----:B------:R-:W-:Y:S02]  /*2b20*/  ISETP.GT.AND P6, PT, R3, R236, PT ;  /* 0x000000ec0300720c */ /* 0x000fe40003fc4270 */
[----:B------:R-:W-:Y:S02]  /*2b30*/  LEA.HI.X R37, R40, R208, R37, 0x6, P5 ;  /* 0x000000d028257211 */ /* 0x000fe400028f3425 */
[----:B------:R-:W-:Y:S02]  /*2b40*/  LEA R40, P5, R2, c[0x0][0x160], 0x1 ;  /* 0x0000580002287a11 */ /* 0x000fe400078a08ff */
[----:B------:R-:W-:Y:S01]  /*2b50*/  @!P1 LEA.HI.X R39, R39, c[0x0][0x25c], R36, 0x2, P0 ;  /* 0x0000970027279a11 */ /* 0x000fe200000f1424 */
[----:B------:R-:W-:Y:S01]  /*2b60*/  @!P1 IMAD R36, R240, 0x40, R238 ;  /* 0x00000040f0249824 */ /* 0x000fe200078e02ee */
[----:B------:R-:W-:Y:S02]  /*2b70*/  LEA.HI.X R41, R2, c[0x0][0x164], R37, 0x1, P5 ;  /* 0x0000590002297a11 */ /* 0x000fe400028f0c25 */
[----:B------:R-:W-:Y:S01]  /*2b80*/  LOP3.LUT P5, RZ, R228, 0x1, RZ, 0xc0, !PT ;  /* 0x00000001e4ff7812 */ /* 0x000fe200078ac0ff */
[----:B------:R-:W-:Y:S01]  /*2b90*/  @!P1 IMAD.SHL.U32 R2, R36, 0x4, RZ ;  /* 0x0000000424029824 */ /* 0x000fe200078e00ff */
[----:B------:R-:W-:Y:S02]  /*2ba0*/  LOP3.LUT P0, RZ, R228, 0x2, RZ, 0xc0, !PT ;  /* 0x00000002e4ff7812 */ /* 0x000fe4000780c0ff */
[CC--:B------:R-:W-:Y:S02]  /*2bb0*/  ISETP.LE.OR P5, PT, R3.reuse, R236.reuse, !P5 ;  /* 0x000000ec0300720c */ /* 0x0c0fe40006fa3670 */
[----:B------:R-:W-:Y:S01]  /*2bc0*/  ISETP.LE.OR P0, PT, R3, R236, !P0 ;  /* 0x000000ec0300720c */ /* 0x000fe20004703670 */
[----:B------:R-:W-:Y:S01]  /*2bd0*/  IMAD R3, R240, 0x3000, R231 ;  /* 0x00003000f0037824 */ /* 0x000fe200078e02e7 */
[----:B------:R-:W-:Y:S09]  /*2be0*/  ISETP.GE.OR P6, PT, R213, c[0x0][0x16c], !P6 ;  /* 0x00005b00d5007a0c */ /* 0x000ff200077c6670 */
[----:B------:R-:W-:Y:S01]  /*2bf0*/  @!PT LDS RZ, [RZ] ;  /* 0x00000000fffff984 */ /* 0x000fe20000000800 */
[----:B------:R-:W-:Y:S01]  /*2c00*/  @!PT LDS RZ, [RZ] ;  /* 0x00000000fffff984 */ /* 0x000fe20000000800 */
[----:B------:R-:W-:Y:S01]  /*2c10*/  @!PT LDS RZ, [RZ] ;  /* 0x00000000fffff984 */ /* 0x000fe20000000800 */
[----:B------:R1:W-:Y:S05]  /*2c20*/  LDGSTS.E.BYPASS.LTC128B.128 [R3], [R40.64], !P5 ;  /* 0x0000000028037fae */ /* 0x0003ea000e901d48 */
[----:B------:R1:W-:Y:S05]  /*2c30*/  LDGSTS.E.BYPASS.LTC128B.128 [R3+0x1000], [R40.64+0x40], !P0 ;  /* 0x0100004028037fae */ /* 0x0003ea000c101d48 */
[----:B------:R1:W-:Y:S05]  /*2c40*/  LDGSTS.E.BYPASS.LTC128B.128 [R3+0x2000], [R40.64+0x80], !P6 ;  /* 0x0200008028037fae */ /* 0x0003ea000f101d48 */
[----:B------:R1:W-:Y:S02]  /*2c50*/  @!P1 LDGSTS.E.BYPASS.LTC128B.128 [R2+0x18080], [R38.64] ;  /* 0x1808000026029fae */ /* 0x0003e4000b901d48 */
.L_x_1145:
[-C--:B-12345:R-:W-:Y:S01]  /*2c60*/  HMMA.16816.F32 R36, R164, R168.reuse, RZ ;  /* 0x000000a8a424723c */ /* 0x0befe200000018ff */
[----:B------:R-:W-:Y:S03]  /*2c70*/  LDSM.16.M88.4 R192, [R205+0x8080] ;  /* 0x00808000cdc0783b */ /* 0x000fe60000000200 */
[----:B------:R-:W-:Y:S04]  /*2c80*/  IMAD R3, R198, 0x1800, RZ ;  /* 0x00001800c6037824 */ /* 0x000fe800078e02ff */
[C---:B------:R-:W-:Y:S01]  /*2c90*/  HMMA.16816.F32 R40, R172.reuse, R168, RZ ;  /* 0x000000a8ac28723c */ /* 0x040fe200000018ff */
[----:B------:R-:W0:Y:S03]  /*2ca0*/  LDGDEPBAR ;  /* 0x00000000000079af */ /* 0x000e260000000000 */
[--C-:B------:R-:W-:Y:S04]  /*2cb0*/  IADD3 R60, R206, 0x800, R3.reuse ;  /* 0x00000800ce3c7810 */ /* 0x100fe80007ffe003 */
[-C--:B------:R-:W-:Y:S01]  /*2cc0*/  HMMA.16816.F32 R44, R172, R170.reuse, RZ ;  /* 0x000000aaac2c723c */ /* 0x080fe200000018ff */
[----:B------:R-:W-:Y:S07]  /*2cd0*/  IMAD.SHL.U32 R2, R60, 0x2, RZ ;  /* 0x000000023c027824 */ /* 0x000fee00078e00ff */
[C---:B------:R-:W-:Y:S01]  /*2ce0*/  HMMA.16816.F32 R48, R164.reuse, R170, RZ ;  /* 0x000000aaa430723c */ /* 0x040fe200000018ff */
[----:B------:R-:W1:Y:S07]  /*2cf0*/  LDSM.16.M88.4 R168, [R2+0x12080] ;  /* 0x0120800002a8783b */ /* 0x000e6e0000000200 */
[-C--:B------:R-:W-:Y:S08]  /*2d00*/  HMMA.16816.F32 R52, R164, R64.reuse, RZ ;  /* 0x00000040a434723c */ /* 0x080ff000000018ff */
[C---:B------:R-:W-:Y:S08]  /*2d10*/  HMMA.16816.F32 R56, R172.reuse, R64, RZ ;  /* 0x00000040ac38723c */ /* 0x040ff000000018ff */
[-C--:B------:R-:W-:Y:S01]  /*2d20*/  HMMA.16816.F32 R60, R172, R66.reuse, RZ ;  /* 0x00000042ac3c723c */ /* 0x080fe200000018ff */
[----:B------:R-:W-:Y:S07]  /*2d30*/  LDSM.16.M88.4 R172, [R205+0x9080] ;  /* 0x00908000cdac783b */ /* 0x000fee0000000200 */
[----:B------:R-:W-:Y:S01]  /*2d40*/  HMMA.16816.F32 R64, R164, R66, RZ ;  /* 0x00000042a440723c */ /* 0x000fe200000018ff */
[----:B------:R-:W2:Y:S07]  /*2d50*/  LDSM.16.M88.4 R164, [R2+0x12880] ;  /* 0x0128800002a4783b */ /* 0x000eae0000000200 */
[-C--:B------:R-:W-:Y:S08]  /*2d60*/  HMMA.16816.F32 R36, R176, R180.reuse, R36 ;  /* 0x000000b4b024723c */ /* 0x080ff00000001824 */
[C---:B------:R-:W-:Y:S08]  /*2d70*/  HMMA.16816.F32 R40, R184.reuse, R180, R40 ;  /* 0x000000b4b828723c */ /* 0x040ff00000001828 */
[-C--:B------:R-:W-:Y:S08]  /*2d80*/  HMMA.16816.F32 R44, R184, R182.reuse, R44 ;  /* 0x000000b6b82c723c */ /* 0x080ff0000000182c */
[C---:B------:R-:W-:Y:S01]  /*2d90*/  HMMA.16816.F32 R48, R176.reuse, R182, R48 ;  /* 0x000000b6b030723c */ /* 0x040fe20000001830 */
[----:B------:R-:W-:Y:S07]  /*2da0*/  LDSM.16.M88.4 R180, [R196+0x8080] ;  /* 0x00808000c4b4783b */ /* 0x000fee0000000200 */
[-C--:B------:R-:W-:Y:S08]  /*2db0*/  HMMA.16816.F32 R52, R176, R188.reuse, R52 ;  /* 0x000000bcb034723c */ /* 0x080ff00000001834 */
[C---:B------:R-:W-:Y:S08]  /*2dc0*/  HMMA.16816.F32 R56, R184.reuse, R188, R56 ;  /* 0x000000bcb838723c */ /* 0x040ff00000001838 */
[-C--:B------:R-:W-:Y:S08]  /*2dd0*/  HMMA.16816.F32 R60, R184, R190.reuse, R60 ;  /* 0x000000beb83c723c */ /* 0x080ff0000000183c */
[----:B------:R-:W-:Y:S07]  /*2de0*/  HMMA.16816.F32 R64, R176, R190, R64 ;  /* 0x000000beb040723c */ /* 0x000fee0000001840 */
[----:B------:R-:W-:Y:S01]  /*2df0*/  LEA R177, R247, 0x1, 0x6 ;  /* 0x00000001f7b17811 */ /* 0x000fe200078e30ff */
[-C--:B-1----:R-:W-:Y:S05]  /*2e00*/  HMMA.16816.F32 R36, R168, R192.reuse, R36 ;  /* 0x000000c0a824723c */ /* 0x082fea0000001824 */
[----:B------:R-:W-:Y:S02]  /*2e10*/  IADD3 R176, R177, c[0x0][0x198], -R212 ;  /* 0x00006600b1b07a10 */ /* 0x000fe40007ffe8d4 */
[----:B------:R-:W-:Y:S01]  /*2e20*/  IADD3 R177, R207, 0x800, R3 ;  /* 0x00000800cfb17810 */ /* 0x000fe20007ffe003 */
[C---:B--2---:R-:W-:Y:S04]  /*2e30*/  HMMA.16816.F32 R40, R164.reuse, R192, R40 ;  /* 0x000000c0a428723c */ /* 0x044fe80000001828 */
[----:B------:R-:W-:Y:S01]  /*2e40*/  IMAD.IADD R177, R206, 0x1, R177 ;  /* 0x00000001ceb17824 */ /* 0x000fe200078e02b1 */
[----:B------:R-:W-:Y:S03]  /*2e50*/  IADD3 R176, R215, -c[0x0][0x168], R176 ;  /* 0x80005a00d7b07a10 */ /* 0x000fe60007ffe0b0 */
[-C--:B------:R-:W-:Y:S04]  /*2e60*/  HMMA.16816.F32 R44, R164, R194.reuse, R44 ;  /* 0x000000c2a42c723c */ /* 0x080fe8000000182c */
[----:B------:R-:W-:Y:S02]  /*2e70*/  IMAD.SHL.U32 R3, R177, 0x2, RZ ;  /* 0x00000002b1037824 */ /* 0x000fe400078e00ff */
[----:B------:R-:W-:Y:S02]  /*2e80*/  IMAD.IADD R189, R176, 0x1, -R241 ;  /* 0x00000001b0bd7824 */ /* 0x000fe400078e0af1 */
[C---:B------:R-:W-:Y:S01]  /*2e90*/  HMMA.16816.F32 R48, R168.reuse, R194, R48 ;  /* 0x000000c2a830723c */ /* 0x040fe20000001830 */
[----:B------:R-:W1:Y:S03]  /*2ea0*/  LDSM.16.M88.4 R176, [R3+0x12080] ;  /* 0x0120800003b0783b */ /* 0x000e660000000200 */
[----:B------:R-:W-:Y:S04]  /*2eb0*/  IMNMX R252, R242, R189, PT ;  /* 0x000000bdf2fc7217 */ /* 0x000fe80003800200 */
[-C--:B------:R-:W-:Y:S01]  /*2ec0*/  HMMA.16816.F32 R52, R168, R172.reuse, R52 ;  /* 0x000000aca834723c */ /* 0x080fe20000001834 */
[----:B------:R-:W2:Y:S02]  /*2ed0*/  LDSM.16.M88.4 R184, [R3+0x12880] ;  /* 0x0128800003b8783b */ /* 0x000ea40000000200 */
[----:B------:R-:W-:Y:S04]  /*2ee0*/  ISETP.GT.AND P0, PT, R252, RZ, PT ;  /* 0x000000fffc00720c */ /* 0x000fe80003f04270 */
[----:B------:R-:W-:Y:S01]  /*2ef0*/  FSEL R4, R4, -INF , P0 ;  /* 0xff80000004047808 */ /* 0x000fe20000000000 */
[C---:B------:R-:W-:Y:S04]  /*2f00*/  HMMA.16816.F32 R56, R164.reuse, R172, R56 ;  /* 0x000000aca438723c */ /* 0x040fe80000001838 */
[----:B------:R-:W-:Y:S01]  /*2f10*/  ISETP.GT.AND P0, PT, R252, 0x1, PT ;  /* 0x00000001fc00780c */ /* 0x000fe20003f04270 */
[--C-:B------:R-:W-:Y:S03]  /*2f20*/  FFMA.FTZ R188, R4, c[0x0][0x29c], -R251.reuse ;  /* 0x0000a70004bc7a23 */ /* 0x100fe600000108fb */
[-C--:B------:R-:W-:Y:S01]  /*2f30*/  HMMA.16816.F32 R60, R164, R174.reuse, R60 ;  /* 0x000000aea43c723c */ /* 0x080fe2000000183c */
[----:B------:R-:W3:Y:S02]  /*2f40*/  LDSM.16.M88.4 R164, [R196+0x9080] ;  /* 0x00908000c4a4783b */ /* 0x000ee40000000200 */
[----:B------:R-:W-:Y:S01]  /*2f50*/  MUFU.EX2 R188, R188 ;  /* 0x000000bc00bc7308 */ /* 0x000fe20000000800 */
[----:B------:R-:W-:Y:S02]  /*2f60*/  FSEL R4, R5, -INF , P0 ;  /* 0xff80000005047808 */ /* 0x000fe40000000000 */
[----:B------:R-:W-:Y:S02]  /*2f70*/  ISETP.GT.AND P0, PT, R252, 0x20, PT ;  /* 0x00000020fc00780c */ /* 0x000fe40003f04270 */
[----:B------:R-:W-:Y:S01]  /*2f80*/  HMMA.16816.F32 R64, R168, R174, R64 ;  /* 0x000000aea840723c */ /* 0x000fe20000001840 */
[----:B------:R-:W-:Y:S03]  /*2f90*/  LDSM.16.M88.4 R172, [R205+0xa080] ;  /* 0x00a08000cdac783b */ /* 0x000fe60000000200 */
[----:B------:R-:W-:Y:S01]  /*2fa0*/  FSEL R16, R16, -INF , P0 ;  /* 0xff80000010107808 */ /* 0x000fe20000000000 */
[--C-:B------:R-:W-:Y:S01]  /*2fb0*/  FFMA.FTZ R191, R4, c[0x0][0x29c], -R251.reuse ;  /* 0x0000a70004bf7a23 */ /* 0x100fe200000108fb */
[----:B------:R-:W-:Y:S02]  /*2fc0*/  ISETP.GT.AND P0, PT, R252, 0x21, PT ;  /* 0x00000021fc00780c */ /* 0x000fe40003f04270 */
[----:B------:R-:W-:Y:S01]  /*2fd0*/  IADD3 R5, R189, 0x8, RZ ;  /* 0x00000008bd057810 */ /* 0x000fe20007ffe0ff */
[-C--:B-1----:R-:W-:Y:S01]  /*2fe0*/  HMMA.16816.F32 R36, R176, R180.reuse, R36 ;  /* 0x000000b4b024723c */ /* 0x082fe20000001824 */
[----:B------:R-:W1:Y:S01]  /*2ff0*/  LDSM.16.M88.4 R168, [R2+0x13080] ;  /* 0x0130800002a8783b */ /* 0x000e620000000200 */
[----:B------:R-:W4:Y:S03]  /*3000*/  MUFU.EX2 R191, R191 ;  /* 0x000000bf00bf7308 */ /* 0x000f260000000800 */
[----:B------:R-:W-:Y:S01]  /*3010*/  FSEL R4, R17, -INF , P0 ;  /* 0xff80000011047808 */ /* 0x000fe20000000000 */
[--C-:B------:R-:W-:Y:S01]  /*3020*/  FFMA.FTZ R190, R16, c[0x0][0x29c], -R251.reuse ;  /* 0x0000a70010be7a23 */ /* 0x100fe200000108fb */
[----:B------:R-:W-:Y:S01]  /*3030*/  IMNMX R16, R242, R5, PT ;  /* 0x00000005f2107217 */ /* 0x000fe20003800200 */
[C---:B--2---:R-:W-:Y:S04]  /*3040*/  HMMA.16816.F32 R40, R184.reuse, R180, R40 ;  /* 0x000000b4b828723c */ /* 0x044fe80000001828 */
[----:B------:R-:W-:Y:S01]  /*3050*/  ISETP.GT.AND P0, PT, R252, 0x40, PT ;  /* 0x00000040fc00780c */ /* 0x000fe20003f04270 */
[--C-:B------:R-:W-:Y:S01]  /*3060*/  FFMA.FTZ R193, R4, c[0x0][0x29c], -R251.reuse ;  /* 0x0000a70004c17a23 */ /* 0x100fe200000108fb */
[----:B------:R-:W-:Y:S02]  /*3070*/  MUFU.EX2 R190, R190 ;  /* 0x000000be00be7308 */ /* 0x000fe40000000800 */
[-C--:B------:R-:W-:Y:S04]  /*3080*/  HMMA.16816.F32 R44, R184, R182.reuse, R44 ;  /* 0x000000b6b82c723c */ /* 0x080fe8000000182c */
[----:B------:R-:W-:Y:S02]  /*3090*/  FSEL R20, R20, -INF , P0 ;  /* 0xff80000014147808 */ /* 0x000fe40000000000 */
[----:B------:R-:W-:Y:S02]  /*30a0*/  ISETP.GT.AND P0, PT, R252, 0x41, PT ;  /* 0x00000041fc00780c */ /* 0x000fe40003f04270 */
[C---:B------:R-:W-:Y:S01]  /*30b0*/  HMMA.16816.F32 R48, R176.reuse, R182, R48 ;  /* 0x000000b6b030723c */ /* 0x040fe20000001830 */
[----:B------:R-:W2:Y:S01]  /*30c0*/  LDSM.16.M88.4 R180, [R2+0x13880] ;  /* 0x0138800002b4783b */ /* 0x000ea20000000200 */
[----:B------:R-:W-:Y:S02]  /*30d0*/  MUFU.EX2 R193, R193 ;  /* 0x000000c100c17308 */ /* 0x000fe40000000800 */
[----:B------:R-:W-:Y:S01]  /*30e0*/  FSEL R4, R21, -INF , P0 ;  /* 0xff80000015047808 */ /* 0x000fe20000000000 */
[--C-:B------:R-:W-:Y:S01]  /*30f0*/  FFMA.FTZ R192, R20, c[0x0][0x29c], -R251.reuse ;  /* 0x0000a70014c07a23 */ /* 0x100fe200000108fb */
[----:B------:R-:W-:Y:S02]  /*3100*/  ISETP.GT.AND P0, PT, R252, 0x60, PT ;  /* 0x00000060fc00780c */ /* 0x000fe40003f04270 */
[-C--:B---3--:R-:W-:Y:S04]  /*3110*/  HMMA.16816.F32 R52, R176, R164.reuse, R52 ;  /* 0x000000a4b034723c */ /* 0x088fe80000001834 */
[----:B------:R-:W-:Y:S01]  /*3120*/  FSEL R32, R32, -INF , P0 ;  /* 0xff80000020207808 */ /* 0x000fe20000000000 */
[--C-:B------:R-:W-:Y:S01]  /*3130*/  FFMA.FTZ R195, R4, c[0x0][0x29c], -R251.reuse ;  /* 0x0000a70004c37a23 */ /* 0x100fe200000108fb */
[----:B------:R-:W-:Y:S01]  /*3140*/  ISETP.GT.AND P0, PT, R252, 0x61, PT ;  /* 0x00000061fc00780c */ /* 0x000fe20003f04270 */
[----:B------:R-:W-:Y:S01]  /*3150*/  MUFU.EX2 R192, R192 ;  /* 0x000000c000c07308 */ /* 0x000fe20000000800 */
[C---:B------:R-:W-:Y:S04]  /*3160*/  HMMA.16816.F32 R56, R184.reuse, R164, R56 ;  /* 0x000000a4b838723c */ /* 0x040fe80000001838 */
[----:B------:R-:W-:Y:S01]  /*3170*/  FSEL R4, R33, -INF , P0 ;  /* 0xff80000021047808 */ /* 0x000fe20000000000 */
[--C-:B------:R-:W-:Y:S01]  /*3180*/  FFMA.FTZ R194, R32, c[0x0][0x29c], -R251.reuse ;  /* 0x0000a70020c27a23 */ /* 0x100fe200000108fb */
[----:B------:R-:W-:Y:S02]  /*3190*/  ISETP.GT.AND P0, PT, R16, RZ, PT ;  /* 0x000000ff1000720c */ /* 0x000fe40003f04270 */
[-C--:B------:R-:W-:Y:S01]  /*31a0*/  HMMA.16816.F32 R60, R184, R166.reuse, R60 ;  /* 0x000000a6b83c723c */ /* 0x080fe2000000183c */
[----:B------:R-:W-:Y:S03]  /*31b0*/  MUFU.EX2 R195, R195 ;  /* 0x000000c300c37308 */ /* 0x000fe60000000800 */
[----:B------:R-:W-:Y:S01]  /*31c0*/  FSEL R5, R6, -INF , P0 ;  /* 0xff80000006057808 */ /* 0x000fe20000000000 */
[----:B------:R-:W-:Y:S01]  /*31d0*/  FFMA.FTZ R251, R4, c[0x0][0x29c], -R251 ;  /* 0x0000a70004fb7a23 */ /* 0x000fe200000108fb */
[C---:B------:R-:W-:Y:S02]  /*31e0*/  ISETP.GT.AND P0, PT, R16.reuse, 0x1, PT ;  /* 0x000000011000780c */ /* 0x040fe40003f04270 */
[----:B------:R-:W-:Y:S01]  /*31f0*/  HMMA.16816.F32 R64, R176, R166, R64 ;  /* 0x000000a6b040723c */ /* 0x000fe20000001840 */
[----:B------:R-:W-:Y:S02]  /*3200*/  LDSM.16.M88.4 R164, [R3+0x13880] ;  /* 0x0138800003a4783b */ /* 0x000fe40000000200 */
[----:B------:R-:W-:Y:S01]  /*3210*/  MUFU.EX2 R194, R194 ;  /* 0x000000c200c27308 */ /* 0x000fe20000000800 */
[----:B------:R-:W-:Y:S01]  /*3220*/  FSEL R7, R7, -INF , P0 ;  /* 0xff80000007077808 */ /* 0x000fe20000000000 */
[--C-:B------:R-:W-:Y:S01]  /*3230*/  FFMA.FTZ R252, R5, c[0x0][0x29c], -R250.reuse ;  /* 0x0000a70005fc7a23 */ /* 0x100fe200000108fa */
[----:B------:R-:W-:Y:S02]  /*3240*/  ISETP.GT.AND P0, PT, R16, 0x20, PT ;  /* 0x000000201000780c */ /* 0x000fe40003f04270 */
[-C--:B-1----:R-:W-:Y:S05]  /*3250*/  HMMA.16816.F32 R36, R168, R172.reuse, R36 ;  /* 0x000000aca824723c */ /* 0x082fea0000001824 */
[--C-:B------:R-:W-:Y:S01]  /*3260*/  FFMA.FTZ R20, R7, c[0x0][0x29c], -R250.reuse ;  /* 0x0000a70007147a23 */ /* 0x100fe200000108fa */
[----:B------:R-:W-:Y:S01]  /*3270*/  FSEL R17, R18, -INF , P0 ;  /* 0xff80000012117808 */ /* 0x000fe20000000000 */
[----:B------:R-:W1:Y:S01]  /*3280*/  LDSM.16.M88.4 R4, [R205+0xb080] ;  /* 0x00b08000cd04783b */ /* 0x000e620000000200 */
[C---:B--2---:R-:W-:Y:S01]  /*3290*/  HMMA.16816.F32 R40, R180.reuse, R172, R40 ;  /* 0x000000acb428723c */ /* 0x044fe20000001828 */
[----:B------:R2:W-:Y:S03]  /*32a0*/  MUFU.EX2 R2, R20 ;  /* 0x0000001400027308 */ /* 0x0005e60000000800 */
[C---:B------:R-:W-:Y:S01]  /*32b0*/  ISETP.GT.AND P0, PT, R16.reuse, 0x21, PT ;  /* 0x000000211000780c */ /* 0x040fe20003f04270 */
[--C-:B------:R-:W-:Y:S01]  /*32c0*/  FFMA.FTZ R184, R17, c[0x0][0x29c], -R250.reuse ;  /* 0x0000a70011b87a23 */ /* 0x100fe200000108fa */
[----:B------:R-:W-:Y:S02]  /*32d0*/  IADD3 R185, R189, 0x20, RZ ;  /* 0x00000020bdb97810 */ /* 0x000fe40007ffe0ff */
[-C--:B------:R-:W-:Y:S03]  /*32e0*/  HMMA.16816.F32 R44, R180, R174.reuse, R44 ;  /* 0x000000aeb42c723c */ /* 0x080fe6000000182c */
[----:B------:R-:W-:Y:S01]  /*32f0*/  MUFU.EX2 R251, R251 ;  /* 0x000000fb00fb7308 */ /* 0x000fe20000000800 */
[----:B------:R-:W-:Y:S02]  /*3300*/  FSEL R19, R19, -INF , P0 ;  /* 0xff80000013137808 */ /* 0x000fe40000000000 */
[----:B------:R-:W-:Y:S02]  /*3310*/  ISETP.GT.AND P0, PT, R16, 0x40, PT ;  /* 0x000000401000780c */ /* 0x000fe40003f04270 */
[C---:B------:R-:W-:Y:S04]  /*3320*/  HMMA.16816.F32 R48, R168.reuse, R174, R48 ;  /* 0x000000aea830723c */ /* 0x040fe80000001830 */
[----:B------:R-:W-:Y:S01]  /*3330*/  FSEL R17, R22, -INF , P0 ;  /* 0xff80000016117808 */ /* 0x000fe20000000000 */
[--C-:B------:R-:W-:Y:S01]  /*3340*/  FFMA.FTZ R177, R19, c[0x0][0x29c], -R250.reuse ;  /* 0x0000a70013b17a23 */ /* 0x100fe200000108fa */
[C---:B------:R-:W-:Y:S01]  /*3350*/  ISETP.GT.AND P0, PT, R16.reuse, 0x41, PT ;  /* 0x000000411000780c */ /* 0x040fe20003f04270 */
[----:B------:R-:W3:Y:S01]  /*3360*/  MUFU.EX2 R252, R252 ;  /* 0x000000fc00fc7308 */ /* 0x000ee20000000800 */
[----:B------:R-:W-:Y:S01]  /*3370*/  IADD3 R189, R189, 0x28, RZ ;  /* 0x00000028bdbd7810 */ /* 0x000fe20007ffe0ff */
[--C-:B------:R-:W-:Y:S03]  /*3380*/  FFMA.FTZ R176, R17, c[0x0][0x29c], -R250.reuse ;  /* 0x0000a70011b07a23 */ /* 0x100fe600000108fa */
[----:B------:R-:W-:Y:S02]  /*3390*/  FSEL R23, R23, -INF , P0 ;  /* 0xff80000017177808 */ /* 0x000fe40000000000 */
[----:B------:R-:W-:Y:S02]  /*33a0*/  ISETP.GT.AND P0, PT, R16, 0x60, PT ;  /* 0x000000601000780c */ /* 0x000fe40003f04270 */
[----:B------:R-:W-:Y:S01]  /*33b0*/  IMNMX R185, R242, R185, PT ;  /* 0x000000b9f2b97217 */ /* 0x000fe20003800200 */
[--C-:B------:R-:W-:Y:S01]  /*33c0*/  FFMA.FTZ R179, R23, c[0x0][0x29c], -R250.reuse ;  /* 0x0000a70017b37a23 */ /* 0x100fe200000108fa */
[----:B------:R-:W-:Y:S01]  /*33d0*/  FSEL R33, R34, -INF , P0 ;  /* 0xff80000022217808 */ /* 0x000fe20000000000 */
[----:B--2---:R-:W-:Y:S01]  /*33e0*/  LDSM.16.M88.4 R20, [R196+0xa080] ;  /* 0x00a08000c414783b */ /* 0x004fe20000000200 */
[----:B------:R-:W-:Y:S01]  /*33f0*/  ISETP.GT.AND P0, PT, R16, 0x61, PT ;  /* 0x000000611000780c */ /* 0x000fe20003f04270 */
[----:B------:R-:W-:Y:S01]  /*3400*/  MUFU.EX2 R184, R184 ;  /* 0x000000b800b87308 */ /* 0x000fe20000000800 */
[----:B------:R-:W-:Y:S01]  /*3410*/  ISETP.GT.AND P5, PT, R185, 0x61, PT ;  /* 0x00000061b900780c */ /* 0x000fe20003fa4270 */
[-C--:B-1----:R-:W-:Y:S03]  /*3420*/  HMMA.16816.F32 R52, R168, R4.reuse, R52 ;  /* 0x00000004a834723c */ /* 0x082fe60000001834 */
[----:B------:R-:W-:Y:S01]  /*3430*/  FSEL R35, R35, -INF , P0 ;  /* 0xff80000023237808 */ /* 0x000fe20000000000 */
[----:B------:R-:W1:Y:S01]  /*3440*/  LDSM.16.M88.4 R16, [R3+0x13080] ;  /* 0x013080000310783b */ /* 0x000e620000000200 */
[--C-:B------:R-:W-:Y:S01]  /*3450*/  FFMA.FTZ R178, R33, c[0x0][0x29c], -R250.reuse ;  /* 0x0000a70021b27a23 */ /* 0x100fe200000108fa */
[C---:B------:R-:W-:Y:S02]  /*3460*/  ISETP.GT.AND P6, PT, R185.reuse, 0x60, PT ;  /* 0x00000060b900780c */ /* 0x040fe40003fc4270 */
[C---:B------:R-:W-:Y:S01]  /*3470*/  HMMA.16816.F32 R56, R180.reuse, R4, R56 ;  /* 0x00000004b438723c */ /* 0x040fe20000001838 */
[----:B------:R-:W-:Y:S03]  /*3480*/  MUFU.EX2 R177, R177 ;  /* 0x000000b100b17308 */ /* 0x000fe60000000800 */
[----:B------:R-:W-:Y:S01]  /*3490*/  ISETP.GT.AND P0, PT, R185, RZ, PT ;  /* 0x000000ffb900720c */ /* 0x000fe20003f04270 */
[----:B------:R-:W-:Y:S01]  /*34a0*/  FFMA.FTZ R250, R35, c[0x0][0x29c], -R250 ;  /* 0x0000a70023fa7a23 */ /* 0x000fe200000108fa */
[----:B------:R-:W-:Y:S01]  /*34b0*/  FSEL R28, R28, -INF , P6 ;  /* 0xff8000001c1c7808 */ /* 0x000fe20003000000 */
[----:B------:R-:W2:Y:S01]  /*34c0*/  LDSM.16.M88.4 R32, [R196+0xb080] ;  /* 0x00b08000c420783b */ /* 0x000ea20000000200 */
[-C--:B------:R-:W-:Y:S03]  /*34d0*/  HMMA.16816.F32 R60, R180, R6.reuse, R60 ;  /* 0x00000006b43c723c */ /* 0x080fe6000000183c */
[----:B------:R-:W-:Y:S01]  /*34e0*/  MUFU.EX2 R178, R178 ;  /* 0x000000b200b27308 */ /* 0x000fe20000000800 */
[----:B------:R-:W-:Y:S02]  /*34f0*/  FSEL R8, R8, -INF , P0 ;  /* 0xff80000008087808 */ /* 0x000fe40000000000 */
[----:B------:R-:W-:Y:S02]  /*3500*/  ISETP.GT.AND P0, PT, R185, 0x1, PT ;  /* 0x00000001b900780c */ /* 0x000fe40003f04270 */
[----:B------:R-:W-:Y:S04]  /*3510*/  HMMA.16816.F32 R64, R168, R6, R64 ;  /* 0x00000006a840723c */ /* 0x000fe80000001840 */
[----:B------:R-:W-:Y:S01]  /*3520*/  FSEL R4, R9, -INF , P0 ;  /* 0xff80000009047808 */ /* 0x000fe20000000000 */
[----:B------:R-:W-:Y:S01]  /*3530*/  MUFU.EX2 R5, R250 ;  /* 0x000000fa00057308 */ /* 0x000fe20000000800 */
[--C-:B------:R-:W-:Y:S01]  /*3540*/  FFMA.FTZ R180, R8, c[0x0][0x29c], -R249.reuse ;  /* 0x0000a70008b47a23 */ /* 0x100fe200000108f9 */
[C---:B------:R-:W-:Y:S02]  /*3550*/  ISETP.GT.AND P0, PT, R185.reuse, 0x20, PT ;  /* 0x00000020b900780c */ /* 0x040fe40003f04270 */
[--C-:B------:R-:W-:Y:S03]  /*3560*/  FFMA.FTZ R9, R4, c[0x0][0x29c], -R249.reuse ;  /* 0x0000a70004097a23 */ /* 0x100fe600000108f9 */
[----:B------:R-:W-:Y:S02]  /*3570*/  FSEL R12, R12, -INF , P0 ;  /* 0xff8000000c0c7808 */ /* 0x000fe40000000000 */
[----:B------:R-:W-:Y:S01]  /*3580*/  ISETP.GT.AND P0, PT, R185, 0x21, PT ;  /* 0x00000021b900780c */ /* 0x000fe20003f04270 */
[----:B------:R5:W-:Y:S02]  /*3590*/  MUFU.EX2 R4, R9 ;  /* 0x0000000900047308 */ /* 0x000be40000000800 */
[--C-:B------:R-:W-:Y:S01]  /*35a0*/  FFMA.FTZ R6, R12, c[0x0][0x29c], -R249.reuse ;  /* 0x0000a7000c067a23 */ /* 0x100fe200000108f9 */
[----:B------:R-:W-:Y:S01]  /*35b0*/  FSEL R8, R13, -INF , P0 ;  /* 0xff8000000d087808 */ /* 0x000fe20000000000 */
[-C--:B-1----:R-:W-:Y:S05]  /*35c0*/  HMMA.16816.F32 R36, R16, R20.reuse, R36 ;  /* 0x000000141024723c */ /* 0x082fea0000001824 */
[--C-:B------:R-:W-:Y:S01]  /*35d0*/  FFMA.FTZ R7, R8, c[0x0][0x29c], -R249.reuse ;  /* 0x0000a70008077a23 */ /* 0x100fe200000108f9 */
[----:B------:R-:W-:Y:S01]  /*35e0*/  IMNMX R12, R242, R189, PT ;  /* 0x000000bdf20c7217 */ /* 0x000fe20003800200 */
[----:B------:R-:W-:Y:S01]  /*35f0*/  MUFU.EX2 R3, R180 ;  /* 0x000000b400037308 */ /* 0x000fe20000000800 */
[C---:B------:R-:W-:Y:S04]  /*3600*/  HMMA.16816.F32 R40, R164.reuse, R20, R40 ;  /* 0x00000014a428723c */ /* 0x040fe80000001828 */
[C---:B------:R-:W-:Y:S02]  /*3610*/  ISETP.GT.AND P0, PT, R185.reuse, 0x40, PT ;  /* 0x00000040b900780c */ /* 0x040fe40003f04270 */
[----:B------:R-:W-:Y:S02]  /*3620*/  ISETP.GT.AND P6, PT, R12, 0x1, PT ;  /* 0x000000010c00780c */ /* 0x000fe40003fc4270 */
[-C--:B------:R-:W-:Y:S01]  /*3630*/  HMMA.16816.F32 R44, R164, R22.reuse, R44 ;  /* 0x00000016a42c723c */ /* 0x080fe2000000182c */
[----:B------:R-:W-:Y:S01]  /*3640*/  MUFU.EX2 R6, R6 ;  /* 0x0000000600067308 */ /* 0x000fe20000000800 */
[----:B-----5:R-:W1:Y:S02]  /*3650*/  LDS R9, [R246+0x18280] ;  /* 0x01828000f6097984 */ /* 0x020e640000000800 */
[----:B------:R-:W-:Y:S02]  /*3660*/  FSEL R24, R24, -INF , P0 ;  /* 0xff80000018187808 */ /* 0x000fe40000000000 */
[----:B------:R-:W-:Y:S02]  /*3670*/  ISETP.GT.AND P0, PT, R185, 0x41, PT ;  /* 0x00000041b900780c */ /* 0x000fe40003f04270 */
[C---:B------:R-:W-:Y:S03]  /*3680*/  HMMA.16816.F32 R48, R16.reuse, R22, R48 ;  /* 0x000000161030723c */ /* 0x040fe60000001830 */
[----:B------:R-:W-:Y:S01]  /*3690*/  MUFU.EX2 R7, R7 ;  /* 0x0000000700077308 */ /* 0x000fe20000000800 */
[--C-:B------:R-:W-:Y:S01]  /*36a0*/  FFMA.FTZ R21, R24, c[0x0][0x29c], -R249.reuse ;  /* 0x0000a70018157a23 */ /* 0x100fe200000108f9 */
[----:B------:R-:W-:Y:S02]  /*36b0*/  FSEL R20, R25, -INF , P0 ;  /* 0xff80000019147808 */ /* 0x000fe40000000000 */
[----:B------:R-:W-:Y:S01]  /*36c0*/  ISETP.GT.AND P0, PT, R12, RZ, PT ;  /* 0x000000ff0c00720c */ /* 0x000fe20003f04270 */
[-C--:B--2---:R-:W-:Y:S04]  /*36d0*/  HMMA.16816.F32 R52, R16, R32.reuse, R52 ;  /* 0x000000201034723c */ /* 0x084fe80000001834 */
[--C-:B------:R-:W-:Y:S01]  /*36e0*/  FFMA.FTZ R13, R20, c[0x0][0x29c], -R249.reuse ;  /* 0x0000a700140d7a23 */ /* 0x100fe200000108f9 */
[----:B------:R2:W-:Y:S01]  /*36f0*/  MUFU.EX2 R8, R21 ;  /* 0x0000001500087308 */ /* 0x0005e20000000800 */
[----:B------:R-:W-:Y:S02]  /*3700*/  FSEL R20, R29, -INF , P5 ;  /* 0xff8000001d147808 */ /* 0x000fe40002800000 */
[C---:B------:R-:W-:Y:S04]  /*3710*/  HMMA.16816.F32 R56, R164.reuse, R32, R56 ;  /* 0x00000020a438723c */ /* 0x040fe80000001838 */
[C---:B------:R-:W-:Y:S02]  /*3720*/  ISETP.GT.AND P5, PT, R12.reuse, 0x20, PT ;  /* 0x000000200c00780c */ /* 0x040fe40003fa4270 */
[----:B------:R-:W-:Y:S01]  /*3730*/  FSEL R11, R11, -INF , P6 ;  /* 0xff8000000b0b7808 */ /* 0x000fe20003000000 */
[----:B------:R-:W-:Y:S01]  /*3740*/  MUFU.EX2 R13, R13 ;  /* 0x0000000d000d7308 */ /* 0x000fe20000000800 */
[-C--:B------:R-:W-:Y:S03]  /*3750*/  HMMA.16816.F32 R60, R164, R34.reuse, R60 ;  /* 0x00000022a43c723c */ /* 0x080fe6000000183c */
[----:B------:R-:W-:Y:S01]  /*3760*/  ISETP.GT.AND P6, PT, R12, 0x41, PT ;  /* 0x000000410c00780c */ /* 0x000fe20003fc4270 */
[--C-:B------:R-:W-:Y:S01]  /*3770*/  FFMA.FTZ R11, R11, c[0x0][0x29c], -R248.reuse ;  /* 0x0000a7000b0b7a23 */ /* 0x100fe200000108f8 */
[----:B------:R-:W-:Y:S02]  /*3780*/  FSEL R23, R14, -INF , P5 ;  /* 0xff8000000e177808 */ /* 0x000fe40002800000 */
[----:B------:R-:W5:Y:S01]  /*3790*/  LDS R14, [R246+0x182a0] ;  /* 0x0182a000f60e7984 */ /* 0x000f620000000800 */
[----:B------:R-:W-:Y:S01]  /*37a0*/  HMMA.16816.F32 R64, R16, R34, R64 ;  /* 0x000000221040723c */ /* 0x000fe20000001840 */
[----:B------:R3:W-:Y:S03]  /*37b0*/  MUFU.EX2 R18, R11 ;  /* 0x0000000b00127308 */ /* 0x0007e60000000800 */
[----:B------:R-:W-:Y:S01]  /*37c0*/  ISETP.GT.AND P5, PT, R12, 0x60, PT ;  /* 0x000000600c00780c */ /* 0x000fe20003fa4270 */
[--C-:B------:R-:W-:Y:S01]  /*37d0*/  FFMA.FTZ R23, R23, c[0x0][0x29c], -R248.reuse ;  /* 0x0000a70017177a23 */ /* 0x100fe200000108f8 */
[----:B--2---:R-:W-:Y:S01]  /*37e0*/  FSEL R21, R10, -INF , P0 ;  /* 0xff8000000a157808 */ /* 0x004fe20000000000 */
[--C-:B------:R-:W-:Y:S01]  /*37f0*/  FFMA.FTZ R10, R28, c[0x0][0x29c], -R249.reuse ;  /* 0x0000a7001c0a7a23 */ /* 0x100fe200000108f9 */
[----:B------:R-:W-:Y:S01]  /*3800*/  ISETP.GT.AND P0, PT, R12, 0x21, PT ;  /* 0x000000210c00780c */ /* 0x000fe20003f04270 */
[----:B------:R-:W-:Y:S02]  /*3810*/  FFMA.FTZ R249, R20, c[0x0][0x29c], -R249 ;  /* 0x0000a70014f97a23 */ /* 0x000fe400000108f9 */
[----:B------:R-:W-:Y:S01]  /*3820*/  MUFU.EX2 R176, R176 ;  /* 0x000000b000b07308 */ /* 0x000fe20000000800 */
[----:B------:R-:W-:Y:S01]  /*3830*/  FSEL R15, R15, -INF , P0 ;  /* 0xff8000000f0f7808 */ /* 0x000fe20000000000 */
[--C-:B------:R-:W-:Y:S01]  /*3840*/  FFMA.FTZ R21, R21, c[0x0][0x29c], -R248.reuse ;  /* 0x0000a70015157a23 */ /* 0x100fe200000108f8 */
[----:B------:R-:W-:Y:S01]  /*3850*/  ISETP.GT.AND P0, PT, R12, 0x40, PT ;  /* 0x000000400c00780c */ /* 0x000fe20003f04270 */
[--C-:B-1----:R-:W-:Y:S01]  /*3860*/  FADD.FTZ R17, R36, -R9.reuse ;  /* 0x8000000924117221 */ /* 0x102fe20000010000 */
[----:B------:R-:W-:Y:S01]  /*3870*/  FSEL R29, R30, -INF , P5 ;  /* 0xff8000001e1d7808 */ /* 0x000fe20002800000 */
[--C-:B------:R-:W-:Y:S01]  /*3880*/  FFMA.FTZ R15, R15, c[0x0][0x29c], -R248.reuse ;  /* 0x0000a7000f0f7a23 */ /* 0x100fe200000108f8 */
[----:B------:R-:W-:Y:S01]  /*3890*/  FSEL R25, R26, -INF , P0 ;  /* 0xff8000001a197808 */ /* 0x000fe20000000000 */
[--C-:B------:R-:W-:Y:S01]  /*38a0*/  FADD.FTZ R20, R49, -R9.reuse ;  /* 0x8000000931147221 */ /* 0x100fe20000010000 */
[----:B------:R-:W-:Y:S01]  /*38b0*/  ISETP.GT.AND P0, PT, R12, 0x61, PT ;  /* 0x000000610c00780c */ /* 0x000fe20003f04270 */
[--C-:B------:R-:W-:Y:S01]  /*38c0*/  FADD.FTZ R12, R37, -R9.reuse ;  /* 0x80000009250c7221 */ /* 0x100fe20000010000 */
[----:B------:R-:W-:Y:S01]  /*38d0*/  FSEL R27, R27, -INF , P6 ;  /* 0xff8000001b1b7808 */ /* 0x000fe20003000000 */
[--C-:B------:R-:W-:Y:S01]  /*38e0*/  FFMA.FTZ R25, R25, c[0x0][0x29c], -R248.reuse ;  /* 0x0000a70019197a23 */ /* 0x100fe200000108f8 */
[----:B------:R-:W-:Y:S01]  /*38f0*/  FSEL R31, R31, -INF , P0 ;  /* 0xff8000001f1f7808 */ /* 0x000fe20000000000 */
[----:B----4-:R-:W-:Y:S01]  /*3900*/  FMUL.FTZ R16, R191, R12 ;  /* 0x0000000cbf107220 */ /* 0x010fe20000410000 */
[----:B------:R-:W1:Y:S01]  /*3910*/  MUFU.EX2 R179, R179 ;  /* 0x000000b300b37308 */ /* 0x000e620000000800 */
[----:B------:R-:W2:Y:S01]  /*3920*/  LDS R12, [R246+0x18300] ;  /* 0x01830000f60c7984 */ /* 0x000ea20000000800 */
[--C-:B------:R-:W-:Y:S01]  /*3930*/  FFMA.FTZ R27, R27, c[0x0][0x29c], -R248.reuse ;  /* 0x0000a7001b1b7a23 */ /* 0x100fe200000108f8 */
[----:B---3--:R-:W-:Y:S01]  /*3940*/  F2FP.PACK_AB R35, R2, R252 ;  /* 0x000000fc0223723e */ /* 0x008fe200000000ff */
[--C-:B------:R-:W-:Y:S01]  /*3950*/  FFMA.FTZ R29, R29, c[0x0][0x29c], -R248.reuse ;  /* 0x0000a7001d1d7a23 */ /* 0x100fe200000108f8 */
[----:B------:R-:W-:Y:S01]  /*3960*/  F2FP.PACK_AB R19, R191, R188 ;  /* 0x000000bcbf13723e */ /* 0x000fe200000000ff */
[----:B------:R-:W-:Y:S01]  /*3970*/  FFMA.FTZ R248, R31, c[0x0][0x29c], -R248 ;  /* 0x0000a7001ff87a23 */ /* 0x000fe200000108f8 */
[----:B------:R-:W3:Y:S01]  /*3980*/  LDS R246, [R246+0x18320] ;  /* 0x01832000f6f67984 */ /* 0x000ee20000000800 */
[--C-:B------:R-:W-:Y:S02]  /*3990*/  FADD.FTZ R31, R48, -R9.reuse ;  /* 0x80000009301f7221 */ /* 0x100fe40000010000 */
[----:B------:R-:W-:Y:S01]  /*39a0*/  FMUL.FTZ R17, R188, R17 ;  /* 0x00000011bc117220 */ /* 0x000fe20000410000 */
[----:B------:R-:W-:Y:S01]  /*39b0*/  MUFU.EX2 R21, R21 ;  /* 0x0000001500157308 */ /* 0x000fe20000000800 */
[----:B------:R-:W-:Y:S01]  /*39c0*/  FMUL.FTZ R31, R190, R31 ;  /* 0x0000001fbe1f7220 */ /* 0x000fe20000410000 */
[C---:B------:R-:W-:Y:S01]  /*39d0*/  F2FP.PACK_AB R190, R193.reuse, R190 ;  /* 0x000000bec1be723e */ /* 0x040fe200000000ff */
[----:B------:R-:W-:Y:S01]  /*39e0*/  FMUL.FTZ R20, R193, R20 ;  /* 0x00000014c1147220 */ /* 0x000fe20000410000 */
[----:B------:R-:W-:Y:S01]  /*39f0*/  F2FP.PACK_AB R17, R16, R17 ;  /* 0x000000111011723e */ /* 0x000fe200000000ff */
[--C-:B------:R-:W-:Y:S01]  /*3a00*/  FADD.FTZ R33, R52, -R9.reuse ;  /* 0x8000000934217221 */ /* 0x100fe20000010000 */
[----:B------:R-:W-:Y:S01]  /*3a10*/  STS [R232+0x18480], R19 ;  /* 0x01848013e8007388 */ /* 0x000fe20000000800 */
[--C-:B------:R-:W-:Y:S01]  /*3a20*/  FADD.FTZ R22, R53, -R9.reuse ;  /* 0x8000000935167221 */ /* 0x100fe20000010000 */
[----:B------:R-:W-:Y:S01]  /*3a30*/  F2FP.PACK_AB R20, R20, R31 ;  /* 0x0000001f1414723e */ /* 0x000fe200000000ff */
[--C-:B------:R-:W-:Y:S01]  /*3a40*/  FADD.FTZ R11, R64, -R9.reuse ;  /* 0x80000009400b7221 */ /* 0x100fe20000010000 */
[----:B------:R-:W-:Y:S01]  /*3a50*/  MUFU.EX2 R23, R23 ;  /* 0x0000001700177308 */ /* 0x000fe20000000800 */
[----:B------:R-:W-:Y:S01]  /*3a60*/  FMUL.FTZ R33, R192, R33 ;  /* 0x00000021c0217220 */ /* 0x000fe20000410000 */
[----:B------:R-:W-:Y:S01]  /*3a70*/  STS [R232+0x18880], R35 ;  /* 0x01888023e8007388 */ /* 0x000fe20000000800 */
[C---:B------:R-:W-:Y:S01]  /*3a80*/  FMUL.FTZ R22, R195.reuse, R22 ;  /* 0x00000016c3167220 */ /* 0x040fe20000410000 */
[----:B------:R-:W-:Y:S01]  /*3a90*/  F2FP.PACK_AB R195, R195, R192 ;  /* 0x000000c0c3c3723e */ /* 0x000fe200000000ff */
[----:B------:R-:W-:Y:S01]  /*3aa0*/  FADD.FTZ R16, R65, -R9 ;  /* 0x8000000941107221 */ /* 0x000fe20000010000 */
[----:B------:R-:W-:Y:S01]  /*3ab0*/  STS [R229], R190 ;  /* 0x000000bee5007388 */ /* 0x000fe20000000800 */
[--C-:B-----5:R-:W-:Y:S01]  /*3ac0*/  FADD.FTZ R9, R38, -R14.reuse ;  /* 0x8000000e26097221 */ /* 0x120fe20000010000 */
[----:B------:R-:W-:Y:S01]  /*3ad0*/  F2FP.PACK_AB R33, R22, R33 ;  /* 0x000000211621723e */ /* 0x000fe200000000ff */
[--C-:B------:R-:W-:Y:S01]  /*3ae0*/  FADD.FTZ R31, R39, -R14.reuse ;  /* 0x8000000e271f7221 */ /* 0x100fe20000010000 */
[----:B------:R-:W4:Y:S01]  /*3af0*/  MUFU.EX2 R24, R15 ;  /* 0x0000000f00187308 */ /* 0x000f220000000800 */
[----:B------:R-:W-:Y:S01]  /*3b00*/  FMUL.FTZ R11, R194, R11 ;  /* 0x0000000bc20b7220 */ /* 0x000fe20000410000 */
[C---:B------:R-:W-:Y:S01]  /*3b10*/  F2FP.PACK_AB R194, R251.reuse, R194 ;  /* 0x000000c2fbc2723e */ /* 0x040fe200000000ff */
[----:B------:R-:W-:Y:S02]  /*3b20*/  FMUL.FTZ R16, R251, R16 ;  /* 0x00000010fb107220 */ /* 0x000fe40000410000 */
[----:B------:R-:W-:Y:S02]  /*3b30*/  FMUL.FTZ R9, R252, R9 ;  /* 0x00000009fc097220 */ /* 0x000fe40000410000 */
[----:B------:R-:W-:Y:S01]  /*3b40*/  FMUL.FTZ R2, R2, R31 ;  /* 0x0000001f02027220 */ /* 0x000fe20000410000 */
[----:B------:R-:W-:Y:S01]  /*3b50*/  F2FP.PACK_AB R28, R16, R11 ;  /* 0x0000000b101c723e */ /* 0x000fe200000000ff */
[--C-:B------:R-:W-:Y:S01]  /*3b60*/  FADD.FTZ R53, R54, -R14.reuse ;  /* 0x8000000e36357221 */ /* 0x100fe20000010000 */
[----:B------:R-:W-:Y:S01]  /*3b70*/  MUFU.EX2 R25, R25 ;  /* 0x0000001900197308 */ /* 0x000fe20000000800 */
[--C-:B------:R-:W-:Y:S01]  /*3b80*/  FADD.FTZ R65, R66, -R14.reuse ;  /* 0x8000000e42417221 */ /* 0x100fe20000010000 */
[----:B------:R-:W-:Y:S01]  /*3b90*/  F2FP.PACK_AB R9, R2, R9 ;  /* 0x000000090209723e */ /* 0x000fe200000000ff */
[--C-:B------:R-:W-:Y:S02]  /*3ba0*/  FADD.FTZ R31, R50, -R14.reuse ;  /* 0x8000000e321f7221 */ /* 0x100fe40000010000 */
[--C-:B------:R-:W-:Y:S02]  /*3bb0*/  FADD.FTZ R22, R51, -R14.reuse ;  /* 0x8000000e33167221 */ /* 0x100fe40000010000 */
[--C-:B------:R-:W-:Y:S01]  /*3bc0*/  FADD.FTZ R26, R55, -R14.reuse ;  /* 0x8000000e371a7221 */ /* 0x100fe20000010000 */
[----:B-1----:R-:W-:Y:S01]  /*3bd0*/  F2FP.PACK_AB R55, R179, R176 ;  /* 0x000000b0b337723e */ /* 0x002fe200000000ff */
[----:B------:R-:W-:Y:S01]  /*3be0*/  FADD.FTZ R14, R67, -R14 ;  /* 0x8000000e430e7221 */ /* 0x000fe20000010000 */
[----:B------:R-:W-:Y:S01]  /*3bf0*/  MUFU.EX2 R29, R29 ;  /* 0x0000001d001d7308 */ /* 0x000fe20000000800 */
[----:B------:R-:W-:Y:S01]  /*3c00*/  FMUL.FTZ R65, R178, R65 ;  /* 0x00000041b2417220 */ /* 0x000fe20000410000 */
[C---:B------:R-:W-:Y:S01]  /*3c10*/  F2FP.PACK_AB R178, R5.reuse, R178 ;  /* 0x000000b205b2723e */ /* 0x040fe200000000ff */
[----:B------:R-:W-:Y:S02]  /*3c20*/  FMUL.FTZ R14, R5, R14 ;  /* 0x0000000e050e7220 */ /* 0x000fe40000410000 */
[--C-:B--2---:R-:W-:Y:S02]  /*3c30*/  FADD.FTZ R2, R40, -R12.reuse ;  /* 0x8000000c28027221 */ /* 0x104fe40000010000 */
[--C-:B------:R-:W-:Y:S02]  /*3c40*/  FADD.FTZ R5, R41, -R12.reuse ;  /* 0x8000000c29057221 */ /* 0x100fe40000010000 */
[--C-:B------:R-:W-:Y:S01]  /*3c50*/  FADD.FTZ R11, R44, -R12.reuse ;  /* 0x8000000c2c0b7221 */ /* 0x100fe20000010000 */
[----:B------:R-:W1:Y:S01]  /*3c60*/  MUFU.EX2 R10, R10 ;  /* 0x0000000a000a7308 */ /* 0x000e620000000800 */
[--C-:B------:R-:W-:Y:S02]  /*3c70*/  FADD.FTZ R16, R45, -R12.reuse ;  /* 0x8000000c2d107221 */ /* 0x100fe40000010000 */
[----:B------:R-:W-:Y:S01]  /*3c80*/  FMUL.FTZ R2, R3, R2 ;  /* 0x0000000203027220 */ /* 0x000fe20000410000 */
[C---:B------:R-:W-:Y:S01]  /*3c90*/  F2FP.PACK_AB R3, R4.reuse, R3 ;  /* 0x000000030403723e */ /* 0x040fe200000000ff */
[----:B------:R-:W-:Y:S02]  /*3ca0*/  FMUL.FTZ R5, R4, R5 ;  /* 0x0000000504057220 */ /* 0x000fe40000410000 */
[--C-:B------:R-:W-:Y:S02]  /*3cb0*/  FADD.FTZ R4, R57, -R12.reuse ;  /* 0x8000000c39047221 */ /* 0x100fe40000010000 */
[----:B------:R-:W-:Y:S01]  /*3cc0*/  FMUL.FTZ R11, R6, R11 ;  /* 0x0000000b060b7220 */ /* 0x000fe20000410000 */
[C---:B------:R-:W-:Y:S01]  /*3cd0*/  F2FP.PACK_AB R6, R7.reuse, R6 ;  /* 0x000000060706723e */ /* 0x040fe200000000ff */
[----:B------:R-:W-:Y:S01]  /*3ce0*/  FMUL.FTZ R16, R7, R16 ;  /* 0x0000001007107220 */ /* 0x000fe20000410000 */
[----:B------:R-:W-:Y:S01]  /*3cf0*/  F2FP.PACK_AB R5, R5, R2 ;  /* 0x000000020505723e */ /* 0x000fe200000000ff */
[--C-:B------:R-:W-:Y:S01]  /*3d00*/  FADD.FTZ R7, R56, -R12.reuse ;  /* 0x8000000c38077221 */ /* 0x100fe20000010000 */
[----:B----4-:R-:W-:Y:S01]  /*3d10*/  F2FP.PACK_AB R2, R24, R23 ;  /* 0x000000171802723e */ /* 0x010fe200000000ff */
[----:B------:R-:W-:Y:S01]  /*3d20*/  FMUL.FTZ R4, R13, R4 ;  /* 0x000000040d047220 */ /* 0x000fe20000410000 */
[----:B------:R-:W2:Y:S01]  /*3d30*/  MUFU.EX2 R249, R249 ;  /* 0x000000f900f97308 */ /* 0x000ea20000000800 */
[----:B------:R-:W-:Y:S01]  /*3d40*/  FMUL.FTZ R7, R8, R7 ;  /* 0x0000000708077220 */ /* 0x000fe20000410000 */
[----:B------:R-:W-:Y:S01]  /*3d50*/  F2FP.PACK_AB R16, R16, R11 ;  /* 0x0000000b1010723e */ /* 0x000fe200000000ff */
[----:B------:R-:W-:Y:S01]  /*3d60*/  FMUL.FTZ R31, R184, R31 ;  /* 0x0000001fb81f7220 */ /* 0x000fe20000410000 */
[C---:B------:R-:W-:Y:S01]  /*3d70*/  F2FP.PACK_AB R184, R177.reuse, R184 ;  /* 0x000000b8b1b8723e */ /* 0x040fe200000000ff */
[----:B------:R-:W-:Y:S02]  /*3d80*/  FMUL.FTZ R22, R177, R22 ;  /* 0x00000016b1167220 */ /* 0x000fe40000410000 */
[----:B------:R-:W-:Y:S02]  /*3d90*/  FMUL.FTZ R53, R176, R53 ;  /* 0x00000035b0357220 */ /* 0x000fe40000410000 */
[----:B------:R-:W-:Y:S01]  /*3da0*/  FMUL.FTZ R26, R179, R26 ;  /* 0x0000001ab31a7220 */ /* 0x000fe20000410000 */
[----:B------:R-:W-:Y:S01]  /*3db0*/  F2FP.PACK_AB R22, R22, R31 ;  /* 0x0000001f1616723e */ /* 0x000fe200000000ff */
[----:B------:R-:W-:Y:S01]  /*3dc0*/  STS [R229+0x400], R184 ;  /* 0x000400b8e5007388 */ /* 0x000fe20000000800 */
[----:B------:R-:W-:Y:S01]  /*3dd0*/  F2FP.PACK_AB R31, R4, R7 ;  /* 0x00000007041f723e */ /* 0x000fe200000000ff */
[----:B------:R-:W-:Y:S01]  /*3de0*/  MUFU.EX2 R248, R248 ;  /* 0x000000f800f87308 */ /* 0x000fe20000000800 */
[----:B------:R-:W-:Y:S01]  /*3df0*/  F2FP.PACK_AB R7, R18, R21 ;  /* 0x000000151207723e */ /* 0x000fe200000000ff */
[----:B------:R4:W-:Y:S01]  /*3e00*/  STS [R232+0x19480], R3 ;  /* 0x01948003e8007388 */ /* 0x0009e20000000800 */
[----:B------:R-:W-:Y:S01]  /*3e10*/  F2FP.PACK_AB R53, R26, R53 ;  /* 0x000000351a35723e */ /* 0x000fe200000000ff */
[----:B------:R-:W-:Y:S01]  /*3e20*/  FADD.FTZ R15, R60, -R12 ;  /* 0x8000000c3c0f7221 */ /* 0x000fe20000010000 */
[----:B------:R-:W-:Y:S01]  /*3e30*/  F2FP.PACK_AB R26, R14, R65 ;  /* 0x000000410e1a723e */ /* 0x000fe200000000ff */
[----:B------:R5:W-:Y:S01]  /*3e40*/  STS [R232+0x19880], R7 ;  /* 0x01988007e8007388 */ /* 0x000be20000000800 */
[--C-:B---3--:R-:W-:Y:S02]  /*3e50*/  FADD.FTZ R4, R42, -R246.reuse ;  /* 0x800000f62a047221 */ /* 0x108fe40000010000 */
[----:B-1----:R-:W-:Y:S01]  /*3e60*/  FMUL.FTZ R15, R10, R15 ;  /* 0x0000000f0a0f7220 */ /* 0x002fe20000410000 */
[----:B------:R1:W3:Y:S01]  /*3e70*/  MUFU.EX2 R14, R27 ;  /* 0x0000001b000e7308 */ /* 0x0002e20000000800 */
[----:B------:R3:W-:Y:S01]  /*3e80*/  STS [R229+0x1400], R2 ;  /* 0x00140002e5007388 */ /* 0x0007e20000000800 */
[----:B--2---:R-:W-:Y:S01]  /*3e90*/  F2FP.PACK_AB R10, R249, R10 ;  /* 0x0000000af90a723e */ /* 0x004fe200000000ff */
[----:B------:R-:W-:Y:S02]  /*3ea0*/  FMUL.FTZ R4, R21, R4 ;  /* 0x0000000415047220 */ /* 0x000fe40000410000 */
[----:B------:R2:W-:Y:S01]  /*3eb0*/  STS [R229+0x1000], R6 ;  /* 0x00100006e5007388 */ /* 0x0005e20000000800 */
[--C-:B------:R-:W-:Y:S02]  /*3ec0*/  FADD.FTZ R58, R58, -R246.reuse ;  /* 0x800000f63a3a7221 */ /* 0x100fe40000010000 */
[----:B------:R-:W-:Y:S01]  /*3ed0*/  FADD.FTZ R59, R59, -R246 ;  /* 0x800000f63b3b7221 */ /* 0x000fe20000010000 */
[----:B------:R-:W-:Y:S01]  /*3ee0*/  STS [R232+0x1a480], R195 ;  /* 0x01a480c3e8007388 */ /* 0x000fe20000000800 */
[----:B------:R-:W-:Y:S02]  /*3ef0*/  FADD.FTZ R12, R61, -R12 ;  /* 0x8000000c3d0c7221 */ /* 0x000fe40000010000 */
[----:B------:R-:W-:Y:S01]  /*3f00*/  FMUL.FTZ R58, R25, R58 ;  /* 0x0000003a193a7220 */ /* 0x000fe20000410000 */
[----:B------:R-:W-:Y:S01]  /*3f10*/  STS [R232+0x1a880], R55 ;  /* 0x01a88037e8007388 */ /* 0x000fe20000000800 */
[--C-:B------:R-:W-:Y:S02]  /*3f20*/  FADD.FTZ R62, R62, -R246.reuse ;  /* 0x800000f63e3e7221 */ /* 0x100fe40000010000 */
[--C-:B------:R-:W-:Y:S01]  /*3f30*/  FADD.FTZ R63, R63, -R246.reuse ;  /* 0x800000f63f3f7221 */ /* 0x100fe20000010000 */
[----:B------:R-:W-:Y:S01]  /*3f40*/  STS [R229+0x2000], R194 ;  /* 0x002000c2e5007388 */ /* 0x000fe20000000800 */
[--C-:B----4-:R-:W-:Y:S02]  /*3f50*/  FADD.FTZ R3, R43, -R246.reuse ;  /* 0x800000f62b037221 */ /* 0x110fe40000010000 */
[----:B------:R-:W-:Y:S01]  /*3f60*/  FMUL.FTZ R12, R249, R12 ;  /* 0x0000000cf90c7220 */ /* 0x000fe20000410000 */
[----:B------:R-:W-:Y:S01]  /*3f70*/  STS [R229+0x2400], R178 ;  /* 0x002400b2e5007388 */ /* 0x000fe20000000800 */
[----:B------:R-:W-:Y:S01]  /*3f80*/  FMUL.FTZ R3, R18, R3 ;  /* 0x0000000312037220 */ /* 0x000fe20000410000 */
[----:B-1----:R-:W-:Y:S01]  /*3f90*/  F2FP.PACK_AB R27, R13, R8 ;  /* 0x000000080d1b723e */ /* 0x002fe200000000ff */
[--C-:B-----5:R-:W-:Y:S01]  /*3fa0*/  FADD.FTZ R7, R47, -R246.reuse ;  /* 0x800000f62f077221 */ /* 0x120fe20000010000 */
[C---:B---3--:R-:W-:Y:S01]  /*3fb0*/  F2FP.PACK_AB R11, R14.reuse, R25 ;  /* 0x000000190e0b723e */ /* 0x048fe200000000ff */
[----:B------:R-:W-:Y:S01]  /*3fc0*/  FMUL.FTZ R59, R14, R59 ;  /* 0x0000003b0e3b7220 */ /* 0x000fe20000410000 */
[----:B------:R-:W-:Y:S01]  /*3fd0*/  F2FP.PACK_AB R2, R248, R29 ;  /* 0x0000001df802723e */ /* 0x000fe200000000ff */
[----:B------:R-:W-:Y:S01]  /*3fe0*/  STS [R232+0x1b480], R27 ;  /* 0x01b4801be8007388 */ /* 0x000fe20000000800 */
[----:B--2---:R-:W-:Y:S01]  /*3ff0*/  FADD.FTZ R6, R46, -R246 ;  /* 0x800000f62e067221 */ /* 0x004fe20000010000 */
[----:B------:R-:W-:Y:S01]  /*4000*/  F2FP.PACK_AB R3, R3, R4 ;  /* 0x000000040303723e */ /* 0x000fe200000000ff */
[----:B------:R-:W-:Y:S01]  /*4010*/  FMUL.FTZ R7, R24, R7 ;  /* 0x0000000718077220 */ /* 0x000fe20000410000 */
[----:B------:R-:W-:Y:S01]  /*4020*/  STS [R232+0x1b880], R11 ;  /* 0x01b8800be8007388 */ /* 0x000fe20000000800 */
[----:B------:R-:W-:Y:S01]  /*4030*/  FMUL.FTZ R6, R23, R6 ;  /* 0x0000000617067220 */ /* 0x000fe20000410000 */
[----:B------:R-:W-:Y:S01]  /*4040*/  F2FP.PACK_AB R59, R59, R58 ;  /* 0x0000003a3b3b723e */ /* 0x000fe200000000ff */
[----:B------:R-:W-:Y:S01]  /*4050*/  FMUL.FTZ R62, R29, R62 ;  /* 0x0000003e1d3e7220 */ /* 0x000fe20000410000 */
[----:B------:R-:W-:Y:S01]  /*4060*/  STS [R229+0x3000], R10 ;  /* 0x0030000ae5007388 */ /* 0x000fe20000000800 */
[----:B------:R-:W-:Y:S01]  /*4070*/  FMUL.FTZ R63, R248, R63 ;  /* 0x0000003ff83f7220 */ /* 0x000fe20000410000 */
[----:B------:R-:W-:Y:S02]  /*4080*/  F2FP.PACK_AB R6, R7, R6 ;  /* 0x000000060706723e */ /* 0x000fe400000000ff */
[----:B------:R1:W-:Y:S01]  /*4090*/  STS [R229+0x3400], R2 ;  /* 0x00340002e5007388 */ /* 0x0003e20000000800 */
[----:B------:R-:W-:Y:S02]  /*40a0*/  F2FP.PACK_AB R56, R12, R15 ;  /* 0x0000000f0c38723e */ /* 0x000fe400000000ff */
[----:B------:R-:W-:Y:S01]  /*40b0*/  F2FP.PACK_AB R62, R63, R62 ;  /* 0x0000003e3f3e723e */ /* 0x000fe200000000ff */
[----:B------:R-:W-:Y:S01]  /*40c0*/  BAR.SYNC.DEFER_BLOCKING 0x0 ;  /* 0x0000000000007b1d */ /* 0x000fe20000010000 */
[----:B-1----:R-:W-:Y:S07]  /*40d0*/  IMAD R2, R198, 0x1800, R209 ;  /* 0x00001800c6027824 */ /* 0x002fee00078e02d1 */
[----:B------:R-:W-:Y:S01]  /*40e0*/  STS [R232+0x1c480], R17 ;  /* 0x01c48011e8007388 */ /* 0x000fe20000000800 */
[----:B------:R-:W-:Y:S03]  /*40f0*/  IMAD.SHL.U32 R170, R2, 0x2, RZ ;  /* 0x0000000202aa7824 */ /* 0x000fe600078e00ff */
        /* <DEDUP_REMOVED lines=81> */
[----:B------:R-:W-:Y:S02]  /*4610*/  ISETP.GE.AND P0, PT, R4, UR7, PT ;  /* 0x0000000704007c0c */ /* 0x000fe4000bf06270 */
        /* <DEDUP_REMOVED lines=15> */
[----:B-12-45:R-:W-:Y:S01]  /*4710*/  SHF.R.S32.HI R5, RZ, 0x1f, R4 ;  /* 0x0000001fff057819 */ /* 0x036fe20000011404 */
[C---:B------:R-:W-:Y:S02]  /*4720*/  IMAD.SHL.U32 R9, R4.reuse, 0x40, RZ ;  /* 0x0000004004097824 */ /* 0x040fe400078e00ff */
[C---:B------:R-:W-:Y:S03]  /*4730*/  IMAD.WIDE.U32 R12, R4.reuse, c[0x0][0x208], RZ ;  /* 0x00008200040c7a25 */ /* 0x040fe600078e00ff */
[----:B------:R-:W-:Y:S01]  /*4740*/  IADD3 R7, P5, R9, R222, RZ ;  /* 0x000000de09077210 */ /* 0x000fe20007fbe0ff */
[----:B------:R-:W-:Y:S03]  /*4750*/  IMAD R5, R5, c[0x0][0x208], RZ ;  /* 0x0000820005057a24 */ /* 0x000fe600078e02ff */
[C---:B------:R-:W-:Y:S01]  /*4760*/  LEA.HI.X.SX32 R6, R9.reuse, R210, 0x1, P5 ;  /* 0x000000d209067211 */ /* 0x040fe200028f0eff */
[----:B------:R-:W-:Y:S01]  /*4770*/  IMAD R5, R4, c[0x0][0x20c], R5 ;  /* 0x0000830004057a24 */ /* 0x000fe200078e0205 */
[----:B------:R-:W-:Y:S02]  /*4780*/  IADD3 R9, -R9, c[0x0][0x168], RZ ;  /* 0x00005a0009097a10 */ /* 0x000fe40007ffe1ff */
[C---:B------:R-:W-:Y:S01]  /*4790*/  LEA R4, P0, R12.reuse, R218, 0x6 ;  /* 0x000000da0c047211 */ /* 0x040fe200078030ff */
[----:B------:R-:W-:Y:S01]  /*47a0*/  IMAD.IADD R5, R13, 0x1, R5 ;  /* 0x000000010d057824 */ /* 0x000fe200078e0205 */
[----:B------:R-:W-:Y:S02]  /*47b0*/  LEA R10, P5, R7, c[0x0][0x280], 0x2 ;  /* 0x0000a000070a7a11 */ /* 0x000fe400078a10ff */
[-C--:B------:R-:W-:Y:S02]  /*47c0*/  ISETP.LE.OR P6, PT, R9, R236.reuse, !P4 ;  /* 0x000000ec0900720c */ /* 0x080fe400067c3670 */
[----:B------:R-:W-:Y:S01]  /*47d0*/  LEA.HI.X R11, R7, c[0x0][0x284], R6, 0x2, P5 ;  /* 0x0000a100070b7a11 */ /* 0x000fe200028f1406 */
[----:B------:R-:W-:Y:S01]  /*47e0*/  @!P1 IMAD R6, R233, 0x40, R238 ;  /* 0x00000040e9069824 */ /* 0x000fe200078e02ee */
[-C--:B------:R-:W-:Y:S02]  /*47f0*/  ISETP.LE.OR P5, PT, R9, R236.reuse, !P3 ;  /* 0x000000ec0900720c */ /* 0x080fe40005fa3670 */
[----:B------:R-:W-:Y:S02]  /*4800*/  LEA.HI.X R5, R12, R235, R5, 0x6, P0 ;  /* 0x000000eb0c057211 */ /* 0x000fe400000f3405 */
[C---:B------:R-:W-:Y:S04]  /*4810*/  LEA R12, P0, R4.reuse, c[0x0][0x1f0], 0x1 ;  /* 0x00007c00040c7a11 */ /* 0x040fe800078008ff */
[----:B------:R-:W-:Y:S01]  /*4820*/  LEA.HI.X R13, R4, c[0x0][0x1f4], R5, 0x1, P0 ;  /* 0x00007d00040d7a11 */ /* 0x000fe200000f0c05 */
[----:B------:R-:W-:Y:S01]  /*4830*/  IMAD R5, R233, 0x3000, R230 ;  /* 0x00003000e9057824 */ /* 0x000fe200078e02e6 */
[----:B------:R-:W-:Y:S01]  /*4840*/  ISETP.LE.OR P0, PT, R9, R236, !P2 ;  /* 0x000000ec0900720c */ /* 0x000fe20005703670 */
[----:B------:R-:W-:Y:S03]  /*4850*/  @!P1 IMAD.SHL.U32 R4, R6, 0x4, RZ ;  /* 0x0000000406049824 */ /* 0x000fe600078e00ff */
[----:B------:R-:W-:Y:S01]  /*4860*/  @!PT LDS RZ, [RZ] ;  /* 0x00000000fffff984 */ /* 0x000fe20000000800 */
[----:B------:R-:W-:Y:S01]  /*4870*/  @!PT LDS RZ, [RZ] ;  /* 0x00000000fffff984 */ /* 0x000fe20000000800 */
[----:B------:R-:W-:Y:S01]  /*4880*/  @!PT LDS RZ, [RZ] ;  /* 0x00000000fffff984 */ /* 0x000fe20000000800 */
[----:B------:R1:W-:Y:S04]  /*4890*/  LDGSTS.E.BYPASS.LTC128B.128 [R5], [R12.64], !P6 ;  /* 0x000000000c057fae */ /* 0x0003e8000f101d48 */
[----:B------:R1:W-:Y:S05]  /*48a0*/  LDGSTS.E.BYPASS.LTC128B.128 [R5+0x1000], [R12.64+0x40], !P5 ;  /* 0x010000400c057fae */ /* 0x0003ea000e901d48 */
[----:B------:R1:W-:Y:S04]  /*48b0*/  LDGSTS.E.BYPASS.LTC128B.128 [R5+0x2000], [R12.64+0x80], !P0 ;  /* 0x020000800c057fae */ /* 0x0003e8000c101d48 */
[----:B------:R1:W-:Y:S02]  /*48c0*/  @!P1 LDGSTS.E.BYPASS.LTC128B.128 [R4+0x18280], [R10.64] ;  /* 0x182800000a049fae */ /* 0x0003e4000b901d48 */
.L_x_1146:
[-C--:B-12-45:R-:W-:Y:S01]  /*48d0*/  HMMA.16816.F32 R4, R28, R2.reuse, RZ ;  /* 0x000000021c04723c */ /* 0x0b6fe200000018ff */
[----:B------:R-:W-:Y:S02]  /*48e0*/  LDSM.16.M88.4 R36, [R200] ;  /* 0x00000000c824783b */ /* 0x000fe40000000200 */
[C---:B------:R-:W-:Y:S01]  /*48f0*/  ISETP.GE.AND P6, PT, R240.reuse, 0x1, PT ;  /* 0x00000001f000780c */ /* 0x040fe20003fc6270 */
[----:B------:R-:W-:Y:S01]  /*4900*/  IMAD R247, R247, 0x1800, RZ ;  /* 0x00001800f7f77824 */ /* 0x000fe200078e02ff */
        /* <DEDUP_REMOVED lines=14> */
[----:B------:R-:W-:Y:S03]  /*49f0*/  LDSM.16.M88.4 R56, [R202+0x3000] ;  /* 0x00300000ca38783b */ /* 0x000fe60000000200 */
[-C--:B------:R-:W-:Y:S01]  /*4a00*/  HMMA.16816.F32 R20, R28, R32.reuse, RZ ;  /* 0x000000201c14723c */ /* 0x080fe200000018ff */
[----:B------:R-:W2:Y:S04]  /*4a10*/  LDSM.16.M88.4 R28, [R200+0x1000] ;  /* 0x00100000c81c783b */ /* 0x000ea80000000200 */
[----:B------:R-:W0:Y:S03]  /*4a20*/  LDGDEPBAR ;  /* 0x00000000000079af */ /* 0x000e260000000000 */
[----:B------:R-:W-:Y:S01]  /*4a30*/  HMMA.16816.F32 R24, R24, R32, RZ ;  /* 0x000000201818723c */ /* 0x000fe200000018ff */
[----:B------:R-:W3:Y:S07]  /*4a40*/  LDSM.16.MT88.2 R32, [R203+0x2800] ;  /* 0x00280000cb20783b */ /* 0x000eee0000004100 */
[-C--:B------:R-:W-:Y:S08]  /*4a50*/  HMMA.16816.F32 R4, R64, R34.reuse, R4 ;  /* 0x000000224004723c */ /* 0x080ff00000001804 */
[C---:B------:R-:W-:Y:S01]  /*4a60*/  HMMA.16816.F32 R8, R164.reuse, R34, R8 ;  /* 0x00000022a408723c */ /* 0x040fe20000001808 */
[----:B------:R-:W4:Y:S07]  /*4a70*/  LDSM.16.MT88.2 R34, [R203+0xc00] ;  /* 0x000c0000cb22783b */ /* 0x000f2e0000004100 */
[-C--:B------:R-:W-:Y:S08]  /*4a80*/  HMMA.16816.F32 R12, R164, R60.reuse, R12 ;  /* 0x0000003ca40c723c */ /* 0x080ff0000000180c */
[C---:B------:R-:W-:Y:S08]  /*4a90*/  HMMA.16816.F32 R16, R64.reuse, R60, R16 ;  /* 0x0000003c4010723c */ /* 0x040ff00000001810 */
[-C--:B------:R-:W-:Y:S08]  /*4aa0*/  HMMA.16816.F32 R20, R64, R168.reuse, R20 ;  /* 0x000000a84014723c */ /* 0x080ff00000001814 */
[----:B------:R-:W-:Y:S08]  /*4ab0*/  HMMA.16816.F32 R24, R164, R168, R24 ;  /* 0x000000a8a418723c */ /* 0x000ff00000001818 */
[-C--:B-1----:R-:W-:Y:S08]  /*4ac0*/  HMMA.16816.F32 R4, R36, R2.reuse, R4 ;  /* 0x000000022404723c */ /* 0x082ff00000001804 */
[C---:B--2---:R-:W-:Y:S01]  /*4ad0*/  HMMA.16816.F32 R8, R28.reuse, R2, R8 ;  /* 0x000000021c08723c */ /* 0x044fe20000001808 */
[----:B------:R-:W-:Y:S07]  /*4ae0*/  LDSM.16.MT88.2 R2, [R203+0x1000] ;  /* 0x00100000cb02783b */ /* 0x000fee0000004100 */
[-C--:B---3--:R-:W-:Y:S08]  /*4af0*/  HMMA.16816.F32 R12, R28, R32.reuse, R12 ;  /* 0x000000201c0c723c */ /* 0x088ff0000000180c */
[C---:B------:R-:W-:Y:S08]  /*4b00*/  HMMA.16816.F32 R16, R36.reuse, R32, R16 ;  /* 0x000000202410723c */ /* 0x040ff00000001810 */
[-C--:B------:R-:W-:Y:S01]  /*4b10*/  HMMA.16816.F32 R20, R36, R40.reuse, R20 ;  /* 0x000000282414723c */ /* 0x080fe20000001814 */
[----:B------:R-:W1:Y:S07]  /*4b20*/  LDSM.16.M88.4 R36, [R202+0x2000] ;  /* 0x00200000ca24783b */ /* 0x000e6e0000000200 */
[----:B------:R-:W-:Y:S01]  /*4b30*/  HMMA.16816.F32 R24, R28, R40, R24 ;  /* 0x000000281c18723c */ /* 0x000fe20000001818 */
[----:B------:R-:W2:Y:S04]  /*4b40*/  LDSM.16.MT88.2 R28, [R203+0x3000] ;  /* 0x00300000cb1c783b */ /* 0x000ea80000004100 */
[----:B------:R-:W3:Y:S03]  /*4b50*/  LDSM.16.MT88.2 R30, [R203+0x5000] ;  /* 0x00500000cb1e783b */ /* 0x000ee60000004100 */
[-C--:B----4-:R-:W-:Y:S01]  /*4b60*/  HMMA.16816.F32 R4, R44, R34.reuse, R4 ;  /* 0x000000222c04723c */ /* 0x090fe20000001804 */
[----:B------:R-:W-:Y:S07]  /*4b70*/  LDSM.16.MT88.2 R40, [R203+0x1400] ;  /* 0x00140000cb28783b */ /* 0x000fee0000004100 */
[C---:B------:R-:W-:Y:S01]  /*4b80*/  HMMA.16816.F32 R8, R48.reuse, R34, R8 ;  /* 0x000000223008723c */ /* 0x040fe20000001808 */
[----:B------:R-:W4:Y:S07]  /*4b90*/  LDSM.16.M88.4 R32, [R201+0x2000] ;  /* 0x00200000c920783b */ /* 0x000f2e0000000200 */
[-C--:B------:R-:W-:Y:S08]  /*4ba0*/  HMMA.16816.F32 R12, R48, R42.reuse, R12 ;  /* 0x0000002a300c723c */ /* 0x080ff0000000180c */
[C---:B------:R-:W-:Y:S01]  /*4bb0*/  HMMA.16816.F32 R16, R44.reuse, R42, R16 ;  /* 0x0000002a2c10723c */ /* 0x040fe20000001810 */
[----:B------:R-:W-:Y:S07]  /*4bc0*/  LDSM.16.MT88.2 R42, [R203+0x3400] ;  /* 0x00340000cb2a783b */ /* 0x000fee0000004100 */
[-C--:B------:R-:W-:Y:S01]  /*4bd0*/  HMMA.16816.F32 R20, R44, R52.reuse, R20 ;  /* 0x000000342c14723c */ /* 0x080fe20000001814 */
[----:B------:R-:W5:Y:S07]  /*4be0*/  LDSM.16.M88.4 R44, [R201+0x3000] ;  /* 0x00300000c92c783b */ /* 0x000f6e0000000200 */
[----:B------:R-:W-:Y:S01]  /*4bf0*/  HMMA.16816.F32 R24, R48, R52, R24 ;  /* 0x000000343018723c */ /* 0x000fe20000001818 */
[----:B------:R-:W-:Y:S04]  /*4c00*/  LDSM.16.M88.4 R48, [R200+0x2000] ;  /* 0x00200000c830783b */ /* 0x000fe80000000200 */
[----:B------:R-:W-:Y:S03]  /*4c10*/  LDSM.16.M88.4 R52, [R0+0x2000] ;  /* 0x002000000034783b */ /* 0x000fe60000000200 */
[-C--:B-1----:R-:W-:Y:S08]  /*4c20*/  HMMA.16816.F32 R4, R36, R2.reuse, R4 ;  /* 0x000000022404723c */ /* 0x082ff00000001804 */
[C---:B------:R-:W-:Y:S01]  /*4c30*/  HMMA.16816.F32 R8, R56.reuse, R2, R8 ;  /* 0x000000023808723c */ /* 0x040fe20000001808 */
[----:B------:R-:W1:Y:S07]  /*4c40*/  LDSM.16.MT88.2 R2, [R203+0x5400] ;  /* 0x00540000cb02783b */ /* 0x000e6e0000004100 */
[-C--:B--2---:R-:W-:Y:S08]  /*4c50*/  HMMA.16816.F32 R12, R56, R28.reuse, R12 ;  /* 0x0000001c380c723c */ /* 0x084ff0000000180c */
[C---:B------:R-:W-:Y:S01]  /*4c60*/  HMMA.16816.F32 R16, R36.reuse, R28, R16 ;  /* 0x0000001c2410723c */ /* 0x040fe20000001810 */
[----:B------:R-:W2:Y:S07]  /*4c70*/  LDSM.16.MT88.2 R28, [R203+0x1800] ;  /* 0x00180000cb1c783b */ /* 0x000eae0000004100 */
[-C--:B---3--:R-:W-:Y:S01]  /*4c80*/  HMMA.16816.F32 R20, R36, R30.reuse, R20 ;  /* 0x0000001e2414723c */ /* 0x088fe20000001814 */
[----:B------:R-:W3:Y:S07]  /*4c90*/  LDSM.16.M88.4 R36, [R200+0x3000] ;  /* 0x00300000c824783b */ /* 0x000eee0000000200 */
[----:B------:R-:W-:Y:S01]  /*4ca0*/  HMMA.16816.F32 R24, R56, R30, R24 ;  /* 0x0000001e3818723c */ /* 0x000fe20000001818 */
[----:B------:R-:W2:Y:S07]  /*4cb0*/  LDSM.16.MT88.2 R30, [R203+0x3800] ;  /* 0x00380000cb1e783b */ /* 0x000eae0000004100 */
[-C--:B----4-:R-:W-:Y:S08]  /*4cc0*/  HMMA.16816.F32 R4, R32, R40.reuse, R4 ;  /* 0x000000282004723c */ /* 0x090ff00000001804 */
[C---:B-----5:R-:W-:Y:S01]  /*4cd0*/  HMMA.16816.F32 R8, R44.reuse, R40, R8 ;  /* 0x000000282c08723c */ /* 0x060fe20000001808 */
[----:B------:R-:W4:Y:S07]  /*4ce0*/  LDSM.16.MT88.2 R40, [R203+0x5800] ;  /* 0x00580000cb28783b */ /* 0x000f2e0000004100 */
[-C--:B------:R-:W-:Y:S08]  /*4cf0*/  HMMA.16816.F32 R12, R44, R42.reuse, R12 ;  /* 0x0000002a2c0c723c */ /* 0x080ff0000000180c */
[C---:B------:R-:W-:Y:S01]  /*4d00*/  HMMA.16816.F32 R16, R32.reuse, R42, R16 ;  /* 0x0000002a2010723c */ /* 0x040fe20000001810 */
[----:B------:R-:W5:Y:S07]  /*4d10*/  LDSM.16.MT88.2 R42, [R203+0x1c00] ;  /* 0x001c0000cb2a783b */ /* 0x000f6e0000004100 */
[-C--:B-1----:R-:W-:Y:S01]  /*4d20*/  HMMA.16816.F32 R20, R32, R2.reuse, R20 ;  /* 0x000000022014723c */ /* 0x082fe20000001814 */
[----:B------:R-:W1:Y:S07]  /*4d30*/  LDSM.16.M88.4 R32, [R0+0x3000] ;  /* 0x003000000020783b */ /* 0x000e6e0000000200 */
[----:B------:R-:W-:Y:S01]  /*4d40*/  HMMA.16816.F32 R24, R44, R2, R24 ;  /* 0x000000022c18723c */ /* 0x000fe20000001818 */
[----:B------:R-:W1:Y:S07]  /*4d50*/  LDSM.16.MT88.2 R2, [R203+0x3c00] ;  /* 0x003c0000cb02783b */ /* 0x000e6e0000004100 */
[-C--:B--2---:R-:W-:Y:S08]  /*4d60*/  HMMA.16816.F32 R4, R48, R28.reuse, R4 ;  /* 0x0000001c3004723c */ /* 0x084ff00000001804 */
[C---:B---3--:R-:W-:Y:S01]  /*4d70*/  HMMA.16816.F32 R8, R36.reuse, R28, R8 ;  /* 0x0000001c2408723c */ /* 0x048fe20000001808 */
[----:B------:R-:W2:Y:S07]  /*4d80*/  LDSM.16.MT88.2 R28, [R203+0x5c00] ;  /* 0x005c0000cb1c783b */ /* 0x000eae0000004100 */
[-C--:B------:R-:W-:Y:S08]  /*4d90*/  HMMA.16816.F32 R12, R36, R30.reuse, R12 ;  /* 0x0000001e240c723c */ /* 0x080ff0000000180c */
[C---:B------:R-:W-:Y:S08]  /*4da0*/  HMMA.16816.F32 R16, R48.reuse, R30, R16 ;  /* 0x0000001e3010723c */ /* 0x040ff00000001810 */
[-C--:B----4-:R-:W-:Y:S08]  /*4db0*/  HMMA.16816.F32 R20, R48, R40.reuse, R20 ;  /* 0x000000283014723c */ /* 0x090ff00000001814 */
[----:B------:R-:W-:Y:S07]  /*4dc0*/  HMMA.16816.F32 R24, R36, R40, R24 ;  /* 0x000000282418723c */ /* 0x000fee0000001818 */
[C---:B------:R-:W-:Y:S01]  /*4dd0*/  IMAD R36, R214.reuse, c[0x0][0x23c], R245 ;  /* 0x00008f00d6247a24 */ /* 0x040fe200078e02f5 */
[-C--:B-----5:R-:W-:Y:S05]  /*4de0*/  HMMA.16816.F32 R4, R52, R42.reuse, R4 ;  /* 0x0000002a3404723c */ /* 0x0a0fea0000001804 */
[----:B------:R-:W-:Y:S03]  /*4df0*/  IMAD.WIDE.U32 R38, R214, c[0x0][0x238], R226 ;  /* 0x00008e00d6267a25 */ /* 0x000fe600078e00e2 */
[C---:B-1----:R-:W-:Y:S01]  /*4e00*/  HMMA.16816.F32 R8, R32.reuse, R42, R8 ;  /* 0x0000002a2008723c */ /* 0x042fe20000001808 */
[----:B------:R-:W-:Y:S03]  /*4e10*/  LDSM.16.MT88.4 R40, [R204+0x1ec80] ;  /* 0x01ec8000cc28783b */ /* 0x000fe60000004200 */
[----:B------:R-:W-:Y:S01]  /*4e20*/  IMAD.IADD R39, R39, 0x1, R36 ;  /* 0x0000000127277824 */ /* 0x000fe200078e0224 */
[----:B------:R-:W-:Y:S01]  /*4e30*/  SHF.R.S32.HI R36, RZ, 0x1f, R247 ;  /* 0x0000001fff247819 */ /* 0x000fe200000114f7 */
[C---:B------:R-:W-:Y:S02]  /*4e40*/  IMAD R37, R216.reuse, c[0x0][0x244], R243 ;  /* 0x00009100d8257a24 */ /* 0x040fe400078e02f3 */
[-C--:B------:R-:W-:Y:S04]  /*4e50*/  HMMA.16816.F32 R12, R32, R2.reuse, R12 ;  /* 0x00000002200c723c */ /* 0x080fe8000000180c */
[----:B------:R-:W-:Y:S04]  /*4e60*/  IMAD.WIDE.U32 R38, R216, c[0x0][0x240], R38 ;  /* 0x00009000d8267a25 */ /* 0x000fe800078e0026 */
[C---:B------:R-:W-:Y:S04]  /*4e70*/  HMMA.16816.F32 R16, R52.reuse, R2, R16 ;  /* 0x000000023410723c */ /* 0x040fe80000001810 */
[----:B------:R-:W-:Y:S04]  /*4e80*/  IADD3 R247, P0, R247, R38, RZ ;  /* 0x00000026f7f77210 */ /* 0x000fe80007f1e0ff */
[-C--:B--2---:R-:W-:Y:S04]  /*4e90*/  HMMA.16816.F32 R20, R52, R28.reuse, R20 ;  /* 0x0000001c3414723c */ /* 0x084fe80000001814 */
[----:B------:R-:W-:Y:S02]  /*4ea0*/  IADD3.X R38, R36, R39, R37, P0, !PT ;  /* 0x0000002724267210 */ /* 0x000fe400007fe425 */
[C---:B------:R-:W-:Y:S02]  /*4eb0*/  LEA R44, P0, R247.reuse, c[0x0][0x220], 0x2 ;  /* 0x00008800f72c7a11 */ /* 0x040fe400078010ff */
[----:B------:R-:W-:Y:S01]  /*4ec0*/  HMMA.16816.F32 R24, R32, R28, R24 ;  /* 0x0000001c2018723c */ /* 0x000fe20000001818 */
[----:B------:R-:W-:Y:S03]  /*4ed0*/  LDSM.16.MT88.4 R28, [R170+0xd080] ;  /* 0x00d08000aa1c783b */ /* 0x000fe60000004200 */
[----:B------:R-:W-:Y:S01]  /*4ee0*/  LEA.HI.X R45, R247, c[0x0][0x224], R38, 0x2, P0 ;  /* 0x00008900f72d7a11 */ /* 0x000fe200000f1426 */
[----:B------:R-:W-:Y:S01]  /*4ef0*/  LDSM.16.MT88.4 R32, [R170+0xe080] ;  /* 0x00e08000aa20783b */ /* 0x000fe20000004200 */
[C---:B------:R-:W-:Y:S01]  /*4f00*/  ISETP.GE.AND P0, PT, R198.reuse, 0x1, PT ;  /* 0x00000001c600780c */ /* 0x040fe20003f06270 */
[----:B------:R-:W-:Y:S01]  /*4f10*/  IMAD.MOV.U32 R247, RZ, RZ, R244 ;  /* 0x000000fffff77224 */ /* 0x000fe200078e00f4 */
[----:B------:R-:W-:Y:S01]  /*4f20*/  IADD3 R198, R198, 0x1, RZ ;  /* 0x00000001c6c67810 */ /* 0x000fe20007ffe0ff */
[----:B------:R-:W-:Y:S03]  /*4f30*/  RED.E.ADD.F32.FTZ.RN.STRONG.GPU [R44.64], R4 ;  /* 0x000000042c00798e */ /* 0x000fe6000c10e788 */
[----:B------:R-:W-:Y:S01]  /*4f40*/  SEL R198, R198, RZ, !P0 ;  /* 0x000000ffc6c67207 */ /* 0x000fe20004000000 */
[----:B------:R-:W-:Y:S01]  /*4f50*/  RED.E.ADD.F32.FTZ.RN.STRONG.GPU [R44.64+0x400], R5 ;  /* 0x000400052c00798e */ /* 0x000fe2000c10e788 */
[----:B------:R-:W-:Y:S03]  /*4f60*/  ISETP.GE.AND P0, PT, R244, UR7, PT ;  /* 0x00000007f4007c0c */ /* 0x000fe6000bf06270 */
        /* <DEDUP_REMOVED lines=137> */
.L_x_1142:
[----:B------:R-:W-:Y:S05]  /*5800*/  @P1 BRA `(.L_x_1148) ;  /* 0x0000101000001947 */ /* 0x000fea0003800000 */
[----:B------:R-:W-:Y:S01]  /*5810*/  SHF.R.S32.HI R3, RZ, 0x1f, R226 ;  /* 0x0000001fff037819 */ /* 0x000fe200000114e2 */
[----:B------:R-:W-:Y:S01]  /*5820*/  BAR.SYNC.DEFER_BLOCKING 0x1, 0x100 ;  /* 0x0044000000007b1d */ /* 0x000fe20000010000 */
[----:B------:R-:W-:Y:S02]  /*5830*/  F2FP.PACK_AB R68, R69, R68 ;  /* 0x000000444544723e */ /* 0x000fe400000000ff */
[----:B------:R-:W-:-:S02]  /*5840*/  LEA.HI R0, R3, R226, RZ, 0x2 ;  /* 0x000000e203007211 */ /* 0x000fc400078f10ff */
[----:B------:R-:W-:Y:S01]  /*5850*/  F2FP.PACK_AB R70, R71, R70 ;  /* 0x000000464746723e */ /* 0x000fe200000000ff */
[----:B------:R-:W-:Y:S01]  /*5860*/  BSSY B0, `(.L_x_1149) ;  /* 0x00000b9000007945 */ /* 0x000fe20003800000 */
[--C-:B------:R-:W-:Y:S02]  /*5870*/  SHF.R.S32.HI R4, RZ, 0x2, R0.reuse ;  /* 0x00000002ff047819 */ /* 0x100fe40000011400 */
[----:B------:R-:W-:Y:S02]  /*5880*/  SHF.R.S32.HI R2, RZ, 0x1f, R0 ;  /* 0x0000001fff027819 */ /* 0x000fe40000011400 */
[----:B------:R-:W-:Y:S02]  /*5890*/  LOP3.LUT R7, R0, 0xfffffffc, RZ, 0xc0, !PT ;  /* 0xfffffffc00077812 */ /* 0x000fe400078ec0ff */
[-C--:B------:R-:W-:Y:S02]  /*58a0*/  LEA.HI R2, R2, R4.reuse, RZ, 0x3 ;  /* 0x0000000402027211 */ /* 0x080fe400078f18ff */
[----:B------:R-:W-:Y:S01]  /*58b0*/  LEA.HI R0, R0, R4, RZ, 0x1 ;  /* 0x0000000400007211 */ /* 0x000fe200078f08ff */
[----:B------:R-:W-:Y:S01]  /*58c0*/  IMAD.IADD R7, R226, 0x1, -R7 ;  /* 0x00000001e2077824 */ /* 0x000fe200078e0a07 */
[----:B------:R-:W-:-:S02]  /*58d0*/  LOP3.LUT R5, R2, 0xfffffff8, RZ, 0xc0, !PT ;  /* 0xfffffff802057812 */ /* 0x000fc400078ec0ff */
[----:B------:R-:W-:Y:S02]  /*58e0*/  LEA.HI R2, R3, R226, RZ, 0x5 ;  /* 0x000000e203027211 */ /* 0x000fe400078f28ff */
[----:B------:R-:W-:Y:S01]  /*58f0*/  F2FP.PACK_AB R80, R81, R80 ;  /* 0x000000505150723e */ /* 0x000fe200000000ff */
        /* <DEDUP_REMOVED lines=17> */
[----:B------:R-:W-:Y:S01]  /*5a10*/  SHF.R.U32.HI R9, RZ, 0x3, R9 ;  /* 0x00000003ff097819 */ /* 0x000fe20000011609 */
[----:B------:R-:W-:Y:S01]  /*5a20*/  IMAD.SHL.U32 R6, R7, 0x8, RZ ;  /* 0x0000000807067824 */ /* 0x000fe200078e00ff */
[----:B------:R-:W-:Y:S01]  /*5a30*/  LOP3.LUT R11, R0, 0x3fffffe, RZ, 0xc0, !PT ;  /* 0x03fffffe000b7812 */ /* 0x000fe200078ec0ff */
[----:B------:R-:W-:Y:S01]  /*5a40*/  IMAD R10, R13, 0x10, R10 ;  /* 0x000000100d0a7824 */ /* 0x000fe200078e020a */
        /* <DEDUP_REMOVED lines=9> */
[----:B------:R-:W-:-:S02]  /*5ae0*/  F2FP.PACK_AB R78, R79, R78 ;  /* 0x0000004e4f4e723e */ /* 0x000fc400000000ff */
[----:B------:R-:W-:Y:S02]  /*5af0*/  F2FP.PACK_AB R84, R85, R84 ;  /* 0x000000545554723e */ /* 0x000fe400000000ff */
        /* <DEDUP_REMOVED lines=53> */
[----:B------:R-:W-:-:S02]  /*5e50*/  LEA.HI R3, R3, R226, RZ, 0x3 ;  /* 0x000000e203037211 */ /* 0x000fc400078f18ff */
[----:B------:R-:W-:Y:S01]  /*5e60*/  F2FP.PACK_AB R160, R161, R160 ;  /* 0x000000a0a1a0723e */ /* 0x000fe200000000ff */
[----:B------:R-:W-:Y:S01]  /*5e70*/  STS [R5+0xa080], R112 ;  /* 0x00a0807005007388 */ /* 0x000fe20000000800 */
[----:B------:R-:W-:Y:S01]  /*5e80*/  F2FP.PACK_AB R162, R163, R162 ;  /* 0x000000a2a3a2723e */ /* 0x000fe200000000ff */
[----:B------:R-:W-:Y:S01]  /*5e90*/  IMAD.SHL.U32 R3, R3, 0x8, RZ ;  /* 0x0000000803037824 */ /* 0x000fe200078e00ff */
[----:B------:R-:W-:Y:S01]  /*5ea0*/  F2FP.PACK_AB R152, R153, R152 ;  /* 0x000000989998723e */ /* 0x000fe200000000ff */
[----:B------:R-:W-:Y:S01]  /*5eb0*/  STS [R5+0xa280], R114 ;  /* 0x00a2807205007388 */ /* 0x000fe20000000800 */
[----:B------:R-:W-:Y:S02]  /*5ec0*/  F2FP.PACK_AB R154, R155, R154 ;  /* 0x0000009a9b9a723e */ /* 0x000fe400000000ff */
[----:B------:R-:W-:Y:S01]  /*5ed0*/  F2FP.PACK_AB R156, R157, R156 ;  /* 0x0000009c9d9c723e */ /* 0x000fe200000000ff */
[----:B------:R-:W-:Y:S01]  /*5ee0*/  STS [R9+0xb080], R104 ;  /* 0x00b0806809007388 */ /* 0x000fe20000000800 */
[----:B------:R-:W-:-:S02]  /*5ef0*/  F2FP.PACK_AB R158, R159, R158 ;  /* 0x0000009e9f9e723e */ /* 0x000fc400000000ff */
[----:B------:R-:W-:Y:S01]  /*5f00*/  LOP3.LUT R3, R3, 0xc0, RZ, 0xc0, !PT ;  /* 0x000000c003037812 */ /* 0x000fe200078ec0ff */
[----:B------:R-:W-:Y:S01]  /*5f10*/  STS [R9+0xb280], R106 ;  /* 0x00b2806a09007388 */ /* 0x000fe20000000800 */
[----:B------:R-:W-:Y:S02]  /*5f20*/  IADD3 R57, -R212, c[0x0][0x2f0], RZ ;  /* 0x0000bc00d4397a10 */ /* 0x000fe40007ffe1ff */
[----:B------:R-:W-:Y:S01]  /*5f30*/  SHF.R.U32.HI R0, RZ, 0x3, R3 ;  /* 0x00000003ff007819 */ /* 0x000fe20000011603 */
[----:B------:R-:W-:Y:S01]  /*5f40*/  STS [R5+0xb080], R108 ;  /* 0x00b0806c05007388 */ /* 0x000fe20000000800 */
[----:B------:R-:W-:Y:S02]  /*5f50*/  LOP3.LUT R3, R3, 0x18, R6, 0xf8, !PT ;  /* 0x0000001803037812 */ /* 0x000fe400078ef806 */
[----:B------:R-:W-:Y:S01]  /*5f60*/  IMNMX R57, R57, 0x80, PT ;  /* 0x0000008039397817 */ /* 0x000fe20003800200 */
[----:B------:R-:W-:Y:S01]  /*5f70*/  STS [R5+0xb280], R110 ;  /* 0x00b2806e05007388 */ /* 0x000fe20000000800 */
[----:B------:R-:W-:-:S02]  /*5f80*/  LOP3.LUT R3, R3, R0, RZ, 0x3c, !PT ;  /* 0x0000000003037212 */ /* 0x000fc400078e3cff */
[----:B------:R-:W-:Y:S01]  /*5f90*/  SHF.R.S32.HI R7, RZ, 0x1f, R6 ;  /* 0x0000001fff077819 */ /* 0x000fe20000011406 */
[----:B------:R-:W-:Y:S01]  /*5fa0*/  STS [R9+0x80], R116 ;  /* 0x0000807409007388 */ /* 0x000fe20000000800 */
[----:B------:R-:W-:Y:S01]  /*5fb0*/  ISETP.GE.AND P4, PT, R4, R57, PT ;  /* 0x000000390400720c */ /* 0x000fe20003f86270 */
[----:B------:R-:W-:Y:S01]  /*5fc0*/  IMAD.U32 R0, R2, 0x20, R3 ;  /* 0x0000002002007824 */ /* 0x000fe200078e0003 */
[----:B------:R-:W-:Y:S01]  /*5fd0*/  SHF.R.S32.HI R3, RZ, 0x1f, R214 ;  /* 0x0000001fff037819 */ /* 0x000fe200000114d6 */
[----:B------:R-:W-:Y:S01]  /*5fe0*/  STS [R9+0x280], R118 ;  /* 0x0002807609007388 */ /* 0x000fe20000000800 */
[----:B------:R-:W-:Y:S01]  /*5ff0*/  IMAD.WIDE.U32 R44, R214, c[0x0][0x338], R6 ;  /* 0x0000ce00d62c7a25 */ /* 0x000fe200078e0006 */
[----:B------:R-:W-:Y:S02]  /*6000*/  SHF.R.S32.HI R2, RZ, 0x1f, R216 ;  /* 0x0000001fff027819 */ /* 0x000fe400000114d8 */
[----:B------:R-:W-:Y:S01]  /*6010*/  STS [R5+0x80], R128 ;  /* 0x0000808005007388 */ /* 0x000fe20000000800 */
[----:B------:R-:W-:Y:S01]  /*6020*/  IMAD.SHL.U32 R0, R0, 0x2, RZ ;  /* 0x0000000200007824 */ /* 0x000fe200078e00ff */
[----:B------:R-:W-:Y:S01]  /*6030*/  IADD3 R56, R6, 0x20, RZ ;  /* 0x0000002006387810 */ /* 0x000fe20007ffe0ff */
[----:B------:R-:W-:Y:S01]  /*6040*/  IMAD.MOV.U32 R60, RZ, RZ, R44 ;  /* 0x000000ffff3c7224 */ /* 0x000fe200078e002c */
        /* <DEDUP_REMOVED lines=21> */
[----:B------:R-:W-:Y:S01]  /*61a0*/  BAR.SYNC.DEFER_BLOCKING 0x1, 0x100 ;  /* 0x0044000000007b1d */ /* 0x000fe20000010000 */
[----:B-1----:R-:W-:-:S05]  /*61b0*/  IMAD R5, R3, c[0x0][0x338], RZ ;  /* 0x0000ce0003057a24 */ /* 0x002fca00078e02ff */
[----:B------:R1:W2:Y:S01]  /*61c0*/  LDS.128 R40, [R0+0x7080] ;  /* 0x0070800000287984 */ /* 0x0002a20000000c00 */
[----:B------:R-:W-:-:S03]  /*61d0*/  IMAD R5, R214, c[0x0][0x33c], R5 ;  /* 0x0000cf00d6057a24 */ /* 0x000fc600078e0205 */
[----:B------:R1:W3:Y:S01]  /*61e0*/  LDS.128 R36, [R0+0x9080] ;  /* 0x0090800000247984 */ /* 0x0002e20000000c00 */
[----:B------:R-:W-:Y:S01]  /*61f0*/  IMAD.IADD R61, R45, 0x1, R5 ;  /* 0x000000012d3d7824 */ /* 0x000fe200078e0205 */
[----:B------:R-:W-:Y:S01]  /*6200*/  SHF.R.S32.HI R5, RZ, 0x1f, R4 ;  /* 0x0000001fff057819 */ /* 0x000fe20000011404 */
[----:B------:R-:W-:Y:S01]  /*6210*/  IMAD R45, R2, c[0x0][0x340], RZ ;  /* 0x0000d000022d7a24 */ /* 0x000fe200078e02ff */
[----:B------:R1:W4:Y:S01]  /*6220*/  LDS.128 R32, [R0+0xb080] ;  /* 0x00b0800000207984 */ /* 0x0003220000000c00 */
[----:B------:R-:W-:-:S03]  /*6230*/  IMAD.WIDE.U32 R60, R216, c[0x0][0x340], R60 ;  /* 0x0000d000d83c7a25 */ /* 0x000fc600078e003c */
[----:B------:R1:W5:Y:S01]  /*6240*/  LDS.128 R28, [R0+0x80] ;  /* 0x00008000001c7984 */ /* 0x0003620000000c00 */
[----:B------:R-:W-:Y:S02]  /*6250*/  IMAD R44, R216, c[0x0][0x344], R45 ;  /* 0x0000d100d82c7a24 */ /* 0x000fe400078e022d */
[----:B------:R-:W-:Y:S01]  /*6260*/  IMAD.WIDE R62, R217, 0x80, R4 ;  /* 0x00000080d93e7825 */ /* 0x000fe200078e0204 */
[----:B------:R1:W1:Y:S03]  /*6270*/  LDS.128 R24, [R0+0x2080] ;  /* 0x0020800000187984 */ /* 0x0002660000000c00 */
[----:B------:R-:W-:Y:S01]  /*6280*/  IMAD.IADD R65, R61, 0x1, R44 ;  /* 0x000000013d417824 */ /* 0x000fe200078e022c */
        /* <DEDUP_REMOVED lines=22> */
.L_x_1150:
[----:B------:R-:W-:Y:S05]  /*63f0*/  BSYNC B0 ;  /* 0x0000000000007941 */ /* 0x000fea0003800000 */
.L_x_1149:
[----:B------:R-:W-:Y:S01]  /*6400*/  IADD3 R4, R4, 0x40, RZ ;  /* 0x0000004004047810 */ /* 0x000fe20007ffe0ff */
[----:B------:R-:W-:Y:S03]  /*6410*/  BSSY B0, `(.L_x_1151) ;  /* 0x0000014000007945 */ /* 0x000fe60003800000 */
[----:B------:R-:W-:-:S13]  /*6420*/  ISETP.GE.AND P3, PT, R4, R57, PT ;  /* 0x000000390400720c */ /* 0x000fda0003f66270 */
[----:B------:R-:W-:Y:S05]  /*6430*/  @P3 BRA `(.L_x_1152) ;  /* 0x0000011000003947 */ /* 0x000fea0003800000 */
[----:B------:R-:W-:Y:S01]  /*6440*/  IADD3 R5, P0, R62, 0x40, RZ ;  /* 0x000000403e057810 */ /* 0x000fe20007f1e0ff */
[----:B-----5:R-:W-:Y:S01]  /*6450*/  IMAD.MOV.U32 R44, RZ, RZ, R60 ;  /* 0x000000ffff2c7224 */ /* 0x020fe200078e003c */
[C---:B-1----:R-:W-:Y:S01]  /*6460*/  IADD3 R0, R6.reuse, 0x40, RZ ;  /* 0x0000004006007810 */ /* 0x042fe20007ffe0ff */
        /* <DEDUP_REMOVED lines=11> */
[----:B--2---:R1:W-:Y:S04]  /*6520*/  @!P2 STG.E.128 [R46.64], R40 ;  /* 0x000000282e00a986 */ /* 0x0043e8000c101d08 */
[----:B---3--:R1:W-:Y:S04]  /*6530*/  @!P1 STG.E.128 [R46.64+0x40], R36 ;  /* 0x000040242e009986 */ /* 0x0083e8000c101d08 */
[----:B----4-:R1:W-:Y:S02]  /*6540*/  @!P0 STG.E.128 [R46.64+0x80], R32 ;  /* 0x000080202e008986 */ /* 0x0103e4000c101d08 */
.L_x_1152:
[----:B------:R-:W-:Y:S05]  /*6550*/  BSYNC B0 ;  /* 0x0000000000007941 */ /* 0x000fea0003800000 */
.L_x_1151:
[----:B------:R-:W-:Y:S01]  /*6560*/  IMAD R3, R3, c[0x0][0x308], RZ ;  /* 0x0000c20003037a24 */ /* 0x000fe200078e02ff */
[----:B------:R-:W-:Y:S01]  /*6570*/  BSSY B0, `(.L_x_1153) ;  /* 0x0000017000007945 */ /* 0x000fe20003800000 */
[----:B-1--4-:R-:W-:-:S04]  /*6580*/  IMAD.WIDE.U32 R32, R214, c[0x0][0x308], R6 ;  /* 0x0000c200d6207a25 */ /* 0x012fc800078e0006 */
        /* <DEDUP_REMOVED lines=18> */
[----:B-----5:R1:W-:Y:S04]  /*66b0*/  @!P4 STG.E.128 [R34.64], R28 ;  /* 0x0000001c2200c986 */ /* 0x0203e8000c101d08 */
[----:B------:R1:W-:Y:S04]  /*66c0*/  @!P2 STG.E.128 [R34.64+0x40], R24 ;  /* 0x000040182200a986 */ /* 0x0003e8000c101d08 */
[----:B------:R1:W-:Y:S02]  /*66d0*/  @!P1 STG.E.128 [R34.64+0x80], R20 ;  /* 0x0000801422009986 */ /* 0x0003e4000c101d08 */
.L_x_1154:
[----:B------:R-:W-:Y:S05]  /*66e0*/  BSYNC B0 ;  /* 0x0000000000007941 */ /* 0x000fea0003800000 */
.L_x_1153:
        /* <DEDUP_REMOVED lines=19> */
.L_x_1148:
[----:B------:R-:W-:Y:S01]  /*6820*/  SHF.R.S32.HI R3, RZ, 0x1f, R226 ;  /* 0x0000001fff037819 */ /* 0x000fe200000114e2 */
[----:B------:R-:W-:Y:S01]  /*6830*/  BSSY B0, `(.L_x_1155) ;  /* 0x0000025000007945 */ /* 0x000fe20003800000 */
[----:B------:R-:W-:-:S02]  /*6840*/  SHF.R.S32.HI R2, RZ, 0x1f, R214 ;  /* 0x0000001fff027819 */ /* 0x000fc400000114d6 */
[----:B------:R-:W-:Y:S02]  /*6850*/  LEA.HI R4, R3, R226, RZ, 0x2 ;  /* 0x000000e203047211 */ /* 0x000fe400078f10ff */
[----:B------:R-:W-:Y:S02]  /*6860*/  IADD3 R212, -R212, c[0x0][0x2f0], RZ ;  /* 0x0000bc00d4d47a10 */ /* 0x000fe40007ffe1ff */
[----:B------:R-:W-:Y:S02]  /*6870*/  LOP3.LUT R3, R4, 0x1ffffffc, RZ, 0xc0, !PT ;  /* 0x1ffffffc04037812 */ /* 0x000fe400078ec0ff */
[----:B------:R-:W-:Y:S02]  /*6880*/  SHF.R.S32.HI R4, RZ, 0x2, R4 ;  /* 0x00000002ff047819 */ /* 0x000fe40000011404 */
[----:B------:R-:W-:Y:S01]  /*6890*/  SHF.R.S32.HI R0, RZ, 0x1f, R216 ;  /* 0x0000001fff007819 */ /* 0x000fe200000114d8 */
[----:B------:R-:W-:Y:S01]  /*68a0*/  IMAD.IADD R3, R226, 0x1, -R3 ;  /* 0x00000001e2037824 */ /* 0x000fe200078e0a03 */
[----:B------:R-:W-:-:S02]  /*68b0*/  ISETP.GE.AND P4, PT, R4, R212, PT ;  /* 0x000000d40400720c */ /* 0x000fc40003f86270 */
[--C-:B------:R-:W-:Y:S01]  /*68c0*/  SHF.R.S32.HI R5, RZ, 0x1f, R4.reuse ;  /* 0x0000001fff057819 */ /* 0x100fe20000011404 */
[----:B------:R-:W-:Y:S02]  /*68d0*/  IMAD.SHL.U32 R6, R3, 0x8, RZ ;  /* 0x0000000803067824 */ /* 0x000fe400078e00ff */
[----:B------:R-:W-:Y:S02]  /*68e0*/  IMAD R3, R2, c[0x0][0x308], RZ ;  /* 0x0000c20002037a24 */ /* 0x000fe400078e02ff */
[----:B------:R-:W-:Y:S01]  /*68f0*/  IMAD.WIDE R12, R217, 0x80, R4 ;  /* 0x00000080d90c7825 */ /* 0x000fe200078e0204 */
[----:B------:R-:W-:-:S03]  /*6900*/  SHF.R.S32.HI R7, RZ, 0x1f, R6 ;  /* 0x0000001fff077819 */ /* 0x000fc60000011406 */
[C---:B------:R-:W-:Y:S02]  /*6910*/  IMAD R3, R214.reuse, c[0x0][0x30c], R3 ;  /* 0x0000c300d6037a24 */ /* 0x040fe400078e0203 */
[----:B------:R-:W-:-:S04]  /*6920*/  IMAD.WIDE.U32 R8, R214, c[0x0][0x308], R6 ;  /* 0x0000c200d6087a25 */ /* 0x000fc800078e0006 */
        /* <DEDUP_REMOVED lines=21> */
.L_x_1156:
[----:B------:R-:W-:Y:S05]  /*6a80*/  BSYNC B0 ;  /* 0x0000000000007941 */ /* 0x000fea0003800000 */
.L_x_1155:
        /* <DEDUP_REMOVED lines=19> */
.L_x_1158:
[----:B------:R-:W-:Y:S05]  /*6bc0*/  BSYNC B0 ;  /* 0x0000000000007941 */ /* 0x000fea0003800000 */
.L_x_1157:
[----:B------:R-:W-:Y:S01]  /*6bd0*/  IMAD R3, R2, c[0x0][0x338], RZ ;  /* 0x0000ce0002037a24 */ /* 0x000fe200078e02ff */
[----:B------:R-:W-:Y:S01]  /*6be0*/  BSSY B0, `(.L_x_1159) ;  /* 0x0000016000007945 */ /* 0x000fe20003800000 */
[----:B------:R-:W-:-:S04]  /*6bf0*/  IMAD.WIDE.U32 R10, R214, c[0x0][0x338], R6 ;  /* 0x0000ce00d60a7a25 */ /* 0x000fc800078e0006 */
[----:B------:R-:W-:Y:S02]  /*6c00*/  IMAD R3, R214, c[0x0][0x33c], R3 ;  /* 0x0000cf00d6037a24 */ /* 0x000fe400078e0203 */
[----:B--2---:R-:W-:-:S03]  /*6c10*/  IMAD R5, R0, c[0x0][0x340], RZ ;  /* 0x0000d00000057a24 */ /* 0x004fc600078e02ff */
        /* <DEDUP_REMOVED lines=18> */
.L_x_1160:
[----:B------:R-:W-:Y:S05]  /*6d40*/  BSYNC B0 ;  /* 0x0000000000007941 */ /* 0x000fea0003800000 */
.L_x_1159:
        /* <DEDUP_REMOVED lines=18> */
.L_x_1161:
        /* <DEDUP_REMOVED lines=9> */
.L_x_1431:


//--------------------- .text._ZN7cutlass13device_kernelIN5flash19enable_sm80_to_sm89INS1_16FlashAttnBwdSm80INS1_25CollectiveMainloopBwdSm80ILi2ELi2EN4cute5tupleIJNS5_1CILi64EEENS7_ILi128EEENS7_ILi96EEEEEENS_6half_tEfNS_4arch4Sm80ELb1ELb0ELb0ELb0ELb1ELb0ELb0ELb0ELi2ELi2ELi4ELi2ELb0EEENS1_21CollectiveEpilogueBwdISB_SC_SE_Li256ELb0ELb0ELi2EEENS1_25SingleTileBwdLPTSchedulerILb0ELi128ELb1EEEEEEEEEvNT_6ParamsE --------------------------
	.section	.text._ZN7cutlass13device_kernelIN5flash19enable_sm80_to_sm89INS1_16FlashAttnBwdSm80INS1_25CollectiveMainloopBwdSm80ILi2ELi2EN4cute5tupleIJNS5_1CILi64EEENS7_ILi128EEENS7_ILi96EEEEEENS_6half_tEfNS_4arch4Sm80ELb1ELb0ELb0ELb0ELb1ELb0ELb0ELb0ELi2ELi2ELi4ELi2ELb0EEENS1_21CollectiveEpilogueBwdISB_SC_SE_Li256ELb0ELb0ELi2EEENS1_25SingleTileBwdLPTSchedulerILb0ELi128ELb1EEEEEEEEEvNT_6ParamsE,"ax",@progbits
	.sectioninfo	@"SHI_REGISTERS=255"
	.align	128
.text._ZN7cutlass13device_kernelIN5flash19enable_sm80_to_sm89INS1_16FlashAttnBwdSm80INS1_25CollectiveMainloopBwdSm80ILi2ELi2EN4cute5tupleIJNS5_1CILi64EEENS7_ILi128EEENS7_ILi96EEEEEENS_6half_tEfNS_4arch4Sm80ELb1ELb0ELb0ELb0ELb1ELb0ELb0ELb0ELi2ELi2ELi4ELi2ELb0EEENS1_21CollectiveEpilogueBwdISB_SC_SE_Li256ELb0ELb0ELi2EEENS1_25SingleTileBwdLPTSchedulerILb0ELi128ELb1EEEEEEEEEvNT_6ParamsE:
        .type           _ZN7cutlass13device_kernelIN5flash19enable_sm80_to_sm89INS1_16FlashAttnBwdSm80INS1_25CollectiveMainloopBwdSm80ILi2ELi2EN4cute5tupleIJNS5_1CILi64EEENS7_ILi128EEENS7_ILi96EEEEEENS_6half_tEfNS_4arch4Sm80ELb1ELb0ELb0ELb0ELb1ELb0ELb0ELb0ELi2ELi2ELi4ELi2ELb0EEENS1_21CollectiveEpilogueBwdISB_SC_SE_Li256ELb0ELb0ELi2EEENS1_25SingleTileBwdLPTSchedulerILb0ELi128ELb1EEEEEEEEEvNT_6ParamsE,@function
        .size           _ZN7cutlass13device_kernelIN5flash19enable_sm80_to_sm89INS1_16FlashAttnBwdSm80INS1_25CollectiveMainloopBwdSm80ILi2ELi2EN4cute5tupleIJNS5_1CILi64EEENS7_ILi128EEENS7_ILi96EEEEEENS_6half_tEfNS_4arch4Sm80ELb1ELb0ELb0ELb0ELb1ELb0ELb0ELb0ELi2ELi2ELi4ELi2ELb0EEENS1_21CollectiveEpilogueBwdISB_SC_SE_Li256ELb0ELb0ELi2EEENS1_25SingleTileBwdLPTSchedulerILb0ELi128ELb1EEEEEEEEEvNT_6ParamsE,(.L_x_1432 - _ZN7cutlass13device_kernelIN5flash19enable_sm80_to_sm89INS1_16FlashAttnBwdSm80INS1_25CollectiveMainloopBwdSm80ILi2ELi2EN4cute5tupleIJNS5_1CILi64EEENS7_ILi128EEENS7_ILi96EEEEEENS_6half_tEfNS_4arch4Sm80ELb1ELb0ELb0ELb0ELb1ELb0ELb0ELb0ELi2ELi2ELi4ELi2ELb0EEENS1_21CollectiveEpilogueBwdISB_SC_SE_Li256ELb0ELb0ELi2EEENS1_25SingleTileBwdLPTSchedulerILb0ELi128ELb1EEEEEEEEEvNT_6ParamsE)
        .other          _ZN7cutlass13device_kernelIN5flash19enable_sm80_to_sm89INS1_16FlashAttnBwdSm80INS1_25CollectiveMainloopBwdSm80ILi2ELi2EN4cute5tupleIJNS5_1CILi64EEENS7_ILi128EEENS7_ILi96EEEEEENS_6half_tEfNS_4arch4Sm80ELb1ELb0ELb0ELb0ELb1ELb0ELb0ELb0ELi2ELi2ELi4ELi2ELb0EEENS1_21CollectiveEpilogueBwdISB_SC_SE_Li256ELb0ELb0ELi2EEENS1_25SingleTileBwdLPTSchedulerILb0ELi128ELb1EEEEEEEEEvNT_6ParamsE,@"STO_CUDA_ENTRY STV_DEFAULT"
_ZN7cutlass13device_kernelIN5flash19enable_sm80_to_sm89INS1_16FlashAttnBwdSm80INS1_25CollectiveMainloopBwdSm80ILi2ELi2EN4cute5tupleIJNS5_1CILi64EEENS7_ILi128EEENS7_ILi96EEEEEENS_6half_tEfNS_4arch4Sm80ELb1ELb0ELb0ELb0ELb1ELb0ELb0ELb0ELi2ELi2ELi4ELi2ELb0EEENS1_21CollectiveEpilogueBwdISB_SC_SE_Li256ELb0ELb0ELi2EEENS1_25SingleTileBwdLPTSchedulerILb0ELi128ELb1EEEEEEEEEvNT_6ParamsE:
        /* <DEDUP_REMOVED lines=16> */
[----:B------:R-:W-:-:S04]  /*0100*/  MOV R0, c[0x0][0x3c4] ;  /* 0x0000f10000007a02 */ /* 0x000fc80000000f00 */
[----:B------:R-:W-:Y:S02]  /*0110*/  ISETP.NE.AND P0, PT, R0, 0x1, PT ;  /* 0x000000010000780c */ /* 0x000fe40003f05270 */
[----:B------:R-:W-:-:S11]  /*0120*/  MOV R0, R2 ;  /* 0x0000000200007202 */ /* 0x000fd60000000f00 */
[----:B------:R-:W-:-:S05]  /*0130*/  @P0 IMAD.HI.U32 R3, R2, c[0x0][0x3c8], RZ ;  /* 0x0000f20002030a27 */ /* 0x000fca00078e00ff */
[----:B------:R-:W-:-:S05]  /*0140*/  @P0 SHF.R.U32.HI R0, RZ, c[0x0][0x3cc], R3 ;  /* 0x0000f300ff000a19 */ /* 0x000fca0000011603 */
[----:B------:R-:W-:Y:S01]  /*0150*/  IMAD R5, R0, c[0x0][0x3c4], RZ ;  /* 0x0000f10000057a24 */ /* 0x000fe200078e02ff */
[----:B------:R-:W-:Y:S05]  /*0160*/  BRA `(.L_x_1164) ;  /* 0x0000006000007947 */ /* 0x000fea0003800000 */
.L_x_1163:
[----:B------:R-:W-:-:S04]  /*0170*/  MOV R0, c[0x0][0x3ac] ;  /* 0x0000eb0000007a02 */ /* 0x000fc80000000f00 */
[----:B------:R-:W-:Y:S02]  /*0180*/  ISETP.NE.AND P0, PT, R0, 0x1, PT ;  /* 0x000000010000780c */ /* 0x000fe40003f05270 */
[----:B------:R-:W-:-:S11]  /*0190*/  MOV R0, R2 ;  /* 0x0000000200007202 */ /* 0x000fd60000000f00 */
[----:B------:R-:W-:-:S05]  /*01a0*/  @P0 IMAD.HI.U32 R3, R2, c[0x0][0x3b0], RZ ;  /* 0x0000ec0002030a27 */ /* 0x000fca00078e00ff */
[----:B------:R-:W-:-:S05]  /*01b0*/  @P0 SHF.R.U32.HI R0, RZ, c[0x0][0x3b4], R3 ;  /* 0x0000ed00ff000a19 */ /* 0x000fca0000011603 */
[----:B------:R-:W-:Y:S02]  /*01c0*/  IMAD R5, R0, c[0x0][0x3ac], RZ ;  /* 0x0000eb0000057a24 */ /* 0x000fe400078e02ff */
.L_x_1164:
[----:B------:R-:W-:Y:S01]  /*01d0*/  IMAD.MOV.U32 R3, RZ, RZ, c[0x0][0x3a0] ;  /* 0x0000e800ff037624 */ /* 0x000fe200078e00ff */
[----:B------:R-:W-:Y:S01]  /*01e0*/  LOP3.LUT R0, RZ, R0, RZ, 0x33, !PT ;  /* 0x00000000ff007212 */ /* 0x000fe200078e33ff */
[----:B------:R-:W-:-:S03]  /*01f0*/  IMAD.IADD R5, R2, 0x1, -R5 ;  /* 0x0000000102057824 */ /* 0x000fc600078e0a05 */
[----:B------:R-:W-:Y:S01]  /*0200*/  ISETP.NE.AND P0, PT, R3, 0x1, PT ;  /* 0x000000010300780c */ /* 0x000fe20003f05270 */
[----:B------:R-:W-:Y:S01]  /*0210*/  IMAD R4, R4, c[0x0][0x3ac], R5 ;  /* 0x0000eb0004047a24 */ /* 0x000fe200078e0205 */
[----:B------:R-:W-:-:S04]  /*0220*/  IADD3 R214, R0, c[0x0][0x394], RZ ;  /* 0x0000e50000d67a10 */ /* 0x000fc80007ffe0ff */
[----:B------:R-:W-:-:S07]  /*0230*/  MOV R217, R4 ;  /* 0x0000000400d97202 */ /* 0x000fce0000000f00 */
[----:B------:R-:W-:-:S05]  /*0240*/  @P0 IMAD.HI.U32 R2, R4, c[0x0][0x3a4], RZ ;  /* 0x0000e90004020a27 */ /* 0x000fca00078e00ff */
[----:B------:R-:W-:-:S04]  /*0250*/  @P0 SHF.R.U32.HI R217, RZ, c[0x0][0x3a8], R2 ;  /* 0x0000ea00ffd90a19 */ /* 0x000fc80000011602 */
[----:B------:R-:W-:-:S05]  /*0260*/  IADD3 R3, -R217, RZ, RZ ;  /* 0x000000ffd9037210 */ /* 0x000fca0007ffe1ff */
[----:B------:R-:W-:Y:S01]  /*0270*/  IMAD R216, R3, c[0x0][0x3a0], R4 ;  /* 0x0000e80003d87a24 */ /* 0x000fe200078e0204 */
[----:B------:R-:W-:Y:S05]  /*0280*/  BRA `(.L_x_1165) ;  /* 0x0000021000007947 */ /* 0x000fea0003800000 */
.L_x_1162:
        /* <DEDUP_REMOVED lines=16> */
.L_x_1166:
[----:B------:R-:W-:-:S04]  /*0390*/  MOV R0, c[0x0][0x3ac] ;  /* 0x0000eb0000007a02 */ /* 0x000fc80000000f00 */
[----:B------:R-:W-:Y:S02]  /*03a0*/  ISETP.NE.AND P0, PT, R0, 0x1, PT ;  /* 0x000000010000780c */ /* 0x000fe40003f05270 */
[----:B------:R-:W-:-:S11]  /*03b0*/  MOV R0, R3 ;  /* 0x0000000300007202 */ /* 0x000fd60000000f00 */
[----:B------:R-:W-:-:S05]  /*03c0*/  @P0 IMAD.HI.U32 R2, R3, c[0x0][0x3b0], RZ ;  /* 0x0000ec0003020a27 */ /* 0x000fca00078e00ff */
[----:B------:R-:W-:-:S05]  /*03d0*/  @P0 SHF.R.U32.HI R0, RZ, c[0x0][0x3b4], R2 ;  /* 0x0000ed00ff000a19 */ /* 0x000fca0000011602 */
[----:B------:R-:W-:Y:S02]  /*03e0*/  IMAD R4, R0, c[0x0][0x3ac], RZ ;  /* 0x0000eb0000047a24 */ /* 0x000fe400078e02ff */
.L_x_1167:
        /* <DEDUP_REMOVED lines=10> */
[----:B------:R-:W-:Y:S02]  /*0490*/  IMAD R216, R216, c[0x0][0x3a0], R5 ;  /* 0x0000e800d8d87a24 */ /* 0x000fe400078e0205 */
.L_x_1165:
        /* <DEDUP_REMOVED lines=90> */
[----:B------:R-:W-:Y:S02]  /*0a40*/  IMAD R24, R244, c[0x0][0x1e8], RZ ;  /* 0x00007a00f4187a24 */ /* 0x000fe400078e02ff */
[----:B------:R-:W-:Y:S01]  /*0a50*/  IMAD R20, R217, c[0x0][0x1bc], R20 ;  /* 0x00006f00d9147a24 */ /* 0x000fe200078e0214 */
[----:B------:R-:W-:Y:S01]  /*0a60*/  SHF.R.S32.HI R12, RZ, 0x1f, R3 ;  /* 0x0000001fff0c7819 */ /* 0x000fe20000011403 */
[----:B------:R-:W-:Y:S01]  /*0a70*/  IMAD.WIDE R22, R214, 0x80, R236 ;  /* 0x00000080d6167825 */ /* 0x000fe200078e02ec */
[----:B------:R-:W-:Y:S02]  /*0a80*/  SHF.R.S32.HI R11, RZ, 0x1f, R10 ;  /* 0x0000001fff0b7819 */ /* 0x000fe4000001140a */
[----:B------:R-:W-:Y:S01]  /*0a90*/  IADD3 R213, R10, 0x40, RZ ;  /* 0x000000400ad57810 */ /* 0x000fe20007ffe0ff */
[----:B------:R-:W-:Y:S01]  /*0aa0*/  IMAD R6, R12, c[0x0][0x1e0], RZ ;  /* 0x000078000c067a24 */ /* 0x000fe200078e02ff */
[----:B------:R-:W-:Y:S01]  /*0ab0*/  ISETP.GE.AND P3, PT, R10, c[0x0][0x1cc], PT ;  /* 0x000073000a007a0c */ /* 0x000fe20003f66270 */
[----:B------:R-:W-:-:S02]  /*0ac0*/  IMAD R12, R12, c[0x0][0x1b0], RZ ;  /* 0x00006c000c0c7a24 */ /* 0x000fc400078e02ff */
[C---:B------:R-:W-:Y:S02]  /*0ad0*/  IMAD R6, R3.reuse, c[0x0][0x1e4], R6 ;  /* 0x0000790003067a24 */ /* 0x040fe400078e0206 */
[----:B------:R-:W-:-:S04]  /*0ae0*/  IMAD.WIDE.U32 R14, R3, c[0x0][0x1e0], R10 ;  /* 0x00007800030e7a25 */ /* 0x000fc800078e000a */
[C---:B------:R-:W-:Y:S02]  /*0af0*/  IMAD R12, R3.reuse, c[0x0][0x1b4], R12 ;  /* 0x00006d00030c7a24 */ /* 0x040fe400078e020c */
[----:B------:R-:W-:-:S04]  /*0b00*/  IMAD.WIDE.U32 R2, R3, c[0x0][0x1b0], R10 ;  /* 0x00006c0003027a25 */ /* 0x000fc800078e000a */
[----:B------:R-:W-:Y:S02]  /*0b10*/  IMAD.IADD R13, R3, 0x1, R12 ;  /* 0x00000001030d7824 */ /* 0x000fe400078e020c */
[----:B------:R-:W-:Y:S02]  /*0b20*/  IMAD R3, R243, c[0x0][0x270], RZ ;  /* 0x00009c00f3037a24 */ /* 0x000fe400078e02ff */
[----:B------:R-:W-:Y:S02]  /*0b30*/  IMAD.MOV.U32 R12, RZ, RZ, R2 ;  /* 0x000000ffff0c7224 */ /* 0x000fe400078e0002 */
[----:B------:R-:W-:Y:S02]  /*0b40*/  IMAD R224, R216, c[0x0][0x274], R3 ;  /* 0x00009d00d8e07a24 */ /* 0x000fe400078e0203 */
[----:B------:R-:W-:Y:S02]  /*0b50*/  IMAD R3, R237, c[0x0][0x178], RZ ;  /* 0x00005e00ed037a24 */ /* 0x000fe400078e02ff */
[----:B------:R-:W-:-:S02]  /*0b60*/  IMAD.IADD R7, R15, 0x1, R6 ;  /* 0x000000010f077824 */ /* 0x000fc400078e0206 */
[----:B------:R-:W-:Y:S02]  /*0b70*/  IMAD R18, R236, c[0x0][0x17c], R3 ;  /* 0x00005f00ec127a24 */ /* 0x000fe400078e0203 */
[----:B------:R-:W-:Y:S02]  /*0b80*/  IMAD.MOV.U32 R6, RZ, RZ, R14 ;  /* 0x000000ffff067224 */ /* 0x000fe400078e000e */
[----:B------:R-:W-:Y:S01]  /*0b90*/  IMAD.WIDE.U32 R2, R217, c[0x0][0x1b8], R12 ;  /* 0x00006e00d9027a25 */ /* 0x000fe200078e000c */
[CC--:B------:R-:W-:Y:S02]  /*0ba0*/  LEA.HI R13, R9.reuse, R226.reuse, RZ, 0x3 ;  /* 0x000000e2090d7211 */ /* 0x0c0fe400078f18ff */
[----:B------:R-:W-:Y:S01]  /*0bb0*/  LEA.HI R12, R9, R226, RZ, 0x5 ;  /* 0x000000e2090c7211 */ /* 0x000fe200078f28ff */
[----:B------:R-:W-:-:S04]  /*0bc0*/  IMAD.WIDE.U32 R14, R216, c[0x0][0x270], R238 ;  /* 0x00009c00d80e7a25 */ /* 0x000fc800078e00ee */
[----:B------:R-:W-:-:S04]  /*0bd0*/  IMAD.WIDE.U32 R16, R236, c[0x0][0x178], R10 ;  /* 0x00005e00ec107a25 */ /* 0x000fc800078e000a */
[----:B------:R-:W-:Y:S01]  /*0be0*/  IMAD.IADD R225, R15, 0x1, R224 ;  /* 0x000000010fe17824 */ /* 0x000fe200078e02e0 */
[----:B------:R-:W-:Y:S01]  /*0bf0*/  LEA.HI R15, R5, R236, RZ, 0x1 ;  /* 0x000000ec050f7211 */ /* 0x000fe200078f08ff */
[----:B------:R-:W-:Y:S01]  /*0c00*/  IMAD.IADD R19, R17, 0x1, R18 ;  /* 0x0000000111137824 */ /* 0x000fe200078e0212 */
[----:B------:R-:W-:Y:S01]  /*0c10*/  SHF.R.S32.HI R5, RZ, 0x1f, R5 ;  /* 0x0000001fff057819 */ /* 0x000fe20000011405 */
[----:B------:R-:W-:Y:S01]  /*0c20*/  IMAD.SHL.U32 R17, R13, 0x8, RZ ;  /* 0x000000080d117824 */ /* 0x000fe200078e00ff */
[----:B------:R-:W-:Y:S01]  /*0c30*/  LOP3.LUT R15, R15, 0x7fffffe, RZ, 0xc0, !PT ;  /* 0x07fffffe0f0f7812 */ /* 0x000fe200078ec0ff */
[C---:B------:R-:W-:Y:S02]  /*0c40*/  IMAD R24, R217.reuse, c[0x0][0x1ec], R24 ;  /* 0x00007b00d9187a24 */ /* 0x040fe400078e0218 */
[----:B------:R-:W-:Y:S01]  /*0c50*/  IMAD.WIDE.U32 R6, R217, c[0x0][0x1e8], R6 ;  /* 0x00007a00d9067a25 */ /* 0x000fe200078e0006 */
[----:B------:R-:W-:-:S03]  /*0c60*/  LOP3.LUT R17, R17, 0xc0, RZ, 0xc0, !PT ;  /* 0x000000c011117812 */ /* 0x000fc600078ec0ff */
[----:B------:R-:W-:Y:S02]  /*0c70*/  IMAD.IADD R21, R3, 0x1, R20 ;  /* 0x0000000103157824 */ /* 0x000fe400078e0214 */
[----:B------:R-:W-:Y:S02]  /*0c80*/  IMAD R3, R243, c[0x0][0x180], RZ ;  /* 0x00006000f3037a24 */ /* 0x000fe400078e02ff */
[----:B------:R-:W-:Y:S02]  /*0c90*/  IMAD.MOV.U32 R20, RZ, RZ, R2 ;  /* 0x000000ffff147224 */ /* 0x000fe400078e0002 */
        /* <DEDUP_REMOVED lines=19> */
[----:B------:R-:W-:Y:S02]  /*0dd0*/  IMAD.MOV.U32 R18, RZ, RZ, R16 ;  /* 0x000000ffff127224 */ /* 0x000fe400078e0010 */
        /* <DEDUP_REMOVED lines=13> */
[----:B------:R-:W-:Y:S02]  /*0eb0*/  IMAD.MOV.U32 R19, RZ, RZ, c[0x0][0x1d8] ;  /* 0x00007600ff137624 */ /* 0x000fe400078e00ff */
[----:B------:R-:W-:Y:S02]  /*0ec0*/  IMAD R6, R6, c[0x0][0x178], RZ ;  /* 0x00005e0006067a24 */ /* 0x000fe400078e02ff */
[----:B------:R-:W-:Y:S01]  /*0ed0*/  IMAD.MOV.U32 R220, RZ, RZ, R18 ;  /* 0x000000ffffdc7224 */ /* 0x000fe200078e0012 */
[----:B------:R-:W-:Y:S01]  /*0ee0*/  LEA R18, P1, R19, R20, 0x7 ;  /* 0x0000001413127211 */ /* 0x000fe200078238ff */
[----:B------:R-:W-:Y:S02]  /*0ef0*/  IMAD.MOV.U32 R17, RZ, RZ, c[0x0][0x1dc] ;  /* 0x00007700ff117624 */ /* 0x000fe400078e00ff */
[----:B------:R-:W-:Y:S01]  /*0f00*/  IMAD R15, R247, c[0x0][0x17c], R6 ;  /* 0x00005f00f70f7a24 */ /* 0x000fe200078e0206 */
[----:B------:R-:W-:Y:S01]  /*0f10*/  IADD3 R6, R10, 0x20, RZ ;  /* 0x000000200a067810 */ /* 0x000fe20007ffe0ff */
[----:B------:R-:W-:Y:S01]  /*0f20*/  IMAD.IADD R8, R242, 0x1, -R236 ;  /* 0x00000001f2087824 */ /* 0x000fe200078e0aec */
[----:B------:R-:W-:Y:S01]  /*0f30*/  LEA.HI.X R19, R19, R21, R17, 0x7, P1 ;  /* 0x0000001513137211 */ /* 0x000fe200008f3c11 */
[----:B------:R-:W-:Y:S01]  /*0f40*/  IMAD R2, R244, c[0x0][0x188], RZ ;  /* 0x00006200f4027a24 */ /* 0x000fe200078e02ff */
[----:B------:R-:W-:Y:S01]  /*0f50*/  ISETP.GE.AND P2, PT, R6, c[0x0][0x1cc], PT ;  /* 0x0000730006007a0c */ /* 0x000fe20003f46270 */
[----:B------:R-:W-:Y:S01]  /*0f60*/  IMAD R7, R243, c[0x0][0x288], RZ ;  /* 0x0000a200f3077a24 */ /* 0x000fe200078e02ff */
[----:B------:R-:W-:Y:S01]  /*0f70*/  ISETP.GE.AND P1, PT, R213, c[0x0][0x1cc], PT ;  /* 0x00007300d5007a0c */ /* 0x000fe20003f26270 */
[----:B------:R-:W-:Y:S01]  /*0f80*/  IMAD R17, R217, c[0x0][0x18c], R2 ;  /* 0x00006300d9117a24 */ /* 0x000fe200078e0202 */
[----:B------:R-:W-:Y:S01]  /*0f90*/  ISETP.LT.OR P6, PT, R8, 0x1, P3 ;  /* 0x000000010800780c */ /* 0x000fe20001fc1670 */
[----:B------:R-:W-:Y:S01]  /*0fa0*/  IMAD R222, R216, c[0x0][0x28c], R7 ;  /* 0x0000a300d8de7a24 */ /* 0x000fe200078e0207 */
[C---:B------:R-:W-:Y:S01]  /*0fb0*/  ISETP.LT.OR P5, PT, R8.reuse, 0x1, P2 ;  /* 0x000000010800780c */ /* 0x040fe200017a1670 */
[----:B------:R-:W-:Y:S01]  /*0fc0*/  IMAD.WIDE.U32 R22, R247, c[0x0][0x178], RZ ;  /* 0x00005e00f7167a25 */ /* 0x000fe200078e00ff */
[----:B------:R-:W-:-:S02]  /*0fd0*/  ISETP.LT.OR P4, PT, R8, 0x1, P1 ;  /* 0x000000010800780c */ /* 0x000fc40000f81670 */
[----:B------:R-:W-:Y:S01]  /*0fe0*/  SHF.R.S32.HI R2, RZ, 0x4, R29 ;  /* 0x00000004ff027819 */ /* 0x000fe2000001141d */
[----:B------:R-:W-:Y:S01]  /*0ff0*/  IMAD.WIDE.U32 R220, R217, c[0x0][0x188], R220 ;  /* 0x00006200d9dc7a25 */ /* 0x000fe200078e00dc */
[C---:B------:R-:W-:Y:S02]  /*1000*/  ISETP.LT.OR P3, PT, R8.reuse, 0x41, P3 ;  /* 0x000000410800780c */ /* 0x040fe40001f61670 */
[----:B------:R-:W-:Y:S01]  /*1010*/  ISETP.LT.OR P2, PT, R8, 0x41, P2 ;  /* 0x000000410800780c */ /* 0x000fe20001741670 */
[----:B------:R-:W-:Y:S01]  /*1020*/  IMAD.SHL.U32 R4, R4, 0x2, RZ ;  /* 0x0000000204047824 */ /* 0x000fe200078e00ff */
[----:B------:R-:W-:Y:S01]  /*1030*/  ISETP.LT.OR P1, PT, R8, 0x41, P1 ;  /* 0x000000410800780c */ /* 0x000fe20000f21670 */
[----:B------:R-:W-:Y:S01]  /*1040*/  IMAD.IADD R15, R23, 0x1, R15 ;  /* 0x00000001170f7824 */ /* 0x000fe200078e020f */
[----:B------:R-:W-:Y:S01]  /*1050*/  LEA.HI R7, R29, R2, RZ, 0x1 ;  /* 0x000000021d077211 */ /* 0x000fe200078f08ff */
[----:B------:R-:W-:Y:S01]  /*1060*/  IMAD.IADD R208, R221, 0x1, R17 ;  /* 0x00000001ddd07824 */ /* 0x000fe200078e0211 */
[----:B------:R-:W-:Y:S01]  /*1070*/  LEA R17, P0, R22, R220, 0x6 ;  /* 0x000000dc16117211 */ /* 0x000fe200078030ff */
[----:B------:R-:W-:Y:S01]  /*1080*/  @!PT LDS RZ, [RZ] ;  /* 0x00000000fffff984 */ /* 0x000fe20000000800 */
[----:B------:R-:W-:Y:S01]  /*1090*/  @!PT LDS RZ, [RZ] ;  /* 0x00000000fffff984 */ /* 0x000fe20000000800 */
[----:B------:R-:W-:Y:S01]  /*10a0*/  @!PT LDS RZ, [RZ] ;  /* 0x00000000fffff984 */ /* 0x000fe20000000800 */
[----:B------:R1:W-:Y:S01]  /*10b0*/  LDGSTS.E.BYPASS.LTC128B.128 [R4+0x6080], [R20.64], !P6 ;  /* 0x0608000014047fae */ /* 0x0003e2000f101d48 */
[----:B------:R-:W-:Y:S01]  /*10c0*/  LOP3.LUT R7, R7, 0xfffffffe, RZ, 0xc0, !PT ;  /* 0xfffffffe07077812 */ /* 0x000fe200078ec0ff */
[----:B------:R-:W-:Y:S01]  /*10d0*/  IMAD.WIDE.U32 R224, R217, c[0x0][0x278], R224 ;  /* 0x00009e00d9e07a25 */ /* 0x000fe200078e00e0 */
[----:B------:R-:W-:Y:S01]  /*10e0*/  LOP3.LUT R29, R29, 0xfffffff0, RZ, 0xc0, !PT ;  /* 0xfffffff01d1d7812 */ /* 0x000fe200078ec0ff */
[----:B------:R1:W-:Y:S01]  /*10f0*/  LDGSTS.E.BYPASS.LTC128B.128 [R4+0x8080], [R20.64+0x40], !P5 ;  /* 0x0808004014047fae */ /* 0x0003e2000e901d48 */
[----:B------:R-:W-:Y:S01]  /*1100*/  LEA R30, P5, R17, c[0x0][0x160], 0x1 ;  /* 0x00005800111e7a11 */ /* 0x000fe200078a08ff */
[----:B------:R-:W-:Y:S01]  /*1110*/  IMAD.IADD R7, R2, 0x1, -R7 ;  /* 0x0000000102077824 */ /* 0x000fe200078e0a07 */
[----:B------:R-:W-:Y:S01]  /*1120*/  LEA.HI.X R2, R22, R208, R15, 0x6, P0 ;  /* 0x000000d016027211 */ /* 0x000fe200000f340f */
[----:B------:R1:W-:Y:S01]  /*1130*/  LDGSTS.E.BYPASS.LTC128B.128 [R4+0xa080], [R20.64+0x80], !P4 ;  /* 0x0a08008014047fae */ /* 0x0003e2000e101d48 */
[----:B------:R-:W-:Y:S01]  /*1140*/  ISETP.GE.AND P0, PT, R10, c[0x0][0x19c], PT ;  /* 0x000067000a007a0c */ /* 0x000fe20003f06270 */
[----:B------:R-:W-:Y:S01]  /*1150*/  IMAD.WIDE.U32 R26, R216, c[0x0][0x288], R238 ;  /* 0x0000a200d81a7a25 */ /* 0x000fe200078e00ee */
[----:B------:R-:W-:Y:S01]  /*1160*/  LOP3.LUT R15, R13, 0xfffffff8, RZ, 0xc0, !PT ;  /* 0xfffffff80d0f7812 */ /* 0x000fe200078ec0ff */
[----:B------:R2:W-:Y:S01]  /*1170*/  LDGSTS.E.BYPASS.LTC128B.128 [R4+0x7080], [R18.64], !P3 ;  /* 0x0708000012047fae */ /* 0x0005e2000d901d48 */
[----:B------:R-:W-:Y:S01]  /*1180*/  ISETP.GE.AND P3, PT, R6, c[0x0][0x19c], PT ;  /* 0x0000670006007a0c */ /* 0x000fe20003f66270 */
[----:B------:R-:W-:Y:S01]  /*1190*/  IMAD.WIDE.U32 R218, R236, c[0x0][0x208], R10 ;  /* 0x00008200ecda7a25 */ /* 0x000fe200078e000a */
[----:B------:R-:W-:Y:S01]  /*11a0*/  LEA.HI.X R31, R17, c[0x0][0x164], R2, 0x1, P5 ;  /* 0x00005900111f7a11 */ /* 0x000fe200028f0c02 */
[----:B------:R2:W-:Y:S01]  /*11b0*/  LDGSTS.E.BYPASS.LTC128B.128 [R4+0x9080], [R18.64+0x40], !P2 ;  /* 0x0908004012047fae */ /* 0x0005e2000d101d48 */
[C---:B------:R-:W-:Y:S01]  /*11c0*/  ISETP.GE.AND P5, PT, R213.reuse, c[0x0][0x16c], PT ;  /* 0x00005b00d5007a0c */ /* 0x040fe20003fa6270 */
[----:B------:R-:W-:Y:S01]  /*11d0*/  IMAD.IADD R22, R226, 0x1, -R15 ;  /* 0x00000001e2167824 */ /* 0x000fe200078e0a0f */
[C---:B------:R-:W-:Y:S01]  /*11e0*/  ISETP.LT.OR P6, PT, R8.reuse, 0x1, P0 ;  /* 0x000000010800780c */ /* 0x040fe200007c1670 */
[----:B------:R2:W-:Y:S01]  /*11f0*/  LDGSTS.E.BYPASS.LTC128B.128 [R4+0xb080], [R18.64+0x80], !P1 ;  /* 0x0b08008012047fae */ /* 0x0005e2000c901d48 */
[----:B------:R-:W-:Y:S01]  /*1200*/  ISETP.GE.AND P1, PT, R213, c[0x0][0x19c], PT ;  /* 0x00006700d5007a0c */ /* 0x000fe20003f26270 */
[----:B------:R-:W-:Y:S01]  /*1210*/  IMAD.SHL.U32 R15, R247, 0x40, RZ ;  /* 0x00000040f70f7824 */ /* 0x000fe200078e00ff */
[C---:B------:R-:W-:Y:S01]  /*1220*/  ISETP.LT.OR P4, PT, R8.reuse, 0x1, P3 ;  /* 0x000000010800780c */ /* 0x040fe20001f81670 */
[----:B------:R-:W-:Y:S01]  /*1230*/  IMAD.IADD R223, R27, 0x1, R222 ;  /* 0x000000011bdf7824 */ /* 0x000fe200078e02de */
[C---:B------:R-:W-:Y:S01]  /*1240*/  ISETP.LT.OR P2, PT, R8.reuse, 0x1, P1 ;  /* 0x000000010800780c */ /* 0x040fe20000f41670 */
[----:B------:R-:W-:Y:S01]  /*1250*/  IMAD.MOV.U32 R222, RZ, RZ, R26 ;  /* 0x000000ffffde7224 */ /* 0x000fe200078e001a */
[----:B------:R-:W-:Y:S01]  /*1260*/  ISETP.LT.OR P0, PT, R8, 0x41, P0 ;  /* 0x000000410800780c */ /* 0x000fe20000701670 */
[----:B------:R-:W-:Y:S01]  /*1270*/  IMAD.IADD R29, R226, 0x1, -R29 ;  /* 0x00000001e21d7824 */ /* 0x000fe200078e0a1d */
[C---:B------:R-:W-:Y:S01]  /*1280*/  ISETP.LT.OR P3, PT, R8.reuse, 0x41, P3 ;  /* 0x000000410800780c */ /* 0x040fe20001f61670 */
[C---:B------:R-:W-:Y:S01]  /*1290*/  IMAD.WIDE.U32 R222, R217.reuse, c[0x0][0x290], R222 ;  /* 0x0000a400d9de7a25 */ /* 0x040fe200078e00de */
[----:B------:R-:W-:Y:S01]  /*12a0*/  ISETP.LT.OR P1, PT, R8, 0x41, P1 ;  /* 0x000000410800780c */ /* 0x000fe20000f21670 */
[----:B------:R3:W-:Y:S01]  /*12b0*/  LDGSTS.E.BYPASS.LTC128B.128 [R4+0x80], [R34.64], !P6 ;  /* 0x0008000022047fae */ /* 0x0007e2000f101d48 */
[----:B------:R-:W-:Y:S01]  /*12c0*/  SEL R23, RZ, 0x4, P5 ;  /* 0x00000004ff177807 */ /* 0x000fe20002800000 */
[----:B------:R-:W-:Y:S01]  /*12d0*/  IMAD R8, R244, c[0x0][0x278], RZ ;  /* 0x00009e00f4087a24 */ /* 0x000fe200078e02ff */
[----:B------:R-:W-:Y:S01]  /*12e0*/  ISETP.GE.AND P5, PT, R10, c[0x0][0x16c], PT ;  /* 0x00005b000a007a0c */ /* 0x000fe20003fa6270 */
[----:B------:R3:W-:Y:S01]  /*12f0*/  LDGSTS.E.BYPASS.LTC128B.128 [R4+0x2080], [R34.64+0x40], !P4 ;  /* 0x0208004022047fae */ /* 0x0007e2000e101d48 */
[----:B------:R-:W-:Y:S01]  /*1300*/  SHF.R.S32.HI R14, RZ, 0x1f, R15 ;  /* 0x0000001fff0e7819 */ /* 0x000fe2000001140f */
[----:B------:R-:W-:Y:S01]  /*1310*/  IMAD R211, R217, c[0x0][0x27c], R8 ;  /* 0x00009f00d9d37a24 */ /* 0x000fe200078e0208 */
[----:B------:R-:W-:Y:S01]  /*1320*/  SEL R228, RZ, 0x1, P5 ;  /* 0x00000001ffe47807 */ /* 0x000fe20002800000 */
[----:B------:R3:W-:Y:S01]  /*1330*/  LDGSTS.E.BYPASS.LTC128B.128 [R4+0x4080], [R34.64+0x80], !P2 ;  /* 0x0408008022047fae */ /* 0x0007e2000d101d48 */
[----:B------:R-:W-:Y:S01]  /*1340*/  LEA.HI R16, R22, R22, RZ, 0x1 ;  /* 0x0000001616107211 */ /* 0x000fe200078f08ff */
[----:B------:R-:W-:Y:S01]  /*1350*/  IMAD.IADD R211, R225, 0x1, R211 ;  /* 0x00000001e1d37824 */ /* 0x000fe200078e02d3 */
[----:B------:R-:W-:Y:S01]  /*1360*/  ISETP.GE.AND P6, PT, R6, c[0x0][0x1fc], PT ;  /* 0x00007f0006007a0c */ /* 0x000fe20003fc6270 */
[----:B------:R4:W-:Y:S01]  /*1370*/  LDGSTS.E.BYPASS.LTC128B.128 [R4+0x1080], [R24.64], !P0 ;  /* 0x0108000018047fae */ /* 0x0009e2000c101d48 */
[----:B------:R-:W-:Y:S01]  /*1380*/  LOP3.LUT R17, R16, 0x7fffffe, RZ, 0xc0, !PT ;  /* 0x07fffffe10117812 */ /* 0x000fe200078ec0ff */
[----:B------:R-:W-:Y:S01]  /*1390*/  IMAD.MOV.U32 R199, RZ, RZ, 0x10 ;  /* 0x00000010ffc77424 */ /* 0x000fe200078e00ff */
[----:B-1----:R-:W-:Y:S01]  /*13a0*/  SEL R21, RZ, 0xffffffff, P6 ;  /* 0xffffffffff157807 */ /* 0x002fe20003000000 */
[----:B--2---:R-:W-:Y:S01]  /*13b0*/  IMAD R19, R237, c[0x0][0x208], RZ ;  /* 0x00008200ed137a24 */ /* 0x004fe200078e02ff */
[----:B------:R-:W-:Y:S01]  /*13c0*/  LEA.HI R2, R9, R226, RZ, 0x6 ;  /* 0x000000e209027211 */ /* 0x000fe200078f30ff */
[----:B------:R-:W-:Y:S01]  /*13d0*/  IMAD.IADD R18, R22, 0x1, -R17 ;  /* 0x0000000116127824 */ /* 0x000fe200078e0a11 */
[----:B------:R-:W-:Y:S01]  /*13e0*/  ISETP.GE.AND P4, PT, R213, c[0x0][0x1fc], PT ;  /* 0x00007f00d5007a0c */ /* 0x000fe20003f86270 */
[----:B------:R-:W-:Y:S01]  /*13f0*/  IMAD R8, R236, c[0x0][0x20c], R19 ;  /* 0x00008300ec087a24 */ /* 0x000fe200078e0213 */
[----:B------:R-:W-:Y:S01]  /*1400*/  IADD3 R19, P5, R15, R224, RZ ;  /* 0x000000e00f137210 */ /* 0x000fe20007fbe0ff */
[----:B------:R-:W-:Y:S01]  /*1410*/  IMAD R17, R243, c[0x0][0x210], RZ ;  /* 0x00008400f3117a24 */ /* 0x000fe200078e02ff */
[----:B------:R-:W-:Y:S01]  /*1420*/  SHF.R.S32.HI R2, RZ, 0x6, R2 ;  /* 0x00000006ff027819 */ /* 0x000fe20000011402 */
[----:B------:R-:W-:Y:S01]  /*1430*/  IMAD.IADD R219, R219, 0x1, R8 ;  /* 0x00000001dbdb7824 */ /* 0x000fe200078e0208 */
[----:B------:R4:W-:Y:S01]  /*1440*/  LDGSTS.E.BYPASS.LTC128B.128 [R4+0x3080], [R24.64+0x40], !P3 ;  /* 0x0308004018047fae */ /* 0x0009e2000d901d48 */
[----:B------:R-:W-:Y:S01]  /*1450*/  IMAD.X R8, R14, 0x1, R211, P5 ;  /* 0x000000010e087824 */ /* 0x000fe200028e06d3 */
[----:B------:R-:W-:Y:S01]  /*1460*/  LEA R26, P5, R19, c[0x0][0x258], 0x2 ;  /* 0x00009600131a7a11 */ /* 0x000fe200078a10ff */
[----:B------:R-:W-:Y:S01]  /*1470*/  IMAD.SHL.U32 R21, R21, 0x2, RZ ;  /* 0x0000000215157824 */ /* 0x000fe200078e00ff */
[----:B------:R4:W-:Y:S01]  /*1480*/  LDGSTS.E.BYPASS.LTC128B.128 [R4+0x5080], [R24.64+0x80], !P1 ;  /* 0x0508008018047fae */ /* 0x0009e2000c901d48 */
[C---:B------:R-:W-:Y:S01]  /*1490*/  IMAD R28, R216.reuse, c[0x0][0x214], R17 ;  /* 0x00008500d81c7a24 */ /* 0x040fe200078e0211 */
[----:B------:R-:W-:Y:S01]  /*14a0*/  LEA.HI.X R27, R19, c[0x0][0x25c], R8, 0x2, P5 ;  /* 0x00009700131b7a11 */ /* 0x000fe200028f1408 */
[----:B------:R-:W-:Y:S01]  /*14b0*/  IMAD.WIDE.U32 R218, R216, c[0x0][0x210], R218 ;  /* 0x00008400d8da7a25 */ /* 0x000fe200078e00da */
[----:B------:R-:W-:Y:S01]  /*14c0*/  ISETP.GE.AND P5, PT, R10, c[0x0][0x1fc], PT ;  /* 0x00007f000a007a0c */ /* 0x000fe20003fa6270 */
[----:B------:R-:W0:Y:S01]  /*14d0*/  LDGDEPBAR ;  /* 0x00000000000079af */ /* 0x000e220000000000 */
[----:B------:R-:W-:Y:S01]  /*14e0*/  LEA.HI R19, R29, R29, RZ, 0x1 ;  /* 0x0000001d1d137211 */ /* 0x000fe200078f08ff */
[----:B------:R-:W-:Y:S01]  /*14f0*/  IMAD.IADD R219, R219, 0x1, R28 ;  /* 0x00000001dbdb7824 */ /* 0x000fe200078e021c */
[----:B------:R-:W-:Y:S01]  /*1500*/  SEL R20, RZ, 0x1, P5 ;  /* 0x00000001ff147807 */ /* 0x000fe20002800000 */
[----:B------:R-:W-:Y:S01]  /*1510*/  IMAD R205, R7, 0x4, R2 ;  /* 0x0000000407cd7824 */ /* 0x000fe200078e0202 */
[----:B------:R-:W-:Y:S01]  /*1520*/  ISETP.GE.AND P5, PT, R6, c[0x0][0x16c], PT ;  /* 0x00005b0006007a0c */ /* 0x000fe20003fa6270 */
[----:B------:R-:W-:Y:S01]  /*1530*/  IMAD.WIDE.U32 R218, R217, c[0x0][0x218], R218 ;  /* 0x00008600d9da7a25 */ /* 0x000fe200078e00da */
[----:B------:R-:W-:-:S02]  /*1540*/  LOP3.LUT R21, R21, 0x2, R20, 0xe2, !PT ;  /* 0x0000000215157812 */ /* 0x000fc400078ee214 */
[----:B------:R-:W-:Y:S01]  /*1550*/  SEL R17, RZ, 0x2, P5 ;  /* 0x00000002ff117807 */ /* 0x000fe20002800000 */
[----:B------:R-:W-:Y:S01]  /*1560*/  IMAD R20, R244, c[0x0][0x218], RZ ;  /* 0x00008600f4147a24 */ /* 0x000fe200078e02ff */
[----:B------:R-:W-:Y:S01]  /*1570*/  LOP3.LUT R32, R19, 0x7fffffe, RZ, 0xc0, !PT ;  /* 0x07fffffe13207812 */ /* 0x000fe200078ec0ff */
[----:B------:R-:W-:Y:S01]  /*1580*/  IMAD R205, R205, 0x8, R18 ;  /* 0x00000008cdcd7824 */ /* 0x000fe200078e0212 */
[----:B------:R-:W-:Y:S01]  /*1590*/  IADD3 R23, R23, R17, R228 ;  /* 0x0000001117177210 */ /* 0x000fe20007ffe0e4 */
[----:B------:R-:W-:Y:S01]  /*15a0*/  IMAD R235, R217, c[0x0][0x21c], R20 ;  /* 0x00008700d9eb7a24 */ /* 0x000fe200078e0214 */
[----:B------:R-:W-:Y:S01]  /*15b0*/  SEL R20, RZ, 0x4, P4 ;  /* 0x00000004ff147807 */ /* 0x000fe20002000000 */
[----:B------:R-:W-:Y:S01]  /*15c0*/  IMAD.MOV.U32 R234, RZ, RZ, R218 ;  /* 0x000000ffffea7224 */ /* 0x000fe200078e00da */
[----:B------:R-:W-:Y:S01]  /*15d0*/  IADD3 R17, -R15, c[0x0][0x168], RZ ;  /* 0x00005a000f117a10 */ /* 0x000fe20007ffe1ff */
[----:B------:R-:W-:Y:S01]  /*15e0*/  IMAD.IADD R235, R219, 0x1, R235 ;  /* 0x00000001dbeb7824 */ /* 0x000fe200078e02eb */
[----:B------:R-:W-:Y:S01]  /*15f0*/  LOP3.LUT P4, RZ, R23, 0x1, RZ, 0xc0, !PT ;  /* 0x0000000117ff7812 */ /* 0x000fe2000788c0ff */
[----:B------:R-:W-:Y:S01]  /*1600*/  IMAD.IADD R203, R29, 0x1, -R32 ;  /* 0x000000011dcb7824 */ /* 0x000fe200078e0a20 */
[----:B------:R-:W-:Y:S01]  /*1610*/  SHF.R.S32.HI R18, RZ, 0x1f, R29 ;  /* 0x0000001fff127819 */ /* 0x000fe2000001141d */
[----:B------:R-:W-:Y:S01]  /*1620*/  IMAD.WIDE.U32 R32, R247, UR4, R234 ;  /* 0x00000004f7207c25 */ /* 0x000fe2000f8e00ea */
[----:B------:R-:W-:-:S02]  /*1630*/  ISETP.LE.OR P0, PT, R17, R236, !P4 ;  /* 0x000000ec1100720c */ /* 0x000fc40006703670 */
[----:B------:R-:W-:Y:S01]  /*1640*/  LEA.HI R18, R18, R29, RZ, 0x3 ;  /* 0x0000001d12127211 */ /* 0x000fe200078f18ff */
[----:B------:R-:W-:Y:S01]  /*1650*/  IMAD.IADD R0, R33, 0x1, R0 ;  /* 0x0000000121007824 */ /* 0x000fe200078e0200 */
[----:B------:R-:W-:Y:S01]  /*1660*/  LOP3.LUT P2, RZ, R23, 0x2, RZ, 0xc0, !PT ;  /* 0x0000000217ff7812 */ /* 0x000fe2000784c0ff */
[----:B------:R-:W-:Y:S01]  /*1670*/  IMAD.SHL.U32 R22, R22, 0x40, RZ ;  /* 0x0000004016167824 */ /* 0x000fe200078e00ff */
[----:B------:R-:W-:Y:S01]  /*1680*/  LOP3.LUT R8, R18, 0xfffffff8, RZ, 0xc0, !PT ;  /* 0xfffffff812087812 */ /* 0x000fe200078ec0ff */
[----:B------:R-:W-:Y:S01]  /*1690*/  IMAD.SHL.U32 R206, R7, 0x8, RZ ;  /* 0x0000000807ce7824 */ /* 0x000fe200078e00ff */
[----:B------:R-:W-:Y:S02]  /*16a0*/  ISETP.LE.OR P2, PT, R17, R236, !P2 ;  /* 0x000000ec1100720c */ /* 0x000fe40005743670 */
[----:B------:R-:W-:Y:S01]  /*16b0*/  LOP3.LUT R20, R21, R20, RZ, 0xfc, !PT ;  /* 0x0000001415147212 */ /* 0x000fe200078efcff */
[----:B------:R-:W-:Y:S01]  /*16c0*/  IMAD.IADD R8, R29, 0x1, -R8 ;  /* 0x000000011d087824 */ /* 0x000fe200078e0a08 */
[----:B------:R-:W-:Y:S01]  /*16d0*/  LOP3.LUT P6, RZ, R23, 0x4, RZ, 0xc0, !PT ;  /* 0x0000000417ff7812 */ /* 0x000fe200078cc0ff */
[----:B------:R3:W-:Y:S01]  /*16e0*/  LDGSTS.E.BYPASS.LTC128B.128 [R4+0xc080], [R30.64], !P0 ;  /* 0x0c0800001e047fae */ /* 0x0007e2000c101d48 */
[----:B------:R-:W-:-:S02]  /*16f0*/  LEA R28, P0, R32, c[0x0][0x1f0], 0x1 ;  /* 0x00007c00201c7a11 */ /* 0x000fc400078008ff */
[----:B------:R-:W-:Y:S02]  /*1700*/  ISETP.GT.AND P1, PT, R226, 0xf, PT ;  /* 0x0000000fe200780c */ /* 0x000fe40003f24270 */
[----:B------:R-:W-:Y:S02]  /*1710*/  LOP3.LUT P4, RZ, R20, 0x1, RZ, 0xc0, !PT ;  /* 0x0000000114ff7812 */ /* 0x000fe4000788c0ff */
[----:B------:R-:W-:Y:S01]  /*1720*/  LEA.HI.X R29, R32, c[0x0][0x1f4], R0, 0x1, P0 ;  /* 0x00007d00201d7a11 */ /* 0x000fe200000f0c00 */
[----:B------:R3:W-:Y:S01]  /*1730*/  LDGSTS.E.BYPASS.LTC128B.128 [R4+0xd080], [R30.64+0x40], !P2 ;  /* 0x0d0800401e047fae */ /* 0x0007e2000d101d48 */
[CC--:B------:R-:W-:Y:S02]  /*1740*/  ISETP.LE.OR P6, PT, R17.reuse, R236.reuse, !P6 ;  /* 0x000000ec1100720c */ /* 0x0c0fe400077c3670 */
[----:B------:R-:W-:Y:S02]  /*1750*/  LEA.HI R0, R12, R3, RZ, 0x1 ;  /* 0x000000030c007211 */ /* 0x000fe400078f08ff */
[----:B------:R-:W-:-:S02]  /*1760*/  ISETP.LE.OR P0, PT, R17, R236, !P4 ;  /* 0x000000ec1100720c */ /* 0x000fc40006703670 */
[----:B------:R-:W-:Y:S01]  /*1770*/  LOP3.LUT R0, R0, 0xfffffffe, RZ, 0xc0, !PT ;  /* 0xfffffffe00007812 */ /* 0x000fe200078ec0ff */
[----:B------:R-:W-:Y:S01]  /*1780*/  @!P1 IMAD.SHL.U32 R21, R226, 0x10, RZ ;  /* 0x00000010e2159824 */ /* 0x000fe200078e00ff */
[C---:B------:R-:W-:Y:S02]  /*1790*/  LOP3.LUT P3, RZ, R20.reuse, 0x2, RZ, 0xc0, !PT ;  /* 0x0000000214ff7812 */ /* 0x040fe4000786c0ff */
[----:B------:R-:W-:Y:S01]  /*17a0*/  LOP3.LUT P2, RZ, R20, 0x4, RZ, 0xc0, !PT ;  /* 0x0000000414ff7812 */ /* 0x000fe2000784c0ff */
[C---:B------:R-:W-:Y:S01]  /*17b0*/  IMAD.SHL.U32 R20, R3.reuse, 0x10, RZ ;  /* 0x0000001003147824 */ /* 0x040fe200078e00ff */
[----:B------:R-:W-:Y:S01]  /*17c0*/  LOP3.LUT R23, R22, 0x1c0, RZ, 0xc0, !PT ;  /* 0x000001c016177812 */ /* 0x000fe200078ec0ff */
[----:B------:R-:W-:Y:S01]  /*17d0*/  IMAD.IADD R0, R3, 0x1, -R0 ;  /* 0x0000000103007824 */ /* 0x000fe200078e0a00 */
[--C-:B------:R-:W-:Y:S01]  /*17e0*/  SHF.R.S32.HI R3, RZ, 0x1, R19.reuse ;  /* 0x00000001ff037819 */ /* 0x100fe20000011413 */
[----:B------:R3:W-:Y:S01]  /*17f0*/  LDGSTS.E.BYPASS.LTC128B.128 [R4+0xe080], [R30.64+0x80], !P6 ;  /* 0x0e0800801e047fae */ /* 0x0007e2000f101d48 */
[----:B----4-:R-:W-:Y:S01]  /*1800*/  SHF.R.S32.HI R24, RZ, 0x1f, R19 ;  /* 0x0000001fff187819 */ /* 0x010fe20000011413 */
[----:B------:R-:W-:Y:S01]  /*1810*/  IMAD.SHL.U32 R19, R0, 0x400, RZ ;  /* 0x0000040000137824 */ /* 0x000fe200078e00ff */
[----:B------:R-:W-:Y:S01]  /*1820*/  LOP3.LUT R22, R23, 0x30, R20, 0xf8, !PT ;  /* 0x0000003017167812 */ /* 0x000fe200078ef814 */
[----:B------:R1:W-:Y:S01]  /*1830*/  @!P1 LDGSTS.E.BYPASS.LTC128B.128 [R21+0x18080], [R26.64] ;  /* 0x180800001a159fae */ /* 0x0003e2000b901d48 */
[----:B------:R-:W-:Y:S01]  /*1840*/  LEA.HI R20, R24, R3, RZ, 0x2 ;  /* 0x0000000318147211 */ /* 0x000fe200078f10ff */
[----:B------:R-:W-:Y:S01]  /*1850*/  IMAD R232, R232, 0x2, R19 ;  /* 0x00000002e8e87824 */ /* 0x000fe200078e0213 */
[----:B------:R-:W-:Y:S01]  /*1860*/  ISETP.LE.OR P6, PT, R17, R236, !P3 ;  /* 0x000000ec1100720c */ /* 0x000fe20005fc3670 */
[----:B------:R-:W0:Y:S01]  /*1870*/  LDGDEPBAR ;  /* 0x00000000000079af */ /* 0x000e220000000000 */
[----:B------:R-:W-:-:S02]  /*1880*/  SHF.R.S32.HI R202, RZ, 0x3, R18 ;  /* 0x00000003ffca7819 */ /* 0x000fc40000011412 */
[----:B------:R-:W-:Y:S01]  /*1890*/  LOP3.LUT R18, R20, 0xfffffffc, RZ, 0xc0, !PT ;  /* 0xfffffffc14127812 */ /* 0x000fe200078ec0ff */
[----:B------:R3:W-:Y:S01]  /*18a0*/  LDGSTS.E.BYPASS.LTC128B.128 [R4+0x12080], [R28.64], !P0 ;  /* 0x120800001c047fae */ /* 0x0007e2000c101d48 */
[-C--:B------:R-:W-:Y:S01]  /*18b0*/  ISETP.LE.OR P0, PT, R17, R236.reuse, !P2 ;  /* 0x000000ec1100720c */ /* 0x080fe20005703670 */
[----:B------:R-:W-:Y:S01]  /*18c0*/  IMAD R203, R202, 0x8, R203 ;  /* 0x00000008cacb7824 */ /* 0x000fe200078e02cb */
[----:B------:R-:W-:Y:S01]  /*18d0*/  SHF.R.U32.HI R204, RZ, 0x3, R23 ;  /* 0x00000003ffcc7819 */ /* 0x000fe20000011617 */
[----:B------:R-:W-:Y:S01]  /*18e0*/  IMAD.IADD R3, R3, 0x1, -R18 ;  /* 0x0000000103037824 */ /* 0x000fe200078e0a12 */
[----:B------:R-:W-:Y:S01]  /*18f0*/  LOP3.LUT R17, R22, 0x8, R13, 0xf8, !PT ;  /* 0x0000000816117812 */ /* 0x000fe200078ef80d */
[----:B------:R-:W-:Y:S01]  /*1900*/  IMAD R18, R244, c[0x0][0x290], RZ ;  /* 0x0000a400f4127a24 */ /* 0x000fe200078e02ff */
[----:B------:R-:W-:Y:S01]  /*1910*/  SHF.R.S32.HI R16, RZ, 0x1, R16 ;  /* 0x00000001ff107819 */ /* 0x000fe20000011410 */
[----:B------:R-:W-:Y:S01]  /*1920*/  IMAD R202, R202, 0x200, R19 ;  /* 0x00000200caca7824 */ /* 0x000fe200078e0213 */
[----:B------:R-:W-:Y:S01]  /*1930*/  LEA.HI R20, R5, R236, RZ, 0x3 ;  /* 0x000000ec05147211 */ /* 0x000fe200078f18ff */
[----:B------:R-:W-:Y:S01]  /*1940*/  IMAD R19, R217, c[0x0][0x294], R18 ;  /* 0x0000a500d9137a24 */ /* 0x000fe200078e0212 */
[----:B------:R3:W-:Y:S01]  /*1950*/  LDGSTS.E.BYPASS.LTC128B.128 [R4+0x13080], [R28.64+0x40], !P6 ;  /* 0x130800401c047fae */ /* 0x0007e2000f101d48 */
[----:B------:R-:W-:Y:S01]  /*1960*/  LOP3.LUT R204, R17, R204, RZ, 0x3c, !PT ;  /* 0x000000cc11cc7212 */ /* 0x000fe200078e3cff */
[----:B------:R-:W-:Y:S01]  /*1970*/  IMAD.SHL.U32 R22, R16, 0x40, RZ ;  /* 0x0000004010167824 */ /* 0x000fe200078e00ff */
[----:B------:R-:W-:Y:S01]  /*1980*/  LEA.HI R17, R9, R226, RZ, 0x7 ;  /* 0x000000e209117211 */ /* 0x000fe200078f38ff */
[----:B------:R3:W-:Y:S01]  /*1990*/  LDGSTS.E.BYPASS.LTC128B.128 [R4+0x14080], [R28.64+0x80], !P0 ;  /* 0x140800801c047fae */ /* 0x0007e2000c101d48 */
[----:B------:R-:W-:Y:S01]  /*19a0*/  IADD3 R15, P0, R15, R222, RZ ;  /* 0x000000de0f0f7210 */ /* 0x000fe20007f1e0ff */
[----:B------:R-:W-:Y:S01]  /*19b0*/  IMAD.IADD R210, R223, 0x1, R19 ;  /* 0x00000001dfd27824 */ /* 0x000fe200078e0213 */
[----:B------:R-:W-:Y:S01]  /*19c0*/  LOP3.LUT R9, R20, 0xfffffff8, RZ, 0xc0, !PT ;  /* 0xfffffff814097812 */ /* 0x000fe200078ec0ff */
[----:B------:R-:W-:Y:S01]  /*19d0*/  IMAD.SHL.U32 R20, R7, 0x10, RZ ;  /* 0x0000001007147824 */ /* 0x000fe200078e00ff */
[----:B------:R-:W-:Y:S01]  /*19e0*/  LOP3.LUT R22, R22, 0xc0, RZ, 0xc0, !PT ;  /* 0x000000c016167812 */ /* 0x000fe200078ec0ff */
[----:B------:R-:W-:Y:S01]  /*19f0*/  IMAD.X R14, R14, 0x1, R210, P0 ;  /* 0x000000010e0e7824 */ /* 0x000fe200000e06d2 */
[----:B------:R-:W-:Y:S01]  /*1a00*/  LEA R18, P0, R15, c[0x0][0x280], 0x2 ;  /* 0x0000a0000f127a11 */ /* 0x000fe200078010ff */
[----:B------:R-:W-:Y:S01]  /*1a10*/  IMAD.IADD R9, R236, 0x1, -R9 ;  /* 0x00000001ec097824 */ /* 0x000fe200078e0a09 */
[----:B------:R-:W-:Y:S01]  /*1a20*/  SHF.R.U32.HI R17, RZ, 0x4, R17 ;  /* 0x00000004ff117819 */ /* 0x000fe20000011611 */
[----:B------:R-:W-:Y:S01]  /*1a30*/  IMAD.SHL.U32 R5, R2, 0x8, RZ ;  /* 0x0000000802057824 */ /* 0x000fe200078e00ff */
[----:B------:R-:W-:Y:S01]  /*1a40*/  LOP3.LUT R20, R20, 0x10, RZ, 0xc0, !PT ;  /* 0x0000001014147812 */ /* 0x000fe200078ec0ff */
[----:B------:R-:W-:Y:S01]  /*1a50*/  IMAD R204, R7, 0x200, R204 ;  /* 0x0000020007cc7824 */ /* 0x000fe200078e02cc */
[----:B------:R-:W-:Y:S01]  /*1a60*/  LOP3.LUT R23, R22, 0x8, R13, 0xf8, !PT ;  /* 0x0000000816177812 */ /* 0x000fe200078ef80d */
[----:B------:R-:W-:Y:S01]  /*1a70*/  IMAD.SHL.U32 R203, R203, 0x20, RZ ;  /* 0x00000020cbcb7824 */ /* 0x000fe200078e00ff */
[----:B------:R-:W-:Y:S01]  /*1a80*/  LEA.HI.X R19, R15, c[0x0][0x284], R14, 0x2, P0 ;  /* 0x0000a1000f137a11 */ /* 0x000fe200000f140e */
[----:B------:R-:W-:Y:S01]  /*1a90*/  IMAD.SHL.U32 R15, R8, 0x40, RZ ;  /* 0x00000040080f7824 */ /* 0x000fe200078e00ff */
[----:B------:R-:W-:Y:S01]  /*1aa0*/  LOP3.LUT P6, RZ, R16, 0x2, RZ, 0xc0, !PT ;  /* 0x0000000210ff7812 */ /* 0x000fe200078cc0ff */
[----:B------:R-:W-:Y:S01]  /*1ab0*/  IMAD.SHL.U32 R16, R9, 0x40, RZ ;  /* 0x0000004009107824 */ /* 0x000fe200078e00ff */
[----:B------:R-:W-:-:S02]  /*1ac0*/  LOP3.LUT R13, R20, 0x8, R17, 0xf8, !PT ;  /* 0x00000008140d7812 */ /* 0x000fc400078ef811 */
[C---:B------:R-:W-:Y:S02]  /*1ad0*/  LOP3.LUT P0, RZ, R3.reuse, 0x2, RZ, 0xc0, !PT ;  /* 0x0000000203ff7812 */ /* 0x040fe4000780c0ff */
[----:B------:R-:W-:Y:S01]  /*1ae0*/  LOP3.LUT R17, R12, 0xffffffe0, RZ, 0xc0, !PT ;  /* 0xffffffe00c117812 */ /* 0x000fe200078ec0ff */
[----:B------:R-:W-:Y:S01]  /*1af0*/  IMAD.SHL.U32 R12, R3, 0x40, RZ ;  /* 0x00000040030c7824 */ /* 0x000fe200078e00ff */
[C---:B------:R-:W-:Y:S01]  /*1b00*/  SEL R196, R199.reuse, 0xfffffff0, !P6 ;  /* 0xfffffff0c7c47807 */ /* 0x040fe20007000000 */
[----:B------:R-:W-:Y:S01]  /*1b10*/  IMAD R3, R0, 0x200, R203 ;  /* 0x0000020000037824 */ /* 0x000fe200078e02cb */
[----:B------:R-:W-:Y:S02]  /*1b20*/  SEL R207, R199, 0xfffffff0, !P0 ;  /* 0xfffffff0c7cf7807 */ /* 0x000fe40004000000 */
[C---:B------:R-:W-:Y:S02]  /*1b30*/  LOP3.LUT P6, RZ, R8.reuse, 0x4, RZ, 0xc0, !PT ;  /* 0x0000000408ff7812 */ /* 0x040fe400078cc0ff */
[----:B------:R-:W-:Y:S01]  /*1b40*/  LOP3.LUT P0, RZ, R8, 0x2, RZ, 0xc0, !PT ;  /* 0x0000000208ff7812 */ /* 0x000fe2000780c0ff */
[----:B------:R-:W-:Y:S01]  /*1b50*/  IMAD.IADD R8, R226, 0x1, -R17 ;  /* 0x00000001e2087824 */ /* 0x000fe200078e0a11 */
[----:B------:R-:W-:Y:S01]  /*1b60*/  LOP3.LUT R16, R16, 0x1c0, RZ, 0xc0, !PT ;  /* 0x000001c010107812 */ /* 0x000fe200078ec0ff */
[----:B------:R-:W-:Y:S01]  /*1b70*/  @!P1 IMAD.SHL.U32 R17, R226, 0x10, RZ ;  /* 0x00000010e2119824 */ /* 0x000fe200078e00ff */
[----:B------:R-:W-:-:S02]  /*1b80*/  LOP3.LUT R5, R5, 0x18, RZ, 0xc0, !PT ;  /* 0x0000001805057812 */ /* 0x000fc400078ec0ff */
[----:B-1----:R-:W-:Y:S02]  /*1b90*/  SHF.R.U32.HI R21, RZ, 0x3, R16 ;  /* 0x00000003ff157819 */ /* 0x002fe40000011610 */
[----:B------:R-:W-:Y:S01]  /*1ba0*/  SHF.R.S32.HI R7, RZ, 0x1f, R8 ;  /* 0x0000001fff077819 */ /* 0x000fe20000011408 */
[----:B------:R3:W-:Y:S01]  /*1bb0*/  @!P1 LDGSTS.E.BYPASS.LTC128B.128 [R17+0x18280], [R18.64] ;  /* 0x1828000012119fae */ /* 0x0007e2000b901d48 */
[----:B------:R-:W-:Y:S02]  /*1bc0*/  LOP3.LUT R21, R21, R16, R5, 0x1e, !PT ;  /* 0x0000001015157212 */ /* 0x000fe400078e1e05 */
        /* <DEDUP_REMOVED lines=8> */
[----:B------:R-:W-:-:S02]  /*1c50*/  LOP3.LUT R206, R206, 0x8, RZ, 0xc0, !PT ;  /* 0x00000008cece7812 */ /* 0x000fc400078ec0ff */
[----:B------:R-:W-:Y:S01]  /*1c60*/  SHF.R.U32.HI R14, RZ, 0x3, R15 ;  /* 0x00000003ff0e7819 */ /* 0x000fe2000001160f */
[----:B------:R-:W-:Y:S01]  /*1c70*/  IMAD R215, R0, 0x10, R215 ;  /* 0x0000001000d77824 */ /* 0x000fe200078e02d7 */
[----:B------:R-:W-:Y:S02]  /*1c80*/  SHF.R.U32.HI R21, RZ, 0x3, R12 ;  /* 0x00000003ff157819 */ /* 0x000fe4000001160c */
        /* <DEDUP_REMOVED lines=44> */
.L_x_1170:
[----:B------:R-:W-:Y:S05]  /*1f50*/  BSYNC B0 ;  /* 0x0000000000007941 */ /* 0x000fea0003800000 */
.L_x_1169:
        /* <DEDUP_REMOVED lines=80> */
.L_x_1173:
        /* <DEDUP_REMOVED lines=104> */
[C---:B------:R-:W-:Y:S01]  /*2ae0*/  LEA R36, P5, R40.reuse, R220, 0x6 ;  /* 0x000000dc28247211 */ /* 0x040fe200078a30ff */
[----:B--2---:R-:W-:Y:S01]  /*2af0*/  IMAD.MOV.U32 R2, RZ, RZ, -0x40 ;  /* 0xffffffc0ff027424 */ /* 0x004fe200078e00ff */
[----:B------:R-:W-:Y:S01]  /*2b00*/  @!P1 IADD3 R38, P0, R37, R224, RZ ;  /* 0x000000e025269210 */ /* 0x000fe20007f1e0ff */
[C---:B------:R-:W-:Y:S02]  /*2b10*/  IMAD R3, R245.reuse, c[0x0][0x17c], R3 ;  /* 0x00005f00f5037a24 */ /* 0x040fe400078e0203 */
[----:B------:R-:W-:Y:S01]  /*2b20*/  IMAD R39, R245, R2, c[0x0][0x168] ;  /* 0x00005a00f5277624 */ /* 0x000fe200078e0202 */
[----:B------:R-:W-:Y:S01]  /*2b30*/  @!P1 LEA.HI.X.SX32 R37, R37, R211, 0x1, P0 ;  /* 0x000000d325259211 */ /* 0x000fe200000f0eff */
[----:B------:R-:W-:Y:S03]  /*2b40*/  IMAD.IADD R3, R41, 0x1, R3 ;  /* 0x0000000129037824 */ /* 0x000fe600078e0203 */
[C---:B------:R-:W-:Y:S02]  /*2b50*/  ISETP.GT.AND P6, PT, R39.reuse, R236, PT ;  /* 0x000000ec2700720c */ /* 0x040fe40003fc4270 */
[----:B------:R-:W-:Y:S02]  /*2b60*/  LEA.HI.X R3, R40, R208, R3, 0x6, P5 ;  /* 0x000000d028037211 */ /* 0x000fe400028f3403 */
[----:B------:R-:W-:Y:S02]  /*2b70*/  LEA R42, P5, R36, c[0x0][0x160], 0x1 ;  /* 0x00005800242a7a11 */ /* 0x000fe400078a08ff */
[----:B------:R-:W-:Y:S02]  /*2b80*/  @!P1 LEA R40, P0, R38, c[0x0][0x258], 0x2 ;  /* 0x0000960026289a11 */ /* 0x000fe400078010ff */
[----:B------:R-:W-:Y:S01]  /*2b90*/  LEA.HI.X R43, R36, c[0x0][0x164], R3, 0x1, P5 ;  /* 0x00005900242b7a11 */ /* 0x000fe200028f0c03 */
[----:B------:R-:W-:Y:S01]  /*2ba0*/  IMAD R3, R240, 0x3000, R231 ;  /* 0x00003000f0037824 */ /* 0x000fe200078e02e7 */
[----:B------:R-:W-:Y:S01]  /*2bb0*/  LOP3.LUT P5, RZ, R228, 0x1, RZ, 0xc0, !PT ;  /* 0x00000001e4ff7812 */ /* 0x000fe200078ac0ff */
[----:B------:R-:W-:Y:S01]  /*2bc0*/  @!P1 IMAD R36, R240, 0x40, R238 ;  /* 0x00000040f0249824 */ /* 0x000fe200078e02ee */
[----:B------:R-:W-:Y:S02]  /*2bd0*/  @!P1 LEA.HI.X R41, R38, c[0x0][0x25c], R37, 0x2, P0 ;  /* 0x0000970026299a11 */ /* 0x000fe400000f1425 */
[-C--:B------:R-:W-:Y:S01]  /*2be0*/  ISETP.LE.OR P5, PT, R39, R236.reuse, !P5 ;  /* 0x000000ec2700720c */ /* 0x080fe20006fa3670 */
[----:B------:R-:W-:Y:S01]  /*2bf0*/  @!P1 IMAD.SHL.U32 R2, R36, 0x4, RZ ;  /* 0x0000000424029824 */ /* 0x000fe200078e00ff */
[----:B------:R-:W-:Y:S02]  /*2c00*/  LOP3.LUT P0, RZ, R228, 0x2, RZ, 0xc0, !PT ;  /* 0x00000002e4ff7812 */ /* 0x000fe4000780c0ff */
[----:B------:R-:W-:Y:S02]  /*2c10*/  ISETP.GE.OR P6, PT, R213, c[0x0][0x16c], !P6 ;  /* 0x00005b00d5007a0c */ /* 0x000fe400077c6670 */
[----:B------:R-:W-:Y:S07]  /*2c20*/  ISETP.LE.OR P0, PT, R39, R236, !P0 ;  /* 0x000000ec2700720c */ /* 0x000fee0004703670 */
[----:B------:R-:W-:Y:S01]  /*2c30*/  @!PT LDS RZ, [RZ] ;  /* 0x00000000fffff984 */ /* 0x000fe20000000800 */
[----:B------:R-:W-:Y:S01]  /*2c40*/  @!PT LDS RZ, [RZ] ;  /* 0x00000000fffff984 */ /* 0x000fe20000000800 */
[----:B------:R-:W-:Y:S01]  /*2c50*/  @!PT LDS RZ, [RZ] ;  /* 0x00000000fffff984 */ /* 0x000fe20000000800 */
[----:B------:R1:W-:Y:S06]  /*2c60*/  LDGSTS.E.BYPASS.LTC128B.128 [R3], [R42.64], !P5 ;  /* 0x000000002a037fae */ /* 0x0003ec000e901d48 */
[----:B------:R1:W-:Y:S05]  /*2c70*/  LDGSTS.E.BYPASS.LTC128B.128 [R3+0x1000], [R42.64+0x40], !P0 ;  /* 0x010000402a037fae */ /* 0x0003ea000c101d48 */
[----:B------:R1:W-:Y:S05]  /*2c80*/  LDGSTS.E.BYPASS.LTC128B.128 [R3+0x2000], [R42.64+0x80], !P6 ;  /* 0x020000802a037fae */ /* 0x0003ea000f101d48 */
[----:B------:R1:W-:Y:S02]  /*2c90*/  @!P1 LDGSTS.E.BYPASS.LTC128B.128 [R2+0x18080], [R40.64] ;  /* 0x1808000028029fae */ /* 0x0003e4000b901d48 */
.L_x_1171:
[-C--:B--2345:R-:W-:Y:S01]  /*2ca0*/  HMMA.16816.F32 R36, R164, R168.reuse, RZ ;  /* 0x000000a8a424723c */ /* 0x0bcfe200000018ff */
[----:B------:R-:W-:Y:S03]  /*2cb0*/  LDSM.16.M88.4 R192, [R205+0x8080] ;  /* 0x00808000cdc0783b */ /* 0x000fe60000000200 */
[----:B-1----:R-:W-:Y:S04]  /*2cc0*/  IMAD R3, R198, 0x1800, RZ ;  /* 0x00001800c6037824 */ /* 0x002fe800078e02ff */
        /* <DEDUP_REMOVED lines=452> */
.L_x_1172:
        /* <DEDUP_REMOVED lines=243> */
.L_x_1168:
        /* <DEDUP_REMOVED lines=127> */
[----:B------:R-:W-:Y:S01]  /*6030*/  SHF.R.S32.HI R2, RZ, 0x1f, R217 ;  /* 0x0000001fff027819 */ /* 0x000fe200000114d9 */
[----:B------:R-:W-:Y:S01]  /*6040*/  IMAD.SHL.U32 R0, R0, 0x2, RZ ;  /* 0x0000000200007824 */ /* 0x000fe200078e00ff */
[----:B------:R-:W-:Y:S01]  /*6050*/  IADD3 R56, R6, 0x20, RZ ;  /* 0x0000002006387810 */ /* 0x000fe20007ffe0ff */
[----:B------:R-:W-:Y:S01]  /*6060*/  STS [R5+0x80], R128 ;  /* 0x0000808005007388 */ /* 0x000fe20000000800 */
[----:B------:R-:W-:-:S03]  /*6070*/  IMAD.WIDE.U32 R46, R216, c[0x0][0x338], R6 ;  /* 0x0000ce00d82e7a25 */ /* 0x000fc600078e0006 */
[----:B------:R-:W-:Y:S01]  /*6080*/  STS [R5+0x280], R130 ;  /* 0x0002808205007388 */ /* 0x000fe20000000800 */
[----:B------:R-:W-:-:S03]  /*6090*/  IMAD R44, R2, c[0x0][0x340], RZ ;  /* 0x0000d000022c7a24 */ /* 0x000fc600078e02ff */
[----:B------:R-:W-:Y:S01]  /*60a0*/  STS [R9+0x1080], R120 ;  /* 0x0010807809007388 */ /* 0x000fe20000000800 */
[----:B------:R-:W-:-:S03]  /*60b0*/  IMAD R44, R217, c[0x0][0x344], R44 ;  /* 0x0000d100d92c7a24 */ /* 0x000fc600078e022c */
        /* <DEDUP_REMOVED lines=25> */
[----:B------:R-:W-:Y:S02]  /*6250*/  SHF.R.S32.HI R5, RZ, 0x1f, R4 ;  /* 0x0000001fff057819 */ /* 0x000fe40000011404 */
[----:B------:R1:W4:Y:S01]  /*6260*/  LDS.128 R32, [R0+0xb080] ;  /* 0x00b0800000207984 */ /* 0x0003220000000c00 */
[----:B------:R-:W-:-:S03]  /*6270*/  IMAD.WIDE.U32 R60, R217, c[0x0][0x340], R46 ;  /* 0x0000d000d93c7a25 */ /* 0x000fc600078e002e */
[----:B------:R1:W5:Y:S01]  /*6280*/  LDS.128 R28, [R0+0x80] ;  /* 0x00008000001c7984 */ /* 0x0003620000000c00 */
[----:B------:R-:W-:-:S03]  /*6290*/  IMAD.WIDE R214, R214, 0x80, R4 ;  /* 0x00000080d6d67825 */ /* 0x000fc600078e0204 */
        /* <DEDUP_REMOVED lines=24> */
.L_x_1176:
[----:B------:R-:W-:Y:S05]  /*6420*/  BSYNC B0 ;  /* 0x0000000000007941 */ /* 0x000fea0003800000 */
.L_x_1175:
        /* <DEDUP_REMOVED lines=21> */
.L_x_1178:
[----:B------:R-:W-:Y:S05]  /*6580*/  BSYNC B0 ;  /* 0x0000000000007941 */ /* 0x000fea0003800000 */
.L_x_1177:
        /* <DEDUP_REMOVED lines=8> */
[----:B-1--4-:R-:W-:Y:S01]  /*6610*/  IADD3 R33, R5, R2, RZ ;  /* 0x0000000205217210 */ /* 0x012fe20007ffe0ff */
        /* <DEDUP_REMOVED lines=12> */
[----:B-----5:R1:W-:Y:S04]  /*66e0*/  @!P4 STG.E.128 [R36.64], R28 ;  /* 0x0000001c2400c986 */ /* 0x0203e8000c101d08 */
[----:B------:R1:W-:Y:S04]  /*66f0*/  @!P2 STG.E.128 [R36.64+0x40], R24 ;  /* 0x000040182400a986 */ /* 0x0003e8000c101d08 */
[----:B------:R1:W-:Y:S02]  /*6700*/  @!P1 STG.E.128 [R36.64+0x80], R20 ;  /* 0x0000801424009986 */ /* 0x0003e4000c101d08 */
.L_x_1180:
[----:B------:R-:W-:Y:S05]  /*6710*/  BSYNC B0 ;  /* 0x0000000000007941 */ /* 0x000fea0003800000 */
.L_x_1179:
        /* <DEDUP_REMOVED lines=19> */
.L_x_1174:
        /* <DEDUP_REMOVED lines=10> */
[----:B------:R-:W-:Y:S01]  /*68f0*/  SHF.R.S32.HI R5, RZ, 0x1f, R4 ;  /* 0x0000001fff057819 */ /* 0x000fe20000011404 */
[----:B------:R-:W-:Y:S02]  /*6900*/  IMAD.SHL.U32 R6, R3, 0x8, RZ ;  /* 0x0000000803067824 */ /* 0x000fe400078e00ff */
[----:B------:R-:W-:Y:S02]  /*6910*/  IMAD R3, R2, c[0x0][0x308], RZ ;  /* 0x0000c20002037a24 */ /* 0x000fe400078e02ff */
[----:B------:R-:W-:Y:S01]  /*6920*/  IMAD R8, R0, c[0x0][0x310], RZ ;  /* 0x0000c40000087a24 */ /* 0x000fe200078e02ff */
[----:B------:R-:W-:Y:S01]  /*6930*/  SHF.R.S32.HI R7, RZ, 0x1f, R6 ;  /* 0x0000001fff077819 */ /* 0x000fe20000011406 */
[----:B------:R-:W-:Y:S01]  /*6940*/  IMAD R3, R216, c[0x0][0x30c], R3 ;  /* 0x0000c300d8037a24 */ /* 0x000fe200078e0203 */
[----:B------:R-:W-:Y:S01]  /*6950*/  IADD3 R9, R6, 0x20, RZ ;  /* 0x0000002006097810 */ /* 0x000fe20007ffe0ff */
[----:B------:R-:W-:-:S04]  /*6960*/  IMAD.WIDE R214, R214, 0x80, R4 ;  /* 0x00000080d6d67825 */ /* 0x000fc800078e0204 */
[----:B------:R-:W-:-:S04]  /*6970*/  IMAD.WIDE.U32 R10, R216, c[0x0][0x308], R6 ;  /* 0x0000c200d80a7a25 */ /* 0x000fc800078e0006 */
[----:B------:R-:W-:Y:S02]  /*6980*/  IMAD.IADD R11, R11, 0x1, R3 ;  /* 0x000000010b0b7824 */ /* 0x000fe400078e0203 */
[C---:B------:R-:W-:Y:S01]  /*6990*/  IMAD R3, R217.reuse, c[0x0][0x314], R8 ;  /* 0x0000c500d9037a24 */ /* 0x040fe200078e0208 */
[----:B------:R-:W-:Y:S01]  /*69a0*/  IADD3 R8, R6, 0x40, RZ ;  /* 0x0000004006087810 */ /* 0x000fe20007ffe0ff */
[----:B------:R-:W-:-:S04]  /*69b0*/  IMAD.WIDE.U32 R10, R217, c[0x0][0x310], R10 ;  /* 0x0000c400d90a7a25 */ /* 0x000fc800078e000a */
        /* <DEDUP_REMOVED lines=15> */
.L_x_1182:
[----:B------:R-:W-:Y:S05]  /*6ab0*/  BSYNC B0 ;  /* 0x0000000000007941 */ /* 0x000fea0003800000 */
.L_x_1181:
        /* <DEDUP_REMOVED lines=19> */
.L_x_1184:
[----:B------:R-:W-:Y:S05]  /*6bf0*/  BSYNC B0 ;  /* 0x0000000000007941 */ /* 0x000fea0003800000 */
.L_x_1183:
        /* <DEDUP_REMOVED lines=23> */
.L_x_1186:
[----:B------:R-:W-:Y:S05]  /*6d70*/  BSYNC B0 ;  /* 0x0000000000007941 */ /* 0x000fea0003800000 */
.L_x_1185:
        /* <DEDUP_REMOVED lines=19> */
.L_x_1187:
        /* <DEDUP_REMOVED lines=13> */
.L_x_1432:


//--------------------- .text._ZN7cutlass13device_kernelIN5flash19enable_sm80_to_sm89INS1_16FlashAttnBwdSm80INS1_25CollectiveMainloopBwdSm80ILi2ELi2EN4cute5tupleIJNS5_1CILi64EEENS7_ILi128EEENS7_ILi96EEEEEENS_6half_tEfNS_4arch4Sm80ELb1ELb0ELb0ELb0ELb0ELb0ELb0ELb0ELi2ELi2ELi4ELi2ELb0EEENS1_24CollectiveEpilogueBwdGQAISB_fSE_Li256ELb0ELb0EEENS1_25SingleTileBwdLPTSchedulerILb0ELi128ELb0EEEEEEEEEvNT_6ParamsE --------------------------
	.section	.text._ZN7cutlass13device_kernelIN5flash19enable_sm80_to_sm89INS1_16FlashAttnBwdSm80INS1_25CollectiveMainloopBwdSm80ILi2ELi2EN4cute5tupleIJNS5_1CILi64EEENS7_ILi128EEENS7_ILi96EEEEEENS_6half_tEfNS_4arch4Sm80ELb1ELb0ELb0ELb0ELb0ELb0ELb0ELb0ELi2ELi2ELi4ELi2ELb0EEENS1_24CollectiveEpilogueBwdGQAISB_fSE_Li256ELb0ELb0EEENS1_25SingleTileBwdLPTSchedulerILb0ELi128ELb0EEEEEEEEEvNT_6ParamsE,"ax",@progbits
	.sectioninfo	@"SHI_REGISTERS=255"
	.align	128
.text._ZN7cutlass13device_kernelIN5flash19enable_sm80_to_sm89INS1_16FlashAttnBwdSm80INS1_25CollectiveMainloopBwdSm80ILi2ELi2EN4cute5tupleIJNS5_1CILi64EEENS7_ILi128EEENS7_ILi96EEEEEENS_6half_tEfNS_4arch4Sm80ELb1ELb0ELb0ELb0ELb0ELb0ELb0ELb0ELi2ELi2ELi4ELi2ELb0EEENS1_24CollectiveEpilogueBwdGQAISB_fSE_Li256ELb0ELb0EEENS1_25SingleTileBwdLPTSchedulerILb0ELi128ELb0EEEEEEEEEvNT_6ParamsE:
        .type           _ZN7cutlass13device_kernelIN5flash19enable_sm80_to_sm89INS1_16FlashAttnBwdSm80INS1_25CollectiveMainloopBwdSm80ILi2ELi2EN4cute5tupleIJNS5_1CILi64EEENS7_ILi128EEENS7_ILi96EEEEEENS_6half_tEfNS_4arch4Sm80ELb1ELb0ELb0ELb0ELb0ELb0ELb0ELb0ELi2ELi2ELi4ELi2ELb0EEENS1_24CollectiveEpilogueBwdGQAISB_fSE_Li256ELb0ELb0EEENS1_25SingleTileBwdLPTSchedulerILb0ELi128ELb0EEEEEEEEEvNT_6ParamsE,@function
        .size           _ZN7cutlass13device_kernelIN5flash19enable_sm80_to_sm89INS1_16FlashAttnBwdSm80INS1_25CollectiveMainloopBwdSm80ILi2ELi2EN4cute5tupleIJNS5_1CILi64EEENS7_ILi128EEENS7_ILi96EEEEEENS_6half_tEfNS_4arch4Sm80ELb1ELb0ELb0ELb0ELb0ELb0ELb0ELb0ELi2ELi2ELi4ELi2ELb0EEENS1_24CollectiveEpilogueBwdGQAISB_fSE_Li256ELb0ELb0EEENS1_25SingleTileBwdLPTSchedulerILb0ELi128ELb0EEEEEEEEEvNT_6ParamsE,(.L_x_1433 - _ZN7cutlass13device_kernelIN5flash19enable_sm80_to_sm89INS1_16FlashAttnBwdSm80INS1_25CollectiveMainloopBwdSm80ILi2ELi2EN4cute5tupleIJNS5_1CILi64EEENS7_ILi128EEENS7_ILi96EEEEEENS_6half_tEfNS_4arch4Sm80ELb1ELb0ELb0ELb0ELb0ELb0ELb0ELb0ELi2ELi2ELi4ELi2ELb0EEENS1_24CollectiveEpilogueBwdGQAISB_fSE_Li256ELb0ELb0EEENS1_25SingleTileBwdLPTSchedulerILb0ELi128ELb0EEEEEEEEEvNT_6ParamsE)
        .other          _ZN7cutlass13device_kernelIN5flash19enable_sm80_to_sm89INS1_16FlashAttnBwdSm80INS1_25CollectiveMainloopBwdSm80ILi2ELi2EN4cute5tupleIJNS5_1CILi64EEENS7_ILi128EEENS7_ILi96EEEEEENS_6half_tEfNS_4arch4Sm80ELb1ELb0ELb0ELb0ELb0ELb0ELb0ELb0ELi2ELi2ELi4ELi2ELb0EEENS1_24CollectiveEpilogueBwdGQAISB_fSE_Li256ELb0ELb0EEENS1_25SingleTileBwdLPTSchedulerILb0ELi128ELb0EEEEEEEEEvNT_6ParamsE,@"STO_CUDA_ENTRY STV_DEFAULT"
_ZN7cutlass13device_kernelIN5flash19enable_sm80_to_sm89INS1_16FlashAttnBwdSm80INS1_25CollectiveMainloopBwdSm80ILi2ELi2EN4cute5tupleIJNS5_1CILi64EEENS7_ILi128EEENS7_ILi96EEEEEENS_6half_tEfNS_4arch4Sm80ELb1ELb0ELb0ELb0ELb0ELb0ELb0ELb0ELi2ELi2ELi4ELi2ELb0EEENS1_24CollectiveEpilogueBwdGQAISB_fSE_Li256ELb0ELb0EEENS1_25SingleTileBwdLPTSchedulerILb0ELi128ELb0EEEEEEEEEvNT_6ParamsE:
        /* <DEDUP_REMOVED lines=23> */
.L_x_1189:
[----:B------:R-:W-:Y:S02]  /*0170*/  MOV R2, c[0x0][0x3b4] ;  /* 0x0000ed0000027a02 */ /* 0x000fe40000000f00 */
[----:B------:R-:W-:Y:S02]  /*0180*/  MOV R217, R0 ;  /* 0x0000000000d97202 */ /* 0x000fe40000000f00 */
[----:B------:R-:W-:-:S13]  /*0190*/  ISETP.NE.AND P0, PT, R2, 0x1, PT ;  /* 0x000000010200780c */ /* 0x000fda0003f05270 */
[----:B------:R-:W-:-:S05]  /*01a0*/  @P0 IMAD.HI.U32 R2, R0, c[0x0][0x3b8], RZ ;  /* 0x0000ee0000020a27 */ /* 0x000fca00078e00ff */
[----:B------:R-:W-:-:S05]  /*01b0*/  @P0 SHF.R.U32.HI R217, RZ, c[0x0][0x3bc], R2 ;  /* 0x0000ef00ffd90a19 */ /* 0x000fca0000011602 */
[----:B------:R-:W-:-:S03]  /*01c0*/  IMAD R3, R217, c[0x0][0x3b4], RZ ;  /* 0x0000ed00d9037a24 */ /* 0x000fc600078e02ff */
.L_x_1190:
        /* <DEDUP_REMOVED lines=10> */
.L_x_1188:
        /* <DEDUP_REMOVED lines=16> */
.L_x_1192:
[----:B------:R-:W-:Y:S02]  /*0370*/  MOV R0, c[0x0][0x3b4] ;  /* 0x0000ed0000007a02 */ /* 0x000fe40000000f00 */
[----:B------:R-:W-:Y:S02]  /*0380*/  MOV R217, R2 ;  /* 0x0000000200d97202 */ /* 0x000fe40000000f00 */
[----:B------:R-:W-:-:S13]  /*0390*/  ISETP.NE.AND P0, PT, R0, 0x1, PT ;  /* 0x000000010000780c */ /* 0x000fda0003f05270 */
[----:B------:R-:W-:-:S05]  /*03a0*/  @P0 IMAD.HI.U32 R0, R2, c[0x0][0x3b8], RZ ;  /* 0x0000ee0002000a27 */ /* 0x000fca00078e00ff */
[----:B------:R-:W-:-:S05]  /*03b0*/  @P0 SHF.R.U32.HI R217, RZ, c[0x0][0x3bc], R0 ;  /* 0x0000ef00ffd90a19 */ /* 0x000fca0000011600 */
[----:B------:R-:W-:-:S03]  /*03c0*/  IMAD R3, R217, c[0x0][0x3b4], RZ ;  /* 0x0000ed00d9037a24 */ /* 0x000fc600078e02ff */
.L_x_1193:
        /* <DEDUP_REMOVED lines=9> */
.L_x_1191:
        /* <DEDUP_REMOVED lines=427> */
.L_x_1196:
[----:B------:R-:W-:Y:S05]  /*1f10*/  BSYNC B0 ;  /* 0x0000000000007941 */ /* 0x000fea0003800000 */
.L_x_1195:
        /* <DEDUP_REMOVED lines=80> */
.L_x_1199:
        /* <DEDUP_REMOVED lines=132> */
.L_x_1197:
        /* <DEDUP_REMOVED lines=455> */
.L_x_1198:
        /* <DEDUP_REMOVED lines=243> */
.L_x_1194:
[----:B------:R-:W-:Y:S05]  /*5800*/  @P1 EXIT ;  /* 0x000000000000194d */ /* 0x000fea0003800000 */
[----:B------:R-:W-:Y:S01]  /*5810*/  MOV R0, 0x1 ;  /* 0x0000000100007802 */ /* 0x000fe20000000f00 */
[----:B------:R-:W-:Y:S01]  /*5820*/  IMAD R5, R217, 0x3000, RZ ;  /* 0x00003000d9057824 */ /* 0x000fe200078e02ff */
[----:B------:R-:W-:Y:S01]  /*5830*/  BAR.SYNC.DEFER_BLOCKING 0x1, 0x100 ;  /* 0x0044000000007b1d */ /* 0x000fe20000010000 */
[----:B------:R-:W-:Y:S02]  /*5840*/  SHF.R.S32.HI R2, RZ, 0x1f, R216 ;  /* 0x0000001fff027819 */ /* 0x000fe400000114d8 */
[----:B------:R-:W-:-:S02]  /*5850*/  ISETP.NE.AND P1, PT, R0, c[0x0][0x338], PT ;  /* 0x0000ce0000007a0c */ /* 0x000fc40003f25270 */
[----:B------:R-:W-:Y:S02]  /*5860*/  SHF.R.S32.HI R3, RZ, 0x1f, R5 ;  /* 0x0000001fff037819 */ /* 0x000fe40000011405 */
[----:B------:R-:W-:-:S04]  /*5870*/  IADD3 R4, P0, R5, R226, RZ ;  /* 0x000000e205047210 */ /* 0x000fc80007f1e0ff */
[----:B------:R-:W-:-:S05]  /*5880*/  LEA.HI.X.SX32 R5, R226, R3, 0x1, P0 ;  /* 0x00000003e2057211 */ /* 0x000fca00000f0eff */
[----:B------:R-:W-:-:S05]  /*5890*/  @P1 IMAD.HI.U32 R0, R214, c[0x0][0x33c], RZ ;  /* 0x0000cf00d6001a27 */ /* 0x000fca00078e00ff */
[----:B------:R-:W-:-:S04]  /*58a0*/  @P1 SHF.R.U32.HI R214, RZ, c[0x0][0x340], R0 ;  /* 0x0000d000ffd61a19 */ /* 0x000fc80000011600 */
[----:B------:R-:W-:Y:S01]  /*58b0*/  SHF.R.S32.HI R3, RZ, 0x1f, R214 ;  /* 0x0000001fff037819 */ /* 0x000fe200000114d6 */
[----:B------:R-:W-:-:S04]  /*58c0*/  IMAD.WIDE.U32 R6, R214, c[0x0][0x328], R4 ;  /* 0x0000ca00d6067a25 */ /* 0x000fc800078e0004 */
[C---:B------:R-:W-:Y:S02]  /*58d0*/  IMAD R9, R3.reuse, c[0x0][0x328], RZ ;  /* 0x0000ca0003097a24 */ /* 0x040fe400078e02ff */
[----:B------:R-:W-:Y:S02]  /*58e0*/  IMAD R3, R3, c[0x0][0x300], RZ ;  /* 0x0000c00003037a24 */ /* 0x000fe400078e02ff */
[C---:B------:R-:W-:Y:S02]  /*58f0*/  IMAD R0, R214.reuse, c[0x0][0x32c], R9 ;  /* 0x0000cb00d6007a24 */ /* 0x040fe400078e0209 */
[----:B------:R-:W-:-:S03]  /*5900*/  IMAD.WIDE.U32 R4, R214, c[0x0][0x300], R4 ;  /* 0x0000c000d6047a25 */ /* 0x000fc600078e0004 */
[----:B------:R-:W-:Y:S01]  /*5910*/  IADD3 R7, R7, R0, RZ ;  /* 0x0000000007077210 */ /* 0x000fe20007ffe0ff */
[----:B------:R-:W-:Y:S02]  /*5920*/  IMAD R214, R214, c[0x0][0x304], R3 ;  /* 0x0000c100d6d67a24 */ /* 0x000fe400078e0203 */
[----:B------:R-:W-:Y:S02]  /*5930*/  IMAD R3, R2, c[0x0][0x330], RZ ;  /* 0x0000cc0002037a24 */ /* 0x000fe400078e02ff */
[C---:B------:R-:W-:Y:S01]  /*5940*/  IMAD.WIDE.U32 R6, R216.reuse, c[0x0][0x330], R6 ;  /* 0x0000cc00d8067a25 */ /* 0x040fe200078e0006 */
[----:B------:R-:W-:Y:S02]  /*5950*/  IADD3 R215, R5, R214, RZ ;  /* 0x000000d605d77210 */ /* 0x000fe40007ffe0ff */
[----:B------:R-:W-:Y:S01]  /*5960*/  MOV R214, R4 ;  /* 0x0000000400d67202 */ /* 0x000fe20000000f00 */
[----:B------:R-:W-:Y:S01]  /*5970*/  IMAD R3, R216, c[0x0][0x334], R3 ;  /* 0x0000cd00d8037a24 */ /* 0x000fe200078e0203 */
[----:B------:R-:W-:Y:S01]  /*5980*/  LEA R8, P1, R6, c[0x0][0x310], 0x2 ;  /* 0x0000c40006087a11 */ /* 0x000fe200078210ff */
[----:B------:R-:W-:-:S02]  /*5990*/  IMAD R5, R2, c[0x0][0x308], RZ ;  /* 0x0000c20002057a24 */ /* 0x000fc400078e02ff */
        /* <DEDUP_REMOVED lines=104> */
.L_x_1200:
        /* <DEDUP_REMOVED lines=14> */
.L_x_1433:


//--------------------- .text._ZN7cutlass13device_kernelIN5flash19enable_sm80_to_sm89INS1_16FlashAttnBwdSm80INS1_25CollectiveMainloopBwdSm80ILi2ELi2EN4cute5tupleIJNS5_1CILi64EEENS7_ILi128EEENS7_ILi96EEEEEENS_6half_tEfNS_4arch4Sm80ELb1ELb0ELb0ELb0ELb1ELb0ELb0ELb0ELi2ELi2ELi4ELi2ELb0EEENS1_24CollectiveEpilogueBwdGQAISB_fSE_Li256ELb0ELb1EEENS1_25SingleTileBwdLPTSchedulerILb0ELi128ELb1EEEEEEEEEvNT_6ParamsE --------------------------
	.section	.text._ZN7cutlass13device_kernelIN5flash19enable_sm80_to_sm89INS1_16FlashAttnBwdSm80INS1_25CollectiveMainloopBwdSm80ILi2ELi2EN4cute5tupleIJNS5_1CILi64EEENS7_ILi128EEENS7_ILi96EEEEEENS_6half_tEfNS_4arch4Sm80ELb1ELb0ELb0ELb0ELb1ELb0ELb0ELb0ELi2ELi2ELi4ELi2ELb0EEENS1_24CollectiveEpilogueBwdGQAISB_fSE_Li256ELb0ELb1EEENS1_25SingleTileBwdLPTSchedulerILb0ELi128ELb1EEEEEEEEEvNT_6ParamsE,"ax",@progbits
	.sectioninfo	@"SHI_REGISTERS=255"
	.align	128
.text._ZN7cutlass13device_kernelIN5flash19enable_sm80_to_sm89INS1_16FlashAttnBwdSm80INS1_25CollectiveMainloopBwdSm80ILi2ELi2EN4cute5tupleIJNS5_1CILi64EEENS7_ILi128EEENS7_ILi96EEEEEENS_6half_tEfNS_4arch4Sm80ELb1ELb0ELb0ELb0ELb1ELb0ELb0ELb0ELi2ELi2ELi4ELi2ELb0EEENS1_24CollectiveEpilogueBwdGQAISB_fSE_Li256ELb0ELb1EEENS1_25SingleTileBwdLPTSchedulerILb0ELi128ELb1EEEEEEEEEvNT_6ParamsE:
        .type           _ZN7cutlass13device_kernelIN5flash19enable_sm80_to_sm89INS1_16FlashAttnBwdSm80INS1_25CollectiveMainloopBwdSm80ILi2ELi2EN4cute5tupleIJNS5_1CILi64EEENS7_ILi128EEENS7_ILi96EEEEEENS_6half_tEfNS_4arch4Sm80ELb1ELb0ELb0ELb0ELb1ELb0ELb0ELb0ELi2ELi2ELi4ELi2ELb0EEENS1_24CollectiveEpilogueBwdGQAISB_fSE_Li256ELb0ELb1EEENS1_25SingleTileBwdLPTSchedulerILb0ELi128ELb1EEEEEEEEEvNT_6ParamsE,@function
        .size           _ZN7cutlass13device_kernelIN5flash19enable_sm80_to_sm89INS1_16FlashAttnBwdSm80INS1_25CollectiveMainloopBwdSm80ILi2ELi2EN4cute5tupleIJNS5_1CILi64EEENS7_ILi128EEENS7_ILi96EEEEEENS_6half_tEfNS_4arch4Sm80ELb1ELb0ELb0ELb0ELb1ELb0ELb0ELb0ELi2ELi2ELi4ELi2ELb0EEENS1_24CollectiveEpilogueBwdGQAISB_fSE_Li256ELb0ELb1EEENS1_25SingleTileBwdLPTSchedulerILb0ELi128ELb1EEEEEEEEEvNT_6ParamsE,(.L_x_1434 - _ZN7cutlass13device_kernelIN5flash19enable_sm80_to_sm89INS1_16FlashAttnBwdSm80INS1_25CollectiveMainloopBwdSm80ILi2ELi2EN4cute5tupleIJNS5_1CILi64EEENS7_ILi128EEENS7_ILi96EEEEEENS_6half_tEfNS_4arch4Sm80ELb1ELb0ELb0ELb0ELb1ELb0ELb0ELb0ELi2ELi2ELi4ELi2ELb0EEENS1_24CollectiveEpilogueBwdGQAISB_fSE_Li256ELb0ELb1EEENS1_25SingleTileBwdLPTSchedulerILb0ELi128ELb1EEEEEEEEEvNT_6ParamsE)
        .other          _ZN7cutlass13device_kernelIN5flash19enable_sm80_to_sm89INS1_16FlashAttnBwdSm80INS1_25CollectiveMainloopBwdSm80ILi2ELi2EN4cute5tupleIJNS5_1CILi64EEENS7_ILi128EEENS7_ILi96EEEEEENS_6half_tEfNS_4arch4Sm80ELb1ELb0ELb0ELb0ELb1ELb0ELb0ELb0ELi2ELi2ELi4ELi2ELb0EEENS1_24CollectiveEpilogueBwdGQAISB_fSE_Li256ELb0ELb1EEENS1_25SingleTileBwdLPTSchedulerILb0ELi128ELb1EEEEEEEEEvNT_6ParamsE,@"STO_CUDA_ENTRY STV_DEFAULT"
_ZN7cutlass13device_kernelIN5flash19enable_sm80_to_sm89INS1_16FlashAttnBwdSm80INS1_25CollectiveMainloopBwdSm80ILi2ELi2EN4cute5tupleIJNS5_1CILi64EEENS7_ILi128EEENS7_ILi96EEEEEENS_6half_tEfNS_4arch4Sm80ELb1ELb0ELb0ELb0ELb1ELb0ELb0ELb0ELi2ELi2ELi4ELi2ELb0EEENS1_24CollectiveEpilogueBwdGQAISB_fSE_Li256ELb0ELb1EEENS1_25SingleTileBwdLPTSchedulerILb0ELi128ELb1EEEEEEEEEvNT_6ParamsE:
        /* <DEDUP_REMOVED lines=23> */
.L_x_1202:
[----:B------:R-:W-:-:S04]  /*0170*/  MOV R0, c[0x0][0x3b4] ;  /* 0x0000ed0000007a02 */ /* 0x000fc80000000f00 */
[----:B------:R-:W-:Y:S02]  /*0180*/  ISETP.NE.AND P0, PT, R0, 0x1, PT ;  /* 0x000000010000780c */ /* 0x000fe40003f05270 */
[----:B------:R-:W-:-:S11]  /*0190*/  MOV R0, R2 ;  /* 0x0000000200007202 */ /* 0x000fd60000000f00 */
[----:B------:R-:W-:-:S05]  /*01a0*/  @P0 IMAD.HI.U32 R3, R2, c[0x0][0x3b8], RZ ;  /* 0x0000ee0002030a27 */ /* 0x000fca00078e00ff */
[----:B------:R-:W-:-:S05]  /*01b0*/  @P0 SHF.R.U32.HI R0, RZ, c[0x0][0x3bc], R3 ;  /* 0x0000ef00ff000a19 */ /* 0x000fca0000011603 */
[----:B------:R-:W-:Y:S02]  /*01c0*/  IMAD R5, R0, c[0x0][0x3b4], RZ ;  /* 0x0000ed0000057a24 */ /* 0x000fe400078e02ff */
.L_x_1203:
        /* <DEDUP_REMOVED lines=12> */
.L_x_1201:
        /* <DEDUP_REMOVED lines=16> */
.L_x_1205:
[----:B------:R-:W-:-:S04]  /*0390*/  MOV R0, c[0x0][0x3b4] ;  /* 0x0000ed0000007a02 */ /* 0x000fc80000000f00 */
[----:B------:R-:W-:Y:S02]  /*03a0*/  ISETP.NE.AND P0, PT, R0, 0x1, PT ;  /* 0x000000010000780c */ /* 0x000fe40003f05270 */
[----:B------:R-:W-:-:S11]  /*03b0*/  MOV R0, R3 ;  /* 0x0000000300007202 */ /* 0x000fd60000000f00 */
[----:B------:R-:W-:-:S05]  /*03c0*/  @P0 IMAD.HI.U32 R2, R3, c[0x0][0x3b8], RZ ;  /* 0x0000ee0003020a27 */ /* 0x000fca00078e00ff */
[----:B------:R-:W-:-:S05]  /*03d0*/  @P0 SHF.R.U32.HI R0, RZ, c[0x0][0x3bc], R2 ;  /* 0x0000ef00ff000a19 */ /* 0x000fca0000011602 */
[----:B------:R-:W-:Y:S02]  /*03e0*/  IMAD R4, R0, c[0x0][0x3b4], RZ ;  /* 0x0000ed0000047a24 */ /* 0x000fe400078e02ff */
.L_x_1206:
        /* <DEDUP_REMOVED lines=11> */
.L_x_1204:
        /* <DEDUP_REMOVED lines=427> */
.L_x_1209:
[----:B------:R-:W-:Y:S05]  /*1f50*/  BSYNC B0 ;  /* 0x0000000000007941 */ /* 0x000fea0003800000 */
.L_x_1208:
        /* <DEDUP_REMOVED lines=80> */
.L_x_1212:
        /* <DEDUP_REMOVED lines=100> */
[----:B---34-:R-:W-:Y:S01]  /*2aa0*/  SHF.R.S32.HI R3, RZ, 0x1f, R245 ;  /* 0x0000001fff037819 */ /* 0x018fe200000114f5 */
        /* <DEDUP_REMOVED lines=31> */
.L_x_1210:
[-C--:B--234-:R-:W-:Y:S01]  /*2ca0*/  HMMA.16816.F32 R36, R164, R168.reuse, RZ ;  /* 0x000000a8a424723c */ /* 0x09cfe200000018ff */
        /* <DEDUP_REMOVED lines=454> */
.L_x_1211:
[-C--:B-12-4-:R-:W-:Y:S01]  /*4910*/  HMMA.16816.F32 R4, R28, R2.reuse, RZ ;  /* 0x000000021c04723c */ /* 0x096fe200000018ff */
        /* <DEDUP_REMOVED lines=242> */
.L_x_1207:
[----:B------:R-:W-:Y:S05]  /*5840*/  @P1 EXIT ;  /* 0x000000000000194d */ /* 0x000fea0003800000 */
[----:B------:R-:W-:Y:S01]  /*5850*/  IMAD.MOV.U32 R0, RZ, RZ, 0x1 ;  /* 0x00000001ff007424 */ /* 0x000fe200078e00ff */
[----:B------:R-:W-:Y:S01]  /*5860*/  BAR.SYNC.DEFER_BLOCKING 0x1, 0x100 ;  /* 0x0044000000007b1d */ /* 0x000fe20000010000 */
[----:B------:R-:W-:Y:S02]  /*5870*/  IMAD R3, R214, c[0x0][0x358], RZ ;  /* 0x0000d600d6037a24 */ /* 0x000fe400078e02ff */
[----:B------:R-:W-:Y:S01]  /*5880*/  IMAD R5, R217, c[0x0][0x2f4], RZ ;  /* 0x0000bd00d9057a24 */ /* 0x000fe200078e02ff */
[----:B------:R-:W-:Y:S01]  /*5890*/  ISETP.NE.AND P0, PT, R0, c[0x0][0x338], PT ;  /* 0x0000ce0000007a0c */ /* 0x000fe20003f05270 */
[----:B------:R-:W-:Y:S01]  /*58a0*/  IMAD.MOV.U32 R4, RZ, RZ, R216 ;  /* 0x000000ffff047224 */ /* 0x000fe200078e00d8 */
[----:B------:R-:W-:Y:S01]  /*58b0*/  BSSY B0, `(.L_x_1213) ;  /* 0x0000017000007945 */ /* 0x000fe20003800000 */
[----:B------:R-:W-:-:S05]  /*58c0*/  IMAD R3, R3, c[0x0][0x2f4], RZ ;  /* 0x0000bd0003037a24 */ /* 0x000fca00078e02ff */
[----:B------:R-:W-:-:S05]  /*58d0*/  SHF.R.S32.HI R2, RZ, 0x1f, R3 ;  /* 0x0000001fff027819 */ /* 0x000fca0000011403 */
[----:B------:R-:W-:-:S05]  /*58e0*/  @P0 IMAD.HI.U32 R0, R216, c[0x0][0x33c], RZ ;  /* 0x0000cf00d8000a27 */ /* 0x000fca00078e00ff */
[----:B------:R-:W-:Y:S02]  /*58f0*/  @P0 SHF.R.U32.HI R4, RZ, c[0x0][0x340], R0 ;  /* 0x0000d000ff040a19 */ /* 0x000fe40000011600 */
[----:B------:R-:W-:Y:S02]  /*5900*/  SHF.R.S32.HI R0, RZ, 0x1f, R5 ;  /* 0x0000001fff007819 */ /* 0x000fe40000011405 */
[--C-:B------:R-:W-:Y:S02]  /*5910*/  IADD3 R5, P1, P0, R3, R5, R4.reuse ;  /* 0x0000000503057210 */ /* 0x100fe4000783e004 */
[----:B------:R-:W-:-:S04]  /*5920*/  SHF.R.S32.HI R3, RZ, 0x1f, R4 ;  /* 0x0000001fff037819 */ /* 0x000fc80000011404 */
[----:B------:R-:W-:Y:S01]  /*5930*/  IADD3.X R2, R2, R0, R3, P1, P0 ;  /* 0x0000000002027210 */ /* 0x000fe20000fe0403 */
[C---:B------:R-:W-:Y:S01]  /*5940*/  IMAD.SHL.U32 R0, R5.reuse, 0x4, RZ ;  /* 0x0000000405007824 */ /* 0x040fe200078e00ff */
        /* <DEDUP_REMOVED lines=8> */
.L_x_1215:
[----:B------:R-:W2:Y:S01]  /*59d0*/  LDG.E.STRONG.GPU R7, [R8.64] ;  /* 0x0000000808077981 */ /* 0x000ea2000c1ef900 */
[----:B------:R-:W-:Y:S01]  /*59e0*/  YIELD ;  /* 0x0000000000007946 */ /* 0x000fe20003800000 */
[----:B--2---:R-:W-:Y:S01]  /*59f0*/  ISETP.NE.AND P0, PT, R7, R6, PT ;  /* 0x000000060700720c */ /* 0x004fe20003f05270 */
[----:B------:R-:W-:-:S12]  /*5a00*/  CCTL.IVALL ;  /* 0x00000000ff00798f */ /* 0x000fd80002000000 */
[----:B------:R-:W-:Y:S05]  /*5a10*/  @P0 BRA `(.L_x_1215) ;  /* 0xffffffb000000947 */ /* 0x000fea000383ffff */
.L_x_1214:
[----:B------:R-:W-:Y:S05]  /*5a20*/  BSYNC B0 ;  /* 0x0000000000007941 */ /* 0x000fea0003800000 */
.L_x_1213:
[----:B------:R-:W-:Y:S01]  /*5a30*/  MOV R7, 0xffffffff ;  /* 0xffffffff00077802 */ /* 0x000fe20000000f00 */
[----:B------:R-:W-:Y:S05]  /*5a40*/  BRA.CONV ~URZ, `(.L_x_1216) ;  /* 0x000000237f007947 */ /* 0x000fea000b800000 */
[----:B------:R-:W-:Y:S02]  /*5a50*/  MOV R10, 0x5a70 ;  /* 0x00005a70000a7802 */ /* 0x000fe40000000f00 */
[----:B------:R-:W-:Y:S05]  /*5a60*/  CALL.REL.NOINC `($__internal_10_$__cuda_sm70_warpsync) ;  /* 0x00000a8000007944 */ /* 0x000fea0003c00000 */
.L_x_1216:
[----:B------:R-:W-:Y:S01]  /*5a70*/  IMAD R11, R214, 0x3000, RZ ;  /* 0x00003000d60b7824 */ /* 0x000fe200078e02ff */
[----:B------:R-:W-:-:S06]  /*5a80*/  NOP ;  /* 0x0000000000007918 */ /* 0x000fcc0000000000 */
[----:B------:R-:W-:Y:S01]  /*5a90*/  SHF.R.S32.HI R13, RZ, 0x1f, R11 ;  /* 0x0000001fff0d7819 */ /* 0x000fe2000001140b */
[----:B------:R-:W-:Y:S01]  /*5aa0*/  IMAD R10, R5, c[0x0][0x330], RZ ;  /* 0x0000cc00050a7a24 */ /* 0x000fe200078e02ff */
[----:B------:R-:W-:Y:S01]  /*5ab0*/  IADD3 R12, P0, R11, R226, RZ ;  /* 0x000000e20b0c7210 */ /* 0x000fe20007f1e0ff */
[----:B------:R-:W-:Y:S02]  /*5ac0*/  IMAD R11, R3, c[0x0][0x328], RZ ;  /* 0x0000ca00030b7a24 */ /* 0x000fe400078e02ff */
[----:B------:R-:W-:Y:S01]  /*5ad0*/  IMAD R10, R217, c[0x0][0x334], R10 ;  /* 0x0000cd00d90a7a24 */ /* 0x000fe200078e020a */
[----:B------:R-:W-:Y:S01]  /*5ae0*/  LEA.HI.X.SX32 R13, R226, R13, 0x1, P0 ;  /* 0x0000000de20d7211 */ /* 0x000fe200000f0eff */
[----:B------:R-:W-:-:S04]  /*5af0*/  IMAD R11, R4, c[0x0][0x32c], R11 ;  /* 0x0000cb00040b7a24 */ /* 0x000fc800078e020b */
        /* <DEDUP_REMOVED lines=56> */
[----:B-1----:R-:W-:Y:S05]  /*5e80*/  CALL.REL.NOINC `($__internal_10_$__cuda_sm70_warpsync) ;  /* 0x0000066000007944 */ /* 0x002fea0003c00000 */
.L_x_1217:
        /* <DEDUP_REMOVED lines=12> */
.L_x_1219:
[----:B------:R-:W-:Y:S05]  /*5f50*/  BSYNC B0 ;  /* 0x0000000000007941 */ /* 0x000fea0003800000 */
.L_x_1218:
[----:B--2---:R-:W-:Y:S01]  /*5f60*/  IADD3 R8, P0, R0, c[0x0][0x348], RZ ;  /* 0x0000d20000087a10 */ /* 0x004fe20007f1e0ff */
[----:B------:R-:W-:Y:S03]  /*5f70*/  BSSY B0, `(.L_x_1220) ;  /* 0x0000008000007945 */ /* 0x000fe60003800000 */
[----:B------:R-:W-:Y:S01]  /*5f80*/  IADD3.X R9, R2, c[0x0][0x34c], RZ, P0, !PT ;  /* 0x0000d30002097a10 */ /* 0x000fe200007fe4ff */
[----:B------:R-:W-:Y:S05]  /*5f90*/  @P1 BRA `(.L_x_1221) ;  /* 0x0000005000001947 */ /* 0x000fea0003800000 */
.L_x_1222:
[----:B------:R-:W2:Y:S01]  /*5fa0*/  LDG.E.STRONG.GPU R11, [R8.64] ;  /* 0x00000008080b7981 */ /* 0x000ea2000c1ef900 */
[----:B------:R-:W-:Y:S01]  /*5fb0*/  YIELD ;  /* 0x0000000000007946 */ /* 0x000fe20003800000 */
[----:B--2---:R-:W-:Y:S01]  /*5fc0*/  ISETP.NE.AND P0, PT, R11, R6, PT ;  /* 0x000000060b00720c */ /* 0x004fe20003f05270 */
[----:B------:R-:W-:-:S12]  /*5fd0*/  CCTL.IVALL ;  /* 0x00000000ff00798f */ /* 0x000fd80002000000 */
[----:B------:R-:W-:Y:S05]  /*5fe0*/  @P0 BRA `(.L_x_1222) ;  /* 0xffffffb000000947 */ /* 0x000fea000383ffff */
.L_x_1221:
[----:B------:R-:W-:Y:S05]  /*5ff0*/  BSYNC B0 ;  /* 0x0000000000007941 */ /* 0x000fea0003800000 */
.L_x_1220:
[----:B------:R-:W-:Y:S05]  /*6000*/  BRA.CONV ~URZ, `(.L_x_1223) ;  /* 0x000000237f007947 */ /* 0x000fea000b800000 */
[----:B------:R-:W-:Y:S02]  /*6010*/  MOV R10, 0x6030 ;  /* 0x00006030000a7802 */ /* 0x000fe40000000f00 */
[----:B-1----:R-:W-:Y:S05]  /*6020*/  CALL.REL.NOINC `($__internal_10_$__cuda_sm70_warpsync) ;  /* 0x000004c000007944 */ /* 0x002fea0003c00000 */
.L_x_1223:
        /* <DEDUP_REMOVED lines=63> */
[----:B-12---:R-:W-:Y:S05]  /*6420*/  CALL.REL.NOINC `($__internal_10_$__cuda_sm70_warpsync) ;  /* 0x000000c000007944 */ /* 0x006fea0003c00000 */
.L_x_1224:
[----:B------:R-:W-:-:S06]  /*6430*/  NOP ;  /* 0x0000000000007918 */ /* 0x000fcc0000000000 */
[----:B------:R-:W-:Y:S05]  /*6440*/  @P1 EXIT ;  /* 0x000000000000194d */ /* 0x000fea0003800000 */
[----:B------:R-:W-:Y:S01]  /*6450*/  @!PT LDS RZ, [RZ] ;  /* 0x00000000fffff984 */ /* 0x000fe20000000800 */
[----:B------:R-:W-:Y:S01]  /*6460*/  @!PT LDS RZ, [RZ] ;  /* 0x00000000fffff984 */ /* 0x000fe20000000800 */
[----:B------:R-:W-:Y:S01]  /*6470*/  @!PT LDS RZ, [RZ] ;  /* 0x00000000fffff984 */ /* 0x000fe20000000800 */
[----:B------:R-:W-:Y:S01]  /*6480*/  @!PT LDS RZ, [RZ] ;  /* 0x00000000fffff984 */ /* 0x000fe20000000800 */
[----:B------:R-:W-:Y:S06]  /*6490*/  MEMBAR.ALL.GPU ;  /* 0x0000000000007992 */ /* 0x000fec000000a000 */
[----:B--2---:R-:W-:Y:S01]  /*64a0*/  MOV R3, 0x1 ;  /* 0x0000000100037802 */ /* 0x004fe20000000f00 */
[----:B------:R-:W-:-:S00]  /*64b0*/  ERRBAR ;  /* 0x00000000000079ab */ /* 0x000fc00000000000 */
[----:B012345:R-:W-:-:S05]  /*64c0*/  CCTL.IVALL ;  /* 0x00000000ff00798f */ /* 0x03ffca0002000000 */
[----:B------:R-:W-:Y:S01]  /*64d0*/  RED.E.ADD.S32.STRONG.GPU [R8.64], R3 ;  /* 0x000000030800798e */ /* 0x000fe2000c10e388 */
[----:B------:R-:W-:Y:S05]  /*64e0*/  EXIT ;  /* 0x000000000000794d */ /* 0x000fea0003800000 */
        .weak           $__internal_10_$__cuda_sm70_warpsync
        .type           $__internal_10_$__cuda_sm70_warpsync,@function
        .size           $__internal_10_$__cuda_sm70_warpsync,(.L_x_1434 - $__internal_10_$__cuda_sm70_warpsync)
$__internal_10_$__cuda_sm70_warpsync:
[----:B------:R-:W-:Y:S01]  /*64f0*/  MOV R11, 0x0 ;  /* 0x00000000000b7802 */ /* 0x000fe20000000f00 */
[----:B------:R-:W-:Y:S04]  /*6500*/  WARPSYNC R7 ;  /* 0x0000000700007348 */ /* 0x000fe80003800000 */
[----:B------:R-:W-:Y:S05]  /*6510*/  RET.REL.NODEC R10 `(_ZN7cutlass13device_kernelIN5flash19enable_sm80_to_sm89INS1_16FlashAttnBwdSm80INS1_25CollectiveMainloopBwdSm80ILi2ELi2EN4cute5tupleIJNS5_1CILi64EEENS7_ILi128EEENS7_ILi96EEEEEENS_6half_tEfNS_4arch4Sm80ELb1ELb0ELb0ELb0ELb1ELb0ELb0ELb0ELi2ELi2ELi4ELi2ELb0EEENS1_24CollectiveEpilogueBwdGQAISB_fSE_Li256ELb0ELb1EEENS1_25SingleTileBwdLPTSchedulerILb0ELi128ELb1EEEEEEEEEvNT_6ParamsE) ;  /* 0xffff9ae00a007950 */ /* 0x000fea0003c3ffff */
.L_x_1225:
        /* <DEDUP_REMOVED lines=14> */
.L_x_1434:


//--------------------- .text._ZN7cutlass13device_kernelIN5flash22FlashAttnBwdPreprocessIN4cute5tupleIJNS3_1CILi64EEENS5_ILi96EEEEEENS_6half_tEfNS_4arch4Sm80ELb1ELb0EEEEEvNT_6ParamsE --------------------------
	.section	.text._ZN7cutlass13device_kernelIN5flash22FlashAttnBwdPreprocessIN4cute5tupleIJNS3_1CILi64EEENS5_ILi96EEEEEENS_6half_tEfNS_4arch4Sm80ELb1ELb0EEEEEvNT_6ParamsE,"ax",@progbits
	.sectioninfo	@"SHI_REGISTERS=46"
	.align	128
.text._ZN7cutlass13device_kernelIN5flash22FlashAttnBwdPreprocessIN4cute5tupleIJNS3_1CILi64EEENS5_ILi96EEEEEENS_6half_tEfNS_4arch4Sm80ELb1ELb0EEEEEvNT_6ParamsE:
        .type           _ZN7cutlass13device_kernelIN5flash22FlashAttnBwdPreprocessIN4cute5tupleIJNS3_1CILi64EEENS5_ILi96EEEEEENS_6half_tEfNS_4arch4Sm80ELb1ELb0EEEEEvNT_6ParamsE,@function
        .size           _ZN7cutlass13device_kernelIN5flash22FlashAttnBwdPreprocessIN4cute5tupleIJNS3_1CILi64EEENS5_ILi96EEEEEENS_6half_tEfNS_4arch4Sm80ELb1ELb0EEEEEvNT_6ParamsE,(.L_x_1436 - _ZN7cutlass13device_kernelIN5flash22FlashAttnBwdPreprocessIN4cute5tupleIJNS3_1CILi64EEENS5_ILi96EEEEEENS_6half_tEfNS_4arch4Sm80ELb1ELb0EEEEEvNT_6ParamsE)
        .other          _ZN7cutlass13device_kernelIN5flash22FlashAttnBwdPreprocessIN4cute5tupleIJNS3_1CILi64EEENS5_ILi96EEEEEENS_6half_tEfNS_4arch4Sm80ELb1ELb0EEEEEvNT_6ParamsE,@"STO_CUDA_ENTRY STV_DEFAULT"
_ZN7cutlass13device_kernelIN5flash22FlashAttnBwdPreprocessIN4cute5tupleIJNS3_1CILi64EEENS5_ILi96EEEEEENS_6half_tEfNS_4arch4Sm80ELb1ELb0EEEEEvNT_6ParamsE:
[----:B------:R-:W-:Y:S02]  /*0000*/  MOV R1, c[0x0][0x28] ;  /* 0x00000a0000017a02 */ /* 0x000fe40000000f00 */
[----:B------:R-:W0:Y:S01]  /*0010*/  S2R R0, SR_CTAID.X ;  /* 0x0000000000007919 */ /* 0x000e220000002500 */
[----:B------:R-:W-:-:S03]  /*0020*/  ULDC.64 UR6, c[0x0][0x118] ;  /* 0x0000460000067ab9 */ /* 0x000fc60000000a00 */
[----:B------:R-:W1:Y:S04]  /*0030*/  S2R R2, SR_TID.X ;  /* 0x0000000000027919 */ /* 0x000e680000002100 */
[----:B------:R-:W2:Y:S01]  /*0040*/  S2R R7, SR_CTAID.Z ;  /* 0x0000000000077919 */ /* 0x000ea20000002700 */
[----:B0-----:R-:W-:Y:S02]  /*0050*/  SHF.L.U32 R3, R0, 0x6, RZ ;  /* 0x0000000600037819 */ /* 0x001fe400000006ff */
[----:B-1----:R-:W-:Y:S02]  /*0060*/  ISETP.GT.AND P0, PT, R2, 0x3f, PT ;  /* 0x0000003f0200780c */ /* 0x002fe40003f04270 */
[----:B------:R-:W-:-:S04]  /*0070*/  IADD3 R5, -R3, c[0x0][0x168], RZ ;  /* 0x00005a0003057a10 */ /* 0x000fc80007ffe1ff */
[----:B------:R-:W-:-:S13]  /*0080*/  ISETP.GE.OR P1, PT, R2, R5, P0 ;  /* 0x000000050200720c */ /* 0x000fda0000726670 */
[----:B------:R-:W0:Y:S01]  /*0090*/  @!P1 S2R R11, SR_CTAID.Y ;  /* 0x00000000000b9919 */ /* 0x000e220000002600 */
[----:B------:R-:W-:Y:S02]  /*00a0*/  @!P1 SHF.R.S32.HI R4, RZ, 0x1f, R2 ;  /* 0x0000001fff049819 */ /* 0x000fe40000011402 */
[----:B------:R-:W-:-:S04]  /*00b0*/  @!P1 IADD3 R8, P2, R3, R2, RZ ;  /* 0x0000000203089210 */ /* 0x000fc80007f5e0ff */
[----:B------:R-:W-:Y:S02]  /*00c0*/  @!P1 LEA.HI.X.SX32 R9, R3, R4, 0x1, P2 ;  /* 0x0000000403099211 */ /* 0x000fe400010f0eff */
[----:B--2---:R-:W-:Y:S02]  /*00d0*/  SHF.R.S32.HI R4, RZ, 0x1f, R7 ;  /* 0x0000001fff047819 */ /* 0x004fe40000011407 */
[----:B0-----:R-:W-:Y:S01]  /*00e0*/  @!P1 SHF.R.S32.HI R6, RZ, 0x1f, R11 ;  /* 0x0000001fff069819 */ /* 0x001fe2000001140b */
[----:B------:R-:W-:-:S04]  /*00f0*/  @!P1 IMAD.WIDE.U32 R8, R11, c[0x0][0x1e0], R8 ;  /* 0x000078000b089a25 */ /* 0x000fc800078e0008 */
[----:B------:R-:W-:-:S04]  /*0100*/  @!P1 IMAD R6, R6, c[0x0][0x1e0], RZ ;  /* 0x0000780006069a24 */ /* 0x000fc800078e02ff */
[----:B------:R-:W-:Y:S02]  /*0110*/  @!P1 IMAD R11, R11, c[0x0][0x1e4], R6 ;  /* 0x000079000b0b9a24 */ /* 0x000fe400078e0206 */
[----:B------:R-:W-:-:S03]  /*0120*/  @!P1 IMAD R6, R4, c[0x0][0x1e8], RZ ;  /* 0x00007a0004069a24 */ /* 0x000fc600078e02ff */
[----:B------:R-:W-:Y:S01]  /*0130*/  @!P1 IADD3 R9, R9, R11, RZ ;  /* 0x0000000b09099210 */ /* 0x000fe20007ffe0ff */
[C---:B------:R-:W-:Y:S01]  /*0140*/  @!P1 IMAD R11, R7.reuse, c[0x0][0x1ec], R6 ;  /* 0x00007b00070b9a24 */ /* 0x040fe200078e0206 */
[----:B------:R-:W-:Y:S02]  /*0150*/  SHF.R.S32.HI R19, RZ, 0x1f, R2 ;  /* 0x0000001fff137819 */ /* 0x000fe40000011402 */
[----:B------:R-:W-:Y:S01]  /*0160*/  MOV R6, 0x7f800000 ;  /* 0x7f80000000067802 */ /* 0x000fe20000000f00 */
[----:B------:R-:W-:Y:S01]  /*0170*/  @!P1 IMAD.WIDE.U32 R8, R7, c[0x0][0x1e8], R8 ;  /* 0x00007a0007089a25 */ /* 0x000fe200078e0008 */
[----:B------:R-:W-:-:S03]  /*0180*/  LEA.HI R27, R19, R2, RZ, 0x2 ;  /* 0x00000002131b7211 */ /* 0x000fc600078f10ff */
[----:B------:R-:W-:Y:S01]  /*0190*/  @!P1 IMAD.IADD R9, R9, 0x1, R11 ;  /* 0x0000000109099824 */ /* 0x000fe200078e020b */
[C---:B------:R-:W-:Y:S02]  /*01a0*/  @!P1 LEA R24, P2, R8.reuse, c[0x0][0x1d8], 0x2 ;  /* 0x0000760008189a11 */ /* 0x040fe400078410ff */
[----:B------:R-:W-:Y:S02]  /*01b0*/  SHF.R.S32.HI R32, RZ, 0x2, R27 ;  /* 0x00000002ff207819 */ /* 0x000fe4000001141b */
[----:B------:R-:W-:-:S05]  /*01c0*/  @!P1 LEA.HI.X R25, R8, c[0x0][0x1dc], R9, 0x2, P2 ;  /* 0x0000770008199a11 */ /* 0x000fca00010f1409 */
[----:B------:R0:W5:Y:S01]  /*01d0*/  @!P1 LDG.E R6, [R24.64] ;  /* 0x0000000618069981 */ /* 0x000162000c1e1900 */
[----:B------:R-:W-:Y:S01]  /*01e0*/  ISETP.GE.AND P1, PT, R32, R5, PT ;  /* 0x000000052000720c */ /* 0x000fe20003f26270 */
[----:B------:R-:W-:Y:S01]  /*01f0*/  BSSY B0, `(.L_x_1226) ;  /* 0x000002c000007945 */ /* 0x000fe20003800000 */
[----:B------:R-:W-:Y:S01]  /*0200*/  LOP3.LUT R31, R27, 0xfffffffc, RZ, 0xc0, !PT ;  /* 0xfffffffc1b1f7812 */ /* 0x000fe200078ec0ff */
[----:B------:R-:W-:Y:S01]  /*0210*/  HFMA2.MMA R30, -RZ, RZ, 0, 0 ;  /* 0x00000000ff1e7435 */ /* 0x000fe200000001ff */
        /* <DEDUP_REMOVED lines=9> */
[----:B0-----:R-:W-:Y:S01]  /*02b0*/  CS2R R24, SRZ ;  /* 0x0000000000187805 */ /* 0x001fe2000001ff00 */
[----:B------:R-:W-:Y:S01]  /*02c0*/  SHF.R.S32.HI R33, RZ, 0x1f, R32 ;  /* 0x0000001fff217819 */ /* 0x000fe20000011420 */
[----:B------:R-:W-:Y:S01]  /*02d0*/  CS2R R26, SRZ ;  /* 0x00000000001a7805 */ /* 0x000fe2000001ff00 */
[----:B------:R-:W-:Y:S01]  /*02e0*/  IMAD.IADD R40, R2, 0x1, -R31 ;  /* 0x0000000102287824 */ /* 0x000fe200078e0a1f */
[----:B------:R-:W-:Y:S05]  /*02f0*/  @P1 BRA `(.L_x_1227) ;  /* 0x000001b000001947 */ /* 0x000fea0003800000 */
[----:B------:R-:W0:Y:S01]  /*0300*/  S2R R38, SR_CTAID.Y ;  /* 0x0000000000267919 */ /* 0x000e220000002600 */
[----:B------:R-:W-:Y:S01]  /*0310*/  SHF.L.U32 R36, R40, 0x3, RZ ;  /* 0x0000000328247819 */ /* 0x000fe200000006ff */
[----:B------:R-:W-:-:S03]  /*0320*/  IMAD R42, R4, c[0x0][0x188], RZ ;  /* 0x00006200042a7a24 */ /* 0x000fc600078e02ff */
[----:B------:R-:W-:Y:S02]  /*0330*/  SHF.R.S32.HI R37, RZ, 0x1f, R36 ;  /* 0x0000001fff257819 */ /* 0x000fe40000011424 */
[----:B------:R-:W-:Y:S02]  /*0340*/  ISETP.GE.AND P2, PT, R36, c[0x0][0x16c], PT ;  /* 0x00005b0024007a0c */ /* 0x000fe40003f46270 */
[----:B0-----:R-:W-:Y:S01]  /*0350*/  SHF.R.S32.HI R31, RZ, 0x1f, R38 ;  /* 0x0000001fff1f7819 */ /* 0x001fe20000011426 */
[----:B------:R-:W-:Y:S01]  /*0360*/  IMAD.WIDE.U32 R34, R38, c[0x0][0x180], R36 ;  /* 0x0000600026227a25 */ /* 0x000fe200078e0024 */
[----:B------:R-:W-:-:S03]  /*0370*/  IADD3 R37, R36, 0x20, RZ ;  /* 0x0000002024257810 */ /* 0x000fc60007ffe0ff */
[----:B------:R-:W-:Y:S01]  /*0380*/  IMAD R31, R31, c[0x0][0x180], RZ ;  /* 0x000060001f1f7a24 */ /* 0x000fe200078e02ff */
[----:B------:R-:W-:-:S03]  /*0390*/  ISETP.GE.AND P3, PT, R37, c[0x0][0x16c], PT ;  /* 0x00005b0025007a0c */ /* 0x000fc60003f66270 */
[----:B------:R-:W-:Y:S02]  /*03a0*/  IMAD R31, R38, c[0x0][0x184], R31 ;  /* 0x00006100261f7a24 */ /* 0x000fe400078e021f */
[----:B------:R-:W-:-:S03]  /*03b0*/  IMAD.WIDE R38, R0, 0x40, R32 ;  /* 0x0000004000267825 */ /* 0x000fc600078e0220 */
[----:B------:R-:W-:Y:S01]  /*03c0*/  IADD3 R35, R35, R31, RZ ;  /* 0x0000001f23237210 */ /* 0x000fe20007ffe0ff */
[----:B------:R-:W-:Y:S02]  /*03d0*/  IMAD R31, R7, c[0x0][0x18c], R42 ;  /* 0x00006300071f7a24 */ /* 0x000fe400078e022a */
[----:B------:R-:W-:Y:S02]  /*03e0*/  IMAD R39, R39, c[0x0][0x178], RZ ;  /* 0x00005e0027277a24 */ /* 0x000fe400078e02ff */
[----:B------:R-:W-:-:S04]  /*03f0*/  IMAD.WIDE.U32 R34, R7, c[0x0][0x188], R34 ;  /* 0x0000620007227a25 */ /* 0x000fc800078e0022 */
[----:B------:R-:W-:Y:S02]  /*0400*/  IMAD.IADD R35, R35, 0x1, R31 ;  /* 0x0000000123237824 */ /* 0x000fe400078e021f */
[C---:B------:R-:W-:Y:S02]  /*0410*/  IMAD R31, R38.reuse, c[0x0][0x17c], R39 ;  /* 0x00005f00261f7a24 */ /* 0x040fe400078e0227 */
[----:B------:R-:W-:Y:S01]  /*0420*/  IMAD.WIDE.U32 R34, R38, c[0x0][0x178], R34 ;  /* 0x00005e0026227a25 */ /* 0x000fe200078e0022 */
[----:B------:R-:W-:-:S04]  /*0430*/  IADD3 R38, R36, 0x40, RZ ;  /* 0x0000004024267810 */ /* 0x000fc80007ffe0ff */
[----:B------:R-:W-:Y:S02]  /*0440*/  ISETP.GE.AND P4, PT, R38, c[0x0][0x16c], PT ;  /* 0x00005b0026007a0c */ /* 0x000fe40003f86270 */
[----:B------:R-:W-:Y:S02]  /*0450*/  IADD3 R31, R35, R31, RZ ;  /* 0x0000001f231f7210 */ /* 0x000fe40007ffe0ff */
[----:B------:R-:W-:-:S04]  /*0460*/  LEA R36, P5, R34, c[0x0][0x160], 0x1 ;  /* 0x0000580022247a11 */ /* 0x000fc800078a08ff */
[----:B------:R-:W-:-:S05]  /*0470*/  LEA.HI.X R37, R34, c[0x0][0x164], R31, 0x1, P5 ;  /* 0x0000590022257a11 */ /* 0x000fca00028f0c1f */
[----:B------:R0:W5:Y:S04]  /*0480*/  @!P2 LDG.E.128 R8, [R36.64] ;  /* 0x000000062408a981 */ /* 0x000168000c1e1d00 */
[----:B------:R0:W5:Y:S04]  /*0490*/  @!P3 LDG.E.128 R12, [R36.64+0x40] ;  /* 0x00004006240cb981 */ /* 0x000168000c1e1d00 */
[----:B------:R0:W5:Y:S02]  /*04a0*/  @!P4 LDG.E.128 R24, [R36.64+0x80] ;  /* 0x000080062418c981 */ /* 0x000164000c1e1d00 */
.L_x_1227:
[----:B------:R-:W-:Y:S05]  /*04b0*/  BSYNC B0 ;  /* 0x0000000000007941 */ /* 0x000fea0003800000 */
.L_x_1226:
[----:B------:R-:W-:Y:S01]  /*04c0*/  BSSY B0, `(.L_x_1228) ;  /* 0x000001f000007945 */ /* 0x000fe20003800000 */
[----:B-----5:R-:W-:Y:S01]  /*04d0*/  MOV R41, R8 ;  /* 0x0000000800297202 */ /* 0x020fe20000000f00 */
[----:B------:R-:W-:Y:S01]  /*04e0*/  IMAD.MOV.U32 R31, RZ, RZ, RZ ;  /* 0x000000ffff1f7224 */ /* 0x000fe200078e00ff */
[----:B------:R-:W-:Y:S05]  /*04f0*/  @P1 BRA `(.L_x_1229) ;  /* 0x000001b000001947 */ /* 0x000fea0003800000 */
[----:B0-----:R-:W0:Y:S01]  /*0500*/  S2R R37, SR_CTAID.Y ;  /* 0x0000000000257919 */ /* 0x001e220000002600 */
[----:B------:R-:W-:Y:S01]  /*0510*/  SHF.L.U32 R34, R40, 0x3, RZ ;  /* 0x0000000328227819 */ /* 0x000fe200000006ff */
[----:B------:R-:W-:-:S03]  /*0520*/  IMAD R42, R4, c[0x0][0x1a8], RZ ;  /* 0x00006a00042a7a24 */ /* 0x000fc600078e02ff */
[----:B------:R-:W-:Y:S01]  /*0530*/  SHF.R.S32.HI R35, RZ, 0x1f, R34 ;  /* 0x0000001fff237819 */ /* 0x000fe20000011422 */
[----:B------:R-:W-:Y:S01]  /*0540*/  IMAD R43, R7, c[0x0][0x1ac], R42 ;  /* 0x00006b00072b7a24 */ /* 0x000fe200078e022a */
[----:B------:R-:W-:Y:S02]  /*0550*/  ISETP.GE.AND P2, PT, R34, c[0x0][0x16c], PT ;  /* 0x00005b0022007a0c */ /* 0x000fe40003f46270 */
[----:B0-----:R-:W-:Y:S01]  /*0560*/  SHF.R.S32.HI R36, RZ, 0x1f, R37 ;  /* 0x0000001fff247819 */ /* 0x001fe20000011425 */
[----:B------:R-:W-:-:S04]  /*0570*/  IMAD.WIDE.U32 R38, R37, c[0x0][0x1a0], R34 ;  /* 0x0000680025267a25 */ /* 0x000fc800078e0022 */
[----:B------:R-:W-:-:S04]  /*0580*/  IMAD R36, R36, c[0x0][0x1a0], RZ ;  /* 0x0000680024247a24 */ /* 0x000fc800078e02ff */
[----:B------:R-:W-:Y:S02]  /*0590*/  IMAD R35, R37, c[0x0][0x1a4], R36 ;  /* 0x0000690025237a24 */ /* 0x000fe400078e0224 */
[----:B------:R-:W-:-:S03]  /*05a0*/  IMAD.WIDE R36, R0, 0x40, R32 ;  /* 0x0000004000247825 */ /* 0x000fc600078e0220 */
[----:B------:R-:W-:Y:S01]  /*05b0*/  IADD3 R39, R39, R35, RZ ;  /* 0x0000002327277210 */ /* 0x000fe20007ffe0ff */
[----:B------:R-:W-:Y:S01]  /*05c0*/  IMAD R35, R37, c[0x0][0x198], RZ ;  /* 0x0000660025237a24 */ /* 0x000fe200078e02ff */
[----:B------:R-:W-:-:S03]  /*05d0*/  IADD3 R37, R34, 0x20, RZ ;  /* 0x0000002022257810 */ /* 0x000fc60007ffe0ff */
[----:B------:R-:W-:Y:S01]  /*05e0*/  IMAD.WIDE.U32 R38, R7, c[0x0][0x1a8], R38 ;  /* 0x00006a0007267a25 */ /* 0x000fe200078e0026 */
[----:B------:R-:W-:-:S03]  /*05f0*/  ISETP.GE.AND P3, PT, R37, c[0x0][0x16c], PT ;  /* 0x00005b0025007a0c */ /* 0x000fc60003f66270 */
[----:B------:R-:W-:Y:S01]  /*0600*/  IMAD R35, R36, c[0x0][0x19c], R35 ;  /* 0x0000670024237a24 */ /* 0x000fe200078e0223 */
[----:B------:R-:W-:-:S05]  /*0610*/  IADD3 R39, R39, R43, RZ ;  /* 0x0000002b27277210 */ /* 0x000fca0007ffe0ff */
[----:B------:R-:W-:Y:S01]  /*0620*/  IMAD.WIDE.U32 R38, R36, c[0x0][0x198], R38 ;  /* 0x0000660024267a25 */ /* 0x000fe200078e0026 */
[----:B------:R-:W-:-:S03]  /*0630*/  IADD3 R36, R34, 0x40, RZ ;  /* 0x0000004022247810 */ /* 0x000fc60007ffe0ff */
[----:B------:R-:W-:Y:S01]  /*0640*/  IMAD.IADD R35, R39, 0x1, R35 ;  /* 0x0000000127237824 */ /* 0x000fe200078e0223 */
[----:B------:R-:W-:Y:S02]  /*0650*/  ISETP.GE.AND P4, PT, R36, c[0x0][0x16c], PT ;  /* 0x00005b0024007a0c */ /* 0x000fe40003f86270 */
[----:B------:R-:W-:-:S04]  /*0660*/  LEA R34, P1, R38, c[0x0][0x190], 0x1 ;  /* 0x0000640026227a11 */ /* 0x000fc800078208ff */
[----:B------:R-:W-:-:S05]  /*0670*/  LEA.HI.X R35, R38, c[0x0][0x194], R35, 0x1, P1 ;  /* 0x0000650026237a11 */ /* 0x000fca00008f0c23 */
[----:B------:R0:W5:Y:S04]  /*0680*/  @!P2 LDG.E.128 R16, [R34.64] ;  /* 0x000000062210a981 */ /* 0x000168000c1e1d00 */
[----:B------:R0:W5:Y:S04]  /*0690*/  @!P3 LDG.E.128 R20, [R34.64+0x40] ;  /* 0x000040062214b981 */ /* 0x000168000c1e1d00 */
[----:B------:R0:W5:Y:S02]  /*06a0*/  @!P4 LDG.E.128 R28, [R34.64+0x80] ;  /* 0x00008006221cc981 */ /* 0x000164000c1e1d00 */
.L_x_1229:
[----:B------:R-:W-:Y:S05]  /*06b0*/  BSYNC B0 ;  /* 0x0000000000007941 */ /* 0x000fea0003800000 */
.L_x_1228:
[--C-:B------:R-:W-:Y:S01]  /*06c0*/  HADD2.F32 R8, -RZ, R41.reuse.H1_H1 ;  /* 0x30000029ff087230 */ /* 0x100fe20000004100 */
[----:B0----5:R-:W-:Y:S01]  /*06d0*/  MOV R34, R17 ;  /* 0x0000001100227202 */ /* 0x021fe20000000f00 */
[--C-:B------:R-:W-:Y:S01]  /*06e0*/  HADD2.F32 R35, -RZ, R16.reuse.H1_H1 ;  /* 0x30000010ff237230 */ /* 0x100fe20000004100 */
[----:B------:R-:W-:Y:S01]  /*06f0*/  ISETP.NE.AND P1, PT, R40, RZ, PT ;  /* 0x000000ff2800720c */ /* 0x000fe20003f25270 */
[----:B------:R-:W-:Y:S01]  /*0700*/  HADD2.F32 R41, -RZ, R41.H0_H0 ;  /* 0x20000029ff297230 */ /* 0x000fe20000004100 */
[----:B------:R-:W-:Y:S01]  /*0710*/  BSSY B0, `(.L_x_1230) ;  /* 0x0000067000007945 */ /* 0x000fe20003800000 */
[----:B------:R-:W-:Y:S01]  /*0720*/  HADD2.F32 R16, -RZ, R16.H0_H0 ;  /* 0x20000010ff107230 */ /* 0x000fe20000004100 */
[----:B------:R-:W-:Y:S01]  /*0730*/  FMUL.FTZ R8, R8, R35 ;  /* 0x0000002308087220 */ /* 0x000fe20000410000 */
[--C-:B------:R-:W-:Y:S01]  /*0740*/  HADD2.F32 R17, -RZ, R34.reuse.H0_H0 ;  /* 0x20000022ff117230 */ /* 0x100fe20000004100 */
[----:B------:R-:W-:Y:S01]  /*0750*/  MOV R35, R10 ;  /* 0x0000000a00237202 */ /* 0x000fe20000000f00 */
[----:B------:R-:W-:Y:S01]  /*0760*/  HADD2.F32 R10, -RZ, R34.H1_H1 ;  /* 0x30000022ff0a7230 */ /* 0x000fe20000004100 */
[----:B------:R-:W-:Y:S01]  /*0770*/  FFMA.FTZ R16, R41, R16, R8 ;  /* 0x0000001029107223 */ /* 0x000fe20000010008 */
[--C-:B------:R-:W-:Y:S01]  /*0780*/  HADD2.F32 R8, -RZ, R9.reuse.H0_H0 ;  /* 0x20000009ff087230 */ /* 0x100fe20000004100 */
[----:B------:R-:W-:Y:S01]  /*0790*/  MOV R34, R11 ;  /* 0x0000000b00227202 */ /* 0x000fe20000000f00 */
[----:B------:R-:W-:-:S02]  /*07a0*/  HADD2.F32 R9, -RZ, R9.H1_H1 ;  /* 0x30000009ff097230 */ /* 0x000fc40000004100 */
[----:B------:R-:W-:Y:S01]  /*07b0*/  HADD2.F32 R11, -RZ, R19.H0_H0 ;  /* 0x20000013ff0b7230 */ /* 0x000fe20000004100 */
[----:B------:R-:W-:Y:S01]  /*07c0*/  FFMA.FTZ R16, R8, R17, R16 ;  /* 0x0000001108107223 */ /* 0x000fe20000010010 */
[--C-:B------:R-:W-:Y:S02]  /*07d0*/  HADD2.F32 R8, -RZ, R35.reuse.H0_H0 ;  /* 0x20000023ff087230 */ /* 0x100fe40000004100 */
[--C-:B------:R-:W-:Y:S01]  /*07e0*/  HADD2.F32 R17, -RZ, R18.reuse.H0_H0 ;  /* 0x20000012ff117230 */ /* 0x100fe20000004100 */
[----:B------:R-:W-:Y:S01]  /*07f0*/  FFMA.FTZ R16, R9, R10, R16 ;  /* 0x0000000a09107223 */ /* 0x000fe20000010010 */
[----:B------:R-:W-:Y:S02]  /*0800*/  HADD2.F32 R9, -RZ, R35.H1_H1 ;  /* 0x30000023ff097230 */ /* 0x000fe40000004100 */
[----:B------:R-:W-:Y:S01]  /*0810*/  HADD2.F32 R10, -RZ, R18.H1_H1 ;  /* 0x30000012ff0a7230 */ /* 0x000fe20000004100 */
[----:B------:R-:W-:-:S04]  /*0820*/  FFMA.FTZ R8, R8, R17, R16 ;  /* 0x0000001108087223 */ /* 0x000fc80000010010 */
[----:B------:R-:W-:Y:S01]  /*0830*/  FFMA.FTZ R16, R9, R10, R8 ;  /* 0x0000000a09107223 */ /* 0x000fe20000010008 */
[--C-:B------:R-:W-:Y:S02]  /*0840*/  HADD2.F32 R8, -RZ, R34.reuse.H0_H0 ;  /* 0x20000022ff087230 */ /* 0x100fe40000004100 */
[----:B------:R-:W-:Y:S02]  /*0850*/  HADD2.F32 R9, -RZ, R34.H1_H1 ;  /* 0x30000022ff097230 */ /* 0x000fe40000004100 */
[----:B------:R-:W-:Y:S01]  /*0860*/  HADD2.F32 R10, -RZ, R19.H1_H1 ;  /* 0x30000013ff0a7230 */ /* 0x000fe20000004100 */
[----:B------:R-:W-:Y:S01]  /*0870*/  FFMA.FTZ R16, R8, R11, R16 ;  /* 0x0000000b08107223 */ /* 0x000fe20000010010 */
[----:B------:R-:W-:Y:S02]  /*0880*/  HADD2.F32 R8, -RZ, R12.H0_H0 ;  /* 0x2000000cff087230 */ /* 0x000fe40000004100 */
[----:B------:R-:W-:Y:S01]  /*0890*/  HADD2.F32 R11, -RZ, R20.H0_H0 ;  /* 0x20000014ff0b7230 */ /* 0x000fe20000004100 */
[----:B------:R-:W-:Y:S01]  /*08a0*/  FFMA.FTZ R16, R9, R10, R16 ;  /* 0x0000000a09107223 */ /* 0x000fe20000010010 */
[----:B------:R-:W-:-:S02]  /*08b0*/  HADD2.F32 R9, -RZ, R12.H1_H1 ;  /* 0x3000000cff097230 */ /* 0x000fc40000004100 */
[----:B------:R-:W-:Y:S01]  /*08c0*/  HADD2.F32 R10, -RZ, R20.H1_H1 ;  /* 0x30000014ff0a7230 */ /* 0x000fe20000004100 */
[----:B------:R-:W-:Y:S01]  /*08d0*/  FFMA.FTZ R8, R8, R11, R16 ;  /* 0x0000000b08087223 */ /* 0x000fe20000010010 */
[----:B------:R-:W-:-:S03]  /*08e0*/  HADD2.F32 R11, -RZ, R21.H0_H0 ;  /* 0x20000015ff0b7230 */ /* 0x000fc60000004100 */
        /* <DEDUP_REMOVED lines=11> */
[----:B------:R-:W-:Y:S02]  /*09a0*/  HADD2.F32 R8, -RZ, R15.H0_H0 ;  /* 0x2000000fff087230 */ /* 0x000fe40000004100 */
[----:B------:R-:W-:Y:S01]  /*09b0*/  HADD2.F32 R11, -RZ, R23.H0_H0 ;  /* 0x20000017ff0b7230 */ /* 0x000fe20000004100 */
[----:B------:R-:W-:Y:S01]  /*09c0*/  FFMA.FTZ R12, R9, R10, R12 ;  /* 0x0000000a090c7223 */ /* 0x000fe2000001000c */
[----:B------:R-:W-:Y:S02]  /*09d0*/  HADD2.F32 R9, -RZ, R15.H1_H1 ;  /* 0x3000000fff097230 */ /* 0x000fe40000004100 */
[----:B------:R-:W-:Y:S01]  /*09e0*/  HADD2.F32 R10, -RZ, R23.H1_H1 ;  /* 0x30000017ff0a7230 */ /* 0x000fe20000004100 */
[----:B------:R-:W-:Y:S01]  /*09f0*/  FFMA.FTZ R12, R8, R11, R12 ;  /* 0x0000000b080c7223 */ /* 0x000fe2000001000c */
[----:B------:R-:W-:-:S02]  /*0a00*/  HADD2.F32 R8, -RZ, R24.H0_H0 ;  /* 0x20000018ff087230 */ /* 0x000fc40000004100 */
[----:B------:R-:W-:Y:S01]  /*0a10*/  HADD2.F32 R11, -RZ, R28.H0_H0 ;  /* 0x2000001cff0b7230 */ /* 0x000fe20000004100 */
[----:B------:R-:W-:Y:S01]  /*0a20*/  FFMA.FTZ R10, R9, R10, R12 ;  /* 0x0000000a090a7223 */ /* 0x000fe2000001000c */
        /* <DEDUP_REMOVED lines=20> */
[----:B------:R-:W-:Y:S02]  /*0b70*/  FFMA.FTZ R8, R8, R9, R11 ;  /* 0x0000000908087223 */ /* 0x000fe4000001000b */
[----:B------:R-:W-:Y:S02]  /*0b80*/  IMAD R11, R0, 0x1800, RZ ;  /* 0x00001800000b7824 */ /* 0x000fe400078e02ff */
[----:B------:R-:W-:Y:S02]  /*0b90*/  FFMA.FTZ R27, R27, R10, R8 ;  /* 0x0000000a1b1b7223 */ /* 0x000fe40000010008 */
[----:B------:R-:W0:Y:S04]  /*0ba0*/  S2R R8, SR_CTAID.Y ;  /* 0x0000000000087919 */ /* 0x000e280000002600 */
[----:B------:R-:W1:Y:S01]  /*0bb0*/  SHFL.BFLY PT, R10, R27, 0x2, 0x1f ;  /* 0x0c401f001b0a7f89 */ /* 0x000e6200000e0000 */
[----:B0-----:R-:W-:Y:S01]  /*0bc0*/  SHF.R.S32.HI R13, RZ, 0x1f, R8 ;  /* 0x0000001fff0d7819 */ /* 0x001fe20000011408 */
[----:B-1----:R-:W-:-:S02]  /*0bd0*/  FADD.FTZ R9, R27, R10 ;  /* 0x0000000a1b097221 */ /* 0x002fc40000010000 */
[----:B------:R-:W-:Y:S02]  /*0be0*/  IMAD.SHL.U32 R10, R2, 0x4, RZ ;  /* 0x00000004020a7824 */ /* 0x000fe400078e00ff */
[----:B------:R-:W-:Y:S01]  /*0bf0*/  IMAD R13, R13, c[0x0][0x220], RZ ;  /* 0x000088000d0d7a24 */ /* 0x000fe200078e02ff */
[----:B------:R-:W0:Y:S02]  /*0c00*/  SHFL.BFLY PT, R12, R9, 0x1, 0x1f ;  /* 0x0c201f00090c7f89 */ /* 0x000e2400000e0000 */
[----:B------:R-:W-:Y:S01]  /*0c10*/  SHF.R.S32.HI R14, RZ, 0x1f, R10 ;  /* 0x0000001fff0e7819 */ /* 0x000fe2000001140a */
[----:B------:R-:W-:Y:S01]  /*0c20*/  IMAD R17, R8, c[0x0][0x224], R13 ;  /* 0x0000890008117a24 */ /* 0x000fe200078e020d */
[----:B------:R-:W-:-:S04]  /*0c30*/  IADD3 R10, P2, R11, R10, RZ ;  /* 0x0000000a0b0a7210 */ /* 0x000fc80007f5e0ff */
[----:B------:R-:W-:Y:S01]  /*0c40*/  LEA.HI.X.SX32 R11, R11, R14, 0x1, P2 ;  /* 0x0000000e0b0b7211 */ /* 0x000fe200010f0eff */
[----:B0-----:R-:W-:Y:S01]  /*0c50*/  FADD.FTZ R16, R9, R12 ;  /* 0x0000000c09107221 */ /* 0x001fe20000010000 */
[----:B------:R-:W-:Y:S05]  /*0c60*/  @P1 BRA `(.L_x_1231) ;  /* 0x0000011000001947 */ /* 0x000fea0003800000 */
[----:B------:R-:W0:Y:S01]  /*0c70*/  S2R R14, SR_CTAID.Y ;  /* 0x00000000000e7919 */ /* 0x000e220000002600 */
[----:B------:R-:W-:-:S04]  /*0c80*/  IADD3 R12, P1, R3, R32, RZ ;  /* 0x00000020030c7210 */ /* 0x000fc80007f3e0ff */
[----:B------:R-:W-:Y:S02]  /*0c90*/  LEA.HI.X.SX32 R13, R3, R33, 0x1, P1 ;  /* 0x00000021030d7211 */ /* 0x000fe400008f0eff */
[----:B------:R-:W-:-:S04]  /*0ca0*/  ISETP.GE.AND P1, PT, R32, R5, PT ;  /* 0x000000052000720c */ /* 0x000fc80003f26270 */
[----:B------:R-:W-:Y:S02]  /*0cb0*/  FSEL R5, R16, RZ, !P1 ;  /* 0x000000ff10057208 */ /* 0x000fe40004800000 */
[----:B0-----:R-:W-:Y:S01]  /*0cc0*/  SHF.R.S32.HI R9, RZ, 0x1f, R14 ;  /* 0x0000001fff097819 */ /* 0x001fe2000001140e */
[----:B------:R-:W-:-:S04]  /*0cd0*/  IMAD.WIDE.U32 R12, R14, c[0x0][0x1c8], R12 ;  /* 0x000072000e0c7a25 */ /* 0x000fc800078e000c */
[----:B------:R-:W-:-:S04]  /*0ce0*/  IMAD R9, R9, c[0x0][0x1c8], RZ ;  /* 0x0000720009097a24 */ /* 0x000fc800078e02ff */
[----:B------:R-:W-:Y:S02]  /*0cf0*/  IMAD R9, R14, c[0x0][0x1cc], R9 ;  /* 0x000073000e097a24 */ /* 0x000fe400078e0209 */
[----:B------:R-:W-:-:S03]  /*0d00*/  IMAD R14, R4, c[0x0][0x1d0], RZ ;  /* 0x00007400040e7a24 */ /* 0x000fc600078e02ff */
[----:B------:R-:W-:Y:S01]  /*0d10*/  IADD3 R13, R13, R9, RZ ;  /* 0x000000090d0d7210 */ /* 0x000fe20007ffe0ff */
[----:B------:R-:W-:-:S04]  /*0d20*/  IMAD R9, R7, c[0x0][0x1d4], R14 ;  /* 0x0000750007097a24 */ /* 0x000fc800078e020e */
[----:B------:R-:W-:-:S05]  /*0d30*/  IMAD.WIDE.U32 R12, R7, c[0x0][0x1d0], R12 ;  /* 0x00007400070c7a25 */ /* 0x000fca00078e000c */
[----:B------:R-:W-:Y:S02]  /*0d40*/  IADD3 R9, R13, R9, RZ ;  /* 0x000000090d097210 */ /* 0x000fe40007ffe0ff */
[----:B------:R-:W-:-:S04]  /*0d50*/  LEA R14, P2, R12, c[0x0][0x1b0], 0x2 ;  /* 0x00006c000c0e7a11 */ /* 0x000fc800078410ff */
[----:B------:R-:W-:-:S05]  /*0d60*/  LEA.HI.X R15, R12, c[0x0][0x1b4], R9, 0x2, P2 ;  /* 0x00006d000c0f7a11 */ /* 0x000fca00010f1409 */
[----:B------:R0:W-:Y:S04]  /*0d70*/  STG.E [R14.64], R5 ;  /* 0x000000050e007986 */ /* 0x0001e8000c101906 */
.L_x_1231:
[----:B------:R-:W-:Y:S05]  /*0d80*/  BSYNC B0 ;  /* 0x0000000000007941 */ /* 0x000fea0003800000 */
.L_x_1230:
[----:B------:R-:W-:Y:S01]  /*0d90*/  ULDC UR4, c[0x0][0x168] ;  /* 0x00005a0000047ab9 */ /* 0x000fe20000000800 */
[----:B------:R-:W-:Y:S01]  /*0da0*/  IMAD.WIDE.U32 R10, R8, c[0x0][0x220], R10 ;  /* 0x00008800080a7a25 */ /* 0x000fe200078e000a */
[----:B------:R-:W-:Y:S01]  /*0db0*/  UIADD3 UR4, UR4, 0x3f, URZ ;  /* 0x0000003f04047890 */ /* 0x000fe2000fffe03f */
[----:B------:R-:W-:Y:S01]  /*0dc0*/  ISETP.NE.U32.AND P1, PT, RZ, c[0x0][0x238], PT ;  /* 0x00008e00ff007a0c */ /* 0x000fe20003f25070 */
[----:B------:R-:W-:Y:S01]  /*0dd0*/  BSSY B0, `(.L_x_1232) ;  /* 0x0000023000007945 */ /* 0x000fe20003800000 */
[----:B------:R-:W-:Y:S01]  /*0de0*/  IMAD R12, R4, c[0x0][0x228], RZ ;  /* 0x00008a00040c7a24 */ /* 0x000fe200078e02ff */
[----:B------:R-:W-:Y:S01]  /*0df0*/  USHF.R.S32.HI UR5, URZ, 0x1f, UR4 ;  /* 0x0000001f3f057899 */ /* 0x000fe20008011404 */
[----:B------:R-:W-:Y:S02]  /*0e00*/  IADD3 R11, R11, R17, RZ ;  /* 0x000000110b0b7210 */ /* 0x000fe40007ffe0ff */
[C---:B------:R-:W-:Y:S01]  /*0e10*/  IMAD R9, R7.reuse, c[0x0][0x22c], R12 ;  /* 0x00008b0007097a24 */ /* 0x040fe200078e020c */
[----:B------:R-:W-:Y:S01]  /*0e20*/  ULEA.HI UR5, UR5, UR4, URZ, 0x6 ;  /* 0x0000000405057291 */ /* 0x000fe2000f8f303f */
[----:B------:R-:W-:Y:S01]  /*0e30*/  ISETP.NE.AND.EX P1, PT, RZ, c[0x0][0x23c], PT, P1 ;  /* 0x00008f00ff007a0c */ /* 0x000fe20003f25310 */
[----:B------:R-:W-:-:S02]  /*0e40*/  IMAD.WIDE.U32 R10, R7, c[0x0][0x228], R10 ;  /* 0x00008a00070a7a25 */ /* 0x000fc400078e000a */
[----:B------:R-:W-:Y:S01]  /*0e50*/  ULOP3.LUT UR5, UR5, 0xffffffc0, URZ, 0xc0, !UPT ;  /* 0xffffffc005057892 */ /* 0x000fe2000f8ec03f */
[----:B------:R-:W-:Y:S01]  /*0e60*/  ISETP.NE.OR P1, PT, R2, RZ, !P1 ;  /* 0x000000ff0200720c */ /* 0x000fe20004f25670 */
[----:B------:R-:W-:Y:S01]  /*0e70*/  IMAD.IADD R9, R11, 0x1, R9 ;  /* 0x000000010b097824 */ /* 0x000fe200078e0209 */
[----:B------:R-:W-:-:S03]  /*0e80*/  LEA R12, P2, R10, c[0x0][0x208], 0x2 ;  /* 0x000082000a0c7a11 */ /* 0x000fc600078410ff */
[----:B0-----:R-:W-:Y:S02]  /*0e90*/  IADD3 R5, -R3, UR5, RZ ;  /* 0x0000000503057c10 */ /* 0x001fe4000fffe1ff */
[----:B------:R-:W-:Y:S02]  /*0ea0*/  LEA.HI.X R13, R10, c[0x0][0x20c], R9, 0x2, P2 ;  /* 0x000083000a0d7a11 */ /* 0x000fe400010f1409 */
[----:B------:R-:W-:-:S13]  /*0eb0*/  ISETP.GE.OR P0, PT, R2, R5, P0 ;  /* 0x000000050200720c */ /* 0x000fda0000706670 */
[----:B------:R-:W-:Y:S05]  /*0ec0*/  @P0 BRA `(.L_x_1233) ;  /* 0x0000013000000947 */ /* 0x000fea0003800000 */
[----:B------:R-:W0:Y:S01]  /*0ed0*/  S2R R9, SR_CTAID.Y ;  /* 0x0000000000097919 */ /* 0x000e220000002600 */
[----:B------:R-:W-:Y:S01]  /*0ee0*/  SHF.R.S32.HI R10, RZ, 0x1f, R2 ;  /* 0x0000001fff0a7819 */ /* 0x000fe20000011402 */
[----:B------:R-:W-:Y:S01]  /*0ef0*/  IMAD R4, R4, c[0x0][0x200], RZ ;  /* 0x0000800004047a24 */ /* 0x000fe200078e02ff */
[----:B------:R-:W-:-:S04]  /*0f00*/  IADD3 R2, P0, R3, R2, RZ ;  /* 0x0000000203027210 */ /* 0x000fc80007f1e0ff */
[----:B------:R-:W-:Y:S02]  /*0f10*/  LEA.HI.X.SX32 R3, R3, R10, 0x1, P0 ;  /* 0x0000000a03037211 */ /* 0x000fe400000f0eff */
[----:B------:R-:W-:Y:S02]  /*0f20*/  FSETP.NEU.FTZ.AND P0, PT, R6, -INF , PT ;  /* 0xff8000000600780b */ /* 0x000fe40003f1d000 */
[----:B0-----:R-:W-:Y:S01]  /*0f30*/  SHF.R.S32.HI R5, RZ, 0x1f, R9 ;  /* 0x0000001fff057819 */ /* 0x001fe20000011409 */
[----:B------:R-:W-:-:S04]  /*0f40*/  IMAD.WIDE.U32 R2, R9, c[0x0][0x1f8], R2 ;  /* 0x00007e0009027a25 */ /* 0x000fc800078e0002 */
[----:B------:R-:W-:-:S04]  /*0f50*/  IMAD R5, R5, c[0x0][0x1f8], RZ ;  /* 0x00007e0005057a24 */ /* 0x000fc800078e02ff */
[----:B------:R-:W-:Y:S02]  /*0f60*/  IMAD R5, R9, c[0x0][0x1fc], R5 ;  /* 0x00007f0009057a24 */ /* 0x000fe400078e0205 */
[----:B------:R-:W-:-:S03]  /*0f70*/  FMUL.FTZ R9, R6, 1.4426950216293334961 ;  /* 0x3fb8aa3b06097820 */ /* 0x000fc60000410000 */
[----:B------:R-:W-:Y:S01]  /*0f80*/  IADD3 R3, R3, R5, RZ ;  /* 0x0000000503037210 */ /* 0x000fe20007ffe0ff */
[----:B------:R-:W-:Y:S01]  /*0f90*/  IMAD R5, R7, c[0x0][0x204], R4 ;  /* 0x0000810007057a24 */ /* 0x000fe200078e0204 */
[----:B------:R-:W-:-:S03]  /*0fa0*/  FSEL R9, R9, RZ, P0 ;  /* 0x000000ff09097208 */ /* 0x000fc60000000000 */
[----:B------:R-:W-:-:S05]  /*0fb0*/  IMAD.WIDE.U32 R2, R7, c[0x0][0x200], R2 ;  /* 0x0000800007027a25 */ /* 0x000fca00078e0002 */
[----:B------:R-:W-:Y:S02]  /*0fc0*/  IADD3 R3, R3, R5, RZ ;  /* 0x0000000503037210 */ /* 0x000fe40007ffe0ff */
[----:B------:R-:W-:-:S04]  /*0fd0*/  LEA R4, P2, R2, c[0x0][0x1f0], 0x2 ;  /* 0x00007c0002047a11 */ /* 0x000fc800078410ff */
[----:B------:R-:W-:-:S05]  /*0fe0*/  LEA.HI.X R5, R2, c[0x0][0x1f4], R3, 0x2, P2 ;  /* 0x00007d0002057a11 */ /* 0x000fca00010f1403 */
[----:B------:R0:W-:Y:S04]  /*0ff0*/  STG.E [R4.64], R9 ;  /* 0x0000000904007986 */ /* 0x0001e8000c101906 */
.L_x_1233:
[----:B------:R-:W-:Y:S05]  /*1000*/  BSYNC B0 ;  /* 0x0000000000007941 */ /* 0x000fea0003800000 */
.L_x_1232:
[----:B------:R1:W-:Y:S04]  /*1010*/  STG.E.128 [R12.64], RZ ;  /* 0x000000ff0c007986 */ /* 0x0003e8000c101d06 */
[----:B------:R1:W-:Y:S04]  /*1020*/  STG.E.128 [R12.64+0x1000], RZ ;  /* 0x001000ff0c007986 */ /* 0x0003e8000c101d06 */
[----:B------:R1:W-:Y:S04]  /*1030*/  STG.E.128 [R12.64+0x2000], RZ ;  /* 0x002000ff0c007986 */ /* 0x0003e8000c101d06 */
[----:B------:R1:W-:Y:S04]  /*1040*/  STG.E.128 [R12.64+0x3000], RZ ;  /* 0x003000ff0c007986 */ /* 0x0003e8000c101d06 */
[----:B------:R1:W-:Y:S04]  /*1050*/  STG.E.128 [R12.64+0x4000], RZ ;  /* 0x004000ff0c007986 */ /* 0x0003e8000c101d06 */
[----:B------:R1:W-:Y:S01]  /*1060*/  STG.E.128 [R12.64+0x5000], RZ ;  /* 0x005000ff0c007986 */ /* 0x0003e2000c101d06 */
[----:B------:R-:W-:Y:S05]  /*1070*/  @P1 EXIT ;  /* 0x000000000000194d */ /* 0x000fea0003800000 */
[----:B------:R-:W-:Y:S01]  /*1080*/  HFMA2.MMA R3, -RZ, RZ, 0, 2.384185791015625e-07 ;  /* 0x00000004ff037435 */ /* 0x000fe200000001ff */
[----:B------:R-:W-:-:S04]  /*1090*/  IMAD R7, R0, c[0x0][0x230], R7 ;  /* 0x00008c0000077a24 */ /* 0x000fc800078e0207 */
[----:B------:R-:W-:-:S05]  /*10a0*/  IMAD R2, R7, c[0x0][0x170], R8 ;  /* 0x00005c0007027a24 */ /* 0x000fca00078e0208 */
[----:B------:R-:W-:-:S05]  /*10b0*/  IMAD.WIDE R2, R2, R3, c[0x0][0x238] ;  /* 0x00008e0002027625 */ /* 0x000fca00078e0203 */
[----:B------:R-:W-:Y:S01]  /*10c0*/  STG.E [R2.64], RZ ;  /* 0x000000ff02007986 */ /* 0x000fe2000c101906 */
[----:B------:R-:W-:Y:S05]  /*10d0*/  EXIT ;  /* 0x000000000000794d */ /* 0x000fea0003800000 */
.L_x_1234:
        /* <DEDUP_REMOVED lines=10> */
.L_x_1436:


//--------------------- .text._ZN7cutlass13device_kernelIN5flash19enable_sm80_to_sm89INS1_16FlashAttnBwdSm80INS1_25CollectiveMainloopBwdSm80ILi2ELi2EN4cute5tupleIJNS5_1CILi64EEENS7_ILi128EEENS7_ILi96EEEEEENS_6half_tEfNS_4arch4Sm80ELb1ELb0ELb0ELb1ELb0ELb0ELb0ELb0ELi2ELi2ELi4ELi2ELb0EEENS1_21CollectiveEpilogueBwdISB_SC_SE_Li256ELb1ELb0ELi2EEENS1_25SingleTileBwdLPTSchedulerILb1ELi128ELb0EEEEEEEEEvNT_6ParamsE --------------------------
	.section	.text._ZN7cutlass13device_kernelIN5flash19enable_sm80_to_sm89INS1_16FlashAttnBwdSm80INS1_25CollectiveMainloopBwdSm80ILi2ELi2EN4cute5tupleIJNS5_1CILi64EEENS7_ILi128EEENS7_ILi96EEEEEENS_6half_tEfNS_4arch4Sm80ELb1ELb0ELb0ELb1ELb0ELb0ELb0ELb0ELi2ELi2ELi4ELi2ELb0EEENS1_21CollectiveEpilogueBwdISB_SC_SE_Li256ELb1ELb0ELi2EEENS1_25SingleTileBwdLPTSchedulerILb1ELi128ELb0EEEEEEEEEvNT_6ParamsE,"ax",@progbits
	.sectioninfo	@"SHI_REGISTERS=255"
	.align	128
.text._ZN7cutlass13device_kernelIN5flash19enable_sm80_to_sm89INS1_16FlashAttnBwdSm80INS1_25CollectiveMainloopBwdSm80ILi2ELi2EN4cute5tupleIJNS5_1CILi64EEENS7_ILi128EEENS7_ILi96EEEEEENS_6half_tEfNS_4arch4Sm80ELb1ELb0ELb0ELb1ELb0ELb0ELb0ELb0ELi2ELi2ELi4ELi2ELb0EEENS1_21CollectiveEpilogueBwdISB_SC_SE_Li256ELb1ELb0ELi2EEENS1_25SingleTileBwdLPTSchedulerILb1ELi128ELb0EEEEEEEEEvNT_6ParamsE:
        .type           _ZN7cutlass13device_kernelIN5flash19enable_sm80_to_sm89INS1_16FlashAttnBwdSm80INS1_25CollectiveMainloopBwdSm80ILi2ELi2EN4cute5tupleIJNS5_1CILi64EEENS7_ILi128EEENS7_ILi96EEEEEENS_6half_tEfNS_4arch4Sm80ELb1ELb0ELb0ELb1ELb0ELb0ELb0ELb0ELi2ELi2ELi4ELi2ELb0EEENS1_21CollectiveEpilogueBwdISB_SC_SE_Li256ELb1ELb0ELi2EEENS1_25SingleTileBwdLPTSchedulerILb1ELi128ELb0EEEEEEEEEvNT_6ParamsE,@function
        .size           _ZN7cutlass13device_kernelIN5flash19enable_sm80_to_sm89INS1_16FlashAttnBwdSm80INS1_25CollectiveMainloopBwdSm80ILi2ELi2EN4cute5tupleIJNS5_1CILi64EEENS7_ILi128EEENS7_ILi96EEEEEENS_6half_tEfNS_4arch4Sm80ELb1ELb0ELb0ELb1ELb0ELb0ELb0ELb0ELi2ELi2ELi4ELi2ELb0EEENS1_21CollectiveEpilogueBwdISB_SC_SE_Li256ELb1ELb0ELi2EEENS1_25SingleTileBwdLPTSchedulerILb1ELi128ELb0EEEEEEEEEvNT_6ParamsE,(.L_x_1437 - _ZN7cutlass13device_kernelIN5flash19enable_sm80_to_sm89INS1_16FlashAttnBwdSm80INS1_25CollectiveMainloopBwdSm80ILi2ELi2EN4cute5tupleIJNS5_1CILi64EEENS7_ILi128EEENS7_ILi96EEEEEENS_6half_tEfNS_4arch4Sm80ELb1ELb0ELb0ELb1ELb0ELb0ELb0ELb0ELi2ELi2ELi4ELi2ELb0EEENS1_21CollectiveEpilogueBwdISB_SC_SE_Li256ELb1ELb0ELi2EEENS1_25SingleTileBwdLPTSchedulerILb1ELi128ELb0EEEEEEEEEvNT_6ParamsE)
        .other          _ZN7cutlass13device_kernelIN5flash19enable_sm80_to_sm89INS1_16FlashAttnBwdSm80INS1_25CollectiveMainloopBwdSm80ILi2ELi2EN4cute5tupleIJNS5_1CILi64EEENS7_ILi128EEENS7_ILi96EEEEEENS_6half_tEfNS_4arch4Sm80ELb1ELb0ELb0ELb1ELb0ELb0ELb0ELb0ELi2ELi2ELi4ELi2ELb0EEENS1_21CollectiveEpilogueBwdISB_SC_SE_Li256ELb1ELb0ELi2EEENS1_25SingleTileBwdLPTSchedulerILb1ELi128ELb0EEEEEEEEEvNT_6ParamsE,@"STO_CUDA_ENTRY STV_DEFAULT"
_ZN7cutlass13device_kernelIN5flash19enable_sm80_to_sm89INS1_16FlashAttnBwdSm80INS1_25CollectiveMainloopBwdSm80ILi2ELi2EN4cute5tupleIJNS5_1CILi64EEENS7_ILi128EEENS7_ILi96EEEEEENS_6half_tEfNS_4arch4Sm80ELb1ELb0ELb0ELb1ELb0ELb0ELb0ELb0ELi2ELi2ELi4ELi2ELb0EEENS1_21CollectiveEpilogueBwdISB_SC_SE_Li256ELb1ELb0ELi2EEENS1_25SingleTileBwdLPTSchedulerILb1ELi128ELb0EEEEEEEEEvNT_6ParamsE:
[----:B------:R-:W-:Y:S02]  /*0000*/  MOV R1, c[0x0][0x28] ;  /* 0x00000a0000017a02 */ /* 0x000fe40000000f00 */
[----:B------:R-:W1:Y:S01]  /*0010*/  S2R R2, SR_TID.X ;  /* 0x0000000000027919 */ /* 0x000e620000002100 */
[----:B------:R-:W-:-:S03]  /*0020*/  ULDC.64 UR8, c[0x0][0x118] ;  /* 0x0000460000087ab9 */ /* 0x000fc60000000a00 */
        /* <DEDUP_REMOVED lines=21> */
.L_x_1236:
[----:B------:R-:W-:Y:S02]  /*0180*/  MOV R3, c[0x0][0x3ac] ;  /* 0x0000eb0000037a02 */ /* 0x000fe40000000f00 */
[----:B------:R-:W-:Y:S02]  /*0190*/  MOV R223, R0 ;  /* 0x0000000000df7202 */ /* 0x000fe40000000f00 */
[----:B------:R-:W-:-:S13]  /*01a0*/  ISETP.NE.AND P0, PT, R3, 0x1, PT ;  /* 0x000000010300780c */ /* 0x000fda0003f05270 */
[----:B------:R-:W-:-:S05]  /*01b0*/  @P0 IMAD.HI.U32 R3, R0, c[0x0][0x3b0], RZ ;  /* 0x0000ec0000030a27 */ /* 0x000fca00078e00ff */
[----:B------:R-:W-:-:S05]  /*01c0*/  @P0 SHF.R.U32.HI R223, RZ, c[0x0][0x3b4], R3 ;  /* 0x0000ed00ffdf0a19 */ /* 0x000fca0000011603 */
[----:B------:R-:W-:Y:S02]  /*01d0*/  IMAD R5, R223, c[0x0][0x3ac], RZ ;  /* 0x0000eb00df057a24 */ /* 0x000fe400078e02ff */
.L_x_1237:
[----:B------:R-:W-:Y:S01]  /*01e0*/  IMAD.MOV.U32 R3, RZ, RZ, c[0x0][0x3a0] ;  /* 0x0000e800ff037624 */ /* 0x000fe200078e00ff */
[----:B------:R-:W-:Y:S01]  /*01f0*/  ISETP.NE.U32.AND P0, PT, RZ, c[0x0][0x3e0], PT ;  /* 0x0000f800ff007a0c */ /* 0x000fe20003f05070 */
[----:B------:R-:W-:-:S03]  /*0200*/  IMAD.IADD R5, R0, 0x1, -R5 ;  /* 0x0000000100057824 */ /* 0x000fc600078e0a05 */
[----:B------:R-:W-:Y:S01]  /*0210*/  ISETP.NE.AND P1, PT, R3, 0x1, PT ;  /* 0x000000010300780c */ /* 0x000fe20003f25270 */
[----:B------:R-:W-:Y:S01]  /*0220*/  IMAD R4, R4, c[0x0][0x3ac], R5 ;  /* 0x0000eb0004047a24 */ /* 0x000fe200078e0205 */
[----:B------:R-:W-:-:S04]  /*0230*/  ISETP.NE.AND.EX P0, PT, RZ, c[0x0][0x3e4], PT, P0 ;  /* 0x0000f900ff007a0c */ /* 0x000fc80003f05300 */
[----:B------:R-:W-:-:S07]  /*0240*/  MOV R221, R4 ;  /* 0x0000000400dd7202 */ /* 0x000fce0000000f00 */
[----:B------:R-:W-:-:S05]  /*0250*/  @P1 IMAD.HI.U32 R0, R4, c[0x0][0x3a4], RZ ;  /* 0x0000e90004001a27 */ /* 0x000fca00078e00ff */
[----:B------:R-:W-:-:S04]  /*0260*/  @P1 SHF.R.U32.HI R221, RZ, c[0x0][0x3a8], R0 ;  /* 0x0000ea00ffdd1a19 */ /* 0x000fc80000011600 */
[----:B------:R-:W-:-:S05]  /*0270*/  IADD3 R3, -R221, RZ, RZ ;  /* 0x000000ffdd037210 */ /* 0x000fca0007ffe1ff */
[----:B------:R-:W-:Y:S01]  /*0280*/  IMAD R222, R3, c[0x0][0x3a0], R4 ;  /* 0x0000e80003de7a24 */ /* 0x000fe200078e0204 */
[----:B------:R-:W-:Y:S05]  /*0290*/  @!P0 BRA `(.L_x_1238) ;  /* 0x0000004000008947 */ /* 0x000fea0003800000 */
[----:B------:R-:W-:-:S05]  /*02a0*/  MOV R0, 0x4 ;  /* 0x0000000400007802 */ /* 0x000fca0000000f00 */
[----:B------:R-:W-:-:S05]  /*02b0*/  IMAD.WIDE R4, R221, R0, c[0x0][0x3e0] ;  /* 0x0000f800dd047625 */ /* 0x000fca00078e0200 */
[----:B------:R1:W5:Y:S01]  /*02c0*/  LDG.E R3, [R4.64] ;  /* 0x0000000804037981 */ /* 0x000362000c1e1900 */
[----:B------:R-:W-:Y:S05]  /*02d0*/  BRA `(.L_x_1239) ;  /* 0x000000a000007947 */ /* 0x000fea0003800000 */
.L_x_1238:
[----:B------:R-:W-:-:S04]  /*02e0*/  ISETP.NE.U32.AND P0, PT, RZ, c[0x0][0x3d8], PT ;  /* 0x0000f600ff007a0c */ /* 0x000fc80003f05070 */
[----:B------:R-:W-:-:S13]  /*02f0*/  ISETP.NE.AND.EX P0, PT, RZ, c[0x0][0x3dc], PT, P0 ;  /* 0x0000f700ff007a0c */ /* 0x000fda0003f05300 */
[----:B------:R-:W-:Y:S05]  /*0300*/  @!P0 BRA `(.L_x_1240) ;  /* 0x0000006000008947 */ /* 0x000fea0003800000 */
[----:B------:R-:W-:-:S05]  /*0310*/  MOV R4, 0x4 ;  /* 0x0000000400047802 */ /* 0x000fca0000000f00 */
[----:B------:R-:W-:-:S05]  /*0320*/  IMAD.WIDE R4, R221, R4, c[0x0][0x3d8] ;  /* 0x0000f600dd047625 */ /* 0x000fca00078e0204 */
[----:B------:R-:W2:Y:S04]  /*0330*/  LDG.E R3, [R4.64] ;  /* 0x0000000804037981 */ /* 0x000ea8000c1e1900 */
[----:B------:R-:W2:Y:S02]  /*0340*/  LDG.E R0, [R4.64+0x4] ;  /* 0x0000040804007981 */ /* 0x000ea4000c1e1900 */
[----:B--2---:R-:W-:Y:S01]  /*0350*/  IADD3 R3, -R3, R0, RZ ;  /* 0x0000000003037210 */ /* 0x004fe20007ffe1ff */
[----:B------:R-:W-:Y:S05]  /*0360*/  BRA `(.L_x_1239) ;  /* 0x0000001000007947 */ /* 0x000fea0003800000 */
.L_x_1240:
[----:B------:R-:W-:-:S04]  /*0370*/  MOV R3, c[0x0][0x3d4] ;  /* 0x0000f50000037a02 */ /* 0x000fc80000000f00 */
.L_x_1239:
[----:B-----5:R-:W-:-:S04]  /*0380*/  IADD3 R3, R3, 0x7f, RZ ;  /* 0x0000007f03037810 */ /* 0x020fc80007ffe0ff */
[----:B------:R-:W-:-:S04]  /*0390*/  SHF.R.S32.HI R0, RZ, 0x1f, R3 ;  /* 0x0000001fff007819 */ /* 0x000fc80000011403 */
[----:B------:R-:W-:-:S04]  /*03a0*/  LEA.HI R0, R0, R3, RZ, 0x7 ;  /* 0x0000000300007211 */ /* 0x000fc800078f38ff */
[----:B------:R-:W-:-:S04]  /*03b0*/  SHF.R.S32.HI R0, RZ, 0x7, R0 ;  /* 0x00000007ff007819 */ /* 0x000fc80000011400 */
[----:B------:R-:W-:-:S04]  /*03c0*/  ISETP.GE.AND P0, PT, R223, R0, PT ;  /* 0x00000000df00720c */ /* 0x000fc80003f06270 */
[----:B------:R-:W-:Y:S01]  /*03d0*/  SEL R221, R221, 0xffffffff, !P0 ;  /* 0xffffffffdddd7807 */ /* 0x000fe20004000000 */
[----:B------:R-:W-:Y:S05]  /*03e0*/  BRA `(.L_x_1241) ;  /* 0x0000036000007947 */ /* 0x000fea0003800000 */
.L_x_1235:
        /* <DEDUP_REMOVED lines=16> */
.L_x_1242:
[----:B------:R-:W-:Y:S02]  /*04f0*/  MOV R0, c[0x0][0x3ac] ;  /* 0x0000eb0000007a02 */ /* 0x000fe40000000f00 */
[----:B------:R-:W-:Y:S02]  /*0500*/  MOV R223, R3 ;  /* 0x0000000300df7202 */ /* 0x000fe40000000f00 */
[----:B------:R-:W-:-:S13]  /*0510*/  ISETP.NE.AND P0, PT, R0, 0x1, PT ;  /* 0x000000010000780c */ /* 0x000fda0003f05270 */
[----:B------:R-:W-:-:S05]  /*0520*/  @P0 IMAD.HI.U32 R0, R3, c[0x0][0x3b0], RZ ;  /* 0x0000ec0003000a27 */ /* 0x000fca00078e00ff */
[----:B------:R-:W-:-:S05]  /*0530*/  @P0 SHF.R.U32.HI R223, RZ, c[0x0][0x3b4], R0 ;  /* 0x0000ed00ffdf0a19 */ /* 0x000fca0000011600 */
[----:B------:R-:W-:Y:S02]  /*0540*/  IMAD R4, R223, c[0x0][0x3ac], RZ ;  /* 0x0000eb00df047a24 */ /* 0x000fe400078e02ff */
.L_x_1243:
        /* <DEDUP_REMOVED lines=16> */
.L_x_1244:
        /* <DEDUP_REMOVED lines=9> */
.L_x_1246:
[----:B------:R-:W-:-:S04]  /*06e0*/  MOV R3, c[0x0][0x3d4] ;  /* 0x0000f50000037a02 */ /* 0x000fc80000000f00 */
.L_x_1245:
[----:B-----5:R-:W-:-:S04]  /*06f0*/  IADD3 R3, R3, 0x7f, RZ ;  /* 0x0000007f03037810 */ /* 0x020fc80007ffe0ff */
[----:B------:R-:W-:-:S04]  /*0700*/  SHF.R.S32.HI R0, RZ, 0x1f, R3 ;  /* 0x0000001fff007819 */ /* 0x000fc80000011403 */
[----:B------:R-:W-:-:S04]  /*0710*/  LEA.HI R0, R0, R3, RZ, 0x7 ;  /* 0x0000000300007211 */ /* 0x000fc800078f38ff */
[----:B------:R-:W-:-:S04]  /*0720*/  SHF.R.S32.HI R0, RZ, 0x7, R0 ;  /* 0x00000007ff007819 */ /* 0x000fc80000011400 */
[----:B------:R-:W-:-:S04]  /*0730*/  ISETP.GE.AND P0, PT, R223, R0, PT ;  /* 0x00000000df00720c */ /* 0x000fc80003f06270 */
[----:B------:R-:W-:-:S04]  /*0740*/  SEL R221, R221, 0xffffffff, !P0 ;  /* 0xffffffffdddd7807 */ /* 0x000fc80004000000 */
.L_x_1241:
[----:B------:R-:W-:-:S13]  /*0750*/  ISETP.GE.AND P0, PT, R221, RZ, PT ;  /* 0x000000ffdd00720c */ /* 0x000fda0003f06270 */
        /* <DEDUP_REMOVED lines=9> */
[----:B-1----:R-:W2:Y:S01]  /*07f0*/  @P2 LDG.E R4, [R10.64] ;  /* 0x000000080a042981 */ /* 0x002ea2000c1e1900 */
[----:B------:R-:W-:Y:S01]  /*0800*/  IMAD.MOV.U32 R220, RZ, RZ, c[0x0][0x168] ;  /* 0x00005a00ffdc7624 */ /* 0x000fe200078e00ff */
[----:B------:R-:W-:Y:S01]  /*0810*/  MOV R7, RZ ;  /* 0x000000ff00077202 */ /* 0x000fe20000000f00 */
[----:B------:R-:W-:Y:S02]  /*0820*/  IMAD.MOV.U32 R5, RZ, RZ, RZ ;  /* 0x000000ffff057224 */ /* 0x000fe400078e00ff */
[----:B------:R-:W-:-:S04]  /*0830*/  @P0 IMAD.WIDE R12, R221, R0, c[0x0][0x2d8] ;  /* 0x0000b600dd0c0625 */ /* 0x000fc800078e0200 */
[C---:B------:R-:W-:Y:S01]  /*0840*/  IMAD.WIDE R8, R221.reuse, R0, c[0x0][0x2d0] ;  /* 0x0000b400dd087625 */ /* 0x040fe200078e0200 */
[----:B------:R1:W5:Y:S04]  /*0850*/  @P0 LDG.E R220, [R12.64] ;  /* 0x000000080cdc0981 */ /* 0x000368000c1e1900 */
[----:B------:R1:W5:Y:S04]  /*0860*/  @P2 LDG.E R5, [R10.64] ;  /* 0x000000080a052981 */ /* 0x000368000c1e1900 */
[----:B------:R1:W5:Y:S01]  /*0870*/  @P1 LDG.E R7, [R8.64] ;  /* 0x0000000808071981 */ /* 0x000362000c1e1900 */
[----:B------:R-:W-:Y:S01]  /*0880*/  MOV R219, c[0x0][0x198] ;  /* 0x0000660000db7a02 */ /* 0x000fe20000000f00 */
[----:B--2---:R-:W-:-:S05]  /*0890*/  @P2 IMAD R3, R221, 0x40, R4 ;  /* 0x00000040dd032824 */ /* 0x004fca00078e0204 */
[----:B------:R-:W-:-:S04]  /*08a0*/  @P2 SHF.R.S32.HI R4, RZ, 0x1f, R3 ;  /* 0x0000001fff042819 */ /* 0x000fc80000011403 */
[----:B------:R-:W-:Y:S01]  /*08b0*/  @P2 LEA.HI R4, R4, R3, RZ, 0x6 ;  /* 0x0000000304042211 */ /* 0x000fe200078f30ff */
[----:B------:R-:W-:-:S03]  /*08c0*/  IMAD.MOV.U32 R3, RZ, RZ, RZ ;  /* 0x000000ffff037224 */ /* 0x000fc600078e00ff */
[----:B------:R-:W-:Y:S01]  /*08d0*/  @P2 LOP3.LUT R3, R4, 0xffffffc0, RZ, 0xc0, !PT ;  /* 0xffffffc004032812 */ /* 0x000fe200078ec0ff */
[----:B------:R-:W-:Y:S05]  /*08e0*/  @P0 BRA `(.L_x_1247) ;  /* 0x0000004000000947 */ /* 0x000fea0003800000 */
[----:B-1----:R-:W-:Y:S05]  /*08f0*/  @!P2 BRA `(.L_x_1247) ;  /* 0x000000300000a947 */ /* 0x002fea0003800000 */
[----:B-----5:R-:W2:Y:S04]  /*0900*/  LDG.E R220, [R10.64] ;  /* 0x000000080adc7981 */ /* 0x020ea8000c1e1900 */
[----:B------:R-:W2:Y:S02]  /*0910*/  LDG.E R13, [R10.64+0x4] ;  /* 0x000004080a0d7981 */ /* 0x000ea4000c1e1900 */
[----:B--2---:R-:W-:Y:S02]  /*0920*/  IADD3 R220, -R220, R13, RZ ;  /* 0x0000000ddcdc7210 */ /* 0x004fe40007ffe1ff */
.L_x_1247:
[----:B-1----:R-:W-:-:S04]  /*0930*/  ISETP.NE.U32.AND P0, PT, RZ, c[0x0][0x2e0], PT ;  /* 0x0000b800ff007a0c */ /* 0x002fc80003f05070 */
[----:B------:R-:W-:-:S13]  /*0940*/  ISETP.NE.AND.EX P0, PT, RZ, c[0x0][0x2e4], PT, P0 ;  /* 0x0000b900ff007a0c */ /* 0x000fda0003f05300 */
[----:B------:R-:W-:Y:S05]  /*0950*/  @!P0 BRA `(.L_x_1248) ;  /* 0x0000003000008947 */ /* 0x000fea0003800000 */
[----:B------:R-:W-:-:S05]  /*0960*/  IMAD.WIDE R8, R221, R0, c[0x0][0x2e0] ;  /* 0x0000b800dd087625 */ /* 0x000fca00078e0200 */
[----:B------:R1:W5:Y:S01]  /*0970*/  LDG.E R219, [R8.64] ;  /* 0x0000000808db7981 */ /* 0x000362000c1e1900 */
[----:B------:R-:W-:Y:S05]  /*0980*/  BRA `(.L_x_1249) ;  /* 0x0000004000007947 */ /* 0x000fea0003800000 */
.L_x_1248:
[----:B------:R-:W-:Y:S05]  /*0990*/  @!P1 BRA `(.L_x_1249) ;  /* 0x0000003000009947 */ /* 0x000fea0003800000 */
[----:B------:R-:W2:Y:S04]  /*09a0*/  LDG.E R219, [R8.64] ;  /* 0x0000000808db7981 */ /* 0x000ea8000c1e1900 */
[----:B------:R-:W2:Y:S02]  /*09b0*/  LDG.E R0, [R8.64+0x4] ;  /* 0x0000040808007981 */ /* 0x000ea4000c1e1900 */
[----:B--2---:R-:W-:Y:S02]  /*09c0*/  IADD3 R219, -R219, R0, RZ ;  /* 0x00000000dbdb7210 */ /* 0x004fe40007ffe1ff */
.L_x_1249:
[----:B------:R-:W-:Y:S01]  /*09d0*/  IMAD.SHL.U32 R212, R223, 0x80, RZ ;  /* 0x00000080dfd47824 */ /* 0x000fe200078e00ff */
[----:B-----5:R-:W-:Y:S01]  /*09e0*/  IADD3 R4, R220, 0x3f, RZ ;  /* 0x0000003fdc047810 */ /* 0x020fe20007ffe0ff */
[----:B------:R-:W-:Y:S01]  /*09f0*/  CS2R R158, SRZ ;  /* 0x00000000009e7805 */ /* 0x000fe2000001ff00 */
[----:B------:R-:W-:Y:S01]  /*0a00*/  PLOP3.LUT P3, PT, PT, PT, PT, 0x80, 0x0 ;  /* 0x000000000000781c */ /* 0x000fe20003f6f070 */
[----:B------:R-:W-:Y:S01]  /*0a10*/  CS2R R156, SRZ ;  /* 0x00000000009c7805 */ /* 0x000fe2000001ff00 */
[----:B------:R-:W-:Y:S01]  /*0a20*/  IADD3 R0, R212, R220, -R219 ;  /* 0x000000dcd4007210 */ /* 0x000fe20007ffe8db */
[----:B------:R-:W-:Y:S01]  /*0a30*/  CS2R R162, SRZ ;  /* 0x0000000000a27805 */ /* 0x000fe2000001ff00 */
[----:B------:R-:W-:Y:S01]  /*0a40*/  SHF.R.S32.HI R213, RZ, 0x1f, R4 ;  /* 0x0000001fffd57819 */ /* 0x000fe20000011404 */
[----:B------:R-:W-:Y:S01]  /*0a50*/  CS2R R160, SRZ ;  /* 0x0000000000a07805 */ /* 0x000fe2000001ff00 */
[----:B------:R-:W-:Y:S01]  /*0a60*/  IADD3 R0, R0, -c[0x0][0x2a4], RZ ;  /* 0x8000a90000007a10 */ /* 0x000fe20007ffe0ff */
[----:B------:R-:W-:Y:S01]  /*0a70*/  CS2R R154, SRZ ;  /* 0x00000000009a7805 */ /* 0x000fe2000001ff00 */
[----:B------:R-:W-:Y:S01]  /*0a80*/  LEA.HI R213, R213, R4, RZ, 0x6 ;  /* 0x00000004d5d57211 */ /* 0x000fe200078f30ff */
[----:B------:R-:W-:Y:S01]  /*0a90*/  CS2R R152, SRZ ;  /* 0x0000000000987805 */ /* 0x000fe2000001ff00 */
[----:B------:R-:W-:Y:S01]  /*0aa0*/  SHF.R.S32.HI R245, RZ, 0x1f, R0 ;  /* 0x0000001ffff57819 */ /* 0x000fe20000011400 */
[----:B------:R-:W-:Y:S01]  /*0ab0*/  CS2R R150, SRZ ;  /* 0x0000000000967805 */ /* 0x000fe2000001ff00 */
[----:B------:R-:W-:Y:S01]  /*0ac0*/  SHF.R.S32.HI R213, RZ, 0x6, R213 ;  /* 0x00000006ffd57819 */ /* 0x000fe200000114d5 */
        /* <DEDUP_REMOVED lines=50> */
[----:B-1----:R-:W-:Y:S01]  /*0df0*/  IMAD R9, R3, 0x60, RZ ;  /* 0x0000006003097824 */ /* 0x002fe200078e02ff */
[----:B------:R-:W-:Y:S01]  /*0e00*/  ISETP.NE.AND P0, PT, R0, 0x1, PT ;  /* 0x000000010000780c */ /* 0x000fe20003f05270 */
[----:B------:R-:W-:Y:S01]  /*0e10*/  IMAD.SHL.U32 R216, R2, 0x4, RZ ;  /* 0x0000000402d87824 */ /* 0x000fe200078e00ff */
[CC--:B------:R-:W-:Y:S01]  /*0e20*/  LEA.HI R19, R23.reuse, R2.reuse, RZ, 0x2 ;  /* 0x0000000217137211 */ /* 0x0c0fe200078f10ff */
[----:B------:R-:W-:Y:S01]  /*0e30*/  UMOV UR6, 0x6 ;  /* 0x0000000600067882 */ /* 0x000fe20000000000 */
[----:B------:R-:W-:Y:S01]  /*0e40*/  LEA.HI R8, R23, R2, RZ, 0x3 ;  /* 0x0000000217087211 */ /* 0x000fe200078f18ff */
[----:B------:R-:W-:Y:S01]  /*0e50*/  ULDC.64 UR4, c[0x0][0x208] ;  /* 0x0000820000047ab9 */ /* 0x000fe20000000a00 */
[----:B------:R-:W-:Y:S01]  /*0e60*/  LOP3.LUT R235, R19, 0xfffffffc, RZ, 0xc0, !PT ;  /* 0xfffffffc13eb7812 */ /* 0x000fe200078ec0ff */
[----:B------:R-:W-:Y:S01]  /*0e70*/  USHF.L.U64.HI UR5, UR4, UR6, UR5 ;  /* 0x0000000604057299 */ /* 0x000fe20008010205 */
[----:B------:R-:W-:Y:S01]  /*0e80*/  SHF.R.S32.HI R218, RZ, 0x2, R19 ;  /* 0x00000002ffda7819 */ /* 0x000fe20000011413 */
[----:B------:R-:W-:Y:S01]  /*0e90*/  IMAD.SHL.U32 R15, R8, 0x8, RZ ;  /* 0x00000008080f7824 */ /* 0x000fe200078e00ff */
[----:B------:R-:W-:Y:S01]  /*0ea0*/  SEL R14, R11, RZ, !P1 ;  /* 0x000000ff0b0e7207 */ /* 0x000fe20004800000 */
[----:B------:R-:W-:Y:S01]  /*0eb0*/  IMAD.IADD R235, R2, 0x1, -R235 ;  /* 0x0000000102eb7824 */ /* 0x000fe200078e0aeb */
[----:B------:R-:W-:Y:S01]  /*0ec0*/  SEL R18, R221, RZ, !P1 ;  /* 0x000000ffdd127207 */ /* 0x000fe20004800000 */
[----:B------:R-:W-:Y:S01]  /*0ed0*/  @P0 IMAD.HI.U32 R0, R222, c[0x0][0x24c], RZ ;  /* 0x00009300de000a27 */ /* 0x000fe200078e00ff */
[----:B------:R-:W-:Y:S01]  /*0ee0*/  SHF.R.S32.HI R10, RZ, 0x1f, R218 ;  /* 0x0000001fff0a7819 */ /* 0x000fe200000114da */
[----:B------:R-:W-:Y:S01]  /*0ef0*/  USHF.L.U32 UR4, UR4, 0x6, URZ ;  /* 0x0000000604047899 */ /* 0x000fe2000800063f */
[----:B------:R-:W-:Y:S01]  /*0f00*/  IADD3 R39, P1, R218, R5, RZ ;  /* 0x00000005da277210 */ /* 0x000fe20007f3e0ff */
[----:B------:R-:W-:Y:S01]  /*0f10*/  IMAD.SHL.U32 R12, R235, 0x8, RZ ;  /* 0x00000008eb0c7824 */ /* 0x000fe200078e00ff */
[----:B------:R-:W-:Y:S01]  /*0f20*/  @P0 SHF.R.U32.HI R21, RZ, c[0x0][0x250], R0 ;  /* 0x00009400ff150a19 */ /* 0x000fe20000011600 */
[----:B------:R-:W-:Y:S01]  /*0f30*/  IMAD.MOV.U32 R207, RZ, RZ, 0x10 ;  /* 0x00000010ffcf7424 */ /* 0x000fe200078e00ff */
[----:B------:R-:W-:-:S02]  /*0f40*/  SHF.R.S32.HI R0, RZ, 0x1f, R2 ;  /* 0x0000001fff007819 */ /* 0x000fc40000011402 */
[----:B------:R-:W-:Y:S02]  /*0f50*/  SHF.R.S32.HI R22, RZ, 0x1f, R21 ;  /* 0x0000001fff167819 */ /* 0x000fe40000011415 */
[--C-:B------:R-:W-:Y:S02]  /*0f60*/  SHF.R.S32.HI R13, RZ, 0x1f, R12.reuse ;  /* 0x0000001fff0d7819 */ /* 0x100fe4000001140c */
[-C--:B------:R-:W-:Y:S01]  /*0f70*/  IADD3 R30, P0, R9, R2.reuse, RZ ;  /* 0x00000002091e7210 */ /* 0x080fe20007f1e0ff */
[----:B------:R-:W-:Y:S01]  /*0f80*/  IMAD R16, R22, c[0x0][0x1e0], RZ ;  /* 0x0000780016107a24 */ /* 0x000fe200078e02ff */
[----:B------:R-:W-:Y:S01]  /*0f90*/  LEA.HI R4, R23, R2, RZ, 0x4 ;  /* 0x0000000217047211 */ /* 0x000fe200078f20ff */
[----:B------:R-:W-:Y:S01]  /*0fa0*/  IMAD.WIDE.U32 R24, R21, c[0x0][0x1e0], R12 ;  /* 0x0000780015187a25 */ /* 0x000fe200078e000c */
[----:B------:R-:W-:Y:S02]  /*0fb0*/  LEA.HI.X.SX32 R31, R9, R0, 0x1, P0 ;  /* 0x00000000091f7211 */ /* 0x000fe400000f0eff */
[----:B------:R-:W-:Y:S01]  /*0fc0*/  LOP3.LUT R15, R15, 0xc0, RZ, 0xc0, !PT ;  /* 0x000000c00f0f7812 */ /* 0x000fe200078ec0ff */
[----:B------:R-:W-:Y:S01]  /*0fd0*/  IMAD R16, R21, c[0x0][0x1e4], R16 ;  /* 0x0000790015107a24 */ /* 0x000fe200078e0210 */
[----:B------:R-:W-:Y:S01]  /*0fe0*/  IADD3 R34, P0, R218, R7, RZ ;  /* 0x00000007da227210 */ /* 0x000fe20007f1e0ff */
[----:B------:R-:W-:Y:S01]  /*0ff0*/  IMAD R22, R22, c[0x0][0x1b0], RZ ;  /* 0x00006c0016167a24 */ /* 0x000fe200078e02ff */
[-C--:B------:R-:W-:Y:S01]  /*1000*/  LEA.HI.X.SX32 R36, R5, R10.reuse, 0x1, P1 ;  /* 0x0000000a05247211 */ /* 0x080fe200008f0eff */
[----:B------:R-:W-:Y:S01]  /*1010*/  IMAD.IADD R17, R25, 0x1, R16 ;  /* 0x0000000119117824 */ /* 0x000fe200078e0210 */
[----:B------:R-:W-:Y:S01]  /*1020*/  SHF.R.S32.HI R9, RZ, 0x4, R4 ;  /* 0x00000004ff097819 */ /* 0x000fe20000011404 */
[----:B------:R-:W-:Y:S01]  /*1030*/  IMAD.MOV.U32 R16, RZ, RZ, R24 ;  /* 0x000000ffff107224 */ /* 0x000fe200078e0018 */
[----:B------:R-:W-:Y:S01]  /*1040*/  SHF.R.U32.HI R6, RZ, 0x3, R15 ;  /* 0x00000003ff067819 */ /* 0x000fe2000001160f */
[----:B------:R-:W-:Y:S01]  /*1050*/  IMAD R25, R14, c[0x0][0x1e8], RZ ;  /* 0x00007a000e197a24 */ /* 0x000fe200078e02ff */
[----:B------:R-:W-:Y:S01]  /*1060*/  LOP3.LUT R5, R15, 0x18, R12, 0xf8, !PT ;  /* 0x000000180f057812 */ /* 0x000fe200078ef80c */
[----:B------:R-:W-:Y:S01]  /*1070*/  IMAD.WIDE.U32 R16, R18, c[0x0][0x1e8], R16 ;  /* 0x00007a0012107a25 */ /* 0x000fe200078e0010 */
[----:B------:R-:W-:-:S02]  /*1080*/  LEA.HI.X.SX32 R35, R7, R10, 0x1, P0 ;  /* 0x0000000a07237211 */ /* 0x000fc400000f0eff */
[----:B------:R-:W-:Y:S01]  /*1090*/  SHF.R.S32.HI R33, RZ, 0x1f, R222 ;  /* 0x0000001fff217819 */ /* 0x000fe200000114de */
[----:B------:R-:W-:Y:S01]  /*10a0*/  IMAD R26, R18, c[0x0][0x1ec], R25 ;  /* 0x00007b00121a7a24 */ /* 0x000fe200078e0219 */
[----:B------:R-:W-:Y:S01]  /*10b0*/  SHF.R.S32.HI R7, RZ, 0x1f, R3 ;  /* 0x0000001fff077819 */ /* 0x000fe20000011403 */
[----:B------:R-:W-:Y:S01]  /*10c0*/  IMAD.WIDE R34, R223, 0x80, R34 ;  /* 0x00000080df227825 */ /* 0x000fe200078e0222 */
[----:B------:R-:W-:Y:S02]  /*10d0*/  IADD3 R28, P0, R216, R3, RZ ;  /* 0x00000003d81c7210 */ /* 0x000fe40007f1e0ff */
[----:B------:R-:W-:Y:S01]  /*10e0*/  LEA.HI R0, R4, R9, RZ, 0x1 ;  /* 0x0000000904007211 */ /* 0x000fe200078f08ff */
[----:B------:R-:W-:Y:S01]  /*10f0*/  IMAD.IADD R27, R17, 0x1, R26 ;  /* 0x00000001111b7824 */ /* 0x000fe200078e021a */
[----:B------:R-:W-:Y:S01]  /*1100*/  LOP3.LUT R6, R5, R6, RZ, 0x3c, !PT ;  /* 0x0000000605067212 */ /* 0x000fe200078e3cff */
[C---:B------:R-:W-:Y:S01]  /*1110*/  IMAD R5, R33.reuse, c[0x0][0x288], RZ ;  /* 0x0000a20021057a24 */ /* 0x040fe200078e02ff */
[----:B------:R-:W-:Y:S01]  /*1120*/  LEA.HI.X.SX32 R29, R216, R7, 0x1, P0 ;  /* 0x00000007d81d7211 */ /* 0x000fe200000f0eff */
[----:B------:R-:W-:Y:S01]  /*1130*/  IMAD R15, R33, c[0x0][0x270], RZ ;  /* 0x00009c00210f7a24 */ /* 0x000fe200078e02ff */
[----:B------:R-:W-:Y:S01]  /*1140*/  LEA.HI R7, R19, R218, RZ, 0x1 ;  /* 0x000000da13077211 */ /* 0x000fe200078f08ff */
[----:B------:R-:W-:Y:S01]  /*1150*/  IMAD R3, R33, c[0x0][0x238], RZ ;  /* 0x00008e0021037a24 */ /* 0x000fe200078e02ff */
[----:B------:R-:W-:Y:S01]  /*1160*/  LOP3.LUT R0, R0, 0xfffffffe, RZ, 0xc0, !PT ;  /* 0xfffffffe00007812 */ /* 0x000fe200078ec0ff */
[C---:B------:R-:W-:Y:S01]  /*1170*/  IMAD R232, R222.reuse, c[0x0][0x28c], R5 ;  /* 0x0000a300dee87a24 */ /* 0x040fe200078e0205 */
[----:B------:R-:W-:Y:S01]  /*1180*/  LEA.HI R17, R23, R2, RZ, 0x5 ;  /* 0x0000000217117211 */ /* 0x000fe200078f28ff */
[----:B------:R-:W-:Y:S01]  /*1190*/  IMAD.IADD R5, R219, 0x1, -R212 ;  /* 0x00000001db057824 */ /* 0x000fe200078e0ad4 */
[----:B------:R-:W-:Y:S01]  /*11a0*/  LOP3.LUT R7, R7, 0x7fffffe, RZ, 0xc0, !PT ;  /* 0x07fffffe07077812 */ /* 0x000fe200078ec0ff */
[----:B------:R-:W-:Y:S01]  /*11b0*/  IMAD.IADD R9, R9, 0x1, -R0 ;  /* 0x0000000109097824 */ /* 0x000fe200078e0a00 */
[----:B------:R-:W-:Y:S01]  /*11c0*/  SHF.R.S32.HI R0, RZ, 0x5, R17 ;  /* 0x00000005ff007819 */ /* 0x000fe20000011411 */
[----:B------:R-:W-:Y:S01]  /*11d0*/  IMAD R236, R222, c[0x0][0x274], R15 ;  /* 0x00009d00deec7a24 */ /* 0x000fe200078e020f */
[----:B------:R-:W-:Y:S01]  /*11e0*/  ISETP.GE.AND P5, PT, R12, c[0x0][0x1cc], PT ;  /* 0x000073000c007a0c */ /* 0x000fe20003fa6270 */
[----:B------:R-:W-:Y:S01]  /*11f0*/  IMAD R224, R222, c[0x0][0x23c], R3 ;  /* 0x00008f00dee07a24 */ /* 0x000fe200078e0203 */
[----:B------:R-:W-:Y:S01]  /*1200*/  IADD3 R214, R12, 0x40, RZ ;  /* 0x000000400cd67810 */ /* 0x000fe20007ffe0ff */
[----:B------:R-:W-:Y:S01]  /*1210*/  IMAD.MOV.U32 R26, RZ, RZ, R16 ;  /* 0x000000ffff1a7224 */ /* 0x000fe200078e0010 */
[----:B------:R-:W-:Y:S01]  /*1220*/  SEL R226, R221, RZ, !P2 ;  /* 0x000000ffdde27207 */ /* 0x000fe20005000000 */
[----:B------:R-:W-:Y:S01]  /*1230*/  IMAD R3, R35, c[0x0][0x1d8], RZ ;  /* 0x0000760023037a24 */ /* 0x000fe200078e02ff */
[----:B------:R-:W-:Y:S01]  /*1240*/  SEL R11, R11, RZ, !P2 ;  /* 0x000000ff0b0b7207 */ /* 0x000fe20005000000 */
[----:B------:R-:W-:Y:S01]  /*1250*/  IMAD.IADD R15, R5, 0x1, -R218 ;  /* 0x00000001050f7824 */ /* 0x000fe200078e0ada */
[----:B------:R-:W-:Y:S01]  /*1260*/  SHF.R.S32.HI R19, RZ, 0x1f, R19 ;  /* 0x0000001fff137819 */ /* 0x000fe20000011413 */
[----:B------:R-:W-:-:S02]  /*1270*/  IMAD.IADD R7, R218, 0x1, -R7 ;  /* 0x00000001da077824 */ /* 0x000fc400078e0a07 */
[----:B------:R-:W-:Y:S01]  /*1280*/  IMAD.WIDE.U32 R24, R222, c[0x0][0x270], R28 ;  /* 0x00009c00de187a25 */ /* 0x000fe200078e001c */
[----:B------:R-:W-:Y:S02]  /*1290*/  ISETP.LT.OR P1, PT, R15, 0x1, P5 ;  /* 0x000000010f00780c */ /* 0x000fe40002f21670 */
[----:B------:R-:W-:Y:S01]  /*12a0*/  LEA.HI R19, R19, R218, RZ, 0x3 ;  /* 0x000000da13137211 */ /* 0x000fe200078f18ff */
[C---:B------:R-:W-:Y:S02]  /*12b0*/  IMAD R3, R34.reuse, c[0x0][0x1dc], R3 ;  /* 0x0000770022037a24 */ /* 0x040fe400078e0203 */
[----:B------:R-:W-:Y:S01]  /*12c0*/  IMAD.WIDE.U32 R26, R34, c[0x0][0x1d8], R26 ;  /* 0x00007600221a7a25 */ /* 0x000fe200078e001a */
[----:B------:R-:W-:-:S03]  /*12d0*/  LOP3.LUT R19, R19, 0xfffffff8, RZ, 0xc0, !PT ;  /* 0xfffffff813137812 */ /* 0x000fc600078ec0ff */
[----:B------:R-:W-:Y:S02]  /*12e0*/  IMAD R7, R0, 0x8, R7 ;  /* 0x0000000800077824 */ /* 0x000fe400078e0207 */
[----:B------:R-:W-:Y:S02]  /*12f0*/  IMAD.IADD R237, R25, 0x1, R236 ;  /* 0x0000000119ed7824 */ /* 0x000fe400078e02ec */
[----:B------:R-:W-:Y:S01]  /*1300*/  IMAD.MOV.U32 R236, RZ, RZ, R24 ;  /* 0x000000ffffec7224 */ /* 0x000fe200078e0018 */
[----:B------:R-:W-:Y:S01]  /*1310*/  LEA R24, P0, R26, c[0x0][0x1c0], 0x1 ;  /* 0x000070001a187a11 */ /* 0x000fe200078008ff */
[----:B------:R-:W-:Y:S02]  /*1320*/  IMAD.IADD R3, R27, 0x1, R3 ;  /* 0x000000011b037824 */ /* 0x000fe400078e0203 */
[----:B------:R-:W-:Y:S01]  /*1330*/  IMAD.U32 R6, R7, 0x20, R6 ;  /* 0x0000002007067824 */ /* 0x000fe200078e0006 */
[----:B------:R-:W-:Y:S01]  /*1340*/  IADD3 R7, R12, 0x20, RZ ;  /* 0x000000200c077810 */ /* 0x000fe20007ffe0ff */
[----:B------:R-:W-:Y:S01]  /*1350*/  IMAD.WIDE.U32 R28, R222, c[0x0][0x288], R28 ;  /* 0x0000a200de1c7a25 */ /* 0x000fe200078e001c */
[----:B------:R-:W-:-:S02]  /*1360*/  LEA.HI.X R25, R26, c[0x0][0x1c4], R3, 0x1, P0 ;  /* 0x000071001a197a11 */ /* 0x000fc400000f0c03 */
[----:B------:R-:W-:Y:S01]  /*1370*/  ISETP.GE.AND P6, PT, R7, c[0x0][0x1cc], PT ;  /* 0x0000730007007a0c */ /* 0x000fe20003fc6270 */
[----:B------:R-:W-:Y:S01]  /*1380*/  IMAD.SHL.U32 R6, R6, 0x2, RZ ;  /* 0x0000000206067824 */ /* 0x000fe200078e00ff */
[----:B------:R-:W-:Y:S01]  /*1390*/  ISETP.GE.AND P0, PT, R214, c[0x0][0x1cc], PT ;  /* 0x00007300d6007a0c */ /* 0x000fe20003f06270 */
[----:B------:R-:W-:Y:S01]  /*13a0*/  IMAD.MOV.U32 R10, RZ, RZ, c[0x0][0x1d8] ;  /* 0x00007600ff0a7624 */ /* 0x000fe200078e00ff */
[----:B------:R-:W-:Y:S01]  /*13b0*/  ISETP.LT.OR P4, PT, R15, 0x1, P6 ;  /* 0x000000010f00780c */ /* 0x000fe20003781670 */
[----:B------:R-:W-:Y:S01]  /*13c0*/  IMAD.IADD R233, R29, 0x1, R232 ;  /* 0x000000011de97824 */ /* 0x000fe200078e02e8 */
[----:B------:R-:W-:Y:S01]  /*13d0*/  @!PT LDS RZ, [RZ] ;  /* 0x00000000fffff984 */ /* 0x000fe20000000800 */
[----:B------:R-:W-:Y:S01]  /*13e0*/  @!PT LDS RZ, [RZ] ;  /* 0x00000000fffff984 */ /* 0x000fe20000000800 */
[----:B------:R-:W-:Y:S01]  /*13f0*/  @!PT LDS RZ, [RZ] ;  /* 0x00000000fffff984 */ /* 0x000fe20000000800 */
[----:B------:R1:W-:Y:S01]  /*1400*/  LDGSTS.E.BYPASS.LTC128B.128 [R6+0x6080], [R24.64], !P1 ;  /* 0x0608000018067fae */ /* 0x0003e2000c901d48 */
[----:B------:R-:W-:Y:S01]  /*1410*/  IMAD.MOV.U32 R232, RZ, RZ, R28 ;  /* 0x000000ffffe87224 */ /* 0x000fe200078e001c */
[----:B------:R-:W-:Y:S01]  /*1420*/  ISETP.LT.OR P3, PT, R15, 0x1, P0 ;  /* 0x000000010f00780c */ /* 0x000fe20000761670 */
[----:B------:R-:W-:Y:S01]  /*1430*/  IMAD.MOV.U32 R3, RZ, RZ, c[0x0][0x1dc] ;  /* 0x00007700ff037624 */ /* 0x000fe200078e00ff */
[C---:B------:R-:W-:Y:S01]  /*1440*/  LEA R28, P1, R10.reuse, R24, 0x7 ;  /* 0x000000180a1c7211 */ /* 0x040fe200078238ff */
[----:B------:R-:W-:Y:S01]  /*1450*/  IMAD R22, R21, c[0x0][0x1b4], R22 ;  /* 0x00006d0015167a24 */ /* 0x000fe200078e0216 */
[----:B------:R-:W-:Y:S01]  /*1460*/  ISETP.LT.OR P6, PT, R15, 0x41, P6 ;  /* 0x000000410f00780c */ /* 0x000fe200037c1670 */
[----:B------:R-:W-:Y:S01]  /*1470*/  IMAD.WIDE.U32 R40, R21, c[0x0][0x1b0], R12 ;  /* 0x00006c0015287a25 */ /* 0x000fe200078e000c */
[----:B------:R-:W-:-:S02]  /*1480*/  LEA.HI.X R29, R10, R25, R3, 0x7, P1 ;  /* 0x000000190a1d7211 */ /* 0x000fc400008f3c03 */
[----:B------:R-:W-:Y:S01]  /*1490*/  LOP3.LUT R3, R8, 0xfffffff8, RZ, 0xc0, !PT ;  /* 0xfffffff808037812 */ /* 0x000fe200078ec0ff */
[----:B------:R1:W-:Y:S01]  /*14a0*/  LDGSTS.E.BYPASS.LTC128B.128 [R6+0x8080], [R24.64+0x40], !P4 ;  /* 0x0808004018067fae */ /* 0x0003e2000e101d48 */
[----:B------:R-:W-:Y:S01]  /*14b0*/  LOP3.LUT R21, R4, 0xfffffff0, RZ, 0xc0, !PT ;  /* 0xfffffff004157812 */ /* 0x000fe200078ec0ff */
[----:B------:R-:W-:Y:S01]  /*14c0*/  IMAD.WIDE.U32 R30, R222, c[0x0][0x238], R30 ;  /* 0x00008e00de1e7a25 */ /* 0x000fe200078e001e */
[----:B------:R-:W-:Y:S01]  /*14d0*/  ISETP.GE.AND P2, PT, R7, c[0x0][0x19c], PT ;  /* 0x0000670007007a0c */ /* 0x000fe20003f46270 */
[----:B------:R1:W-:Y:S01]  /*14e0*/  LDGSTS.E.BYPASS.LTC128B.128 [R6+0xa080], [R24.64+0x80], !P3 ;  /* 0x0a08008018067fae */ /* 0x0003e2000d901d48 */
[----:B------:R-:W-:Y:S01]  /*14f0*/  ISETP.LT.OR P3, PT, R15, 0x41, P5 ;  /* 0x000000410f00780c */ /* 0x000fe20002f61670 */
[C---:B------:R-:W-:Y:S01]  /*1500*/  IMAD.IADD R204, R2.reuse, 0x1, -R3 ;  /* 0x0000000102cc7824 */ /* 0x040fe200078e0a03 */
[----:B------:R-:W-:Y:S01]  /*1510*/  LEA.HI R3, R23, R2, RZ, 0x6 ;  /* 0x0000000217037211 */ /* 0x000fe200078f30ff */
[----:B------:R-:W-:Y:S01]  /*1520*/  IMAD.IADD R16, R2, 0x1, -R21 ;  /* 0x0000000102107824 */ /* 0x000fe200078e0a15 */
[----:B------:R-:W-:Y:S01]  /*1530*/  ISETP.GE.AND P5, PT, R12, c[0x0][0x19c], PT ;  /* 0x000067000c007a0c */ /* 0x000fe20003fa6270 */
[----:B------:R-:W-:Y:S01]  /*1540*/  IMAD.IADD R225, R31, 0x1, R224 ;  /* 0x000000011fe17824 */ /* 0x000fe200078e02e0 */
[----:B------:R-:W-:Y:S01]  /*1550*/  LEA.HI R10, R204, R204, RZ, 0x1 ;  /* 0x000000cccc0a7211 */ /* 0x000fe200078f08ff */
[----:B------:R-:W-:Y:S01]  /*1560*/  IMAD.IADD R41, R41, 0x1, R22 ;  /* 0x0000000129297824 */ /* 0x000fe200078e0216 */
[----:B------:R-:W-:Y:S01]  /*1570*/  SHF.R.S32.HI R4, RZ, 0x6, R3 ;  /* 0x00000006ff047819 */ /* 0x000fe20000011403 */
[----:B------:R-:W-:Y:S01]  /*1580*/  IMAD R20, R36, c[0x0][0x178], RZ ;  /* 0x00005e0024147a24 */ /* 0x000fe200078e02ff */
[----:B------:R-:W-:Y:S01]  /*1590*/  LOP3.LUT R3, R10, 0x7fffffe, RZ, 0xc0, !PT ;  /* 0x07fffffe0a037812 */ /* 0x000fe200078ec0ff */
[----:B------:R-:W-:Y:S01]  /*15a0*/  IMAD.WIDE.U32 R40, R18, c[0x0][0x1b8], R40 ;  /* 0x00006e0012287a25 */ /* 0x000fe200078e0028 */
[----:B------:R-:W-:Y:S01]  /*15b0*/  SHF.R.S32.HI R21, RZ, 0x1f, R16 ;  /* 0x0000001fff157819 */ /* 0x000fe20000011410 */
[----:B------:R2:W-:Y:S01]  /*15c0*/  LDGSTS.E.BYPASS.LTC128B.128 [R6+0x7080], [R28.64], !P3 ;  /* 0x070800001c067fae */ /* 0x0005e2000d901d48 */
[----:B------:R-:W-:Y:S01]  /*15d0*/  ISETP.GE.AND P4, PT, R214, c[0x0][0x19c], PT ;  /* 0x00006700d6007a0c */ /* 0x000fe20003f86270 */
[----:B------:R-:W-:Y:S01]  /*15e0*/  IMAD R20, R39, c[0x0][0x17c], R20 ;  /* 0x00005f0027147a24 */ /* 0x000fe200078e0214 */
[----:B------:R-:W-:Y:S01]  /*15f0*/  LEA.HI R21, R21, R16, RZ, 0x3 ;  /* 0x0000001015157211 */ /* 0x000fe200078f18ff */
[----:B------:R2:W-:Y:S01]  /*1600*/  LDGSTS.E.BYPASS.LTC128B.128 [R6+0x9080], [R28.64+0x40], !P6 ;  /* 0x090800401c067fae */ /* 0x0005e2000f101d48 */
[----:B------:R-:W-:Y:S01]  /*1610*/  LEA.HI R31, R17, R0, RZ, 0x1 ;  /* 0x00000000111f7211 */ /* 0x000fe200078f08ff */
[----:B------:R-:W-:Y:S01]  /*1620*/  IMAD.WIDE.U32 R26, R39, c[0x0][0x178], R12 ;  /* 0x00005e00271a7a25 */ /* 0x000fe200078e000c */
[----:B------:R-:W-:-:S02]  /*1630*/  ISETP.LT.OR P1, PT, R15, 0x1, P5 ;  /* 0x000000010f00780c */ /* 0x000fc40002f21670 */
[----:B------:R-:W-:Y:S01]  /*1640*/  ISETP.LT.OR P3, PT, R15, 0x1, P2 ;  /* 0x000000010f00780c */ /* 0x000fe20001761670 */
[----:B------:R-:W-:Y:S01]  /*1650*/  IMAD.IADD R27, R27, 0x1, R20 ;  /* 0x000000011b1b7824 */ /* 0x000fe200078e0214 */
[C---:B------:R-:W-:Y:S01]  /*1660*/  ISETP.LT.OR P6, PT, R15.reuse, 0x1, P4 ;  /* 0x000000010f00780c */ /* 0x040fe200027c1670 */
[----:B------:R-:W-:Y:S01]  /*1670*/  IMAD.MOV.U32 R224, RZ, RZ, R30 ;  /* 0x000000ffffe07224 */ /* 0x000fe200078e001e */
[C---:B------:R-:W-:Y:S01]  /*1680*/  ISETP.LT.OR P5, PT, R15.reuse, 0x41, P5 ;  /* 0x000000410f00780c */ /* 0x040fe20002fa1670 */
[----:B-1----:R-:W-:Y:S01]  /*1690*/  IMAD.IADD R24, R204, 0x1, -R3 ;  /* 0x00000001cc187824 */ /* 0x002fe200078e0a03 */
[----:B------:R-:W-:Y:S01]  /*16a0*/  LEA.HI R3, R16, R16, RZ, 0x1 ;  /* 0x0000001010037211 */ /* 0x000fe200078f08ff */
[----:B------:R-:W-:Y:S01]  /*16b0*/  IMAD.WIDE.U32 R228, R222, c[0x0][0x180], R26 ;  /* 0x00006000dee47a25 */ /* 0x000fe200078e001a */
[----:B------:R-:W-:Y:S02]  /*16c0*/  ISETP.LT.OR P0, PT, R15, 0x41, P0 ;  /* 0x000000410f00780c */ /* 0x000fe40000701670 */
[----:B------:R-:W-:Y:S01]  /*16d0*/  LOP3.LUT R25, R3, 0x7fffffe, RZ, 0xc0, !PT ;  /* 0x07fffffe03197812 */ /* 0x000fe200078ec0ff */
[----:B------:R-:W-:Y:S01]  /*16e0*/  IMAD.MOV.U32 R27, RZ, RZ, c[0x0][0x1a8] ;  /* 0x00006a00ff1b7624 */ /* 0x000fe200078e00ff */
[C---:B------:R-:W-:Y:S01]  /*16f0*/  ISETP.LT.OR P2, PT, R15.reuse, 0x41, P2 ;  /* 0x000000410f00780c */ /* 0x040fe20001741670 */
[----:B------:R-:W-:Y:S01]  /*1700*/  IMAD.SHL.U32 R204, R204, 0x40, RZ ;  /* 0x00000040cccc7824 */ /* 0x000fe200078e00ff */
[----:B------:R-:W-:Y:S01]  /*1710*/  ISETP.LT.OR P4, PT, R15, 0x41, P4 ;  /* 0x000000410f00780c */ /* 0x000fe20002781670 */
[----:B------:R-:W-:Y:S01]  /*1720*/  IMAD.IADD R22, R16, 0x1, -R25 ;  /* 0x0000000110167824 */ /* 0x000fe200078e0a19 */
[----:B------:R-:W-:Y:S01]  /*1730*/  LOP3.LUT R15, R21, 0xfffffff8, RZ, 0xc0, !PT ;  /* 0xfffffff8150f7812 */ /* 0x000fe200078ec0ff */
[----:B------:R-:W-:Y:S01]  /*1740*/  IMAD R25, R14, c[0x0][0x1b8], RZ ;  /* 0x00006e000e197a24 */ /* 0x000fe200078e02ff */
[----:B------:R-:W-:Y:S01]  /*1750*/  LOP3.LUT R31, R31, 0xfffffffe, RZ, 0xc0, !PT ;  /* 0xfffffffe1f1f7812 */ /* 0x000fe200078ec0ff */
[----:B------:R-:W-:Y:S01]  /*1760*/  IMAD R211, R11, c[0x0][0x278], RZ ;  /* 0x00009e000bd37a24 */ /* 0x000fe200078e02ff */
[----:B------:R-:W-:Y:S01]  /*1770*/  SHF.R.S32.HI R21, RZ, 0x3, R21 ;  /* 0x00000003ff157819 */ /* 0x000fe20000011415 */
[----:B------:R-:W-:Y:S01]  /*1780*/  IMAD.IADD R15, R16, 0x1, -R15 ;  /* 0x00000001100f7824 */ /* 0x000fe200078e0a0f */
[----:B------:R2:W-:Y:S01]  /*1790*/  LDGSTS.E.BYPASS.LTC128B.128 [R6+0xb080], [R28.64+0x80], !P0 ;  /* 0x0b0800801c067fae */ /* 0x0005e2000c101d48 */
[----:B------:R-:W-:Y:S01]  /*17a0*/  IMAD.IADD R16, R0, 0x1, -R31 ;  /* 0x0000000100107824 */ /* 0x000fe200078e0a1f */
[----:B------:R-:W-:Y:S01]  /*17b0*/  LOP3.LUT R204, R204, 0x1c0, RZ, 0xc0, !PT ;  /* 0x000001c0cccc7812 */ /* 0x000fe200078ec0ff */
[----:B------:R-:W-:Y:S01]  /*17c0*/  IMAD R14, R18, c[0x0][0x1bc], R25 ;  /* 0x00006f00120e7a24 */ /* 0x000fe200078e0219 */
[----:B------:R-:W-:Y:S01]  /*17d0*/  SHF.R.S32.HI R18, RZ, 0x1f, R245 ;  /* 0x0000001fff127819 */ /* 0x000fe200000114f5 */
[----:B------:R-:W-:Y:S01]  /*17e0*/  IMAD.SHL.U32 R202, R16, 0x400, RZ ;  /* 0x0000040010ca7824 */ /* 0x000fe200078e00ff */
[--C-:B------:R-:W-:Y:S01]  /*17f0*/  SHF.R.S32.HI R32, RZ, 0x1, R3.reuse ;  /* 0x00000001ff207819 */ /* 0x100fe20000011403 */
[----:B------:R-:W-:Y:S01]  /*1800*/  IMAD.IADD R41, R41, 0x1, R14 ;  /* 0x0000000129297824 */ /* 0x000fe200078e020e */
[----:B------:R-:W-:Y:S01]  /*1810*/  SHF.R.S32.HI R3, RZ, 0x1f, R3 ;  /* 0x0000001fff037819 */ /* 0x000fe20000011403 */
[----:B------:R-:W-:Y:S01]  /*1820*/  IMAD R25, R35, c[0x0][0x1a8], RZ ;  /* 0x00006a0023197a24 */ /* 0x000fe200078e02ff */
[----:B------:R-:W-:Y:S01]  /*1830*/  LOP3.LUT R17, R17, 0xffffffe0, RZ, 0xc0, !PT ;  /* 0xffffffe011117812 */ /* 0x000fe200078ec0ff */
[----:B------:R-:W-:Y:S01]  /*1840*/  IMAD R235, R235, 0x2, R202 ;  /* 0x00000002ebeb7824 */ /* 0x000fe200078e02ca */
[----:B------:R-:W-:Y:S01]  /*1850*/  LEA.HI R3, R3, R32, RZ, 0x2 ;  /* 0x0000002003037211 */ /* 0x000fe200078f10ff */
[C---:B------:R-:W-:Y:S01]  /*1860*/  IMAD R203, R21.reuse, 0x8, R22 ;  /* 0x0000000815cb7824 */ /* 0x040fe200078e0216 */
[C---:B------:R-:W-:Y:S01]  /*1870*/  IADD3 R234, R6.reuse, 0xc080, RZ ;  /* 0x0000c08006ea7810 */ /* 0x040fe20007ffe0ff */
[----:B------:R-:W-:Y:S01]  /*1880*/  IMAD R202, R21, 0x200, R202 ;  /* 0x0000020015ca7824 */ /* 0x000fe200078e02ca */
[----:B------:R-:W-:Y:S01]  /*1890*/  LOP3.LUT R3, R3, 0xfffffffc, RZ, 0xc0, !PT ;  /* 0xfffffffc03037812 */ /* 0x000fe200078ec0ff */
[----:B------:R-:W-:Y:S01]  /*18a0*/  IMAD R21, R33, c[0x0][0x180], RZ ;  /* 0x0000600021157a24 */ /* 0x000fe200078e02ff */
[----:B------:R-:W-:Y:S01]  /*18b0*/  IADD3 R231, R6, 0x12080, RZ ;  /* 0x0001208006e77810 */ /* 0x000fe20007ffe0ff */
[----:B------:R-:W-:-:S02]  /*18c0*/  IMAD R14, R34, c[0x0][0x1ac], R25 ;  /* 0x00006b00220e7a24 */ /* 0x000fc400078e0219 */
[----:B------:R-:W-:-:S04]  /*18d0*/  IMAD.WIDE.U32 R40, R34, c[0x0][0x1a8], R40 ;  /* 0x00006a0022287a25 */ /* 0x000fc800078e0028 */
[----:B------:R-:W-:Y:S01]  /*18e0*/  IMAD R21, R222, c[0x0][0x184], R21 ;  /* 0x00006100de157a24 */ /* 0x000fe200078e0215 */
[C---:B------:R-:W-:Y:S01]  /*18f0*/  LEA R34, P0, R40.reuse, c[0x0][0x190], 0x1 ;  /* 0x0000640028227a11 */ /* 0x040fe200078008ff */
[----:B------:R-:W-:Y:S02]  /*1900*/  IMAD.IADD R14, R41, 0x1, R14 ;  /* 0x00000001290e7824 */ /* 0x000fe400078e020e */
[----:B--2---:R-:W-:Y:S02]  /*1910*/  IMAD R29, R245, UR5, RZ ;  /* 0x00000005f51d7c24 */ /* 0x004fe4000f8e02ff */
[----:B------:R-:W-:Y:S01]  /*1920*/  IMAD.IADD R229, R229, 0x1, R21 ;  /* 0x00000001e5e57824 */ /* 0x000fe200078e0215 */
[----:B------:R-:W-:Y:S01]  /*1930*/  LEA.HI.X R35, R40, c[0x0][0x194], R14, 0x1, P0 ;  /* 0x0000650028237a11 */ /* 0x000fe200000f0c0e */
[----:B------:R-:W-:Y:S01]  /*1940*/  IMAD.MOV.U32 R21, RZ, RZ, c[0x0][0x1ac] ;  /* 0x00006b00ff157624 */ /* 0x000fe200078e00ff */
[----:B------:R-:W-:Y:S01]  /*1950*/  LEA R30, P0, R27, R34, 0x7 ;  /* 0x000000221b1e7211 */ /* 0x000fe200078038ff */
[----:B------:R-:W-:-:S02]  /*1960*/  IMAD R14, R18, UR4, R29 ;  /* 0x00000004120e7c24 */ /* 0x000fc4000f8e021d */
[----:B------:R-:W-:Y:S01]  /*1970*/  IMAD R25, R11, c[0x0][0x188], RZ ;  /* 0x000062000b197a24 */ /* 0x000fe200078e02ff */
[----:B------:R-:W-:Y:S01]  /*1980*/  LEA.HI.X R31, R27, R35, R21, 0x7, P0 ;  /* 0x000000231b1f7211 */ /* 0x000fe200000f3c15 */
[----:B------:R-:W-:Y:S01]  /*1990*/  IMAD R18, R18, c[0x0][0x178], RZ ;  /* 0x00005e0012127a24 */ /* 0x000fe200078e02ff */
[----:B------:R1:W-:Y:S01]  /*19a0*/  LDGSTS.E.BYPASS.LTC128B.128 [R6+0x80], [R34.64], !P1 ;  /* 0x0008000022067fae */ /* 0x0003e2000c901d48 */
[C---:B------:R-:W-:Y:S01]  /*19b0*/  IMAD.WIDE.U32 R26, R245.reuse, c[0x0][0x178], RZ ;  /* 0x00005e00f51a7a25 */ /* 0x040fe200078e00ff */
[----:B------:R-:W-:Y:S02]  /*19c0*/  ISETP.GE.AND P1, PT, R214, c[0x0][0x16c], PT ;  /* 0x00005b00d6007a0c */ /* 0x000fe40003f26270 */
[----:B------:R-:W-:Y:S01]  /*19d0*/  ISETP.GE.AND P0, PT, R12, c[0x0][0x16c], PT ;  /* 0x00005b000c007a0c */ /* 0x000fe20003f06270 */
[C---:B------:R-:W-:Y:S01]  /*19e0*/  IMAD R25, R226.reuse, c[0x0][0x18c], R25 ;  /* 0x00006300e2197a24 */ /* 0x040fe200078e0219 */
[----:B------:R-:W-:Y:S01]  /*19f0*/  SEL R22, RZ, 0x4, P1 ;  /* 0x00000004ff167807 */ /* 0x000fe20000800000 */
[----:B------:R-:W-:Y:S01]  /*1a00*/  IMAD R21, R245, c[0x0][0x17c], R18 ;  /* 0x00005f00f5157a24 */ /* 0x000fe200078e0212 */
[----:B------:R-:W-:Y:S01]  /*1a10*/  SEL R215, RZ, 0x1, P0 ;  /* 0x00000001ffd77807 */ /* 0x000fe20000000000 */
[----:B------:R-:W-:Y:S01]  /*1a20*/  IMAD.WIDE.U32 R228, R226, c[0x0][0x188], R228 ;  /* 0x00006200e2e47a25 */ /* 0x000fe200078e00e4 */
[----:B------:R-:W-:Y:S01]  /*1a30*/  ISETP.GE.AND P0, PT, R7, c[0x0][0x16c], PT ;  /* 0x00005b0007007a0c */ /* 0x000fe20003f06270 */
[----:B------:R1:W-:Y:S02]  /*1a40*/  LDGSTS.E.BYPASS.LTC128B.128 [R6+0x2080], [R34.64+0x40], !P3 ;  /* 0x0208004022067fae */ /* 0x0003e4000d901d48 */
[----:B------:R-:W-:Y:S01]  /*1a50*/  IMAD.IADD R21, R27, 0x1, R21 ;  /* 0x000000011b157824 */ /* 0x000fe200078e0215 */
[----:B------:R-:W-:Y:S01]  /*1a60*/  SEL R18, RZ, 0x2, P0 ;  /* 0x00000002ff127807 */ /* 0x000fe20000000000 */
[----:B------:R-:W-:Y:S01]  /*1a70*/  IMAD.IADD R208, R229, 0x1, R25 ;  /* 0x00000001e5d07824 */ /* 0x000fe200078e0219 */
[----:B------:R-:W-:Y:S01]  /*1a80*/  LEA R25, P1, R26, R228, 0x6 ;  /* 0x000000e41a197211 */ /* 0x000fe200078230ff */
[----:B------:R-:W-:Y:S01]  /*1a90*/  IMAD.SHL.U32 R27, R0, 0x10, RZ ;  /* 0x00000010001b7824 */ /* 0x000fe200078e00ff */
[----:B------:R-:W-:Y:S01]  /*1aa0*/  IADD3 R22, R22, R18, R215 ;  /* 0x0000001216167210 */ /* 0x000fe20007ffe0d7 */
[----:B------:R-:W-:Y:S01]  /*1ab0*/  IMAD R205, R9, 0x4, R4 ;  /* 0x0000000409cd7824 */ /* 0x000fe200078e0204 */
[----:B------:R-:W-:Y:S01]  /*1ac0*/  LEA.HI.X R0, R26, R208, R21, 0x6, P1 ;  /* 0x000000d01a007211 */ /* 0x000fe200008f3415 */
[----:B------:R-:W-:Y:S01]  /*1ad0*/  IMAD.SHL.U32 R21, R245, 0x40, RZ ;  /* 0x00000040f5157824 */ /* 0x000fe200078e00ff */
[----:B------:R-:W-:Y:S01]  /*1ae0*/  ISETP.GT.AND P1, PT, R2, 0xf, PT ;  /* 0x0000000f0200780c */ /* 0x000fe20003f24270 */
[C---:B------:R-:W-:Y:S01]  /*1af0*/  IMAD.WIDE.U32 R236, R226.reuse, c[0x0][0x278], R236 ;  /* 0x00009e00e2ec7a25 */ /* 0x040fe200078e00ec */
[C---:B------:R-:W-:Y:S01]  /*1b00*/  LEA R28, P3, R25.reuse, c[0x0][0x160], 0x1 ;  /* 0x00005800191c7a11 */ /* 0x040fe200078608ff */
[----:B------:R1:W-:Y:S01]  /*1b10*/  LDGSTS.E.BYPASS.LTC128B.128 [R6+0x4080], [R34.64+0x80], !P6 ;  /* 0x0408008022067fae */ /* 0x0003e2000f101d48 */
[----:B------:R-:W-:Y:S01]  /*1b20*/  SHF.R.S32.HI R18, RZ, 0x1f, R21 ;  /* 0x0000001fff127819 */ /* 0x000fe20000011415 */
[----:B------:R-:W-:Y:S01]  /*1b30*/  IMAD R211, R226, c[0x0][0x27c], R211 ;  /* 0x00009f00e2d37a24 */ /* 0x000fe200078e02d3 */
[----:B------:R-:W-:Y:S01]  /*1b40*/  LEA.HI.X R29, R25, c[0x0][0x164], R0, 0x1, P3 ;  /* 0x00005900191d7a11 */ /* 0x000fe200018f0c00 */
[----:B------:R-:W-:Y:S01]  /*1b50*/  IMAD R205, R205, 0x8, R24 ;  /* 0x00000008cdcd7824 */ /* 0x000fe200078e0218 */
[----:B------:R-:W-:Y:S01]  /*1b60*/  LOP3.LUT R27, R204, 0x30, R27, 0xf8, !PT ;  /* 0x00000030cc1b7812 */ /* 0x000fe200078ef81b */
[----:B------:R-:W-:Y:S01]  /*1b70*/  IMAD.IADD R211, R237, 0x1, R211 ;  /* 0x00000001edd37824 */ /* 0x000fe200078e02d3 */
[----:B------:R-:W-:Y:S01]  /*1b80*/  LEA.HI R0, R23, R2, RZ, 0x7 ;  /* 0x0000000217007211 */ /* 0x000fe200078f38ff */
[----:B------:R-:W-:Y:S01]  /*1b90*/  IMAD R36, R36, c[0x0][0x208], RZ ;  /* 0x0000820024247a24 */ /* 0x000fe200078e02ff */
[----:B------:R-:W-:Y:S01]  /*1ba0*/  SHF.R.U32.HI R204, RZ, 0x3, R204 ;  /* 0x00000003ffcc7819 */ /* 0x000fe200000116cc */
[----:B------:R-:W-:Y:S01]  /*1bb0*/  IMAD R33, R33, c[0x0][0x210], RZ ;  /* 0x0000840021217a24 */ /* 0x000fe200078e02ff */
[----:B------:R-:W-:Y:S01]  /*1bc0*/  @!P1 IADD3 R24, P3, R21, R236, RZ ;  /* 0x000000ec15189210 */ /* 0x000fe20007f7e0ff */
[----:B------:R-:W-:Y:S01]  /*1bd0*/  IMAD R36, R39, c[0x0][0x20c], R36 ;  /* 0x0000830027247a24 */ /* 0x000fe200078e0224 */
[----:B------:R-:W-:Y:S01]  /*1be0*/  LOP3.LUT R27, R27, 0x8, R8, 0xf8, !PT ;  /* 0x000000081b1b7812 */ /* 0x000fe200078ef808 */
[----:B------:R-:W-:Y:S01]  /*1bf0*/  IMAD.WIDE.U32 R38, R39, c[0x0][0x208], R12 ;  /* 0x0000820027267a25 */ /* 0x000fe200078e000c */
[----:B------:R-:W-:Y:S01]  /*1c00*/  SHF.R.U32.HI R0, RZ, 0x4, R0 ;  /* 0x00000004ff007819 */ /* 0x000fe20000011600 */
[----:B------:R2:W-:Y:S01]  /*1c10*/  LDGSTS.E.BYPASS.LTC128B.128 [R6+0x1080], [R30.64], !P5 ;  /* 0x010800001e067fae */ /* 0x0005e2000e901d48 */
[----:B------:R-:W-:Y:S01]  /*1c20*/  LOP3.LUT R204, R27, R204, RZ, 0x3c, !PT ;  /* 0x000000cc1bcc7212 */ /* 0x000fe200078e3cff */
[----:B------:R-:W-:Y:S01]  /*1c30*/  @!P1 IMAD.X R23, R18, 0x1, R211, P3 ;  /* 0x0000000112179824 */ /* 0x000fe200018e06d3 */
[----:B------:R-:W-:Y:S01]  /*1c40*/  ISETP.GE.AND P3, PT, R12, c[0x0][0x1fc], PT ;  /* 0x00007f000c007a0c */ /* 0x000fe20003f66270 */
[----:B------:R-:W-:Y:S01]  /*1c50*/  IMAD.SHL.U32 R27, R9, 0x10, RZ ;  /* 0x00000010091b7824 */ /* 0x000fe200078e00ff */
[----:B------:R-:W-:Y:S01]  /*1c60*/  LOP3.LUT P5, RZ, R22, 0x2, RZ, 0xc0, !PT ;  /* 0x0000000216ff7812 */ /* 0x000fe200078ac0ff */
[----:B------:R-:W-:Y:S01]  /*1c70*/  IMAD.IADD R37, R39, 0x1, R36 ;  /* 0x0000000127257824 */ /* 0x000fe200078e0224 */
[----:B------:R-:W-:Y:S01]  /*1c80*/  SEL R25, RZ, 0x1, P3 ;  /* 0x00000001ff197807 */ /* 0x000fe20001800000 */
[----:B------:R-:W-:Y:S01]  /*1c90*/  IMAD.MOV.U32 R36, RZ, RZ, R38 ;  /* 0x000000ffff247224 */ /* 0x000fe200078e0026 */
[----:B------:R-:W-:Y:S01]  /*1ca0*/  ISETP.GE.AND P3, PT, R7, c[0x0][0x1fc], PT ;  /* 0x00007f0007007a0c */ /* 0x000fe20003f66270 */
[C---:B------:R-:W-:Y:S01]  /*1cb0*/  IMAD R33, R222.reuse, c[0x0][0x214], R33 ;  /* 0x00008500de217a24 */ /* 0x040fe200078e0221 */
[----:B------:R-:W-:Y:S01]  /*1cc0*/  LOP3.LUT R27, R27, 0x10, RZ, 0xc0, !PT ;  /* 0x000000101b1b7812 */ /* 0x000fe200078ec0ff */
[----:B------:R-:W-:Y:S01]  /*1cd0*/  IMAD.WIDE.U32 R36, R222, c[0x0][0x210], R36 ;  /* 0x00008400de247a25 */ /* 0x000fe200078e0024 */
[----:B------:R-:W-:Y:S01]  /*1ce0*/  SEL R20, RZ, 0xffffffff, P3 ;  /* 0xffffffffff147807 */ /* 0x000fe20001800000 */
[----:B------:R2:W-:Y:S01]  /*1cf0*/  LDGSTS.E.BYPASS.LTC128B.128 [R6+0x3080], [R30.64+0x40], !P2 ;  /* 0x030800401e067fae */ /* 0x0005e2000d101d48 */
[----:B------:R-:W-:Y:S01]  /*1d00*/  @!P1 LEA R26, P3, R24, c[0x0][0x258], 0x2 ;  /* 0x00009600181a9a11 */ /* 0x000fe200078610ff */
[----:B------:R-:W-:Y:S01]  /*1d10*/  IMAD R241, R11, c[0x0][0x218], RZ ;  /* 0x000086000bf17a24 */ /* 0x000fe200078e02ff */
[----:B------:R-:W-:Y:S01]  /*1d20*/  LOP3.LUT R0, R27, 0x8, R0, 0xf8, !PT ;  /* 0x000000081b007812 */ /* 0x000fe200078ef800 */
[----:B------:R-:W-:Y:S01]  /*1d30*/  IMAD.SHL.U32 R20, R20, 0x2, RZ ;  /* 0x0000000214147824 */ /* 0x000fe200078e00ff */
[----:B------:R-:W-:Y:S01]  /*1d40*/  @!P1 LEA.HI.X R27, R24, c[0x0][0x25c], R23, 0x2, P3 ;  /* 0x00009700181b9a11 */ /* 0x000fe200018f1417 */
[C---:B------:R-:W-:Y:S01]  /*1d50*/  IMAD R23, R11.reuse, c[0x0][0x290], RZ ;  /* 0x0000a4000b177a24 */ /* 0x040fe200078e02ff */
[----:B------:R-:W-:Y:S01]  /*1d60*/  ISETP.GE.AND P3, PT, R214, c[0x0][0x1fc], PT ;  /* 0x00007f00d6007a0c */ /* 0x000fe20003f66270 */
[----:B------:R-:W-:Y:S01]  /*1d70*/  IMAD.IADD R3, R32, 0x1, -R3 ;  /* 0x0000000120037824 */ /* 0x000fe200078e0a03 */
[----:B------:R-:W-:Y:S01]  /*1d80*/  LOP3.LUT R20, R20, 0x2, R25, 0xe2, !PT ;  /* 0x0000000214147812 */ /* 0x000fe200078ee219 */
[----:B------:R-:W-:Y:S01]  /*1d90*/  IMAD R11, R11, c[0x0][0x240], RZ ;  /* 0x000090000b0b7a24 */ /* 0x000fe200078e02ff */
[----:B------:R-:W-:Y:S01]  /*1da0*/  LOP3.LUT P6, RZ, R22, 0x4, RZ, 0xc0, !PT ;  /* 0x0000000416ff7812 */ /* 0x000fe200078cc0ff */
[----:B------:R-:W-:Y:S01]  /*1db0*/  IMAD.IADD R33, R37, 0x1, R33 ;  /* 0x0000000125217824 */ /* 0x000fe200078e0221 */
[----:B------:R2:W-:Y:S01]  /*1dc0*/  LDGSTS.E.BYPASS.LTC128B.128 [R6+0x5080], [R30.64+0x80], !P4 ;  /* 0x050800801e067fae */ /* 0x0005e2000e101d48 */
[----:B------:R-:W-:-:S02]  /*1dd0*/  IMAD.MOV.U32 R32, RZ, RZ, R36 ;  /* 0x000000ffff207224 */ /* 0x000fc400078e0024 */
[C---:B------:R-:W-:Y:S01]  /*1de0*/  IMAD R241, R226.reuse, c[0x0][0x21c], R241 ;  /* 0x00008700e2f17a24 */ /* 0x040fe200078e02f1 */
[----:B------:R-:W0:Y:S01]  /*1df0*/  LDGDEPBAR ;  /* 0x00000000000079af */ /* 0x000e220000000000 */
[C---:B------:R-:W-:Y:S02]  /*1e00*/  IMAD R23, R226.reuse, c[0x0][0x294], R23 ;  /* 0x0000a500e2177a24 */ /* 0x040fe400078e0217 */
[C---:B------:R-:W-:Y:S02]  /*1e10*/  IMAD R11, R226.reuse, c[0x0][0x244], R11 ;  /* 0x00009100e20b7a24 */ /* 0x040fe400078e020b */
[----:B------:R-:W-:-:S04]  /*1e20*/  IMAD.WIDE.U32 R224, R226, c[0x0][0x240], R224 ;  /* 0x00009000e2e07a25 */ /* 0x000fc800078e00e0 */
[----:B------:R-:W-:-:S04]  /*1e30*/  IMAD.WIDE.U32 R232, R226, c[0x0][0x290], R232 ;  /* 0x0000a400e2e87a25 */ /* 0x000fc800078e00e8 */
[----:B------:R-:W-:Y:S01]  /*1e40*/  IMAD.WIDE.U32 R226, R226, c[0x0][0x218], R32 ;  /* 0x00008600e2e27a25 */ /* 0x000fe200078e0020 */
[----:B------:R-:W-:Y:S02]  /*1e50*/  SEL R33, RZ, 0x4, P3 ;  /* 0x00000004ff217807 */ /* 0x000fe40001800000 */
[----:B------:R-:W-:Y:S01]  /*1e60*/  LOP3.LUT P3, RZ, R22, 0x1, RZ, 0xc0, !PT ;  /* 0x0000000116ff7812 */ /* 0x000fe2000786c0ff */
[----:B------:R-:W-:Y:S01]  /*1e70*/  IMAD.IADD R25, R220, 0x1, -R21 ;  /* 0x00000001dc197824 */ /* 0x000fe200078e0a15 */
[----:B------:R-:W-:Y:S01]  /*1e80*/  LOP3.LUT R20, R20, R33, RZ, 0xfc, !PT ;  /* 0x0000002114147212 */ /* 0x000fe200078efcff */
[----:B------:R-:W-:Y:S01]  /*1e90*/  IMAD.IADD R241, R227, 0x1, R241 ;  /* 0x00000001e3f17824 */ /* 0x000fe200078e02f1 */
[----:B------:R-:W-:Y:S01]  /*1ea0*/  SHF.R.S32.HI R22, RZ, 0x1, R10 ;  /* 0x00000001ff167819 */ /* 0x000fe2000001140a */
[----:B------:R-:W-:Y:S01]  /*1eb0*/  IMAD.MOV.U32 R240, RZ, RZ, R226 ;  /* 0x000000fffff07224 */ /* 0x000fe200078e00e2 */
[CC--:B------:R-:W-:Y:S01]  /*1ec0*/  ISETP.LE.OR P3, PT, R25.reuse, R218.reuse, !P3 ;  /* 0x000000da1900720c */ /* 0x0c0fe20005f63670 */
[----:B--2---:R-:W-:Y:S01]  /*1ed0*/  @!P1 IMAD.SHL.U32 R31, R2, 0x10, RZ ;  /* 0x00000010021f9824 */ /* 0x004fe200078e00ff */
[-C--:B------:R-:W-:Y:S01]  /*1ee0*/  ISETP.LE.OR P2, PT, R25, R218.reuse, !P5 ;  /* 0x000000da1900720c */ /* 0x080fe20006f43670 */
[----:B-1----:R-:W-:Y:S01]  /*1ef0*/  IMAD.WIDE.U32 R34, R245, UR4, R240 ;  /* 0x00000004f5227c25 */ /* 0x002fe2000f8e00f0 */
[----:B------:R-:W-:-:S02]  /*1f00*/  ISETP.LE.OR P6, PT, R25, R218, !P6 ;  /* 0x000000da1900720c */ /* 0x000fc400077c3670 */
[----:B------:R-:W-:Y:S01]  /*1f10*/  LOP3.LUT P4, RZ, R20, 0x1, RZ, 0xc0, !PT ;  /* 0x0000000114ff7812 */ /* 0x000fe2000788c0ff */
[----:B------:R-:W-:Y:S01]  /*1f20*/  IMAD.IADD R14, R35, 0x1, R14 ;  /* 0x00000001230e7824 */ /* 0x000fe200078e020e */
[----:B------:R-:W-:Y:S01]  /*1f30*/  LEA R32, P5, R34, c[0x0][0x1f0], 0x1 ;  /* 0x00007c0022207a11 */ /* 0x000fe200078a08ff */
[----:B------:R-:W-:Y:S02]  /*1f40*/  IMAD.IADD R10, R218, 0x1, -R19 ;  /* 0x00000001da0a7824 */ /* 0x000fe400078e0a13 */
[----:B------:R-:W-:Y:S01]  /*1f50*/  IMAD.IADD R210, R233, 0x1, R23 ;  /* 0x00000001e9d27824 */ /* 0x000fe200078e0217 */
[----:B------:R-:W-:Y:S01]  /*1f60*/  LEA.HI.X R33, R34, c[0x0][0x1f4], R14, 0x1, P5 ;  /* 0x00007d0022217a11 */ /* 0x000fe200028f0c0e */
[----:B------:R1:W-:Y:S01]  /*1f70*/  LDGSTS.E.BYPASS.LTC128B.128 [R6+0xc080], [R28.64], !P3 ;  /* 0x0c0800001c067fae */ /* 0x0003e2000d901d48 */
[----:B------:R-:W-:Y:S01]  /*1f80*/  LOP3.LUT P3, RZ, R20, 0x2, RZ, 0xc0, !PT ;  /* 0x0000000214ff7812 */ /* 0x000fe2000786c0ff */
[----:B------:R-:W-:Y:S02]  /*1f90*/  IMAD.SHL.U32 R19, R10, 0x40, RZ ;  /* 0x000000400a137824 */ /* 0x000fe400078e00ff */
[----:B------:R1:W-:Y:S01]  /*1fa0*/  LDGSTS.E.BYPASS.LTC128B.128 [R6+0xd080], [R28.64+0x40], !P2 ;  /* 0x0d0800401c067fae */ /* 0x0003e2000d101d48 */
[CC--:B------:R-:W-:Y:S01]  /*1fb0*/  ISETP.LE.OR P5, PT, R25.reuse, R218.reuse, !P3 ;  /* 0x000000da1900720c */ /* 0x0c0fe20005fa3670 */
[----:B------:R-:W-:Y:S01]  /*1fc0*/  IMAD.SHL.U32 R14, R4, 0x8, RZ ;  /* 0x00000008040e7824 */ /* 0x000fe200078e00ff */
[----:B------:R-:W-:Y:S01]  /*1fd0*/  LOP3.LUT P2, RZ, R20, 0x4, RZ, 0xc0, !PT ;  /* 0x0000000414ff7812 */ /* 0x000fe2000784c0ff */
[----:B------:R1:W-:Y:S01]  /*1fe0*/  LDGSTS.E.BYPASS.LTC128B.128 [R6+0xe080], [R28.64+0x80], !P6 ;  /* 0x0e0800801c067fae */ /* 0x0003e2000f101d48 */
[-C--:B------:R-:W-:Y:S01]  /*1ff0*/  ISETP.LE.OR P6, PT, R25, R218.reuse, !P4 ;  /* 0x000000da1900720c */ /* 0x080fe200067c3670 */
[----:B------:R-:W-:Y:S01]  /*2000*/  IMAD.SHL.U32 R206, R9, 0x8, RZ ;  /* 0x0000000809ce7824 */ /* 0x000fe200078e00ff */
[----:B------:R-:W-:Y:S01]  /*2010*/  SEL R20, RZ, 0xffffffff, P0 ;  /* 0xffffffffff147807 */ /* 0x000fe20000000000 */
[----:B------:R1:W-:Y:S01]  /*2020*/  @!P1 LDGSTS.E.BYPASS.LTC128B.128 [R31+0x18080], [R26.64] ;  /* 0x180800001a1f9fae */ /* 0x0003e2000b901d48 */
[C---:B------:R-:W-:Y:S01]  /*2030*/  LOP3.LUT P0, RZ, R22.reuse, 0x2, RZ, 0xc0, !PT ;  /* 0x0000000216ff7812 */ /* 0x040fe2000780c0ff */
[----:B------:R-:W-:Y:S01]  /*2040*/  IMAD.SHL.U32 R22, R22, 0x40, RZ ;  /* 0x0000004016167824 */ /* 0x000fe200078e00ff */
[----:B------:R-:W-:Y:S01]  /*2050*/  LOP3.LUT R19, R19, 0x1c0, RZ, 0xc0, !PT ;  /* 0x000001c013137812 */ /* 0x000fe200078ec0ff */
[----:B------:R-:W0:Y:S01]  /*2060*/  LDGDEPBAR ;  /* 0x00000000000079af */ /* 0x000e220000000000 */
[----:B------:R-:W-:Y:S01]  /*2070*/  LOP3.LUT R14, R14, 0x18, RZ, 0xc0, !PT ;  /* 0x000000180e0e7812 */ /* 0x000fe200078ec0ff */
[----:B------:R-:W-:Y:S01]  /*2080*/  IMAD.SHL.U32 R203, R203, 0x20, RZ ;  /* 0x00000020cbcb7824 */ /* 0x000fe200078e00ff */
[----:B------:R-:W-:Y:S01]  /*2090*/  LOP3.LUT R206, R206, 0x8, RZ, 0xc0, !PT ;  /* 0x00000008cece7812 */ /* 0x000fe200078ec0ff */
[----:B------:R-:W-:Y:S01]  /*20a0*/  IMAD R204, R9, 0x200, R204 ;  /* 0x0000020009cc7824 */ /* 0x000fe200078e02cc */
[----:B------:R-:W-:Y:S01]  /*20b0*/  SEL R196, R207, 0xfffffff0, !P0 ;  /* 0xfffffff0cfc47807 */ /* 0x000fe20004000000 */
[----:B------:R1:W-:Y:S01]  /*20c0*/  LDGSTS.E.BYPASS.LTC128B.128 [R6+0x12080], [R32.64], !P6 ;  /* 0x1208000020067fae */ /* 0x0003e2000f101d48 */
[----:B------:R-:W-:Y:S01]  /*20d0*/  ISETP.LE.OR P6, PT, R25, R218, !P2 ;  /* 0x000000da1900720c */ /* 0x000fe200057c3670 */
[----:B------:R-:W-:Y:S01]  /*20e0*/  IMAD.SHL.U32 R20, R20, 0x2, RZ ;  /* 0x0000000214147824 */ /* 0x000fe200078e00ff */
[----:B------:R-:W-:Y:S01]  /*20f0*/  LOP3.LUT R25, R22, 0xc0, RZ, 0xc0, !PT ;  /* 0x000000c016197812 */ /* 0x000fe200078ec0ff */
[----:B------:R1:W-:Y:S01]  /*2100*/  LDGSTS.E.BYPASS.LTC128B.128 [R6+0x13080], [R32.64+0x40], !P5 ;  /* 0x1308004020067fae */ /* 0x0003e2000e901d48 */
[----:B------:R-:W-:Y:S01]  /*2110*/  IADD3 R21, P5, R21, R232, RZ ;  /* 0x000000e815157210 */ /* 0x000fe20007fbe0ff */
[----:B------:R-:W-:Y:S01]  /*2120*/  IMAD.IADD R230, R225, 0x1, R11 ;  /* 0x00000001e1e67824 */ /* 0x000fe200078e020b */
[----:B------:R-:W-:-:S02]  /*2130*/  LOP3.LUT R23, R25, 0x8, R8, 0xf8, !PT ;  /* 0x0000000819177812 */ /* 0x000fc400078ef808 */
[----:B------:R-:W-:Y:S01]  /*2140*/  SHF.R.U32.HI R8, RZ, 0x3, R19 ;  /* 0x00000003ff087819 */ /* 0x000fe20000011613 */
[----:B------:R-:W-:Y:S01]  /*2150*/  IMAD.X R18, R18, 0x1, R210, P5 ;  /* 0x0000000112127824 */ /* 0x000fe200028e06d2 */
[C---:B------:R-:W-:Y:S02]  /*2160*/  LEA R24, P5, R21.reuse, c[0x0][0x280], 0x2 ;  /* 0x0000a00015187a11 */ /* 0x040fe400078a10ff */
[----:B------:R-:W-:Y:S01]  /*2170*/  SHF.R.U32.HI R22, RZ, 0x3, R25 ;  /* 0x00000003ff167819 */ /* 0x000fe20000011619 */
[----:B------:R1:W-:Y:S01]  /*2180*/  LDGSTS.E.BYPASS.LTC128B.128 [R6+0x14080], [R32.64+0x80], !P6 ;  /* 0x1408008020067fae */ /* 0x0003e2000f101d48 */
[----:B------:R-:W-:Y:S01]  /*2190*/  LOP3.LUT R8, R8, R19, R14, 0x1e, !PT ;  /* 0x0000001308087212 */ /* 0x000fe200078e1e0e */
[C---:B------:R-:W-:Y:S01]  /*21a0*/  @!P1 IMAD.SHL.U32 R19, R2.reuse, 0x10, RZ ;  /* 0x0000001002139824 */ /* 0x040fe200078e00ff */
[----:B------:R-:W-:Y:S01]  /*21b0*/  LEA.HI.X R25, R21, c[0x0][0x284], R18, 0x2, P5 ;  /* 0x0000a10015197a11 */ /* 0x000fe200028f1412 */
[C---:B------:R-:W-:Y:S01]  /*21c0*/  IMAD.SHL.U32 R18, R15.reuse, 0x40, RZ ;  /* 0x000000400f127824 */ /* 0x040fe200078e00ff */
[----:B------:R-:W-:Y:S01]  /*21d0*/  LOP3.LUT P6, RZ, R15, 0x4, RZ, 0xc0, !PT ;  /* 0x000000040fff7812 */ /* 0x000fe200078cc0ff */
[----:B------:R-:W-:Y:S01]  /*21e0*/  IMAD.IADD R235, R235, 0x1, R8 ;  /* 0x00000001ebeb7824 */ /* 0x000fe200078e0208 */
[----:B------:R-:W-:Y:S01]  /*21f0*/  LOP3.LUT P5, RZ, R15, 0x2, RZ, 0xc0, !PT ;  /* 0x000000020fff7812 */ /* 0x000fe200078ac0ff */
[----:B------:R-:W-:Y:S01]  /*2200*/  IMAD.IADD R8, R2, 0x1, -R17 ;  /* 0x0000000102087824 */ /* 0x000fe200078e0a11 */
[----:B------:R-:W-:Y:S01]  /*2210*/  LOP3.LUT R18, R18, 0x1c0, RZ, 0xc0, !PT ;  /* 0x000001c012127812 */ /* 0x000fe200078ec0ff */
[C---:B------:R-:W-:Y:S01]  /*2220*/  IMAD.SHL.U32 R17, R3.reuse, 0x40, RZ ;  /* 0x0000004003117824 */ /* 0x040fe200078e00ff */
[----:B------:R-:W-:Y:S01]  /*2230*/  LOP3.LUT P0, RZ, R3, 0x2, RZ, 0xc0, !PT ;  /* 0x0000000203ff7812 */ /* 0x000fe2000780c0ff */
[----:B------:R-:W-:Y:S01]  /*2240*/  IMAD R3, R16, 0x200, R203 ;  /* 0x0000020010037824 */ /* 0x000fe200078e02cb */
[----:B------:R-:W-:Y:S01]  /*2250*/  SHF.R.U32.HI R15, RZ, 0x3, R18 ;  /* 0x00000003ff0f7819 */ /* 0x000fe20000011612 */
[----:B------:R1:W-:Y:S01]  /*2260*/  @!P1 LDGSTS.E.BYPASS.LTC128B.128 [R19+0x18280], [R24.64] ;  /* 0x1828000018139fae */ /* 0x0003e2000b901d48 */
[----:B------:R-:W-:Y:S01]  /*2270*/  LOP3.LUT R17, R17, 0xc0, RZ, 0xc0, !PT ;  /* 0x000000c011117812 */ /* 0x000fe200078ec0ff */
[----:B------:R-:W-:Y:S01]  /*2280*/  IMAD.SHL.U32 R235, R235, 0x2, RZ ;  /* 0x00000002ebeb7824 */ /* 0x000fe200078e00ff */
[----:B------:R-:W-:Y:S01]  /*2290*/  LOP3.LUT R15, R15, R18, R206, 0x1e, !PT ;  /* 0x000000120f0f7212 */ /* 0x000fe200078e1ece */
[----:B------:R-:W0:Y:S01]  /*22a0*/  LDGDEPBAR ;  /* 0x00000000000079af */ /* 0x000e220000000000 */
[----:B------:R-:W-:-:S02]  /*22b0*/  SHF.R.U32.HI R18, RZ, 0x3, R17 ;  /* 0x00000003ff127819 */ /* 0x000fc40000011611 */
[----:B------:R-:W-:Y:S01]  /*22c0*/  SEL R199, R207, 0xfffffff0, !P5 ;  /* 0xfffffff0cfc77807 */ /* 0x000fe20006800000 */
[----:B------:R-:W0:Y:S01]  /*22d0*/  LDGDEPBAR ;  /* 0x00000000000079af */ /* 0x000e220000000000 */
[----:B------:R-:W-:Y:S01]  /*22e0*/  LOP3.LUT R206, R18, R17, R206, 0x1e, !PT ;  /* 0x0000001112ce7212 */ /* 0x000fe200078e1ece */
[----:B------:R-:W-:Y:S01]  /*22f0*/  IMAD.IADD R202, R202, 0x1, R15 ;  /* 0x00000001caca7824 */ /* 0x000fe200078e020f */
[----:B------:R-:W-:Y:S02]  /*2300*/  SHF.R.S32.HI R9, RZ, 0x1f, R8 ;  /* 0x0000001fff097819 */ /* 0x000fe40000011408 */
[----:B------:R-:W-:Y:S01]  /*2310*/  LOP3.LUT R0, R18, R0, R17, 0x1e, !PT ;  /* 0x0000000012007212 */ /* 0x000fe200078e1e11 */
[----:B------:R-:W-:Y:S01]  /*2320*/  IMAD.IADD R206, R3, 0x1, R206 ;  /* 0x0000000103ce7824 */ /* 0x000fe200078e02ce */
[----:B------:R-:W-:Y:S02]  /*2330*/  IADD3 R3, R245, 0x1, RZ ;  /* 0x00000001f5037810 */ /* 0x000fe40007ffe0ff */
[----:B------:R-:W-:Y:S01]  /*2340*/  LEA.HI R9, R9, R8, RZ, 0x2 ;  /* 0x0000000809097211 */ /* 0x000fe200078f10ff */
[----:B------:R-:W-:Y:S01]  /*2350*/  IMAD.IADD R209, R203, 0x1, R0 ;  /* 0x00000001cbd17824 */ /* 0x000fe200078e0200 */
[----:B------:R-:W-:Y:S01]  /*2360*/  ISETP.GE.AND P5, PT, R3, R213, PT ;  /* 0x000000d50300720c */ /* 0x000fe20003fa6270 */
[----:B------:R-:W-:Y:S01]  /*2370*/  IMAD.MOV.U32 R0, RZ, RZ, 0x20 ;  /* 0x00000020ff007424 */ /* 0x000fe200078e00ff */
[----:B------:R-:W-:-:S02]  /*2380*/  LOP3.LUT R22, R23, R22, RZ, 0x3c, !PT ;  /* 0x0000001617167212 */ /* 0x000fc400078e3cff */
[----:B------:R-:W-:Y:S02]  /*2390*/  SHF.R.S32.HI R217, RZ, 0x2, R9 ;  /* 0x00000002ffd97819 */ /* 0x000fe40000011409 */
[----:B------:R-:W-:Y:S01]  /*23a0*/  LOP3.LUT R14, R18, R17, R14, 0x1e, !PT ;  /* 0x00000011120e7212 */ /* 0x000fe200078e1e0e */
[----:B------:R-:W-:Y:S01]  /*23b0*/  IMAD.U32 R205, R205, 0x20, R22 ;  /* 0x00000020cdcd7824 */ /* 0x000fe200078e0016 */
[----:B------:R-:W-:Y:S01]  /*23c0*/  LOP3.LUT R215, R20, 0x2, R215, 0xe2, !PT ;  /* 0x0000000214d77812 */ /* 0x000fe200078ee2d7 */
[----:B------:R-:W-:Y:S01]  /*23d0*/  IMAD R217, R16, 0x10, R217 ;  /* 0x0000001010d97824 */ /* 0x000fe200078e02d9 */
[----:B------:R-:W-:Y:S01]  /*23e0*/  SEL R0, R0, 0xffffffe0, !P6 ;  /* 0xffffffe000007807 */ /* 0x000fe20007000000 */
[----:B------:R-:W-:Y:S01]  /*23f0*/  IMAD.IADD R203, R203, 0x1, R14 ;  /* 0x00000001cbcb7824 */ /* 0x000fe200078e020e */
[----:B------:R-:W-:Y:S02]  /*2400*/  SEL R207, R207, 0xfffffff0, !P0 ;  /* 0xfffffff0cfcf7807 */ /* 0x000fe40004000000 */
[----:B------:R-:W-:Y:S01]  /*2410*/  IADD3 R11, R235, 0x18480, RZ ;  /* 0x00018480eb0b7810 */ /* 0x000fe20007ffe0ff */
[----:B------:R-:W-:Y:S05]  /*2420*/  @P5 BRA `(.L_x_1251) ;  /* 0x0000019000005947 */ /* 0x000fea0003800000 */
[----:B-1----:R-:W-:Y:S01]  /*2430*/  SHF.R.S32.HI R14, RZ, 0x1f, R3 ;  /* 0x0000001fff0e7819 */ /* 0x002fe20000011403 */
[C---:B------:R-:W-:Y:S01]  /*2440*/  IMAD R13, R3.reuse, UR5, RZ ;  /* 0x00000005030d7c24 */ /* 0x040fe2000f8e02ff */
[----:B------:R-:W-:Y:S01]  /*2450*/  BSSY B0, `(.L_x_1251) ;  /* 0x0000016000007945 */ /* 0x000fe20003800000 */
[----:B------:R-:W-:-:S02]  /*2460*/  IMAD.SHL.U32 R15, R3, 0x40, RZ ;  /* 0x00000040030f7824 */ /* 0x000fc400078e00ff */
        /* <DEDUP_REMOVED lines=20> */
.L_x_1252:
[----:B------:R-:W-:Y:S05]  /*25b0*/  BSYNC B0 ;  /* 0x0000000000007941 */ /* 0x000fea0003800000 */
.L_x_1251:
[----:B-1----:R-:W-:Y:S01]  /*25c0*/  SHF.R.S32.HI R3, RZ, 0x1f, R4 ;  /* 0x0000001fff037819 */ /* 0x002fe20000011404 */
[----:B------:R-:W0:Y:S01]  /*25d0*/  LDGDEPBAR ;  /* 0x00000000000079af */ /* 0x000e220000000000 */
[----:B------:R-:W-:Y:S01]  /*25e0*/  LOP3.LUT R9, R9, 0x7ffffffc, RZ, 0xc0, !PT ;  /* 0x7ffffffc09097812 */ /* 0x000fe200078ec0ff */
[----:B------:R-:W-:Y:S01]  /*25f0*/  IMAD.SHL.U32 R204, R204, 0x2, RZ ;  /* 0x00000002cccc7824 */ /* 0x000fe200078e00ff */
[----:B------:R-:W-:Y:S01]  /*2600*/  LEA.HI R3, R3, R4, RZ, 0x2 ;  /* 0x0000000403037211 */ /* 0x000fe200078f10ff */
[----:B------:R-:W-:Y:S01]  /*2610*/  IMAD.MOV.U32 R198, RZ, RZ, RZ ;  /* 0x000000ffffc67224 */ /* 0x000fe200078e00ff */
[----:B------:R-:W-:Y:S01]  /*2620*/  LOP3.LUT P0, RZ, R10, 0x4, RZ, 0xc0, !PT ;  /* 0x000000040aff7812 */ /* 0x000fe2000780c0ff */
[----:B------:R-:W-:Y:S01]  /*2630*/  IMAD.IADD R9, R8, 0x1, -R9 ;  /* 0x0000000108097824 */ /* 0x000fe200078e0a09 */
[----:B------:R-:W-:Y:S01]  /*2640*/  LOP3.LUT R3, R3, 0x1ffffffc, RZ, 0xc0, !PT ;  /* 0x1ffffffc03037812 */ /* 0x000fe200078ec0ff */
[----:B------:R-:W-:Y:S01]  /*2650*/  IMAD.MOV.U32 R239, RZ, RZ, RZ ;  /* 0x000000ffffef7224 */ /* 0x000fe200078e00ff */
[----:B------:R-:W-:Y:S01]  /*2660*/  LEA R202, R202, 0x1c480, 0x1 ;  /* 0x0001c480caca7811 */ /* 0x000fe200078e08ff */
[----:B------:R-:W-:Y:S01]  /*2670*/  CS2R R162, SRZ ;  /* 0x0000000000a27805 */ /* 0x000fe2000001ff00 */
[----:B------:R-:W-:Y:S01]  /*2680*/  SHF.L.U32 R205, R205, 0x1, RZ ;  /* 0x00000001cdcd7819 */ /* 0x000fe200000006ff */
[----:B------:R-:W-:Y:S01]  /*2690*/  IMAD.IADD R242, R4, 0x1, -R3 ;  /* 0x0000000104f27824 */ /* 0x000fe200078e0a03 */
[----:B------:R-:W-:Y:S01]  /*26a0*/  LEA R201, R199, R202, 0x1 ;  /* 0x000000cac7c97211 */ /* 0x000fe200078e08ff */
[----:B------:R-:W-:Y:S01]  /*26b0*/  IMAD R200, R0, 0x2, R202 ;  /* 0x0000000200c87824 */ /* 0x000fe200078e02ca */
[----:B------:R-:W-:Y:S01]  /*26c0*/  IADD3 R238, R235, 0x184c0, RZ ;  /* 0x000184c0ebee7810 */ /* 0x000fe20007ffe0ff */
[----:B------:R-:W-:Y:S01]  /*26d0*/  IMAD R242, R242, 0x4, R9 ;  /* 0x00000004f2f27824 */ /* 0x000fe200078e0209 */
[----:B------:R-:W-:Y:S01]  /*26e0*/  LEA R203, R203, 0x80, 0x1 ;  /* 0x00000080cbcb7811 */ /* 0x000fe200078e08ff */
[----:B------:R-:W-:Y:S01]  /*26f0*/  CS2R R160, SRZ ;  /* 0x0000000000a07805 */ /* 0x000fe2000001ff00 */
[----:B------:R-:W-:Y:S01]  /*2700*/  @P0 IADD3 R238, R11, -0x40, RZ ;  /* 0xffffffc00bee0810 */ /* 0x000fe20007ffe0ff */
[----:B------:R-:W-:Y:S01]  /*2710*/  IMAD.SHL.U32 R242, R242, 0x2, RZ ;  /* 0x00000002f2f27824 */ /* 0x000fe200078e00ff */
[----:B------:R-:W-:Y:S01]  /*2720*/  MOV R243, 0x1 ;  /* 0x0000000100f37802 */ /* 0x000fe20000000f00 */
        /* <DEDUP_REMOVED lines=50> */
[----:B------:R-:W-:-:S02]  /*2a50*/  IMAD.IADD R244, R5, 0x1, -R242 ;  /* 0x0000000105f47824 */ /* 0x000fc400078e0af2 */
.L_x_1255:
[----:B------:R-:W-:Y:S04]  /*2a60*/  DEPBAR.LE SB0, 0x1 ;  /* 0x000080400000791a */ /* 0x000fe80000000000 */
[----:B------:R-:W-:Y:S01]  /*2a70*/  BAR.SYNC.DEFER_BLOCKING 0x0 ;  /* 0x0000000000007b1d */ /* 0x000fe20000010000 */
[C---:B--2---:R-:W-:Y:S01]  /*2a80*/  IMAD R2, R198.reuse, 0x1800, R206 ;  /* 0x00001800c6027824 */ /* 0x044fe200078e02ce */
        /* <DEDUP_REMOVED lines=101> */
[----:B------:R-:W-:Y:S02]  /*30e0*/  LEA R3, P5, R42, R228, 0x6 ;  /* 0x000000e42a037211 */ /* 0x000fe400078a30ff */
[----:B------:R-:W-:Y:S01]  /*30f0*/  @!P1 IADD3 R37, P0, R36, R236, RZ ;  /* 0x000000ec24259210 */ /* 0x000fe20007f1e0ff */
[----:B------:R-:W-:Y:S03]  /*3100*/  IMAD R39, R246, c[0x0][0x17c], R39 ;  /* 0x00005f00f6277a24 */ /* 0x000fe600078e0227 */
[----:B------:R-:W-:Y:S01]  /*3110*/  @!P1 LEA.HI.X.SX32 R36, R36, R211, 0x1, P0 ;  /* 0x000000d324249211 */ /* 0x000fe200000f0eff */
[----:B------:R-:W-:Y:S01]  /*3120*/  IMAD.IADD R39, R43, 0x1, R39 ;  /* 0x000000012b277824 */ /* 0x000fe200078e0227 */
[----:B------:R-:W-:Y:S04]  /*3130*/  @!P1 LEA R40, P0, R37, c[0x0][0x258], 0x2 ;  /* 0x0000960025289a11 */ /* 0x000fe800078010ff */
[----:B--2---:R-:W-:Y:S01]  /*3140*/  LEA.HI.X R2, R42, R208, R39, 0x6, P5 ;  /* 0x000000d02a027211 */ /* 0x004fe200028f3427 */
[----:B------:R-:W-:Y:S01]  /*3150*/  IMAD R39, R246, -0x40, R220 ;  /* 0xffffffc0f6277824 */ /* 0x000fe200078e02dc */
[----:B------:R-:W-:Y:S02]  /*3160*/  LEA R42, P5, R3, c[0x0][0x160], 0x1 ;  /* 0x00005800032a7a11 */ /* 0x000fe400078a08ff */
[----:B------:R-:W-:Y:S01]  /*3170*/  @!P1 LEA.HI.X R41, R37, c[0x0][0x25c], R36, 0x2, P0 ;  /* 0x0000970025299a11 */ /* 0x000fe200000f1424 */
[----:B------:R-:W-:Y:S01]  /*3180*/  @!P1 IMAD R36, R243, 0x40, R216 ;  /* 0x00000040f3249824 */ /* 0x000fe200078e02d8 */
[----:B------:R-:W-:Y:S01]  /*3190*/  LEA.HI.X R43, R3, c[0x0][0x164], R2, 0x1, P5 ;  /* 0x00005900032b7a11 */ /* 0x000fe200028f0c02 */
[----:B------:R-:W-:Y:S01]  /*31a0*/  IMAD R3, R243, 0x3000, R234 ;  /* 0x00003000f3037824 */ /* 0x000fe200078e02ea */
[C---:B------:R-:W-:Y:S01]  /*31b0*/  LOP3.LUT P5, RZ, R215.reuse, 0x1, RZ, 0xc0, !PT ;  /* 0x00000001d7ff7812 */ /* 0x040fe200078ac0ff */
[----:B------:R-:W-:Y:S01]  /*31c0*/  @!P1 IMAD.SHL.U32 R2, R36, 0x4, RZ ;  /* 0x0000000424029824 */ /* 0x000fe200078e00ff */
[----:B------:R-:W-:Y:S02]  /*31d0*/  LOP3.LUT P0, RZ, R215, 0x2, RZ, 0xc0, !PT ;  /* 0x00000002d7ff7812 */ /* 0x000fe4000780c0ff */
[CC--:B------:R-:W-:Y:S02]  /*31e0*/  ISETP.LE.OR P5, PT, R39.reuse, R218.reuse, !P5 ;  /* 0x000000da2700720c */ /* 0x0c0fe40006fa3670 */
[CC--:B------:R-:W-:Y:S02]  /*31f0*/  ISETP.LE.OR P0, PT, R39.reuse, R218.reuse, !P0 ;  /* 0x000000da2700720c */ /* 0x0c0fe40004703670 */
[----:B------:R-:W-:Y:S04]  /*3200*/  ISETP.GT.AND P6, PT, R39, R218, PT ;  /* 0x000000da2700720c */ /* 0x000fe80003fc4270 */
[----:B------:R-:W-:Y:S05]  /*3210*/  ISETP.GE.OR P6, PT, R214, c[0x0][0x16c], !P6 ;  /* 0x00005b00d6007a0c */ /* 0x000fea00077c6670 */
[----:B------:R-:W-:Y:S01]  /*3220*/  @!PT LDS RZ, [RZ] ;  /* 0x00000000fffff984 */ /* 0x000fe20000000800 */
[----:B------:R-:W-:Y:S01]  /*3230*/  @!PT LDS RZ, [RZ] ;  /* 0x00000000fffff984 */ /* 0x000fe20000000800 */
[----:B------:R-:W-:Y:S01]  /*3240*/  @!PT LDS RZ, [RZ] ;  /* 0x00000000fffff984 */ /* 0x000fe20000000800 */
[----:B------:R1:W-:Y:S05]  /*3250*/  LDGSTS.E.BYPASS.LTC128B.128 [R3], [R42.64], !P5 ;  /* 0x000000002a037fae */ /* 0x0003ea000e901d48 */
[----:B------:R1:W-:Y:S05]  /*3260*/  LDGSTS.E.BYPASS.LTC128B.128 [R3+0x1000], [R42.64+0x40], !P0 ;  /* 0x010000402a037fae */ /* 0x0003ea000c101d48 */
[----:B------:R1:W-:Y:S05]  /*3270*/  LDGSTS.E.BYPASS.LTC128B.128 [R3+0x2000], [R42.64+0x80], !P6 ;  /* 0x020000802a037fae */ /* 0x0003ea000f101d48 */
[----:B------:R1:W-:Y:S02]  /*3280*/  @!P1 LDGSTS.E.BYPASS.LTC128B.128 [R2+0x18080], [R40.64] ;  /* 0x1808000028029fae */ /* 0x0003e4000b901d48 */
.L_x_1253:
[-C--:B--234-:R-:W-:Y:S01]  /*3290*/  HMMA.16816.F32 R36, R164, R168.reuse, RZ ;  /* 0x000000a8a424723c */ /* 0x09cfe200000018ff */
[----:B------:R-:W-:Y:S03]  /*32a0*/  LDSM.16.M88.4 R192, [R205+0x8080] ;  /* 0x00808000cdc0783b */ /* 0x000fe60000000200 */
[----:B-1----:R-:W-:Y:S04]  /*32b0*/  IMAD.MOV.U32 R3, RZ, RZ, 0x1800 ;  /* 0x00001800ff037424 */ /* 0x002fe800078e00ff */
[C---:B------:R-:W-:Y:S01]  /*32c0*/  HMMA.16816.F32 R40, R172.reuse, R168, RZ ;  /* 0x000000a8ac28723c */ /* 0x040fe200000018ff */
[----:B------:R-:W0:Y:S03]  /*32d0*/  LDGDEPBAR ;  /* 0x00000000000079af */ /* 0x000e260000000000 */
[----:B------:R-:W-:Y:S04]  /*32e0*/  IMAD R3, R198, R3, 0x800 ;  /* 0x00000800c6037424 */ /* 0x000fe800078e0203 */
[-C--:B------:R-:W-:Y:S01]  /*32f0*/  HMMA.16816.F32 R44, R172, R170.reuse, RZ ;  /* 0x000000aaac2c723c */ /* 0x080fe200000018ff */
[----:B------:R-:W-:Y:S04]  /*3300*/  IMAD.IADD R60, R206, 0x1, R3 ;  /* 0x00000001ce3c7824 */ /* 0x000fe800078e0203 */
[----:B------:R-:W-:Y:S03]  /*3310*/  IMAD.SHL.U32 R2, R60, 0x2, RZ ;  /* 0x000000023c027824 */ /* 0x000fe600078e00ff */
[C---:B------:R-:W-:Y:S02]  /*3320*/  HMMA.16816.F32 R48, R164.reuse, R170, RZ ;  /* 0x000000aaa430723c */ /* 0x040fe400000018ff */
[----:B------:R-:W1:Y:S06]  /*3330*/  LDSM.16.M88.4 R168, [R2+0x12080] ;  /* 0x0120800002a8783b */ /* 0x000e6c0000000200 */
        /* <DEDUP_REMOVED lines=17> */
[----:B------:R-:W-:Y:S03]  /*3450*/  IADD3 R176, R219, R176, -R212 ;  /* 0x000000b0dbb07210 */ /* 0x000fe60007ffe8d4 */
[C---:B--2---:R-:W-:Y:S04]  /*3460*/  HMMA.16816.F32 R40, R164.reuse, R192, R40 ;  /* 0x000000c0a428723c */ /* 0x044fe80000001828 */
[----:B------:R-:W-:Y:S02]  /*3470*/  IADD3 R189, R217, R176, -R220 ;  /* 0x000000b0d9bd7210 */ /* 0x000fe40007ffe8dc */
[----:B------:R-:W-:Y:S02]  /*3480*/  IADD3 R176, R206, R3, R207 ;  /* 0x00000003ceb07210 */ /* 0x000fe40007ffe0cf */
        /* <DEDUP_REMOVED lines=26> */
[----:B------:R-:W-:Y:S03]  /*3630*/  MUFU.EX2 R191, R191 ;  /* 0x000000bf00bf7308 */ /* 0x000fe60000000800 */
        /* <DEDUP_REMOVED lines=52> */
[----:B------:R-:W-:Y:S01]  /*3980*/  ISETP.GT.AND P0, PT, R16, 0x41, PT ;  /* 0x000000411000780c */ /* 0x000fe20003f04270 */
[----:B------:R-:W3:Y:S01]  /*3990*/  MUFU.EX2 R251, R251 ;  /* 0x000000fb00fb7308 */ /* 0x000ee20000000800 */
[----:B------:R-:W-:Y:S01]  /*39a0*/  IMNMX R185, R244, R185, PT ;  /* 0x000000b9f4b97217 */ /* 0x000fe20003800200 */
[--C-:B------:R-:W-:Y:S03]  /*39b0*/  FFMA.FTZ R176, R17, c[0x0][0x29c], -R250.reuse ;  /* 0x0000a70011b07a23 */ /* 0x100fe600000108fa */
[----:B------:R-:W-:Y:S02]  /*39c0*/  FSEL R23, R23, -INF , P0 ;  /* 0xff80000017177808 */ /* 0x000fe40000000000 */
[----:B------:R-:W-:Y:S02]  /*39d0*/  ISETP.GT.AND P0, PT, R16, 0x60, PT ;  /* 0x000000601000780c */ /* 0x000fe40003f04270 */
[----:B------:R-:W-:Y:S01]  /*39e0*/  ISETP.GT.AND P5, PT, R185, 0x61, PT ;  /* 0x00000061b900780c */ /* 0x000fe20003fa4270 */
        /* <DEDUP_REMOVED lines=10> */
[----:B------:R-:W-:Y:S02]  /*3a90*/  FSEL R28, R28, -INF , P6 ;  /* 0xff8000001c1c7808 */ /* 0x000fe40003000000 */
[C---:B------:R-:W-:Y:S01]  /*3aa0*/  HMMA.16816.F32 R56, R180.reuse, R4, R56 ;  /* 0x00000004b438723c */ /* 0x040fe20000001838 */
[----:B------:R-:W2:Y:S03]  /*3ab0*/  MUFU.EX2 R177, R177 ;  /* 0x000000b100b17308 */ /* 0x000ea60000000800 */
[----:B------:R-:W-:Y:S01]  /*3ac0*/  FFMA.FTZ R250, R35, c[0x0][0x29c], -R250 ;  /* 0x0000a70023fa7a23 */ /* 0x000fe200000108fa */
[C---:B------:R-:W-:Y:S01]  /*3ad0*/  ISETP.GT.AND P0, PT, R185.reuse, RZ, PT ;  /* 0x000000ffb900720c */ /* 0x040fe20003f04270 */
[----:B------:R-:W4:Y:S02]  /*3ae0*/  LDSM.16.M88.4 R32, [R196+0xb080] ;  /* 0x00b08000c420783b */ /* 0x000f240000000200 */
[-C--:B------:R-:W-:Y:S03]  /*3af0*/  HMMA.16816.F32 R60, R180, R6.reuse, R60 ;  /* 0x00000006b43c723c */ /* 0x080fe6000000183c */
[----:B------:R-:W-:Y:S01]  /*3b00*/  MUFU.EX2 R178, R178 ;  /* 0x000000b200b27308 */ /* 0x000fe20000000800 */
[----:B------:R-:W-:Y:S02]  /*3b10*/  FSEL R8, R8, -INF , P0 ;  /* 0xff80000008087808 */ /* 0x000fe40000000000 */
[----:B------:R-:W-:Y:S02]  /*3b20*/  ISETP.GT.AND P0, PT, R185, 0x1, PT ;  /* 0x00000001b900780c */ /* 0x000fe40003f04270 */
[----:B------:R-:W-:Y:S04]  /*3b30*/  HMMA.16816.F32 R64, R168, R6, R64 ;  /* 0x00000006a840723c */ /* 0x000fe80000001840 */
[--C-:B------:R-:W-:Y:S01]  /*3b40*/  FFMA.FTZ R4, R8, c[0x0][0x29c], -R249.reuse ;  /* 0x0000a70008047a23 */ /* 0x100fe200000108f9 */
[----:B------:R-:W5:Y:S01]  /*3b50*/  MUFU.EX2 R5, R250 ;  /* 0x000000fa00057308 */ /* 0x000f620000000800 */
[----:B------:R-:W-:Y:S02]  /*3b60*/  FSEL R8, R9, -INF , P0 ;  /* 0xff80000009087808 */ /* 0x000fe40000000000 */
[C---:B------:R-:W-:Y:S04]  /*3b70*/  ISETP.GT.AND P0, PT, R185.reuse, 0x20, PT ;  /* 0x00000020b900780c */ /* 0x040fe80003f04270 */
[----:B------:R-:W-:Y:S01]  /*3b80*/  FSEL R12, R12, -INF , P0 ;  /* 0xff8000000c0c7808 */ /* 0x000fe20000000000 */
[--C-:B------:R-:W-:Y:S01]  /*3b90*/  FFMA.FTZ R7, R8, c[0x0][0x29c], -R249.reuse ;  /* 0x0000a70008077a23 */ /* 0x100fe200000108f9 */
[----:B------:R-:W-:Y:S01]  /*3ba0*/  ISETP.GT.AND P0, PT, R185, 0x21, PT ;  /* 0x00000021b900780c */ /* 0x000fe20003f04270 */
[----:B------:R-:W2:Y:S02]  /*3bb0*/  MUFU.EX2 R4, R4 ;  /* 0x0000000400047308 */ /* 0x000ea40000000800 */
[--C-:B------:R-:W-:Y:S01]  /*3bc0*/  FFMA.FTZ R6, R12, c[0x0][0x29c], -R249.reuse ;  /* 0x0000a7000c067a23 */ /* 0x100fe200000108f9 */
[----:B------:R-:W-:Y:S01]  /*3bd0*/  FSEL R8, R13, -INF , P0 ;  /* 0xff8000000d087808 */ /* 0x000fe20000000000 */
[----:B------:R-:W2:Y:S01]  /*3be0*/  LDS R12, [R247+0x18280] ;  /* 0x01828000f70c7984 */ /* 0x000ea20000000800 */
[-C--:B-1----:R-:W-:Y:S05]  /*3bf0*/  HMMA.16816.F32 R36, R16, R20.reuse, R36 ;  /* 0x000000141024723c */ /* 0x082fea0000001824 */
[----:B------:R-:W1:Y:S01]  /*3c00*/  MUFU.EX2 R7, R7 ;  /* 0x0000000700077308 */ /* 0x000e620000000800 */
[--C-:B------:R-:W-:Y:S01]  /*3c10*/  FFMA.FTZ R9, R8, c[0x0][0x29c], -R249.reuse ;  /* 0x0000a70008097a23 */ /* 0x100fe200000108f9 */
[C---:B------:R-:W-:Y:S01]  /*3c20*/  ISETP.GT.AND P0, PT, R185.reuse, 0x40, PT ;  /* 0x00000040b900780c */ /* 0x040fe20003f04270 */
[C---:B------:R-:W-:Y:S04]  /*3c30*/  HMMA.16816.F32 R40, R164.reuse, R20, R40 ;  /* 0x00000014a428723c */ /* 0x040fe80000001828 */
[----:B------:R-:W-:Y:S02]  /*3c40*/  FSEL R24, R24, -INF , P0 ;  /* 0xff80000018187808 */ /* 0x000fe40000000000 */
[----:B------:R-:W-:Y:S01]  /*3c50*/  ISETP.GT.AND P0, PT, R185, 0x41, PT ;  /* 0x00000041b900780c */ /* 0x000fe20003f04270 */
[----:B------:R-:W-:Y:S01]  /*3c60*/  MUFU.EX2 R6, R6 ;  /* 0x0000000600067308 */ /* 0x000fe20000000800 */
[-C--:B------:R-:W-:Y:S04]  /*3c70*/  HMMA.16816.F32 R44, R164, R22.reuse, R44 ;  /* 0x00000016a42c723c */ /* 0x080fe8000000182c */
[----:B------:R-:W-:Y:S02]  /*3c80*/  FSEL R20, R25, -INF , P0 ;  /* 0xff80000019147808 */ /* 0x000fe40000000000 */
[----:B------:R-:W-:Y:S02]  /*3c90*/  IADD3 R13, R189, 0x28, RZ ;  /* 0x00000028bd0d7810 */ /* 0x000fe40007ffe0ff */
[C---:B------:R-:W-:Y:S01]  /*3ca0*/  HMMA.16816.F32 R48, R16.reuse, R22, R48 ;  /* 0x000000161030723c */ /* 0x040fe20000001830 */
[----:B------:R-:W1:Y:S03]  /*3cb0*/  MUFU.EX2 R9, R9 ;  /* 0x0000000900097308 */ /* 0x000e660000000800 */
[----:B------:R-:W-:Y:S01]  /*3cc0*/  IMNMX R13, R244, R13, PT ;  /* 0x0000000df40d7217 */ /* 0x000fe20003800200 */
[--C-:B------:R-:W-:Y:S01]  /*3cd0*/  FFMA.FTZ R21, R20, c[0x0][0x29c], -R249.reuse ;  /* 0x0000a70014157a23 */ /* 0x100fe200000108f9 */
[----:B------:R-:W-:Y:S01]  /*3ce0*/  FSEL R20, R29, -INF , P5 ;  /* 0xff8000001d147808 */ /* 0x000fe20002800000 */
[--C-:B------:R-:W-:Y:S01]  /*3cf0*/  FFMA.FTZ R22, R24, c[0x0][0x29c], -R249.reuse ;  /* 0x0000a70018167a23 */ /* 0x100fe200000108f9 */
[-C--:B----4-:R-:W-:Y:S03]  /*3d00*/  HMMA.16816.F32 R52, R16, R32.reuse, R52 ;  /* 0x000000201034723c */ /* 0x090fe60000001834 */
[C---:B------:R-:W-:Y:S01]  /*3d10*/  ISETP.GT.AND P5, PT, R13.reuse, 0x20, PT ;  /* 0x000000200d00780c */ /* 0x040fe20003fa4270 */
[----:B------:R4:W-:Y:S01]  /*3d20*/  MUFU.EX2 R8, R22 ;  /* 0x0000001600087308 */ /* 0x0009e20000000800 */
[----:B------:R-:W-:Y:S02]  /*3d30*/  ISETP.GT.AND P6, PT, R13, 0x1, PT ;  /* 0x000000010d00780c */ /* 0x000fe40003fc4270 */
[----:B------:R-:W-:Y:S01]  /*3d40*/  FSEL R25, R14, -INF , P5 ;  /* 0xff8000000e197808 */ /* 0x000fe20002800000 */
[C---:B------:R-:W-:Y:S01]  /*3d50*/  HMMA.16816.F32 R56, R164.reuse, R32, R56 ;  /* 0x00000020a438723c */ /* 0x040fe20000001838 */
[----:B------:R-:W1:Y:S03]  /*3d60*/  LDS R14, [R247+0x182a0] ;  /* 0x0182a000f70e7984 */ /* 0x000e660000000800 */
[--C-:B------:R-:W-:Y:S01]  /*3d70*/  FFMA.FTZ R25, R25, c[0x0][0x29c], -R248.reuse ;  /* 0x0000a70019197a23 */ /* 0x100fe200000108f8 */
[----:B------:R-:W-:Y:S01]  /*3d80*/  ISETP.GT.AND P0, PT, R13, RZ, PT ;  /* 0x000000ff0d00720c */ /* 0x000fe20003f04270 */
[----:B------:R-:W-:Y:S01]  /*3d90*/  MUFU.EX2 R21, R21 ;  /* 0x0000001500157308 */ /* 0x000fe20000000800 */
[----:B---3--:R-:W-:Y:S01]  /*3da0*/  F2FP.PACK_AB R33, R251, R194 ;  /* 0x000000c2fb21723e */ /* 0x008fe200000000ff */
[-C--:B------:R-:W-:Y:S03]  /*3db0*/  HMMA.16816.F32 R60, R164, R34.reuse, R60 ;  /* 0x00000022a43c723c */ /* 0x080fe6000000183c */
[----:B------:R-:W-:Y:S02]  /*3dc0*/  ISETP.GT.AND P5, PT, R13, 0x60, PT ;  /* 0x000000600d00780c */ /* 0x000fe40003fa4270 */
[----:B------:R-:W-:Y:S02]  /*3dd0*/  FSEL R11, R11, -INF , P6 ;  /* 0xff8000000b0b7808 */ /* 0x000fe40003000000 */
[----:B------:R-:W-:Y:S01]  /*3de0*/  FSEL R23, R10, -INF , P0 ;  /* 0xff8000000a177808 */ /* 0x000fe20000000000 */
[----:B------:R-:W-:Y:S01]  /*3df0*/  HMMA.16816.F32 R64, R16, R34, R64 ;  /* 0x000000221040723c */ /* 0x000fe20000001840 */
[----:B------:R-:W-:Y:S03]  /*3e00*/  MUFU.EX2 R25, R25 ;  /* 0x0000001900197308 */ /* 0x000fe60000000800 */
[----:B------:R-:W-:Y:S01]  /*3e10*/  ISETP.GT.AND P0, PT, R13, 0x21, PT ;  /* 0x000000210d00780c */ /* 0x000fe20003f04270 */
[----:B------:R-:W-:Y:S01]  /*3e20*/  FFMA.FTZ R11, R11, c[0x0][0x29c], -R248 ;  /* 0x0000a7000b0b7a23 */ /* 0x000fe200000108f8 */
[----:B------:R-:W-:Y:S01]  /*3e30*/  ISETP.GT.AND P6, PT, R13, 0x41, PT ;  /* 0x000000410d00780c */ /* 0x000fe20003fc4270 */
[----:B--2---:R-:W-:Y:S01]  /*3e40*/  FADD.FTZ R16, R37, -R12 ;  /* 0x8000000c25107221 */ /* 0x004fe20000010000 */
[----:B------:R-:W-:Y:S01]  /*3e50*/  FSEL R15, R15, -INF , P0 ;  /* 0xff8000000f0f7808 */ /* 0x000fe20000000000 */
[--C-:B------:R-:W-:Y:S01]  /*3e60*/  FFMA.FTZ R10, R28, c[0x0][0x29c], -R249.reuse ;  /* 0x0000a7001c0a7a23 */ /* 0x100fe200000108f9 */
[----:B------:R-:W-:Y:S01]  /*3e70*/  ISETP.GT.AND P0, PT, R13, 0x40, PT ;  /* 0x000000400d00780c */ /* 0x000fe20003f04270 */
[----:B------:R-:W-:Y:S01]  /*3e80*/  MUFU.EX2 R176, R176 ;  /* 0x000000b000b07308 */ /* 0x000fe20000000800 */
[----:B------:R-:W-:Y:S01]  /*3e90*/  FMUL.FTZ R18, R191, R16 ;  /* 0x00000010bf127220 */ /* 0x000fe20000410000 */
[----:B------:R-:W-:Y:S01]  /*3ea0*/  FSEL R27, R27, -INF , P6 ;  /* 0xff8000001b1b7808 */ /* 0x000fe20003000000 */
[----:B------:R-:W2:Y:S01]  /*3eb0*/  LDS R16, [R247+0x18300] ;  /* 0x01830000f7107984 */ /* 0x000ea20000000800 */
[----:B------:R-:W-:Y:S01]  /*3ec0*/  FFMA.FTZ R249, R20, c[0x0][0x29c], -R249 ;  /* 0x0000a70014f97a23 */ /* 0x000fe200000108f9 */
[----:B------:R-:W-:Y:S01]  /*3ed0*/  FSEL R29, R26, -INF , P0 ;  /* 0xff8000001a1d7808 */ /* 0x000fe20000000000 */
[--C-:B------:R-:W-:Y:S01]  /*3ee0*/  FFMA.FTZ R15, R15, c[0x0][0x29c], -R248.reuse ;  /* 0x0000a7000f0f7a23 */ /* 0x100fe200000108f8 */
[----:B------:R-:W-:Y:S01]  /*3ef0*/  ISETP.GT.AND P0, PT, R13, 0x61, PT ;  /* 0x000000610d00780c */ /* 0x000fe20003f04270 */
[--C-:B------:R-:W-:Y:S01]  /*3f00*/  FFMA.FTZ R27, R27, c[0x0][0x29c], -R248.reuse ;  /* 0x0000a7001b1b7a23 */ /* 0x100fe200000108f8 */
[----:B------:R-:W-:Y:S01]  /*3f10*/  FSEL R13, R30, -INF , P5 ;  /* 0xff8000001e0d7808 */ /* 0x000fe20002800000 */
[----:B------:R3:W-:Y:S01]  /*3f20*/  MUFU.EX2 R20, R11 ;  /* 0x0000000b00147308 */ /* 0x0007e20000000800 */
[----:B------:R-:W-:Y:S01]  /*3f30*/  FSEL R31, R31, -INF , P0 ;  /* 0xff8000001f1f7808 */ /* 0x000fe20000000000 */
[--C-:B------:R-:W-:Y:S01]  /*3f40*/  FFMA.FTZ R23, R23, c[0x0][0x29c], -R248.reuse ;  /* 0x0000a70017177a23 */ /* 0x100fe200000108f8 */
[----:B------:R-:W2:Y:S01]  /*3f50*/  LDS R247, [R247+0x18320] ;  /* 0x01832000f7f77984 */ /* 0x000ea20000000800 */
[--C-:B------:R-:W-:Y:S02]  /*3f60*/  FFMA.FTZ R29, R29, c[0x0][0x29c], -R248.reuse ;  /* 0x0000a7001d1d7a23 */ /* 0x100fe400000108f8 */
[--C-:B------:R-:W-:Y:S02]  /*3f70*/  FFMA.FTZ R13, R13, c[0x0][0x29c], -R248.reuse ;  /* 0x0000a7000d0d7a23 */ /* 0x100fe400000108f8 */
[----:B------:R-:W-:Y:S02]  /*3f80*/  FFMA.FTZ R248, R31, c[0x0][0x29c], -R248 ;  /* 0x0000a7001ff87a23 */ /* 0x000fe400000108f8 */
[----:B------:R5:W2:Y:S01]  /*3f90*/  MUFU.EX2 R26, R15 ;  /* 0x0000000f001a7308 */ /* 0x000aa20000000800 */
[--C-:B------:R-:W-:Y:S02]  /*3fa0*/  FADD.FTZ R31, R52, -R12.reuse ;  /* 0x8000000c341f7221 */ /* 0x100fe40000010000 */
[--C-:B------:R-:W-:Y:S01]  /*3fb0*/  FADD.FTZ R24, R53, -R12.reuse ;  /* 0x8000000c35187221 */ /* 0x100fe20000010000 */
[----:B------:R-:W-:Y:S01]  /*3fc0*/  F2FP.PACK_AB R53, R177, R184 ;  /* 0x000000b8b135723e */ /* 0x000fe200000000ff */
[--C-:B------:R-:W-:Y:S02]  /*3fd0*/  FADD.FTZ R17, R36, -R12.reuse ;  /* 0x8000000c24117221 */ /* 0x100fe40000010000 */
[----:B------:R-:W-:Y:S01]  /*3fe0*/  FMUL.FTZ R31, R192, R31 ;  /* 0x0000001fc01f7220 */ /* 0x000fe20000410000 */
[C---:B------:R-:W-:Y:S01]  /*3ff0*/  F2FP.PACK_AB R192, R195.reuse, R192 ;  /* 0x000000c0c3c0723e */ /* 0x040fe200000000ff */
[----:B------:R-:W-:Y:S01]  /*4000*/  FMUL.FTZ R17, R188, R17 ;  /* 0x00000011bc117220 */ /* 0x000fe20000410000 */
[----:B------:R-:W-:Y:S01]  /*4010*/  MUFU.EX2 R23, R23 ;  /* 0x0000001700177308 */ /* 0x000fe20000000800 */
[----:B------:R-:W-:Y:S01]  /*4020*/  FMUL.FTZ R24, R195, R24 ;  /* 0x00000018c3187220 */ /* 0x000fe20000410000 */
[----:B------:R-:W-:Y:S01]  /*4030*/  F2FP.PACK_AB R188, R191, R188 ;  /* 0x000000bcbfbc723e */ /* 0x000fe200000000ff */
[--C-:B------:R-:W-:Y:S01]  /*4040*/  FADD.FTZ R19, R48, -R12.reuse ;  /* 0x8000000c30137221 */ /* 0x100fe20000010000 */
[----:B------:R-:W-:Y:S01]  /*4050*/  F2FP.PACK_AB R18, R18, R17 ;  /* 0x000000111212723e */ /* 0x000fe200000000ff */
[----:B----4-:R-:W-:Y:S01]  /*4060*/  FADD.FTZ R22, R49, -R12 ;  /* 0x8000000c31167221 */ /* 0x010fe20000010000 */
[----:B------:R-:W-:Y:S01]  /*4070*/  F2FP.PACK_AB R24, R24, R31 ;  /* 0x0000001f1818723e */ /* 0x000fe200000000ff */
[----:B------:R-:W-:Y:S01]  /*4080*/  FMUL.FTZ R19, R190, R19 ;  /* 0x00000013be137220 */ /* 0x000fe20000410000 */
[----:B------:R-:W-:Y:S01]  /*4090*/  STS [R235+0x18480], R188 ;  /* 0x018480bceb007388 */ /* 0x000fe20000000800 */
[C---:B------:R-:W-:Y:S01]  /*40a0*/  FMUL.FTZ R22, R193.reuse, R22 ;  /* 0x00000016c1167220 */ /* 0x040fe20000410000 */
[----:B------:R-:W-:Y:S01]  /*40b0*/  F2FP.PACK_AB R193, R193, R190 ;  /* 0x000000bec1c1723e */ /* 0x000fe200000000ff */
[--C-:B-1----:R-:W-:Y:S01]  /*40c0*/  FADD.FTZ R17, R38, -R14.reuse ;  /* 0x8000000e26117221 */ /* 0x102fe20000010000 */
[----:B------:R-:W1:Y:S01]  /*40d0*/  MUFU.EX2 R179, R179 ;  /* 0x000000b300b37308 */ /* 0x000e620000000800 */
[----:B------:R-:W-:Y:S01]  /*40e0*/  FADD.FTZ R31, R39, -R14 ;  /* 0x8000000e271f7221 */ /* 0x000fe20000010000 */
[----:B------:R-:W-:Y:S01]  /*40f0*/  F2FP.PACK_AB R19, R22, R19 ;  /* 0x000000131613723e */ /* 0x000fe200000000ff */
[----:B---3--:R-:W-:Y:S01]  /*4100*/  FADD.FTZ R11, R64, -R12 ;  /* 0x8000000c400b7221 */ /* 0x008fe20000010000 */
[----:B-----5:R-:W-:Y:S01]  /*4110*/  F2FP.PACK_AB R15, R5, R178 ;  /* 0x000000b2050f723e */ /* 0x020fe200000000ff */
[----:B------:R-:W-:Y:S02]  /*4120*/  FADD.FTZ R35, R54, -R14 ;  /* 0x8000000e36237221 */ /* 0x000fe40000010000 */
[----:B------:R-:W-:Y:S02]  /*4130*/  FADD.FTZ R12, R65, -R12 ;  /* 0x8000000c410c7221 */ /* 0x000fe40000010000 */
[----:B------:R-:W-:Y:S01]  /*4140*/  FMUL.FTZ R17, R252, R17 ;  /* 0x00000011fc117220 */ /* 0x000fe20000410000 */
[C---:B------:R-:W-:Y:S01]  /*4150*/  F2FP.PACK_AB R252, R2.reuse, R252 ;  /* 0x000000fc02fc723e */ /* 0x040fe200000000ff */
[----:B------:R-:W-:Y:S01]  /*4160*/  FMUL.FTZ R2, R2, R31 ;  /* 0x0000001f02027220 */ /* 0x000fe20000410000 */
[----:B------:R-:W-:Y:S01]  /*4170*/  MUFU.EX2 R29, R29 ;  /* 0x0000001d001d7308 */ /* 0x000fe20000000800 */
[--C-:B------:R-:W-:Y:S02]  /*4180*/  FADD.FTZ R31, R50, -R14.reuse ;  /* 0x8000000e321f7221 */ /* 0x100fe40000010000 */
[--C-:B------:R-:W-:Y:S01]  /*4190*/  FADD.FTZ R22, R51, -R14.reuse ;  /* 0x8000000e33167221 */ /* 0x100fe20000010000 */
[----:B------:R-:W-:Y:S01]  /*41a0*/  STS [R235+0x18880], R252 ;  /* 0x018880fceb007388 */ /* 0x000fe20000000800 */
[--C-:B------:R-:W-:Y:S01]  /*41b0*/  FADD.FTZ R28, R55, -R14.reuse ;  /* 0x8000000e371c7221 */ /* 0x100fe20000010000 */
[----:B------:R-:W-:Y:S01]  /*41c0*/  F2FP.PACK_AB R2, R2, R17 ;  /* 0x000000110202723e */ /* 0x000fe200000000ff */
[--C-:B------:R-:W-:Y:S01]  /*41d0*/  FADD.FTZ R55, R66, -R14.reuse ;  /* 0x8000000e42377221 */ /* 0x100fe20000010000 */
[----:B------:R-:W-:Y:S01]  /*41e0*/  STS [R238], R193 ;  /* 0x000000c1ee007388 */ /* 0x000fe20000000800 */
[----:B------:R-:W-:Y:S01]  /*41f0*/  FADD.FTZ R14, R67, -R14 ;  /* 0x8000000e430e7221 */ /* 0x000fe20000010000 */
[----:B------:R-:W3:Y:S01]  /*4200*/  MUFU.EX2 R10, R10 ;  /* 0x0000000a000a7308 */ /* 0x000ee20000000800 */
[----:B------:R-:W-:Y:S01]  /*4210*/  FMUL.FTZ R11, R194, R11 ;  /* 0x0000000bc20b7220 */ /* 0x000fe20000410000 */
[----:B------:R-:W-:Y:S01]  /*4220*/  STS [R238+0x400], R53 ;  /* 0x00040035ee007388 */ /* 0x000fe20000000800 */
[----:B------:R-:W-:Y:S02]  /*4230*/  FMUL.FTZ R12, R251, R12 ;  /* 0x0000000cfb0c7220 */ /* 0x000fe40000410000 */
[----:B------:R-:W-:Y:S02]  /*4240*/  FMUL.FTZ R31, R184, R31 ;  /* 0x0000001fb81f7220 */ /* 0x000fe40000410000 */
[----:B------:R-:W-:Y:S01]  /*4250*/  FMUL.FTZ R22, R177, R22 ;  /* 0x00000016b1167220 */ /* 0x000fe20000410000 */
[----:B------:R-:W-:Y:S01]  /*4260*/  F2FP.PACK_AB R65, R12, R11 ;  /* 0x0000000b0c41723e */ /* 0x000fe200000000ff */
[----:B------:R-:W-:Y:S01]  /*4270*/  FMUL.FTZ R55, R178, R55 ;  /* 0x00000037b2377220 */ /* 0x000fe20000410000 */
[----:B------:R-:W-:Y:S01]  /*4280*/  MUFU.EX2 R12, R27 ;  /* 0x0000001b000c7308 */ /* 0x000fe20000000800 */
[----:B------:R-:W-:Y:S01]  /*4290*/  FMUL.FTZ R14, R5, R14 ;  /* 0x0000000e050e7220 */ /* 0x000fe20000410000 */
[----:B------:R-:W-:Y:S01]  /*42a0*/  F2FP.PACK_AB R31, R22, R31 ;  /* 0x0000001f161f723e */ /* 0x000fe200000000ff */
[--C-:B--2---:R-:W-:Y:S02]  /*42b0*/  FADD.FTZ R5, R40, -R16.reuse ;  /* 0x8000001028057221 */ /* 0x104fe40000010000 */
[--C-:B------:R-:W-:Y:S01]  /*42c0*/  FADD.FTZ R11, R44, -R16.reuse ;  /* 0x800000102c0b7221 */ /* 0x100fe20000010000 */
[----:B------:R-:W-:Y:S01]  /*42d0*/  F2FP.PACK_AB R55, R14, R55 ;  /* 0x000000370e37723e */ /* 0x000fe200000000ff */
[--C-:B------:R-:W-:Y:S02]  /*42e0*/  FADD.FTZ R14, R41, -R16.reuse ;  /* 0x80000010290e7221 */ /* 0x100fe40000010000 */
[--C-:B------:R-:W-:Y:S01]  /*42f0*/  FADD.FTZ R22, R45, -R16.reuse ;  /* 0x800000102d167221 */ /* 0x100fe20000010000 */
[----:B------:R-:W2:Y:S01]  /*4300*/  MUFU.EX2 R249, R249 ;  /* 0x000000f900f97308 */ /* 0x000ea20000000800 */
[----:B------:R-:W-:Y:S01]  /*4310*/  FMUL.FTZ R5, R4, R5 ;  /* 0x0000000504057220 */ /* 0x000fe20000410000 */
[----:B------:R-:W-:Y:S01]  /*4320*/  F2FP.PACK_AB R4, R7, R4 ;  /* 0x000000040704723e */ /* 0x000fe200000000ff */
[----:B------:R-:W-:Y:S02]  /*4330*/  FMUL.FTZ R22, R9, R22 ;  /* 0x0000001609167220 */ /* 0x000fe40000410000 */
[----:B------:R-:W-:Y:S01]  /*4340*/  FMUL.FTZ R14, R7, R14 ;  /* 0x0000000e070e7220 */ /* 0x000fe20000410000 */
[----:B------:R-:W-:Y:S01]  /*4350*/  F2FP.PACK_AB R7, R9, R6 ;  /* 0x000000060907723e */ /* 0x000fe200000000ff */
[--C-:B------:R-:W-:Y:S01]  /*4360*/  FADD.FTZ R9, R56, -R16.reuse ;  /* 0x8000001038097221 */ /* 0x100fe20000010000 */
[----:B------:R4:W-:Y:S01]  /*4370*/  STS [R235+0x19480], R4 ;  /* 0x01948004eb007388 */ /* 0x0009e20000000800 */
[----:B------:R-:W-:Y:S01]  /*4380*/  FMUL.FTZ R11, R6, R11 ;  /* 0x0000000b060b7220 */ /* 0x000fe20000410000 */
[----:B------:R-:W-:Y:S01]  /*4390*/  F2FP.PACK_AB R14, R14, R5 ;  /* 0x000000050e0e723e */ /* 0x000fe200000000ff */
[--C-:B------:R-:W-:Y:S01]  /*43a0*/  FADD.FTZ R6, R57, -R16.reuse ;  /* 0x8000001039067221 */ /* 0x100fe20000010000 */
[----:B------:R-:W-:Y:S01]  /*43b0*/  F2FP.PACK_AB R5, R26, R25 ;  /* 0x000000191a05723e */ /* 0x000fe200000000ff */
[----:B------:R-:W-:Y:S01]  /*43c0*/  FMUL.FTZ R9, R8, R9 ;  /* 0x0000000908097220 */ /* 0x000fe20000410000 */
[----:B------:R-:W-:Y:S01]  /*43d0*/  MUFU.EX2 R13, R13 ;  /* 0x0000000d000d7308 */ /* 0x000fe20000000800 */
[C---:B------:R-:W-:Y:S01]  /*43e0*/  FMUL.FTZ R6, R21.reuse, R6 ;  /* 0x0000000615067220 */ /* 0x040fe20000410000 */
[----:B------:R-:W-:Y:S01]  /*43f0*/  F2FP.PACK_AB R8, R21, R8 ;  /* 0x000000081508723e */ /* 0x000fe200000000ff */
[----:B------:R-:W-:Y:S01]  /*4400*/  FMUL.FTZ R35, R176, R35 ;  /* 0x00000023b0237220 */ /* 0x000fe20000410000 */
[----:B-1----:R-:W-:Y:S01]  /*4410*/  F2FP.PACK_AB R176, R179, R176 ;  /* 0x000000b0b3b0723e */ /* 0x002fe200000000ff */
[--C-:B------:R-:W-:Y:S01]  /*4420*/  FADD.FTZ R17, R60, -R16.reuse ;  /* 0x800000103c117221 */ /* 0x100fe20000010000 */
[----:B------:R-:W-:Y:S01]  /*4430*/  F2FP.PACK_AB R30, R6, R9 ;  /* 0x00000009061e723e */ /* 0x000fe200000000ff */
[----:B------:R-:W-:Y:S01]  /*4440*/  FADD.FTZ R16, R61, -R16 ;  /* 0x800000103d107221 */ /* 0x000fe20000010000 */
[----:B------:R-:W-:Y:S01]  /*4450*/  F2FP.PACK_AB R6, R20, R23 ;  /* 0x000000171406723e */ /* 0x000fe200000000ff */
[----:B---3--:R-:W-:Y:S01]  /*4460*/  FMUL.FTZ R17, R10, R17 ;  /* 0x000000110a117220 */ /* 0x008fe20000410000 */
[----:B------:R-:W1:Y:S01]  /*4470*/  MUFU.EX2 R248, R248 ;  /* 0x000000f800f87308 */ /* 0x000e620000000800 */
[C---:B--2---:R-:W-:Y:S01]  /*4480*/  F2FP.PACK_AB R21, R249.reuse, R10 ;  /* 0x0000000af915723e */ /* 0x044fe200000000ff */
[----:B------:R-:W-:Y:S01]  /*4490*/  FMUL.FTZ R16, R249, R16 ;  /* 0x00000010f9107220 */ /* 0x000fe20000410000 */
[----:B------:R-:W-:Y:S01]  /*44a0*/  STS [R235+0x19880], R6 ;  /* 0x01988006eb007388 */ /* 0x000fe20000000800 */
[----:B------:R-:W-:Y:S01]  /*44b0*/  F2FP.PACK_AB R10, R12, R29 ;  /* 0x0000001d0c0a723e */ /* 0x000fe200000000ff */
[--C-:B------:R-:W-:Y:S01]  /*44c0*/  FADD.FTZ R9, R43, -R247.reuse ;  /* 0x800000f72b097221 */ /* 0x100fe20000010000 */
[----:B------:R-:W-:Y:S01]  /*44d0*/  F2FP.PACK_AB R11, R22, R11 ;  /* 0x0000000b160b723e */ /* 0x000fe200000000ff */
[----:B------:R1:W-:Y:S01]  /*44e0*/  STS [R238+0x1400], R5 ;  /* 0x00140005ee007388 */ /* 0x0003e20000000800 */
[----:B------:R-:W-:Y:S01]  /*44f0*/  F2FP.PACK_AB R57, R16, R17 ;  /* 0x000000111039723e */ /* 0x000fe200000000ff */
[--C-:B------:R-:W-:Y:S02]  /*4500*/  FADD.FTZ R16, R42, -R247.reuse ;  /* 0x800000f72a107221 */ /* 0x100fe40000010000 */
[----:B------:R2:W-:Y:S01]  /*4510*/  STS [R238+0x1000], R7 ;  /* 0x00100007ee007388 */ /* 0x0005e20000000800 */
[----:B------:R-:W-:Y:S02]  /*4520*/  FMUL.FTZ R9, R20, R9 ;  /* 0x0000000914097220 */ /* 0x000fe40000410000 */
[----:B------:R-:W-:Y:S01]  /*4530*/  FMUL.FTZ R16, R23, R16 ;  /* 0x0000001017107220 */ /* 0x000fe20000410000 */
[----:B------:R-:W-:Y:S01]  /*4540*/  STS [R235+0x1a480], R192 ;  /* 0x01a480c0eb007388 */ /* 0x000fe20000000800 */
[--C-:B----4-:R-:W-:Y:S02]  /*4550*/  FADD.FTZ R4, R46, -R247.reuse ;  /* 0x800000f72e047221 */ /* 0x110fe40000010000 */
        /* <DEDUP_REMOVED lines=13> */
[----:B-1----:R-:W-:Y:S01]  /*4630*/  F2FP.PACK_AB R5, R248, R13 ;  /* 0x0000000df805723e */ /* 0x002fe200000000ff */
[--C-:B------:R-:W-:Y:S01]  /*4640*/  FADD.FTZ R63, R63, -R247.reuse ;  /* 0x800000f73f3f7221 */ /* 0x100fe20000010000 */
[----:B------:R-:W-:Y:S01]  /*4650*/  F2FP.PACK_AB R58, R59, R58 ;  /* 0x0000003a3b3a723e */ /* 0x000fe200000000ff */
[----:B------:R-:W-:Y:S01]  /*4660*/  STS [R235+0x1b880], R10 ;  /* 0x01b8800aeb007388 */ /* 0x000fe20000000800 */
[----:B--2---:R-:W-:Y:S02]  /*4670*/  FADD.FTZ R7, R47, -R247 ;  /* 0x800000f72f077221 */ /* 0x004fe40000010000 */
[----:B------:R-:W-:Y:S01]  /*4680*/  FMUL.FTZ R62, R13, R62 ;  /* 0x0000003e0d3e7220 */ /* 0x000fe20000410000 */
[----:B------:R-:W-:Y:S01]  /*4690*/  STS [R238+0x3000], R21 ;  /* 0x00300015ee007388 */ /* 0x000fe20000000800 */
[----:B------:R-:W-:Y:S02]  /*46a0*/  FMUL.FTZ R7, R26, R7 ;  /* 0x000000071a077220 */ /* 0x000fe40000410000 */
[----:B------:R-:W-:Y:S01]  /*46b0*/  FMUL.FTZ R63, R248, R63 ;  /* 0x0000003ff83f7220 */ /* 0x000fe20000410000 */
[----:B------:R-:W-:Y:S02]  /*46c0*/  STS [R238+0x3400], R5 ;  /* 0x00340005ee007388 */ /* 0x000fe40000000800 */
[----:B------:R-:W-:Y:S02]  /*46d0*/  F2FP.PACK_AB R7, R7, R4 ;  /* 0x000000040707723e */ /* 0x000fe400000000ff */
[----:B------:R-:W-:Y:S01]  /*46e0*/  BAR.SYNC.DEFER_BLOCKING 0x0 ;  /* 0x0000000000007b1d */ /* 0x000fe20000010000 */
[----:B------:R-:W-:Y:S07]  /*46f0*/  F2FP.PACK_AB R63, R63, R62 ;  /* 0x0000003e3f3f723e */ /* 0x000fee00000000ff */
[----:B------:R1:W-:Y:S04]  /*4700*/  STS [R235+0x1c880], R2 ;  /* 0x01c88002eb007388 */ /* 0x0003e80000000800 */
[----:B------:R-:W-:Y:S04]  /*4710*/  STS [R235+0x1c480], R18 ;  /* 0x01c48012eb007388 */ /* 0x000fe80000000800 */
[----:B------:R-:W-:Y:S04]  /*4720*/  STS [R238+0x4000], R19 ;  /* 0x00400013ee007388 */ /* 0x000fe80000000800 */
[----:B------:R-:W-:Y:S04]  /*4730*/  STS [R238+0x4400], R31 ;  /* 0x0044001fee007388 */ /* 0x000fe80000000800 */
[----:B------:R-:W-:Y:S04]  /*4740*/  STS [R235+0x1d480], R14 ;  /* 0x01d4800eeb007388 */ /* 0x000fe80000000800 */
[----:B------:R-:W-:Y:S04]  /*4750*/  STS [R235+0x1d880], R16 ;  /* 0x01d88010eb007388 */ /* 0x000fe80000000800 */
[----:B------:R-:W-:Y:S01]  /*4760*/  STS [R238+0x5000], R11 ;  /* 0x0050000bee007388 */ /* 0x000fe20000000800 */
[----:B-1----:R-:W-:Y:S03]  /*4770*/  IMAD R2, R198, 0x1800, R209 ;  /* 0x00001800c6027824 */ /* 0x002fe600078e02d1 */
        /* <DEDUP_REMOVED lines=94> */
[----:B------:R-:W-:Y:S03]  /*4d60*/  IMAD.WIDE.U32 R10, R4, c[0x0][0x208], RZ ;  /* 0x00008200040a7a25 */ /* 0x000fe600078e00ff */
[----:B------:R-:W-:Y:S01]  /*4d70*/  IADD3 R7, P5, R9, R232, RZ ;  /* 0x000000e809077210 */ /* 0x000fe20007fbe0ff */
[----:B------:R-:W-:Y:S03]  /*4d80*/  IMAD R5, R5, c[0x0][0x208], RZ ;  /* 0x0000820005057a24 */ /* 0x000fe600078e02ff */
[----:B------:R-:W-:Y:S01]  /*4d90*/  LEA.HI.X.SX32 R6, R9, R210, 0x1, P5 ;  /* 0x000000d209067211 */ /* 0x000fe200028f0eff */
[----:B------:R-:W-:Y:S01]  /*4da0*/  IMAD.IADD R9, R220, 0x1, -R9 ;  /* 0x00000001dc097824 */ /* 0x000fe200078e0a09 */
[----:B------:R-:W-:Y:S01]  /*4db0*/  LEA R12, P5, R7, c[0x0][0x280], 0x2 ;  /* 0x0000a000070c7a11 */ /* 0x000fe200078a10ff */
[----:B------:R-:W-:Y:S01]  /*4dc0*/  IMAD R5, R4, c[0x0][0x20c], R5 ;  /* 0x0000830004057a24 */ /* 0x000fe200078e0205 */
[C---:B------:R-:W-:Y:S02]  /*4dd0*/  LEA R4, P0, R10.reuse, R226, 0x6 ;  /* 0x000000e20a047211 */ /* 0x040fe400078030ff */
[-C--:B------:R-:W-:Y:S01]  /*4de0*/  ISETP.LE.OR P6, PT, R9, R218.reuse, !P4 ;  /* 0x000000da0900720c */ /* 0x080fe200067c3670 */
[----:B------:R-:W-:Y:S01]  /*4df0*/  IMAD.IADD R5, R11, 0x1, R5 ;  /* 0x000000010b057824 */ /* 0x000fe200078e0205 */
        /* <DEDUP_REMOVED lines=16> */
.L_x_1254:
[-C--:B-12-4-:R-:W-:Y:S01]  /*4f00*/  HMMA.16816.F32 R4, R28, R2.reuse, RZ ;  /* 0x000000021c04723c */ /* 0x096fe200000018ff */
[----:B------:R-:W-:Y:S02]  /*4f10*/  LDSM.16.M88.4 R36, [R200] ;  /* 0x00000000c824783b */ /* 0x000fe40000000200 */
[----:B------:R-:W-:Y:S01]  /*4f20*/  ISETP.GE.AND P6, PT, R243, 0x1, PT ;  /* 0x00000001f300780c */ /* 0x000fe20003fc6270 */
[----:B------:R-:W-:Y:S01]  /*4f30*/  IMAD R245, R245, 0x1800, RZ ;  /* 0x00001800f5f57824 */ /* 0x000fe200078e02ff */
[----:B------:R-:W-:Y:S01]  /*4f40*/  LDSM.16.MT88.2 R40, [R203+0x2800] ;  /* 0x00280000cb28783b */ /* 0x000fe20000004100 */
[----:B------:R-:W-:Y:S02]  /*4f50*/  ISETP.GE.AND P5, PT, R239, 0x1, PT ;  /* 0x00000001ef00780c */ /* 0x000fe40003fa6270 */
        /* <DEDUP_REMOVED lines=24> */
[-C--:B------:R-:W-:Y:S08]  /*50e0*/  HMMA.16816.F32 R20, R64, R168.reuse, R20 ;  /* 0x000000a84014723c */ /* 0x080ff00000001814 */
        /* <DEDUP_REMOVED lines=52> */
[C---:B------:R-:W-:Y:S01]  /*5430*/  IADD3 R36, P0, R245.reuse, R224, RZ ;  /* 0x000000e0f5247210 */ /* 0x040fe20007f1e0ff */
[-C--:B------:R-:W-:Y:S04]  /*5440*/  HMMA.16816.F32 R12, R40, R38.reuse, R12 ;  /* 0x00000026280c723c */ /* 0x080fe8000000180c */
[----:B------:R-:W-:Y:S02]  /*5450*/  LEA.HI.X.SX32 R245, R245, R230, 0x1, P0 ;  /* 0x000000e6f5f57211 */ /* 0x000fe400000f0eff */
[C---:B------:R-:W-:Y:S02]  /*5460*/  LEA R44, P0, R36.reuse, c[0x0][0x220], 0x2 ;  /* 0x00008800242c7a11 */ /* 0x040fe400078010ff */
[C---:B------:R-:W-:Y:S04]  /*5470*/  HMMA.16816.F32 R16, R32.reuse, R38, R16 ;  /* 0x000000262010723c */ /* 0x040fe80000001810 */
[----:B------:R-:W-:Y:S01]  /*5480*/  LEA.HI.X R45, R36, c[0x0][0x224], R245, 0x2, P0 ;  /* 0x00008900242d7a11 */ /* 0x000fe200000f14f5 */
[----:B------:R-:W-:Y:S01]  /*5490*/  IMAD.MOV.U32 R245, RZ, RZ, R246 ;  /* 0x000000fffff57224 */ /* 0x000fe200078e00f6 */
[----:B------:R-:W-:Y:S01]  /*54a0*/  LDSM.16.MT88.4 R36, [R204+0x1cc80] ;  /* 0x01cc8000cc24783b */ /* 0x000fe20000004200 */
[C---:B------:R-:W-:Y:S01]  /*54b0*/  ISETP.GE.AND P0, PT, R198.reuse, 0x1, PT ;  /* 0x00000001c600780c */ /* 0x040fe20003f06270 */
[-C--:B-1----:R-:W-:Y:S02]  /*54c0*/  HMMA.16816.F32 R20, R32, R2.reuse, R20 ;  /* 0x000000022014723c */ /* 0x082fe40000001814 */
[----:B------:R-:W-:Y:S02]  /*54d0*/  RED.E.ADD.F32.FTZ.RN.STRONG.GPU [R44.64], R4 ;  /* 0x000000042c00798e */ /* 0x000fe4000c10e788 */
[----:B------:R-:W-:Y:S02]  /*54e0*/  IADD3 R198, R198, 0x1, RZ ;  /* 0x00000001c6c67810 */ /* 0x000fe40007ffe0ff */
[----:B------:R-:W-:Y:S02]  /*54f0*/  RED.E.ADD.F32.FTZ.RN.STRONG.GPU [R44.64+0x400], R5 ;  /* 0x000400052c00798e */ /* 0x000fe4000c10e788 */
[----:B------:R-:W-:Y:S02]  /*5500*/  HMMA.16816.F32 R24, R40, R2, R24 ;  /* 0x000000022818723c */ /* 0x000fe40000001818 */
        /* <DEDUP_REMOVED lines=33> */
[----:B------:R-:W2:Y:S04]  /*5720*/  LDSM.16.MT88.4 R24, [R170+0xd480] ;  /* 0x00d48000aa18783b */ /* 0x000ea80000004200 */
[----:B------:R-:W-:Y:S01]  /*5730*/  LDSM.16.MT88.4 R44, [R204+0x1fc80] ;  /* 0x01fc8000cc2c783b */ /* 0x000fe20000004200 */
[C---:B------:R-:W-:Y:S03]  /*5740*/  HMMA.16816.F32 R128, R8.reuse, R18, R128 ;  /* 0x000000120880723c */ /* 0x040fe60000001880 */
[----:B------:R-:W4:Y:S05]  /*5750*/  LDSM.16.MT88.4 R16, [R170+0xe480] ;  /* 0x00e48000aa10783b */ /* 0x000f2a0000004200 */
[-C--:B------:R-:W-:Y:S08]  /*5760*/  HMMA.16816.F32 R132, R8, R28.reuse, R132 ;  /* 0x0000001c0884723c */ /* 0x080ff00000001884 */
[C---:B------:R-:W-:Y:S08]  /*5770*/  HMMA.16816.F32 R136, R12.reuse, R28, R136 ;  /* 0x0000001c0c88723c */ /* 0x040ff00000001888 */
[-C--:B------:R-:W-:Y:S08]  /*5780*/  HMMA.16816.F32 R140, R12, R30.reuse, R140 ;  /* 0x0000001e0c8c723c */ /* 0x080ff0000000188c */
[C---:B------:R-:W-:Y:S01]  /*5790*/  HMMA.16816.F32 R144, R8.reuse, R30, R144 ;  /* 0x0000001e0890723c */ /* 0x040fe20000001890 */
[----:B------:R-:W-:Y:S07]  /*57a0*/  LDSM.16.MT88.4 R28, [R204+0x1f480] ;  /* 0x01f48000cc1c783b */ /* 0x000fee0000004200 */
[-C--:B---3--:R-:W-:Y:S08]  /*57b0*/  HMMA.16816.F32 R148, R8, R32.reuse, R148 ;  /* 0x000000200894723c */ /* 0x088ff00000001894 */
        /* <DEDUP_REMOVED lines=97> */
.L_x_1250:
        /* <DEDUP_REMOVED lines=48> */
[----:B------:R-:W-:Y:S02]  /*60d0*/  LOP3.LUT R9, R9, R6, RZ, 0x3c, !PT ;  /* 0x0000000609097212 */ /* 0x000fe400078e3cff */
[----:B------:R-:W-:-:S02]  /*60e0*/  F2FP.PACK_AB R102, R103, R102 ;  /* 0x000000666766723e */ /* 0x000fc400000000ff */
[----:B------:R-:W-:Y:S01]  /*60f0*/  F2FP.PACK_AB R112, R113, R112 ;  /* 0x000000707170723e */ /* 0x000fe200000000ff */
[----:B------:R-:W-:Y:S01]  /*6100*/  IMAD.U32 R4, R4, 0x2, R9 ;  /* 0x0000000204047824 */ /* 0x000fe200078e0009 */
[----:B------:R-:W-:Y:S02]  /*6110*/  F2FP.PACK_AB R114, R115, R114 ;  /* 0x000000727372723e */ /* 0x000fe400000000ff */
        /* <DEDUP_REMOVED lines=98> */
.L_x_1257:
[----:B-1----:R-:W-:Y:S01]  /*6740*/  LEA.HI R9, R3, R0, RZ, 0x3 ;  /* 0x0000000003097211 */ /* 0x002fe200078f18ff */
[----:B------:R-:W-:Y:S01]  /*6750*/  IMAD.SHL.U32 R58, R2, 0x8, RZ ;  /* 0x00000008023a7824 */ /* 0x000fe200078e00ff */
[----:B------:R-:W-:Y:S01]  /*6760*/  LEA.HI R0, R5, R5, RZ, 0x1 ;  /* 0x0000000505007211 */ /* 0x000fe200078f08ff */
[----:B-----5:R-:W-:Y:S01]  /*6770*/  IMAD.IADD R4, R45, 0x1, -R212 ;  /* 0x000000012d047824 */ /* 0x020fe200078e0ad4 */
[----:B------:R-:W-:Y:S01]  /*6780*/  IADD3 R62, P0, R5, R46, RZ ;  /* 0x0000002e053e7210 */ /* 0x000fe20007f1e0ff */
[----:B------:R-:W-:Y:S01]  /*6790*/  IMAD.SHL.U32 R9, R9, 0x8, RZ ;  /* 0x0000000809097824 */ /* 0x000fe200078e00ff */
[----:B------:R-:W-:Y:S01]  /*67a0*/  LOP3.LUT R2, R0, 0x3fffffe, RZ, 0xc0, !PT ;  /* 0x03fffffe00027812 */ /* 0x000fe200078ec0ff */
[----:B------:R-:W-:Y:S01]  /*67b0*/  BSSY B0, `(.L_x_1258) ;  /* 0x0000036000007945 */ /* 0x000fe20003800000 */
[----:B------:R-:W-:-:S02]  /*67c0*/  IMNMX R4, R4, 0x80, PT ;  /* 0x0000008004047817 */ /* 0x000fc40003800200 */
[----:B------:R-:W-:Y:S01]  /*67d0*/  LOP3.LUT R9, R9, 0xc0, RZ, 0xc0, !PT ;  /* 0x000000c009097812 */ /* 0x000fe200078ec0ff */
[----:B------:R-:W-:Y:S01]  /*67e0*/  IMAD.IADD R2, R5, 0x1, -R2 ;  /* 0x0000000105027824 */ /* 0x000fe200078e0a02 */
[--C-:B------:R-:W-:Y:S02]  /*67f0*/  SHF.R.S32.HI R59, RZ, 0x1f, R58.reuse ;  /* 0x0000001fff3b7819 */ /* 0x100fe4000001143a */
[----:B------:R-:W-:Y:S01]  /*6800*/  LOP3.LUT R3, R9, 0x18, R58, 0xf8, !PT ;  /* 0x0000001809037812 */ /* 0x000fe200078ef83a */
[----:B------:R-:W-:Y:S01]  /*6810*/  IMAD R2, R7, 0x8, R2 ;  /* 0x0000000807027824 */ /* 0x000fe200078e0202 */
[----:B------:R-:W-:Y:S01]  /*6820*/  SHF.R.U32.HI R0, RZ, 0x3, R9 ;  /* 0x00000003ff007819 */ /* 0x000fe20000011609 */
[----:B------:R-:W-:Y:S01]  /*6830*/  IMAD.WIDE.U32 R48, R222, c[0x0][0x338], R58 ;  /* 0x0000ce00de307a25 */ /* 0x000fe200078e003a */
[----:B------:R-:W-:Y:S02]  /*6840*/  ISETP.GE.AND P4, PT, R5, R4, PT ;  /* 0x000000040500720c */ /* 0x000fe40003f86270 */
[----:B------:R-:W-:-:S02]  /*6850*/  LOP3.LUT R3, R3, R0, RZ, 0x3c, !PT ;  /* 0x0000000003037212 */ /* 0x000fc400078e3cff */
[----:B------:R-:W-:Y:S02]  /*6860*/  SHF.R.S32.HI R0, RZ, 0x1f, R222 ;  /* 0x0000001fff007819 */ /* 0x000fe400000114de */
[----:B------:R-:W-:Y:S01]  /*6870*/  LEA.HI.X.SX32 R63, R5, R47, 0x1, P0 ;  /* 0x0000002f053f7211 */ /* 0x000fe200000f0eff */
[----:B------:R-:W-:Y:S02]  /*6880*/  IMAD.U32 R2, R2, 0x20, R3 ;  /* 0x0000002002027824 */ /* 0x000fe400078e0003 */
[----:B------:R-:W-:Y:S02]  /*6890*/  IMAD R3, R0, c[0x0][0x338], RZ ;  /* 0x0000ce0000037a24 */ /* 0x000fe400078e02ff */
[----:B------:R-:W-:Y:S01]  /*68a0*/  IMAD.SHL.U32 R56, R2, 0x2, RZ ;  /* 0x0000000202387824 */ /* 0x000fe200078e00ff */
[----:B------:R-:W-:Y:S01]  /*68b0*/  SHF.R.S32.HI R2, RZ, 0x1f, R221 ;  /* 0x0000001fff027819 */ /* 0x000fe200000114dd */
[----:B------:R-:W-:Y:S01]  /*68c0*/  IMAD R3, R222, c[0x0][0x33c], R3 ;  /* 0x0000cf00de037a24 */ /* 0x000fe200078e0203 */
[----:B------:R-:W-:Y:S01]  /*68d0*/  SEL R221, R221, RZ, !P1 ;  /* 0x000000ffdddd7207 */ /* 0x000fe20004800000 */
[----:B------:R-:W-:Y:S01]  /*68e0*/  IMAD.WIDE R62, R223, 0x80, R62 ;  /* 0x00000080df3e7825 */ /* 0x000fe200078e023e */
[----:B------:R1:W2:Y:S01]  /*68f0*/  LDS.128 R40, [R56+0x7080] ;  /* 0x0070800038287984 */ /* 0x0002a20000000c00 */
[----:B------:R-:W-:-:S02]  /*6900*/  SEL R2, R2, RZ, !P1 ;  /* 0x000000ff02027207 */ /* 0x000fc40004800000 */
[----:B------:R-:W-:Y:S01]  /*6910*/  IMAD.IADD R49, R49, 0x1, R3 ;  /* 0x0000000131317824 */ /* 0x000fe200078e0203 */
[----:B------:R1:W3:Y:S02]  /*6920*/  LDS.128 R36, [R56+0x9080] ;  /* 0x0090800038247984 */ /* 0x0002e40000000c00 */
[----:B------:R-:W-:Y:S02]  /*6930*/  IMAD R6, R2, c[0x0][0x340], RZ ;  /* 0x0000d00002067a24 */ /* 0x000fe400078e02ff */
[----:B------:R1:W4:Y:S01]  /*6940*/  LDS.128 R32, [R56+0xb080] ;  /* 0x00b0800038207984 */ /* 0x0003220000000c00 */
[----:B------:R-:W-:-:S03]  /*6950*/  IMAD.WIDE.U32 R60, R221, c[0x0][0x340], R48 ;  /* 0x0000d000dd3c7a25 */ /* 0x000fc600078e0030 */
[----:B------:R1:W1:Y:S01]  /*6960*/  LDS.128 R28, [R56+0x80] ;  /* 0x00008000381c7984 */ /* 0x0002620000000c00 */
[----:B------:R-:W-:Y:S01]  /*6970*/  IMAD R3, R221, c[0x0][0x344], R6 ;  /* 0x0000d100dd037a24 */ /* 0x000fe200078e0206 */
[----:B------:R-:W-:Y:S02]  /*6980*/  IADD3 R6, R58, 0x20, RZ ;  /* 0x000000203a067810 */ /* 0x000fe40007ffe0ff */
        /* <DEDUP_REMOVED lines=24> */
.L_x_1259:
[----:B------:R-:W-:Y:S05]  /*6b10*/  BSYNC B0 ;  /* 0x0000000000007941 */ /* 0x000fea0003800000 */
.L_x_1258:
[----:B------:R-:W-:Y:S01]  /*6b20*/  IADD3 R5, R5, 0x40, RZ ;  /* 0x0000004005057810 */ /* 0x000fe20007ffe0ff */
[----:B------:R-:W-:Y:S03]  /*6b30*/  BSSY B0, `(.L_x_1260) ;  /* 0x0000014000007945 */ /* 0x000fe60003800000 */
[----:B------:R-:W-:-:S13]  /*6b40*/  ISETP.GE.AND P3, PT, R5, R4, PT ;  /* 0x000000040500720c */ /* 0x000fda0003f66270 */
[----:B------:R-:W-:Y:S05]  /*6b50*/  @P3 BRA `(.L_x_1261) ;  /* 0x0000011000003947 */ /* 0x000fea0003800000 */
[----:B------:R-:W-:Y:S01]  /*6b60*/  IADD3 R5, P0, R62, 0x40, RZ ;  /* 0x000000403e057810 */ /* 0x000fe20007f1e0ff */
[----:B-1----:R-:W-:Y:S01]  /*6b70*/  IMAD.MOV.U32 R44, RZ, RZ, R60 ;  /* 0x000000ffff2c7224 */ /* 0x002fe200078e003c */
        /* <DEDUP_REMOVED lines=15> */
.L_x_1261:
[----:B------:R-:W-:Y:S05]  /*6c70*/  BSYNC B0 ;  /* 0x0000000000007941 */ /* 0x000fea0003800000 */
.L_x_1260:
        /* <DEDUP_REMOVED lines=24> */
.L_x_1263:
[----:B------:R-:W-:Y:S05]  /*6e00*/  BSYNC B0 ;  /* 0x0000000000007941 */ /* 0x000fea0003800000 */
.L_x_1262:
        /* <DEDUP_REMOVED lines=19> */
.L_x_1256:
        /* <DEDUP_REMOVED lines=17> */
[----:B--2---:R-:W-:-:S03]  /*7050*/  IADD3 R7, -R7, R0, RZ ;  /* 0x0000000007077210 */ /* 0x004fc60007ffe1ff */
.L_x_1264:
[----:B-1----:R-:W1:Y:S01]  /*7060*/  S2R R4, SR_TID.X ;  /* 0x0000000000047919 */ /* 0x002e620000002100 */
[----:B------:R-:W-:Y:S01]  /*7070*/  SHF.R.S32.HI R0, RZ, 0x1f, R222 ;  /* 0x0000001fff007819 */ /* 0x000fe200000114de */
[----:B-----5:R-:W-:Y:S01]  /*7080*/  IMAD.IADD R7, R7, 0x1, -R212 ;  /* 0x0000000107077824 */ /* 0x020fe200078e0ad4 */
[----:B------:R-:W-:Y:S03]  /*7090*/  BSSY B0, `(.L_x_1265) ;  /* 0x0000028000007945 */ /* 0x000fe60003800000 */
[----:B------:R-:W-:-:S04]  /*70a0*/  IMAD R9, R0, c[0x0][0x308], RZ ;  /* 0x0000c20000097a24 */ /* 0x000fc800078e02ff */
[----:B------:R-:W-:Y:S01]  /*70b0*/  IMAD R10, R222, c[0x0][0x30c], R9 ;  /* 0x0000c300de0a7a24 */ /* 0x000fe200078e0209 */
[----:B-1----:R-:W-:-:S04]  /*70c0*/  SHF.R.S32.HI R3, RZ, 0x1f, R4 ;  /* 0x0000001fff037819 */ /* 0x002fc80000011404 */
[----:B------:R-:W-:-:S04]  /*70d0*/  LEA.HI R2, R3, R4, RZ, 0x2 ;  /* 0x0000000403027211 */ /* 0x000fc800078f10ff */
[----:B------:R-:W-:Y:S02]  /*70e0*/  LOP3.LUT R3, R2, 0x1ffffffc, RZ, 0xc0, !PT ;  /* 0x1ffffffc02037812 */ /* 0x000fe400078ec0ff */
[----:B------:R-:W-:-:S03]  /*70f0*/  SHF.R.S32.HI R2, RZ, 0x2, R2 ;  /* 0x00000002ff027819 */ /* 0x000fc60000011402 */
[----:B------:R-:W-:Y:S01]  /*7100*/  IMAD.IADD R4, R4, 0x1, -R3 ;  /* 0x0000000104047824 */ /* 0x000fe200078e0a03 */
[----:B------:R-:W-:Y:S02]  /*7110*/  SHF.R.S32.HI R3, RZ, 0x1f, R221 ;  /* 0x0000001fff037819 */ /* 0x000fe400000114dd */
[----:B------:R-:W-:Y:S01]  /*7120*/  ISETP.GE.AND P4, PT, R2, R7, PT ;  /* 0x000000070200720c */ /* 0x000fe20003f86270 */
[----:B------:R-:W-:Y:S01]  /*7130*/  IMAD.SHL.U32 R4, R4, 0x8, RZ ;  /* 0x0000000804047824 */ /* 0x000fe200078e00ff */
[----:B------:R-:W-:Y:S02]  /*7140*/  SEL R3, R3, RZ, !P1 ;  /* 0x000000ff03037207 */ /* 0x000fe40004800000 */
[----:B------:R-:W-:Y:S02]  /*7150*/  IADD3 R12, P0, R2, R12, RZ ;  /* 0x0000000c020c7210 */ /* 0x000fe40007f1e0ff */
[----:B------:R-:W-:Y:S01]  /*7160*/  SHF.R.S32.HI R5, RZ, 0x1f, R4 ;  /* 0x0000001fff057819 */ /* 0x000fe20000011404 */
[----:B------:R-:W-:Y:S01]  /*7170*/  IMAD R6, R3, c[0x0][0x310], RZ ;  /* 0x0000c40003067a24 */ /* 0x000fe200078e02ff */
[----:B------:R-:W-:-:S02]  /*7180*/  SEL R221, R221, RZ, !P1 ;  /* 0x000000ffdddd7207 */ /* 0x000fc40004800000 */
[----:B------:R-:W-:Y:S01]  /*7190*/  LEA.HI.X.SX32 R13, R2, R13, 0x1, P0 ;  /* 0x0000000d020d7211 */ /* 0x000fe200000f0eff */
[----:B------:R-:W-:-:S04]  /*71a0*/  IMAD.WIDE.U32 R8, R222, c[0x0][0x308], R4 ;  /* 0x0000c200de087a25 */ /* 0x000fc800078e0004 */
[----:B------:R-:W-:Y:S01]  /*71b0*/  IMAD.IADD R11, R9, 0x1, R10 ;  /* 0x00000001090b7824 */ /* 0x000fe200078e020a */
[C---:B------:R-:W-:Y:S01]  /*71c0*/  IADD3 R9, R4.reuse, 0x20, RZ ;  /* 0x0000002004097810 */ /* 0x040fe20007ffe0ff */
[----:B------:R-:W-:Y:S01]  /*71d0*/  IMAD.MOV.U32 R10, RZ, RZ, R8 ;  /* 0x000000ffff0a7224 */ /* 0x000fe200078e0008 */
[----:B------:R-:W-:Y:S01]  /*71e0*/  IADD3 R8, R4, 0x40, RZ ;  /* 0x0000004004087810 */ /* 0x000fe20007ffe0ff */
        /* <DEDUP_REMOVED lines=18> */
.L_x_1266:
[----:B------:R-:W-:Y:S05]  /*7310*/  BSYNC B0 ;  /* 0x0000000000007941 */ /* 0x000fea0003800000 */
.L_x_1265:
        /* <DEDUP_REMOVED lines=19> */
.L_x_1268:
[----:B------:R-:W-:Y:S05]  /*7450*/  BSYNC B0 ;  /* 0x0000000000007941 */ /* 0x000fea0003800000 */
.L_x_1267:
        /* <DEDUP_REMOVED lines=23> */
.L_x_1270:
[----:B------:R-:W-:Y:S05]  /*75d0*/  BSYNC B0 ;  /* 0x0000000000007941 */ /* 0x000fea0003800000 */
.L_x_1269:
        /* <DEDUP_REMOVED lines=19> */
.L_x_1271:
        /* <DEDUP_REMOVED lines=15> */
.L_x_1437:


//--------------------- .text._ZN7cutlass13device_kernelIN5flash19enable_sm80_to_sm89INS1_16FlashAttnBwdSm80INS1_25CollectiveMainloopBwdSm80ILi2ELi2EN4cute5tupleIJNS5_1CILi64EEENS7_ILi128EEENS7_ILi96EEEEEENS_6half_tEfNS_4arch4Sm80ELb1ELb0ELb0ELb1ELb1ELb0ELb0ELb0ELi2ELi2ELi4ELi2ELb0EEENS1_21CollectiveEpilogueBwdISB_SC_SE_Li256ELb1ELb0ELi2EEENS1_25SingleTileBwdLPTSchedulerILb1ELi128ELb1EEEEEEEEEvNT_6ParamsE --------------------------
	.section	.text._ZN7cutlass13device_kernelIN5flash19enable_sm80_to_sm89INS1_16FlashAttnBwdSm80INS1_25CollectiveMainloopBwdSm80ILi2ELi2EN4cute5tupleIJNS5_1CILi64EEENS7_ILi128EEENS7_ILi96EEEEEENS_6half_tEfNS_4arch4Sm80ELb1ELb0ELb0ELb1ELb1ELb0ELb0ELb0ELi2ELi2ELi4ELi2ELb0EEENS1_21CollectiveEpilogueBwdISB_SC_SE_Li256ELb1ELb0ELi2EEENS1_25SingleTileBwdLPTSchedulerILb1ELi128ELb1EEEEEEEEEvNT_6ParamsE,"ax",@progbits
	.sectioninfo	@"SHI_REGISTERS=255"
	.align	128
.text._ZN7cutlass13device_kernelIN5flash19enable_sm80_to_sm89INS1_16FlashAttnBwdSm80INS1_25CollectiveMainloopBwdSm80ILi2ELi2EN4cute5tupleIJNS5_1CILi64EEENS7_ILi128EEENS7_ILi96EEEEEENS_6half_tEfNS_4arch4Sm80ELb1ELb0ELb0ELb1ELb1ELb0ELb0ELb0ELi2ELi2ELi4ELi2ELb0EEENS1_21CollectiveEpilogueBwdISB_SC_SE_Li256ELb1ELb0ELi2EEENS1_25SingleTileBwdLPTSchedulerILb1ELi128ELb1EEEEEEEEEvNT_6ParamsE:
        .type           _ZN7cutlass13device_kernelIN5flash19enable_sm80_to_sm89INS1_16FlashAttnBwdSm80INS1_25CollectiveMainloopBwdSm80ILi2ELi2EN4cute5tupleIJNS5_1CILi64EEENS7_ILi128EEENS7_ILi96EEEEEENS_6half_tEfNS_4arch4Sm80ELb1ELb0ELb0ELb1ELb1ELb0ELb0ELb0ELi2ELi2ELi4ELi2ELb0EEENS1_21CollectiveEpilogueBwdISB_SC_SE_Li256ELb1ELb0ELi2EEENS1_25SingleTileBwdLPTSchedulerILb1ELi128ELb1EEEEEEEEEvNT_6ParamsE,@function
        .size           _ZN7cutlass13device_kernelIN5flash19enable_sm80_to_sm89INS1_16FlashAttnBwdSm80INS1_25CollectiveMainloopBwdSm80ILi2ELi2EN4cute5tupleIJNS5_1CILi64EEENS7_ILi128EEENS7_ILi96EEEEEENS_6half_tEfNS_4arch4Sm80ELb1ELb0ELb0ELb1ELb1ELb0ELb0ELb0ELi2ELi2ELi4ELi2ELb0EEENS1_21CollectiveEpilogueBwdISB_SC_SE_Li256ELb1ELb0ELi2EEENS1_25SingleTileBwdLPTSchedulerILb1ELi128ELb1EEEEEEEEEvNT_6ParamsE,(.L_x_1438 - _ZN7cutlass13device_kernelIN5flash19enable_sm80_to_sm89INS1_16FlashAttnBwdSm80INS1_25CollectiveMainloopBwdSm80ILi2ELi2EN4cute5tupleIJNS5_1CILi64EEENS7_ILi128EEENS7_ILi96EEEEEENS_6half_tEfNS_4arch4Sm80ELb1ELb0ELb0ELb1ELb1ELb0ELb0ELb0ELi2ELi2ELi4ELi2ELb0EEENS1_21CollectiveEpilogueBwdISB_SC_SE_Li256ELb1ELb0ELi2EEENS1_25SingleTileBwdLPTSchedulerILb1ELi128ELb1EEEEEEEEEvNT_6ParamsE)
        .other          _ZN7cutlass13device_kernelIN5flash19enable_sm80_to_sm89INS1_16FlashAttnBwdSm80INS1_25CollectiveMainloopBwdSm80ILi2ELi2EN4cute5tupleIJNS5_1CILi64EEENS7_ILi128EEENS7_ILi96EEEEEENS_6half_tEfNS_4arch4Sm80ELb1ELb0ELb0ELb1ELb1ELb0ELb0ELb0ELi2ELi2ELi4ELi2ELb0EEENS1_21CollectiveEpilogueBwdISB_SC_SE_Li256ELb1ELb0ELi2EEENS1_25SingleTileBwdLPTSchedulerILb1ELi128ELb1EEEEEEEEEvNT_6ParamsE,@"STO_CUDA_ENTRY STV_DEFAULT"
_ZN7cutlass13device_kernelIN5flash19enable_sm80_to_sm89INS1_16FlashAttnBwdSm80INS1_25CollectiveMainloopBwdSm80ILi2ELi2EN4cute5tupleIJNS5_1CILi64EEENS7_ILi128EEENS7_ILi96EEEEEENS_6half_tEfNS_4arch4Sm80ELb1ELb0ELb0ELb1ELb1ELb0ELb0ELb0ELi2ELi2ELi4ELi2ELb0EEENS1_21CollectiveEpilogueBwdISB_SC_SE_Li256ELb1ELb0ELi2EEENS1_25SingleTileBwdLPTSchedulerILb1ELi128ELb1EEEEEEEEEvNT_6ParamsE:
        /* <DEDUP_REMOVED lines=24> */
.L_x_1273:
[----:B------:R-:W-:Y:S02]  /*0180*/  MOV R3, c[0x0][0x3ac] ;  /* 0x0000eb0000037a02 */ /* 0x000fe40000000f00 */
[----:B------:R-:W-:Y:S02]  /*0190*/  MOV R4, R0 ;  /* 0x0000000000047202 */ /* 0x000fe40000000f00 */
[----:B------:R-:W-:-:S13]  /*01a0*/  ISETP.NE.AND P0, PT, R3, 0x1, PT ;  /* 0x000000010300780c */ /* 0x000fda0003f05270 */
[----:B------:R-:W-:-:S05]  /*01b0*/  @P0 IMAD.HI.U32 R3, R0, c[0x0][0x3b0], RZ ;  /* 0x0000ec0000030a27 */ /* 0x000fca00078e00ff */
[----:B------:R-:W-:-:S05]  /*01c0*/  @P0 SHF.R.U32.HI R4, RZ, c[0x0][0x3b4], R3 ;  /* 0x0000ed00ff040a19 */ /* 0x000fca0000011603 */
[----:B------:R-:W-:Y:S02]  /*01d0*/  IMAD R5, R4, c[0x0][0x3ac], RZ ;  /* 0x0000eb0004057a24 */ /* 0x000fe400078e02ff */
.L_x_1274:
        /* <DEDUP_REMOVED lines=16> */
.L_x_1275:
        /* <DEDUP_REMOVED lines=9> */
.L_x_1277:
[----:B------:R-:W-:-:S04]  /*0370*/  MOV R3, c[0x0][0x3d4] ;  /* 0x0000f50000037a02 */ /* 0x000fc80000000f00 */
.L_x_1276:
[----:B-----5:R-:W-:-:S04]  /*0380*/  IADD3 R3, R3, 0x7f, RZ ;  /* 0x0000007f03037810 */ /* 0x020fc80007ffe0ff */
[----:B------:R-:W-:-:S04]  /*0390*/  SHF.R.S32.HI R0, RZ, 0x1f, R3 ;  /* 0x0000001fff007819 */ /* 0x000fc80000011403 */
[----:B------:R-:W-:-:S04]  /*03a0*/  LEA.HI R3, R0, R3, RZ, 0x7 ;  /* 0x0000000300037211 */ /* 0x000fc800078f38ff */
[----:B------:R-:W-:-:S04]  /*03b0*/  SHF.R.S32.HI R3, RZ, 0x7, R3 ;  /* 0x00000007ff037819 */ /* 0x000fc80000011403 */
[-C--:B------:R-:W-:Y:S02]  /*03c0*/  ISETP.GT.AND P0, PT, R3, R4.reuse, PT ;  /* 0x000000040300720c */ /* 0x080fe40003f04270 */
[----:B------:R-:W-:Y:S02]  /*03d0*/  LOP3.LUT R4, RZ, R4, RZ, 0x33, !PT ;  /* 0x00000004ff047212 */ /* 0x000fe400078e33ff */
[----:B------:R-:W-:-:S03]  /*03e0*/  SEL R221, R221, 0xffffffff, P0 ;  /* 0xffffffffdddd7807 */ /* 0x000fc60000000000 */
[----:B------:R-:W-:Y:S01]  /*03f0*/  IMAD.IADD R222, R3, 0x1, R4 ;  /* 0x0000000103de7824 */ /* 0x000fe200078e0204 */
[----:B------:R-:W-:Y:S05]  /*0400*/  BRA `(.L_x_1278) ;  /* 0x0000038000007947 */ /* 0x000fea0003800000 */
.L_x_1272:
        /* <DEDUP_REMOVED lines=16> */
.L_x_1279:
[----:B------:R-:W-:Y:S02]  /*0510*/  MOV R0, c[0x0][0x3ac] ;  /* 0x0000eb0000007a02 */ /* 0x000fe40000000f00 */
[----:B------:R-:W-:Y:S02]  /*0520*/  MOV R4, R3 ;  /* 0x0000000300047202 */ /* 0x000fe40000000f00 */
[----:B------:R-:W-:-:S13]  /*0530*/  ISETP.NE.AND P0, PT, R0, 0x1, PT ;  /* 0x000000010000780c */ /* 0x000fda0003f05270 */
[----:B------:R-:W-:-:S05]  /*0540*/  @P0 IMAD.HI.U32 R0, R3, c[0x0][0x3b0], RZ ;  /* 0x0000ec0003000a27 */ /* 0x000fca00078e00ff */
[----:B------:R-:W-:-:S05]  /*0550*/  @P0 SHF.R.U32.HI R4, RZ, c[0x0][0x3b4], R0 ;  /* 0x0000ed00ff040a19 */ /* 0x000fca0000011600 */
[----:B------:R-:W-:Y:S02]  /*0560*/  IMAD R6, R4, c[0x0][0x3ac], RZ ;  /* 0x0000eb0004067a24 */ /* 0x000fe400078e02ff */
.L_x_1280:
        /* <DEDUP_REMOVED lines=16> */
.L_x_1281:
        /* <DEDUP_REMOVED lines=9> */
.L_x_1283:
[----:B------:R-:W-:-:S04]  /*0700*/  MOV R3, c[0x0][0x3d4] ;  /* 0x0000f50000037a02 */ /* 0x000fc80000000f00 */
.L_x_1282:
[----:B-----5:R-:W-:-:S04]  /*0710*/  IADD3 R3, R3, 0x7f, RZ ;  /* 0x0000007f03037810 */ /* 0x020fc80007ffe0ff */
[----:B------:R-:W-:-:S04]  /*0720*/  SHF.R.S32.HI R0, RZ, 0x1f, R3 ;  /* 0x0000001fff007819 */ /* 0x000fc80000011403 */
[----:B------:R-:W-:-:S04]  /*0730*/  LEA.HI R3, R0, R3, RZ, 0x7 ;  /* 0x0000000300037211 */ /* 0x000fc800078f38ff */
[----:B------:R-:W-:-:S04]  /*0740*/  SHF.R.S32.HI R3, RZ, 0x7, R3 ;  /* 0x00000007ff037819 */ /* 0x000fc80000011403 */
[-C--:B------:R-:W-:Y:S02]  /*0750*/  ISETP.GT.AND P0, PT, R3, R4.reuse, PT ;  /* 0x000000040300720c */ /* 0x080fe40003f04270 */
[----:B------:R-:W-:Y:S02]  /*0760*/  LOP3.LUT R4, RZ, R4, RZ, 0x33, !PT ;  /* 0x00000004ff047212 */ /* 0x000fe400078e33ff */
[----:B------:R-:W-:-:S03]  /*0770*/  SEL R221, R221, 0xffffffff, P0 ;  /* 0xffffffffdddd7807 */ /* 0x000fc60000000000 */
[----:B------:R-:W-:Y:S02]  /*0780*/  IMAD.IADD R222, R3, 0x1, R4 ;  /* 0x0000000103de7824 */ /* 0x000fe400078e0204 */
.L_x_1278:
        /* <DEDUP_REMOVED lines=10> */
[----:B------:R-:W2:Y:S01]  /*0830*/  @P2 LDG.E R4, [R10.64] ;  /* 0x000000080a042981 */ /* 0x000ea2000c1e1900 */
[----:B------:R-:W-:Y:S01]  /*0840*/  IMAD.MOV.U32 R220, RZ, RZ, c[0x0][0x168] ;  /* 0x00005a00ffdc7624 */ /* 0x000fe200078e00ff */
[----:B-1----:R-:W-:Y:S01]  /*0850*/  MOV R7, RZ ;  /* 0x000000ff00077202 */ /* 0x002fe20000000f00 */
        /* <DEDUP_REMOVED lines=17> */
.L_x_1284:
[----:B-1----:R-:W-:-:S04]  /*0970*/  ISETP.NE.U32.AND P0, PT, RZ, c[0x0][0x2e0], PT ;  /* 0x0000b800ff007a0c */ /* 0x002fc80003f05070 */
[----:B------:R-:W-:-:S13]  /*0980*/  ISETP.NE.AND.EX P0, PT, RZ, c[0x0][0x2e4], PT, P0 ;  /* 0x0000b900ff007a0c */ /* 0x000fda0003f05300 */
[----:B------:R-:W-:Y:S05]  /*0990*/  @!P0 BRA `(.L_x_1285) ;  /* 0x0000003000008947 */ /* 0x000fea0003800000 */
[----:B------:R-:W-:-:S05]  /*09a0*/  IMAD.WIDE R8, R221, R0, c[0x0][0x2e0] ;  /* 0x0000b800dd087625 */ /* 0x000fca00078e0200 */
[----:B------:R1:W5:Y:S01]  /*09b0*/  LDG.E R219, [R8.64] ;  /* 0x0000000808db7981 */ /* 0x000362000c1e1900 */
[----:B------:R-:W-:Y:S05]  /*09c0*/  BRA `(.L_x_1286) ;  /* 0x0000004000007947 */ /* 0x000fea0003800000 */
.L_x_1285:
[----:B------:R-:W-:Y:S05]  /*09d0*/  @!P1 BRA `(.L_x_1286) ;  /* 0x0000003000009947 */ /* 0x000fea0003800000 */
[----:B------:R-:W2:Y:S04]  /*09e0*/  LDG.E R219, [R8.64] ;  /* 0x0000000808db7981 */ /* 0x000ea8000c1e1900 */
[----:B------:R-:W2:Y:S02]  /*09f0*/  LDG.E R0, [R8.64+0x4] ;  /* 0x0000040808007981 */ /* 0x000ea4000c1e1900 */
[----:B--2---:R-:W-:Y:S02]  /*0a00*/  IADD3 R219, -R219, R0, RZ ;  /* 0x00000000dbdb7210 */ /* 0x004fe40007ffe1ff */
.L_x_1286:
        /* <DEDUP_REMOVED lines=71> */
[-C--:B------:R-:W-:Y:S01]  /*0e80*/  LEA.HI R8, R23, R2.reuse, RZ, 0x3 ;  /* 0x0000000217087211 */ /* 0x080fe200078f18ff */
        /* <DEDUP_REMOVED lines=9> */
[----:B------:R-:W-:Y:S01]  /*0f20*/  LEA.HI R4, R23, R2, RZ, 0x4 ;  /* 0x0000000217047211 */ /* 0x000fe200078f20ff */
[----:B------:R-:W-:Y:S01]  /*0f30*/  USHF.L.U32 UR4, UR4, 0x6, URZ ;  /* 0x0000000604047899 */ /* 0x000fe2000800063f */
[----:B------:R-:W-:Y:S01]  /*0f40*/  SHF.R.S32.HI R10, RZ, 0x1f, R218 ;  /* 0x0000001fff0a7819 */ /* 0x000fe200000114da */
[----:B------:R-:W-:Y:S01]  /*0f50*/  IMAD.SHL.U32 R12, R235, 0x8, RZ ;  /* 0x00000008eb0c7824 */ /* 0x000fe200078e00ff */
[----:B------:R-:W-:Y:S01]  /*0f60*/  @P0 SHF.R.U32.HI R21, RZ, c[0x0][0x250], R0 ;  /* 0x00009400ff150a19 */ /* 0x000fe20000011600 */
[----:B------:R-:W-:Y:S01]  /*0f70*/  IMAD R25, R14, c[0x0][0x1e8], RZ ;  /* 0x00007a000e197a24 */ /* 0x000fe200078e02ff */
[----:B------:R-:W-:Y:S01]  /*0f80*/  SHF.R.S32.HI R0, RZ, 0x1f, R2 ;  /* 0x0000001fff007819 */ /* 0x000fe20000011402 */
[----:B------:R-:W-:Y:S01]  /*0f90*/  IMAD.MOV.U32 R207, RZ, RZ, 0x10 ;  /* 0x00000010ffcf7424 */ /* 0x000fe200078e00ff */
[----:B------:R-:W-:-:S02]  /*0fa0*/  SHF.R.S32.HI R24, RZ, 0x1f, R21 ;  /* 0x0000001fff187819 */ /* 0x000fc40000011415 */
[--C-:B------:R-:W-:Y:S02]  /*0fb0*/  SHF.R.S32.HI R13, RZ, 0x1f, R12.reuse ;  /* 0x0000001fff0d7819 */ /* 0x100fe4000001140c */
[----:B------:R-:W-:Y:S01]  /*0fc0*/  IADD3 R38, P0, R9, R2, RZ ;  /* 0x0000000209267210 */ /* 0x000fe20007f1e0ff */
[----:B------:R-:W-:Y:S01]  /*0fd0*/  IMAD R16, R24, c[0x0][0x1e0], RZ ;  /* 0x0000780018107a24 */ /* 0x000fe200078e02ff */
[----:B------:R-:W-:Y:S01]  /*0fe0*/  IADD3 R33, P1, R218, R5, RZ ;  /* 0x00000005da217210 */ /* 0x000fe20007f3e0ff */
[----:B------:R-:W-:Y:S01]  /*0ff0*/  IMAD.WIDE.U32 R26, R21, c[0x0][0x1e0], R12 ;  /* 0x00007800151a7a25 */ /* 0x000fe200078e000c */
[----:B------:R-:W-:Y:S02]  /*1000*/  LOP3.LUT R15, R15, 0xc0, RZ, 0xc0, !PT ;  /* 0x000000c00f0f7812 */ /* 0x000fe400078ec0ff */
[----:B------:R-:W-:Y:S01]  /*1010*/  LEA.HI.X.SX32 R39, R9, R0, 0x1, P0 ;  /* 0x0000000009277211 */ /* 0x000fe200000f0eff */
[----:B------:R-:W-:Y:S01]  /*1020*/  IMAD R16, R21, c[0x0][0x1e4], R16 ;  /* 0x0000790015107a24 */ /* 0x000fe200078e0210 */
[----:B------:R-:W-:Y:S01]  /*1030*/  SHF.R.S32.HI R9, RZ, 0x4, R4 ;  /* 0x00000004ff097819 */ /* 0x000fe20000011404 */
[----:B------:R-:W-:Y:S01]  /*1040*/  IMAD R24, R24, c[0x0][0x1b0], RZ ;  /* 0x00006c0018187a24 */ /* 0x000fe200078e02ff */
[----:B------:R-:W-:Y:S01]  /*1050*/  IADD3 R34, P0, R218, R7, RZ ;  /* 0x00000007da227210 */ /* 0x000fe20007f1e0ff */
[----:B------:R-:W-:Y:S01]  /*1060*/  IMAD.IADD R17, R27, 0x1, R16 ;  /* 0x000000011b117824 */ /* 0x000fe200078e0210 */
[----:B------:R-:W-:Y:S01]  /*1070*/  LEA.HI.X.SX32 R36, R5, R10, 0x1, P1 ;  /* 0x0000000a05247211 */ /* 0x000fe200008f0eff */
[----:B------:R-:W-:Y:S01]  /*1080*/  IMAD.MOV.U32 R16, RZ, RZ, R26 ;  /* 0x000000ffff107224 */ /* 0x000fe200078e001a */
[----:B------:R-:W-:Y:S01]  /*1090*/  SHF.R.U32.HI R6, RZ, 0x3, R15 ;  /* 0x00000003ff067819 */ /* 0x000fe2000001160f */
[C---:B------:R-:W-:Y:S01]  /*10a0*/  IMAD R26, R18.reuse, c[0x0][0x1ec], R25 ;  /* 0x00007b00121a7a24 */ /* 0x040fe200078e0219 */
[----:B------:R-:W-:Y:S01]  /*10b0*/  LOP3.LUT R5, R15, 0x18, R12, 0xf8, !PT ;  /* 0x000000180f057812 */ /* 0x000fe200078ef80c */
[----:B------:R-:W-:Y:S01]  /*10c0*/  IMAD.WIDE.U32 R16, R18, c[0x0][0x1e8], R16 ;  /* 0x00007a0012107a25 */ /* 0x000fe200078e0010 */
[----:B------:R-:W-:-:S02]  /*10d0*/  LEA.HI R0, R4, R9, RZ, 0x1 ;  /* 0x0000000904007211 */ /* 0x000fc400078f08ff */
[----:B------:R-:W-:Y:S01]  /*10e0*/  LEA.HI.X.SX32 R35, R7, R10, 0x1, P0 ;  /* 0x0000000a07237211 */ /* 0x000fe200000f0eff */
[----:B------:R-:W-:Y:S01]  /*10f0*/  IMAD.IADD R27, R17, 0x1, R26 ;  /* 0x00000001111b7824 */ /* 0x000fe200078e021a */
[----:B------:R-:W-:Y:S01]  /*1100*/  LOP3.LUT R6, R5, R6, RZ, 0x3c, !PT ;  /* 0x0000000605067212 */ /* 0x000fe200078e3cff */
[----:B------:R-:W-:Y:S01]  /*1110*/  IMAD.MOV.U32 R26, RZ, RZ, R16 ;  /* 0x000000ffff1a7224 */ /* 0x000fe200078e0010 */
[----:B------:R-:W-:Y:S01]  /*1120*/  LEA.HI R7, R19, R218, RZ, 0x1 ;  /* 0x000000da13077211 */ /* 0x000fe200078f08ff */
[----:B------:R-:W-:Y:S01]  /*1130*/  IMAD.WIDE R34, R222, 0x80, R34 ;  /* 0x00000080de227825 */ /* 0x000fe200078e0222 */
[----:B------:R-:W-:Y:S02]  /*1140*/  SHF.R.S32.HI R5, RZ, 0x1f, R3 ;  /* 0x0000001fff057819 */ /* 0x000fe40000011403 */
[----:B------:R-:W-:Y:S01]  /*1150*/  IADD3 R28, P0, R216, R3, RZ ;  /* 0x00000003d81c7210 */ /* 0x000fe20007f1e0ff */
[----:B------:R-:W-:Y:S01]  /*1160*/  IMAD R3, R35, c[0x0][0x1d8], RZ ;  /* 0x0000760023037a24 */ /* 0x000fe200078e02ff */
[----:B------:R-:W-:Y:S01]  /*1170*/  LOP3.LUT R0, R0, 0xfffffffe, RZ, 0xc0, !PT ;  /* 0xfffffffe00007812 */ /* 0x000fe200078ec0ff */
[----:B------:R-:W-:Y:S01]  /*1180*/  IMAD.WIDE.U32 R26, R34, c[0x0][0x1d8], R26 ;  /* 0x00007600221a7a25 */ /* 0x000fe200078e001a */
[----:B------:R-:W-:-:S02]  /*1190*/  SHF.R.S32.HI R20, RZ, 0x1f, R223 ;  /* 0x0000001fff147819 */ /* 0x000fc400000114df */
[----:B------:R-:W-:Y:S01]  /*11a0*/  LEA.HI R17, R23, R2, RZ, 0x5 ;  /* 0x0000000217117211 */ /* 0x000fe200078f28ff */
[----:B------:R-:W-:Y:S01]  /*11b0*/  IMAD.IADD R9, R9, 0x1, -R0 ;  /* 0x0000000109097824 */ /* 0x000fe200078e0a00 */
[----:B------:R-:W-:Y:S01]  /*11c0*/  LOP3.LUT R7, R7, 0x7fffffe, RZ, 0xc0, !PT ;  /* 0x07fffffe07077812 */ /* 0x000fe200078ec0ff */
[----:B------:R-:W-:Y:S01]  /*11d0*/  IMAD R236, R20, c[0x0][0x270], RZ ;  /* 0x00009c0014ec7a24 */ /* 0x000fe200078e02ff */
[----:B------:R-:W-:Y:S01]  /*11e0*/  LEA.HI.X.SX32 R29, R216, R5, 0x1, P0 ;  /* 0x00000005d81d7211 */ /* 0x000fe200000f0eff */
[----:B------:R-:W-:Y:S01]  /*11f0*/  IMAD.IADD R5, R219, 0x1, -R212 ;  /* 0x00000001db057824 */ /* 0x000fe200078e0ad4 */
[----:B------:R-:W-:Y:S01]  /*1200*/  SHF.R.S32.HI R0, RZ, 0x5, R17 ;  /* 0x00000005ff007819 */ /* 0x000fe20000011411 */
[----:B------:R-:W-:Y:S01]  /*1210*/  IMAD.IADD R7, R218, 0x1, -R7 ;  /* 0x00000001da077824 */ /* 0x000fe200078e0a07 */
[C---:B------:R-:W-:Y:S01]  /*1220*/  ISETP.GE.AND P5, PT, R12.reuse, c[0x0][0x1cc], PT ;  /* 0x000073000c007a0c */ /* 0x040fe20003fa6270 */
[----:B------:R-:W-:Y:S01]  /*1230*/  IMAD.IADD R15, R5, 0x1, -R218 ;  /* 0x00000001050f7824 */ /* 0x000fe200078e0ada */
[----:B------:R-:W-:Y:S01]  /*1240*/  IADD3 R214, R12, 0x40, RZ ;  /* 0x000000400cd67810 */ /* 0x000fe20007ffe0ff */
[----:B------:R-:W-:Y:S01]  /*1250*/  IMAD R236, R223, c[0x0][0x274], R236 ;  /* 0x00009d00dfec7a24 */ /* 0x000fe200078e02ec */
[----:B------:R-:W-:Y:S01]  /*1260*/  SEL R226, R221, RZ, !P2 ;  /* 0x000000ffdde27207 */ /* 0x000fe20005000000 */
[----:B------:R-:W-:Y:S01]  /*1270*/  IMAD.WIDE.U32 R30, R223, c[0x0][0x270], R28 ;  /* 0x00009c00df1e7a25 */ /* 0x000fe200078e001c */
[----:B------:R-:W-:-:S02]  /*1280*/  ISETP.LT.OR P1, PT, R15, 0x1, P5 ;  /* 0x000000010f00780c */ /* 0x000fc40002f21670 */
[----:B------:R-:W-:Y:S01]  /*1290*/  SEL R11, R11, RZ, !P2 ;  /* 0x000000ff0b0b7207 */ /* 0x000fe20005000000 */
[----:B------:R-:W-:Y:S01]  /*12a0*/  IMAD R3, R34, c[0x0][0x1dc], R3 ;  /* 0x0000770022037a24 */ /* 0x000fe200078e0203 */
[----:B------:R-:W-:Y:S01]  /*12b0*/  SHF.R.S32.HI R19, RZ, 0x1f, R19 ;  /* 0x0000001fff137819 */ /* 0x000fe20000011413 */
[----:B------:R-:W-:Y:S02]  /*12c0*/  IMAD R7, R0, 0x8, R7 ;  /* 0x0000000800077824 */ /* 0x000fe400078e0207 */
[----:B------:R-:W-:Y:S01]  /*12d0*/  IMAD.IADD R237, R31, 0x1, R236 ;  /* 0x000000011fed7824 */ /* 0x000fe200078e02ec */
[----:B------:R-:W-:Y:S01]  /*12e0*/  LEA.HI R19, R19, R218, RZ, 0x3 ;  /* 0x000000da13137211 */ /* 0x000fe200078f18ff */
[----:B------:R-:W-:Y:S01]  /*12f0*/  IMAD.MOV.U32 R236, RZ, RZ, R30 ;  /* 0x000000ffffec7224 */ /* 0x000fe200078e001e */
[----:B------:R-:W-:Y:S01]  /*1300*/  LEA R30, P0, R26, c[0x0][0x1c0], 0x1 ;  /* 0x000070001a1e7a11 */ /* 0x000fe200078008ff */
[----:B------:R-:W-:Y:S01]  /*1310*/  IMAD.IADD R3, R27, 0x1, R3 ;  /* 0x000000011b037824 */ /* 0x000fe200078e0203 */
[----:B------:R-:W-:Y:S01]  /*1320*/  LOP3.LUT R19, R19, 0xfffffff8, RZ, 0xc0, !PT ;  /* 0xfffffff813137812 */ /* 0x000fe200078ec0ff */
[----:B------:R-:W-:Y:S01]  /*1330*/  IMAD.U32 R6, R7, 0x20, R6 ;  /* 0x0000002007067824 */ /* 0x000fe200078e0006 */
[----:B------:R-:W-:Y:S01]  /*1340*/  IADD3 R7, R12, 0x20, RZ ;  /* 0x000000200c077810 */ /* 0x000fe20007ffe0ff */
[----:B------:R-:W-:Y:S01]  /*1350*/  IMAD R232, R20, c[0x0][0x288], RZ ;  /* 0x0000a20014e87a24 */ /* 0x000fe200078e02ff */
[----:B------:R-:W-:Y:S01]  /*1360*/  LEA.HI.X R31, R26, c[0x0][0x1c4], R3, 0x1, P0 ;  /* 0x000071001a1f7a11 */ /* 0x000fe200000f0c03 */
[----:B------:R-:W-:Y:S01]  /*1370*/  IMAD.WIDE.U32 R28, R223, c[0x0][0x288], R28 ;  /* 0x0000a200df1c7a25 */ /* 0x000fe200078e001c */
[----:B------:R-:W-:-:S02]  /*1380*/  ISETP.GE.AND P6, PT, R7, c[0x0][0x1cc], PT ;  /* 0x0000730007007a0c */ /* 0x000fc40003fc6270 */
[----:B------:R-:W-:Y:S01]  /*1390*/  ISETP.GE.AND P0, PT, R214, c[0x0][0x1cc], PT ;  /* 0x00007300d6007a0c */ /* 0x000fe20003f06270 */
[----:B------:R-:W-:Y:S01]  /*13a0*/  IMAD R232, R223, c[0x0][0x28c], R232 ;  /* 0x0000a300dfe87a24 */ /* 0x000fe200078e02e8 */
[C---:B------:R-:W-:Y:S01]  /*13b0*/  ISETP.LT.OR P4, PT, R15.reuse, 0x1, P6 ;  /* 0x000000010f00780c */ /* 0x040fe20003781670 */
[----:B------:R-:W-:Y:S01]  /*13c0*/  IMAD.SHL.U32 R6, R6, 0x2, RZ ;  /* 0x0000000206067824 */ /* 0x000fe200078e00ff */
[C---:B------:R-:W-:Y:S01]  /*13d0*/  ISETP.LT.OR P3, PT, R15.reuse, 0x1, P0 ;  /* 0x000000010f00780c */ /* 0x040fe20000761670 */
        /* <DEDUP_REMOVED lines=8> */
[----:B------:R-:W-:Y:S01]  /*1460*/  LEA R28, P1, R10, R30, 0x7 ;  /* 0x0000001e0a1c7211 */ /* 0x000fe200078238ff */
[----:B------:R-:W-:Y:S01]  /*1470*/  IMAD.MOV.U32 R3, RZ, RZ, c[0x0][0x1dc] ;  /* 0x00007700ff037624 */ /* 0x000fe200078e00ff */
[----:B------:R-:W-:Y:S01]  /*1480*/  ISETP.GE.AND P2, PT, R7, c[0x0][0x19c], PT ;  /* 0x0000670007007a0c */ /* 0x000fe20003f46270 */
[----:B------:R-:W-:Y:S01]  /*1490*/  IMAD R224, R20, c[0x0][0x238], RZ ;  /* 0x00008e0014e07a24 */ /* 0x000fe200078e02ff */
[----:B------:R-:W-:Y:S01]  /*14a0*/  ISETP.LT.OR P0, PT, R15, 0x41, P0 ;  /* 0x000000410f00780c */ /* 0x000fe20000701670 */
[C---:B------:R-:W-:Y:S01]  /*14b0*/  IMAD.WIDE.U32 R38, R223.reuse, c[0x0][0x238], R38 ;  /* 0x00008e00df267a25 */ /* 0x040fe200078e0026 */
[----:B------:R-:W-:Y:S01]  /*14c0*/  LEA.HI.X R29, R10, R31, R3, 0x7, P1 ;  /* 0x0000001f0a1d7211 */ /* 0x000fe200008f3c03 */
[----:B------:R1:W-:Y:S01]  /*14d0*/  LDGSTS.E.BYPASS.LTC128B.128 [R6+0x8080], [R30.64+0x40], !P4 ;  /* 0x080800401e067fae */ /* 0x0003e2000e101d48 */
[----:B------:R-:W-:Y:S01]  /*14e0*/  LOP3.LUT R3, R8, 0xfffffff8, RZ, 0xc0, !PT ;  /* 0xfffffff808037812 */ /* 0x000fe200078ec0ff */
[----:B------:R-:W-:Y:S01]  /*14f0*/  IMAD R224, R223, c[0x0][0x23c], R224 ;  /* 0x00008f00dfe07a24 */ /* 0x000fe200078e02e0 */
[----:B------:R-:W-:Y:S01]  /*1500*/  ISETP.GE.AND P4, PT, R214, c[0x0][0x19c], PT ;  /* 0x00006700d6007a0c */ /* 0x000fe20003f86270 */
[----:B------:R-:W-:Y:S01]  /*1510*/  IMAD R24, R21, c[0x0][0x1b4], R24 ;  /* 0x00006d0015187a24 */ /* 0x000fe200078e0218 */
[----:B------:R1:W-:Y:S01]  /*1520*/  LDGSTS.E.BYPASS.LTC128B.128 [R6+0xa080], [R30.64+0x80], !P3 ;  /* 0x0a0800801e067fae */ /* 0x0003e2000d901d48 */
[----:B------:R-:W-:Y:S01]  /*1530*/  IMAD.IADD R225, R39, 0x1, R224 ;  /* 0x0000000127e17824 */ /* 0x000fe200078e02e0 */
[----:B------:R-:W-:Y:S01]  /*1540*/  ISETP.LT.OR P3, PT, R15, 0x41, P5 ;  /* 0x000000410f00780c */ /* 0x000fe20002f61670 */
[----:B------:R-:W-:Y:S01]  /*1550*/  IMAD.MOV.U32 R224, RZ, RZ, R38 ;  /* 0x000000ffffe07224 */ /* 0x000fe200078e0026 */
[----:B------:R-:W-:Y:S01]  /*1560*/  ISETP.GE.AND P5, PT, R12, c[0x0][0x19c], PT ;  /* 0x000067000c007a0c */ /* 0x000fe20003fa6270 */
[----:B------:R-:W-:Y:S01]  /*1570*/  IMAD.WIDE.U32 R38, R21, c[0x0][0x1b0], R12 ;  /* 0x00006c0015267a25 */ /* 0x000fe200078e000c */
[----:B------:R-:W-:-:S02]  /*1580*/  LOP3.LUT R21, R4, 0xfffffff0, RZ, 0xc0, !PT ;  /* 0xfffffff004157812 */ /* 0x000fc400078ec0ff */
[----:B------:R-:W-:Y:S01]  /*1590*/  ISETP.LT.OR P1, PT, R15, 0x1, P5 ;  /* 0x000000010f00780c */ /* 0x000fe20002f21670 */
[C---:B------:R-:W-:Y:S01]  /*15a0*/  IMAD.IADD R204, R2.reuse, 0x1, -R3 ;  /* 0x0000000102cc7824 */ /* 0x040fe200078e0a03 */
[----:B------:R-:W-:Y:S01]  /*15b0*/  LEA.HI R3, R23, R2, RZ, 0x6 ;  /* 0x0000000217037211 */ /* 0x000fe200078f30ff */
[----:B------:R-:W-:Y:S01]  /*15c0*/  IMAD.IADD R16, R2, 0x1, -R21 ;  /* 0x0000000102107824 */ /* 0x000fe200078e0a15 */
[----:B------:R-:W-:Y:S01]  /*15d0*/  ISETP.LT.OR P5, PT, R15, 0x41, P5 ;  /* 0x000000410f00780c */ /* 0x000fe20002fa1670 */
[----:B------:R-:W-:Y:S01]  /*15e0*/  IMAD.IADD R39, R39, 0x1, R24 ;  /* 0x0000000127277824 */ /* 0x000fe200078e0218 */
[----:B------:R-:W-:Y:S01]  /*15f0*/  LEA.HI R10, R204, R204, RZ, 0x1 ;  /* 0x000000cccc0a7211 */ /* 0x000fe200078f08ff */
[----:B------:R2:W-:Y:S01]  /*1600*/  LDGSTS.E.BYPASS.LTC128B.128 [R6+0x7080], [R28.64], !P3 ;  /* 0x070800001c067fae */ /* 0x0005e2000d901d48 */
[----:B------:R-:W-:Y:S01]  /*1610*/  SHF.R.S32.HI R4, RZ, 0x6, R3 ;  /* 0x00000006ff047819 */ /* 0x000fe20000011403 */
[----:B------:R-:W-:Y:S01]  /*1620*/  IMAD R22, R36, c[0x0][0x178], RZ ;  /* 0x00005e0024167a24 */ /* 0x000fe200078e02ff */
[----:B------:R-:W-:Y:S01]  /*1630*/  LOP3.LUT R3, R10, 0x7fffffe, RZ, 0xc0, !PT ;  /* 0x07fffffe0a037812 */ /* 0x000fe200078ec0ff */
[----:B------:R2:W-:Y:S01]  /*1640*/  LDGSTS.E.BYPASS.LTC128B.128 [R6+0x9080], [R28.64+0x40], !P6 ;  /* 0x090800401c067fae */ /* 0x0005e2000f101d48 */
[----:B------:R-:W-:Y:S01]  /*1650*/  SHF.R.S32.HI R21, RZ, 0x1f, R16 ;  /* 0x0000001fff157819 */ /* 0x000fe20000011410 */
[----:B------:R-:W-:Y:S01]  /*1660*/  IMAD R22, R33, c[0x0][0x17c], R22 ;  /* 0x00005f0021167a24 */ /* 0x000fe200078e0216 */
[----:B------:R-:W-:Y:S01]  /*1670*/  ISETP.LT.OR P3, PT, R15, 0x1, P2 ;  /* 0x000000010f00780c */ /* 0x000fe20001761670 */
[----:B------:R-:W-:Y:S01]  /*1680*/  IMAD.WIDE.U32 R26, R33, c[0x0][0x178], R12 ;  /* 0x00005e00211a7a25 */ /* 0x000fe200078e000c */
[-C--:B------:R-:W-:Y:S01]  /*1690*/  LEA.HI R21, R21, R16.reuse, RZ, 0x3 ;  /* 0x0000001015157211 */ /* 0x080fe200078f18ff */
[----:B------:R2:W-:Y:S01]  /*16a0*/  LDGSTS.E.BYPASS.LTC128B.128 [R6+0xb080], [R28.64+0x80], !P0 ;  /* 0x0b0800801c067fae */ /* 0x0005e2000c101d48 */
[----:B------:R-:W-:Y:S01]  /*16b0*/  ISETP.LT.OR P6, PT, R15, 0x1, P4 ;  /* 0x000000010f00780c */ /* 0x000fe200027c1670 */
[----:B-1----:R-:W-:Y:S01]  /*16c0*/  IMAD.IADD R30, R204, 0x1, -R3 ;  /* 0x00000001cc1e7824 */ /* 0x002fe200078e0a03 */
[----:B------:R-:W-:Y:S01]  /*16d0*/  LEA.HI R3, R16, R16, RZ, 0x1 ;  /* 0x0000001010037211 */ /* 0x000fe200078f08ff */
[----:B------:R-:W-:Y:S01]  /*16e0*/  IMAD.WIDE.U32 R38, R18, c[0x0][0x1b8], R38 ;  /* 0x00006e0012267a25 */ /* 0x000fe200078e0026 */
[----:B------:R-:W-:-:S02]  /*16f0*/  LEA.HI R31, R17, R0, RZ, 0x1 ;  /* 0x00000000111f7211 */ /* 0x000fc400078f08ff */
[----:B------:R-:W-:Y:S01]  /*1700*/  ISETP.LT.OR P2, PT, R15, 0x41, P2 ;  /* 0x000000410f00780c */ /* 0x000fe20001741670 */
[----:B------:R-:W-:Y:S01]  /*1710*/  IMAD.IADD R27, R27, 0x1, R22 ;  /* 0x000000011b1b7824 */ /* 0x000fe200078e0216 */
[----:B------:R-:W-:Y:S01]  /*1720*/  ISETP.LT.OR P4, PT, R15, 0x41, P4 ;  /* 0x000000410f00780c */ /* 0x000fe20002781670 */
[----:B------:R-:W-:Y:S01]  /*1730*/  IMAD R205, R9, 0x4, R4 ;  /* 0x0000000409cd7824 */ /* 0x000fe200078e0204 */
[----:B------:R-:W-:Y:S01]  /*1740*/  LOP3.LUT R25, R3, 0x7fffffe, RZ, 0xc0, !PT ;  /* 0x07fffffe03197812 */ /* 0x000fe200078ec0ff */
[----:B------:R-:W-:Y:S01]  /*1750*/  IMAD.WIDE.U32 R228, R223, c[0x0][0x180], R26 ;  /* 0x00006000dfe47a25 */ /* 0x000fe200078e001a */
[----:B------:R-:W-:Y:S02]  /*1760*/  LOP3.LUT R15, R21, 0xfffffff8, RZ, 0xc0, !PT ;  /* 0xfffffff8150f7812 */ /* 0x000fe400078ec0ff */
[----:B------:R-:W-:Y:S01]  /*1770*/  LOP3.LUT R31, R31, 0xfffffffe, RZ, 0xc0, !PT ;  /* 0xfffffffe1f1f7812 */ /* 0x000fe200078ec0ff */
[C---:B------:R-:W-:Y:S01]  /*1780*/  IMAD.IADD R24, R16.reuse, 0x1, -R25 ;  /* 0x0000000110187824 */ /* 0x040fe200078e0a19 */
[----:B------:R-:W-:Y:S01]  /*1790*/  SHF.R.S32.HI R21, RZ, 0x3, R21 ;  /* 0x00000003ff157819 */ /* 0x000fe20000011415 */
[----:B------:R-:W-:Y:S01]  /*17a0*/  IMAD.IADD R15, R16, 0x1, -R15 ;  /* 0x00000001100f7824 */ /* 0x000fe200078e0a0f */
[----:B------:R-:W-:Y:S01]  /*17b0*/  LOP3.LUT R17, R17, 0xffffffe0, RZ, 0xc0, !PT ;  /* 0xffffffe011117812 */ /* 0x000fe200078ec0ff */
[----:B------:R-:W-:Y:S01]  /*17c0*/  IMAD.IADD R16, R0, 0x1, -R31 ;  /* 0x0000000100107824 */ /* 0x000fe200078e0a1f */
[----:B------:R-:W-:Y:S01]  /*17d0*/  IADD3 R234, R6, 0xc080, RZ ;  /* 0x0000c08006ea7810 */ /* 0x000fe20007ffe0ff */
[----:B------:R-:W-:Y:S01]  /*17e0*/  IMAD R25, R14, c[0x0][0x1b8], RZ ;  /* 0x00006e000e197a24 */ /* 0x000fe200078e02ff */
[----:B------:R-:W-:Y:S01]  /*17f0*/  IADD3 R231, R6, 0x12080, RZ ;  /* 0x0001208006e77810 */ /* 0x000fe20007ffe0ff */
[----:B------:R-:W-:-:S02]  /*1800*/  IMAD.SHL.U32 R202, R16, 0x400, RZ ;  /* 0x0000040010ca7824 */ /* 0x000fc400078e00ff */
[----:B------:R-:W-:Y:S02]  /*1810*/  IMAD R14, R18, c[0x0][0x1bc], R25 ;  /* 0x00006f00120e7a24 */ /* 0x000fe400078e0219 */
[----:B------:R-:W-:Y:S02]  /*1820*/  IMAD R235, R235, 0x2, R202 ;  /* 0x00000002ebeb7824 */ /* 0x000fe400078e02ca */
[C---:B------:R-:W-:Y:S02]  /*1830*/  IMAD R203, R21.reuse, 0x8, R24 ;  /* 0x0000000815cb7824 */ /* 0x040fe400078e0218 */
[----:B------:R-:W-:Y:S02]  /*1840*/  IMAD R202, R21, 0x200, R202 ;  /* 0x0000020015ca7824 */ /* 0x000fe400078e02ca */
[----:B------:R-:W-:Y:S02]  /*1850*/  IMAD R18, R20, c[0x0][0x180], RZ ;  /* 0x0000600014127a24 */ /* 0x000fe400078e02ff */
[----:B------:R-:W-:-:S02]  /*1860*/  IMAD.IADD R39, R39, 0x1, R14 ;  /* 0x0000000127277824 */ /* 0x000fc400078e020e */
[----:B------:R-:W-:Y:S02]  /*1870*/  IMAD R21, R35, c[0x0][0x1a8], RZ ;  /* 0x00006a0023157a24 */ /* 0x000fe400078e02ff */
[----:B------:R-:W-:Y:S02]  /*1880*/  IMAD R18, R223, c[0x0][0x184], R18 ;  /* 0x00006100df127a24 */ /* 0x000fe400078e0212 */
[C---:B------:R-:W-:Y:S02]  /*1890*/  IMAD R14, R34.reuse, c[0x0][0x1ac], R21 ;  /* 0x00006b00220e7a24 */ /* 0x040fe400078e0215 */
[----:B------:R-:W-:-:S04]  /*18a0*/  IMAD.WIDE.U32 R38, R34, c[0x0][0x1a8], R38 ;  /* 0x00006a0022267a25 */ /* 0x000fc800078e0026 */
[----:B------:R-:W-:Y:S01]  /*18b0*/  IMAD.IADD R229, R229, 0x1, R18 ;  /* 0x00000001e5e57824 */ /* 0x000fe200078e0212 */
[C---:B------:R-:W-:Y:S01]  /*18c0*/  LEA R34, P0, R38.reuse, c[0x0][0x190], 0x1 ;  /* 0x0000640026227a11 */ /* 0x040fe200078008ff */
[----:B------:R-:W-:Y:S01]  /*18d0*/  IMAD.IADD R14, R39, 0x1, R14 ;  /* 0x00000001270e7824 */ /* 0x000fe200078e020e */
[----:B------:R-:W-:Y:S01]  /*18e0*/  SHF.R.S32.HI R18, RZ, 0x1f, R245 ;  /* 0x0000001fff127819 */ /* 0x000fe200000114f5 */
[----:B------:R-:W-:Y:S02]  /*18f0*/  IMAD.MOV.U32 R27, RZ, RZ, c[0x0][0x1a8] ;  /* 0x00006a00ff1b7624 */ /* 0x000fe400078e00ff */
[----:B--2---:R-:W-:Y:S01]  /*1900*/  IMAD R29, R245, UR5, RZ ;  /* 0x00000005f51d7c24 */ /* 0x004fe2000f8e02ff */
[----:B------:R-:W-:Y:S01]  /*1910*/  LEA.HI.X R35, R38, c[0x0][0x194], R14, 0x1, P0 ;  /* 0x0000650026237a11 */ /* 0x000fe200000f0c0e */
[----:B------:R-:W-:Y:S01]  /*1920*/  IMAD R205, R205, 0x8, R30 ;  /* 0x00000008cdcd7824 */ /* 0x000fe200078e021e */
[----:B------:R-:W-:Y:S01]  /*1930*/  LEA R30, P0, R27, R34, 0x7 ;  /* 0x000000221b1e7211 */ /* 0x000fe200078038ff */
[----:B------:R-:W-:-:S02]  /*1940*/  IMAD.MOV.U32 R21, RZ, RZ, c[0x0][0x1ac] ;  /* 0x00006b00ff157624 */ /* 0x000fc400078e00ff */
[C---:B------:R-:W-:Y:S01]  /*1950*/  IMAD R14, R18.reuse, UR4, R29 ;  /* 0x00000004120e7c24 */ /* 0x040fe2000f8e021d */
[----:B------:R1:W-:Y:S01]  /*1960*/  LDGSTS.E.BYPASS.LTC128B.128 [R6+0x80], [R34.64], !P1 ;  /* 0x0008000022067fae */ /* 0x0003e2000c901d48 */
[----:B------:R-:W-:Y:S01]  /*1970*/  IMAD R25, R11, c[0x0][0x188], RZ ;  /* 0x000062000b197a24 */ /* 0x000fe200078e02ff */
[----:B------:R-:W-:Y:S01]  /*1980*/  LEA.HI.X R31, R27, R35, R21, 0x7, P0 ;  /* 0x000000231b1f7211 */ /* 0x000fe200000f3c15 */
[----:B------:R-:W-:Y:S01]  /*1990*/  IMAD R18, R18, c[0x0][0x178], RZ ;  /* 0x00005e0012127a24 */ /* 0x000fe200078e02ff */
[----:B------:R-:W-:Y:S01]  /*19a0*/  ISETP.GE.AND P1, PT, R214, c[0x0][0x16c], PT ;  /* 0x00005b00d6007a0c */ /* 0x000fe20003f26270 */
[C---:B------:R-:W-:Y:S01]  /*19b0*/  IMAD.WIDE.U32 R26, R245.reuse, c[0x0][0x178], RZ ;  /* 0x00005e00f51a7a25 */ /* 0x040fe200078e00ff */
[----:B------:R-:W-:Y:S01]  /*19c0*/  ISETP.GE.AND P0, PT, R12, c[0x0][0x16c], PT ;  /* 0x00005b000c007a0c */ /* 0x000fe20003f06270 */
[----:B------:R1:W-:Y:S01]  /*19d0*/  LDGSTS.E.BYPASS.LTC128B.128 [R6+0x2080], [R34.64+0x40], !P3 ;  /* 0x0208004022067fae */ /* 0x0003e2000d901d48 */
[----:B------:R-:W-:Y:S01]  /*19e0*/  SEL R22, RZ, 0x4, P1 ;  /* 0x00000004ff167807 */ /* 0x000fe20000800000 */
[C---:B------:R-:W-:Y:S01]  /*19f0*/  IMAD R25, R226.reuse, c[0x0][0x18c], R25 ;  /* 0x00006300e2197a24 */ /* 0x040fe200078e0219 */
[----:B------:R-:W-:Y:S01]  /*1a00*/  SEL R215, RZ, 0x1, P0 ;  /* 0x00000001ffd77807 */ /* 0x000fe20000000000 */
[----:B------:R-:W-:Y:S01]  /*1a10*/  IMAD R21, R245, c[0x0][0x17c], R18 ;  /* 0x00005f00f5157a24 */ /* 0x000fe200078e0212 */
[----:B------:R-:W-:Y:S01]  /*1a20*/  ISETP.GE.AND P0, PT, R7, c[0x0][0x16c], PT ;  /* 0x00005b0007007a0c */ /* 0x000fe20003f06270 */
[----:B------:R-:W-:Y:S01]  /*1a30*/  IMAD.WIDE.U32 R228, R226, c[0x0][0x188], R228 ;  /* 0x00006200e2e47a25 */ /* 0x000fe200078e00e4 */
[----:B------:R1:W-:Y:S02]  /*1a40*/  LDGSTS.E.BYPASS.LTC128B.128 [R6+0x4080], [R34.64+0x80], !P6 ;  /* 0x0408008022067fae */ /* 0x0003e4000f101d48 */
[----:B------:R-:W-:Y:S01]  /*1a50*/  SEL R18, RZ, 0x2, P0 ;  /* 0x00000002ff127807 */ /* 0x000fe20000000000 */
[----:B------:R-:W-:Y:S01]  /*1a60*/  IMAD.IADD R21, R27, 0x1, R21 ;  /* 0x000000011b157824 */ /* 0x000fe200078e0215 */
[----:B------:R2:W-:Y:S01]  /*1a70*/  LDGSTS.E.BYPASS.LTC128B.128 [R6+0x1080], [R30.64], !P5 ;  /* 0x010800001e067fae */ /* 0x0005e2000e901d48 */
[----:B------:R-:W-:Y:S01]  /*1a80*/  IMAD.IADD R208, R229, 0x1, R25 ;  /* 0x00000001e5d07824 */ /* 0x000fe200078e0219 */
[----:B------:R-:W-:Y:S01]  /*1a90*/  LEA R25, P1, R26, R228, 0x6 ;  /* 0x000000e41a197211 */ /* 0x000fe200078230ff */
[----:B------:R-:W-:Y:S01]  /*1aa0*/  IMAD.SHL.U32 R27, R0, 0x10, RZ ;  /* 0x00000010001b7824 */ /* 0x000fe200078e00ff */
[----:B------:R-:W-:Y:S01]  /*1ab0*/  IADD3 R22, R22, R18, R215 ;  /* 0x0000001216167210 */ /* 0x000fe20007ffe0d7 */
[----:B------:R-:W-:Y:S01]  /*1ac0*/  IMAD.SHL.U32 R204, R204, 0x40, RZ ;  /* 0x00000040cccc7824 */ /* 0x000fe200078e00ff */
[----:B------:R-:W-:Y:S01]  /*1ad0*/  LEA.HI.X R0, R26, R208, R21, 0x6, P1 ;  /* 0x000000d01a007211 */ /* 0x000fe200008f3415 */
[----:B------:R-:W-:Y:S01]  /*1ae0*/  IMAD R211, R11, c[0x0][0x278], RZ ;  /* 0x00009e000bd37a24 */ /* 0x000fe200078e02ff */
[----:B------:R-:W-:Y:S01]  /*1af0*/  ISETP.GT.AND P1, PT, R2, 0xf, PT ;  /* 0x0000000f0200780c */ /* 0x000fe20003f24270 */
[----:B------:R-:W-:Y:S01]  /*1b00*/  IMAD.SHL.U32 R21, R245, 0x40, RZ ;  /* 0x00000040f5157824 */ /* 0x000fe200078e00ff */
[C---:B------:R-:W-:Y:S01]  /*1b10*/  LEA R28, P3, R25.reuse, c[0x0][0x160], 0x1 ;  /* 0x00005800191c7a11 */ /* 0x040fe200078608ff */
[----:B------:R-:W-:Y:S01]  /*1b20*/  IMAD.WIDE.U32 R236, R226, c[0x0][0x278], R236 ;  /* 0x00009e00e2ec7a25 */ /* 0x000fe200078e00ec */
[----:B------:R-:W-:Y:S01]  /*1b30*/  LOP3.LUT R204, R204, 0x1c0, RZ, 0xc0, !PT ;  /* 0x000001c0cccc7812 */ /* 0x000fe200078ec0ff */
[----:B------:R2:W-:Y:S01]  /*1b40*/  LDGSTS.E.BYPASS.LTC128B.128 [R6+0x3080], [R30.64+0x40], !P2 ;  /* 0x030800401e067fae */ /* 0x0005e2000d101d48 */
[----:B------:R-:W-:Y:S01]  /*1b50*/  LEA.HI.X R29, R25, c[0x0][0x164], R0, 0x1, P3 ;  /* 0x00005900191d7a11 */ /* 0x000fe200018f0c00 */
[----:B------:R-:W-:Y:S01]  /*1b60*/  IMAD R36, R36, c[0x0][0x208], RZ ;  /* 0x0000820024247a24 */ /* 0x000fe200078e02ff */
[----:B------:R-:W-:Y:S01]  /*1b70*/  SHF.R.S32.HI R18, RZ, 0x1f, R21 ;  /* 0x0000001fff127819 */ /* 0x000fe20000011415 */
[----:B------:R-:W-:Y:S01]  /*1b80*/  IMAD R211, R226, c[0x0][0x27c], R211 ;  /* 0x00009f00e2d37a24 */ /* 0x000fe200078e02d3 */
[----:B------:R-:W-:Y:S01]  /*1b90*/  LOP3.LUT R27, R204, 0x30, R27, 0xf8, !PT ;  /* 0x00000030cc1b7812 */ /* 0x000fe200078ef81b */
[----:B------:R-:W-:Y:S01]  /*1ba0*/  IMAD R36, R33, c[0x0][0x20c], R36 ;  /* 0x0000830021247a24 */ /* 0x000fe200078e0224 */
[----:B------:R-:W-:Y:S01]  /*1bb0*/  LEA.HI R0, R23, R2, RZ, 0x7 ;  /* 0x0000000217007211 */ /* 0x000fe200078f38ff */
[----:B------:R-:W-:Y:S01]  /*1bc0*/  IMAD.IADD R211, R237, 0x1, R211 ;  /* 0x00000001edd37824 */ /* 0x000fe200078e02d3 */
[----:B------:R-:W-:Y:S01]  /*1bd0*/  @!P1 IADD3 R24, P3, R21, R236, RZ ;  /* 0x000000ec15189210 */ /* 0x000fe20007f7e0ff */
[----:B------:R-:W-:Y:S01]  /*1be0*/  IMAD.WIDE.U32 R32, R33, c[0x0][0x208], R12 ;  /* 0x0000820021207a25 */ /* 0x000fe200078e000c */
[----:B------:R-:W-:Y:S01]  /*1bf0*/  SHF.R.U32.HI R204, RZ, 0x3, R204 ;  /* 0x00000003ffcc7819 */ /* 0x000fe200000116cc */
[----:B------:R2:W-:Y:S01]  /*1c00*/  LDGSTS.E.BYPASS.LTC128B.128 [R6+0x5080], [R30.64+0x80], !P4 ;  /* 0x050800801e067fae */ /* 0x0005e2000e101d48 */
[----:B------:R-:W-:Y:S01]  /*1c10*/  LOP3.LUT R27, R27, 0x8, R8, 0xf8, !PT ;  /* 0x000000081b1b7812 */ /* 0x000fe200078ef808 */
[----:B------:R-:W-:Y:S01]  /*1c20*/  @!P1 IMAD.X R23, R18, 0x1, R211, P3 ;  /* 0x0000000112179824 */ /* 0x000fe200018e06d3 */
[----:B------:R-:W-:Y:S01]  /*1c30*/  ISETP.GE.AND P3, PT, R12, c[0x0][0x1fc], PT ;  /* 0x00007f000c007a0c */ /* 0x000fe20003f66270 */
[----:B------:R-:W-:Y:S01]  /*1c40*/  IMAD.IADD R37, R33, 0x1, R36 ;  /* 0x0000000121257824 */ /* 0x000fe200078e0224 */
[----:B------:R-:W-:Y:S01]  /*1c50*/  LOP3.LUT R204, R27, R204, RZ, 0x3c, !PT ;  /* 0x000000cc1bcc7212 */ /* 0x000fe200078e3cff */
[----:B------:R-:W-:Y:S01]  /*1c60*/  IMAD.MOV.U32 R36, RZ, RZ, R32 ;  /* 0x000000ffff247224 */ /* 0x000fe200078e0020 */
[--C-:B------:R-:W-:Y:S01]  /*1c70*/  SHF.R.S32.HI R32, RZ, 0x1, R3.reuse ;  /* 0x00000001ff207819 */ /* 0x100fe20000011403 */
[----:B------:R-:W-:Y:S01]  /*1c80*/  IMAD R20, R20, c[0x0][0x210], RZ ;  /* 0x0000840014147a24 */ /* 0x000fe200078e02ff */
[----:B------:R-:W-:Y:S01]  /*1c90*/  SHF.R.S32.HI R3, RZ, 0x1f, R3 ;  /* 0x0000001fff037819 */ /* 0x000fe20000011403 */
[----:B------:R-:W-:Y:S01]  /*1ca0*/  IMAD.SHL.U32 R27, R9, 0x10, RZ ;  /* 0x00000010091b7824 */ /* 0x000fe200078e00ff */
[----:B------:R-:W-:Y:S01]  /*1cb0*/  SEL R25, RZ, 0x1, P3 ;  /* 0x00000001ff197807 */ /* 0x000fe20001800000 */
[----:B------:R-:W-:Y:S01]  /*1cc0*/  IMAD R33, R223, c[0x0][0x214], R20 ;  /* 0x00008500df217a24 */ /* 0x000fe200078e0214 */
[----:B------:R-:W-:Y:S01]  /*1cd0*/  ISETP.GE.AND P3, PT, R7, c[0x0][0x1fc], PT ;  /* 0x00007f0007007a0c */ /* 0x000fe20003f66270 */
[----:B------:R-:W-:Y:S01]  /*1ce0*/  IMAD.WIDE.U32 R36, R223, c[0x0][0x210], R36 ;  /* 0x00008400df247a25 */ /* 0x000fe200078e0024 */
[----:B------:R-:W-:Y:S01]  /*1cf0*/  LEA.HI R3, R3, R32, RZ, 0x2 ;  /* 0x0000002003037211 */ /* 0x000fe200078f10ff */
[----:B------:R-:W0:Y:S01]  /*1d00*/  LDGDEPBAR ;  /* 0x00000000000079af */ /* 0x000e220000000000 */
[----:B------:R-:W-:Y:S01]  /*1d10*/  SHF.R.U32.HI R0, RZ, 0x4, R0 ;  /* 0x00000004ff007819 */ /* 0x000fe20000011600 */
[----:B------:R-:W-:Y:S01]  /*1d20*/  IMAD R241, R11, c[0x0][0x218], RZ ;  /* 0x000086000bf17a24 */ /* 0x000fe200078e02ff */
[----:B------:R-:W-:Y:S01]  /*1d30*/  SEL R20, RZ, 0xffffffff, P3 ;  /* 0xffffffffff147807 */ /* 0x000fe20001800000 */
[----:B------:R-:W-:Y:S01]  /*1d40*/  IMAD.IADD R33, R37, 0x1, R33 ;  /* 0x0000000125217824 */ /* 0x000fe200078e0221 */
[----:B------:R-:W-:Y:S01]  /*1d50*/  LOP3.LUT R27, R27, 0x10, RZ, 0xc0, !PT ;  /* 0x000000101b1b7812 */ /* 0x000fe200078ec0ff */
[----:B------:R-:W-:Y:S01]  /*1d60*/  IMAD R241, R226, c[0x0][0x21c], R241 ;  /* 0x00008700e2f17a24 */ /* 0x000fe200078e02f1 */
[----:B------:R-:W-:Y:S01]  /*1d70*/  @!P1 LEA R26, P3, R24, c[0x0][0x258], 0x2 ;  /* 0x00009600181a9a11 */ /* 0x000fe200078610ff */
[----:B------:R-:W-:Y:S01]  /*1d80*/  IMAD.SHL.U32 R20, R20, 0x2, RZ ;  /* 0x0000000214147824 */ /* 0x000fe200078e00ff */
[----:B------:R-:W-:Y:S01]  /*1d90*/  LOP3.LUT R3, R3, 0xfffffffc, RZ, 0xc0, !PT ;  /* 0xfffffffc03037812 */ /* 0x000fe200078ec0ff */
[----:B------:R-:W-:Y:S01]  /*1da0*/  IMAD.WIDE.U32 R224, R226, c[0x0][0x240], R224 ;  /* 0x00009000e2e07a25 */ /* 0x000fe200078e00e0 */
[----:B------:R-:W-:-:S02]  /*1db0*/  LOP3.LUT R0, R27, 0x8, R0, 0xf8, !PT ;  /* 0x000000081b007812 */ /* 0x000fc400078ef800 */
[----:B------:R-:W-:Y:S01]  /*1dc0*/  @!P1 LEA.HI.X R27, R24, c[0x0][0x25c], R23, 0x2, P3 ;  /* 0x00009700181b9a11 */ /* 0x000fe200018f1417 */
[C---:B------:R-:W-:Y:S01]  /*1dd0*/  IMAD R23, R11.reuse, c[0x0][0x290], RZ ;  /* 0x0000a4000b177a24 */ /* 0x040fe200078e02ff */
[----:B------:R-:W-:Y:S01]  /*1de0*/  ISETP.GE.AND P3, PT, R214, c[0x0][0x1fc], PT ;  /* 0x00007f00d6007a0c */ /* 0x000fe20003f66270 */
[----:B------:R-:W-:Y:S01]  /*1df0*/  IMAD.IADD R3, R32, 0x1, -R3 ;  /* 0x0000000120037824 */ /* 0x000fe200078e0a03 */
[----:B------:R-:W-:Y:S01]  /*1e00*/  LOP3.LUT R20, R20, 0x2, R25, 0xe2, !PT ;  /* 0x0000000214147812 */ /* 0x000fe200078ee219 */
[----:B------:R-:W-:Y:S01]  /*1e10*/  IMAD R11, R11, c[0x0][0x240], RZ ;  /* 0x000090000b0b7a24 */ /* 0x000fe200078e02ff */
[C---:B------:R-:W-:Y:S01]  /*1e20*/  LOP3.LUT P5, RZ, R22.reuse, 0x2, RZ, 0xc0, !PT ;  /* 0x0000000216ff7812 */ /* 0x040fe200078ac0ff */
[----:B------:R-:W-:Y:S01]  /*1e30*/  IMAD.MOV.U32 R32, RZ, RZ, R36 ;  /* 0x000000ffff207224 */ /* 0x000fe200078e0024 */
[----:B------:R-:W-:Y:S01]  /*1e40*/  LOP3.LUT P6, RZ, R22, 0x4, RZ, 0xc0, !PT ;  /* 0x0000000416ff7812 */ /* 0x000fe200078cc0ff */
[C---:B------:R-:W-:Y:S02]  /*1e50*/  IMAD R23, R226.reuse, c[0x0][0x294], R23 ;  /* 0x0000a500e2177a24 */ /* 0x040fe400078e0217 */
[----:B------:R-:W-:-:S02]  /*1e60*/  IMAD R11, R226, c[0x0][0x244], R11 ;  /* 0x00009100e20b7a24 */ /* 0x000fc400078e020b */
        /* <DEDUP_REMOVED lines=120> */
.L_x_1289:
[----:B------:R-:W-:Y:S05]  /*25f0*/  BSYNC B0 ;  /* 0x0000000000007941 */ /* 0x000fea0003800000 */
.L_x_1288:
        /* <DEDUP_REMOVED lines=74> */
.L_x_1292:
        /* <DEDUP_REMOVED lines=131> */
.L_x_1290:
        /* <DEDUP_REMOVED lines=455> */
.L_x_1291:
        /* <DEDUP_REMOVED lines=237> */
.L_x_1287:
        /* <DEDUP_REMOVED lines=151> */
.L_x_1294:
        /* <DEDUP_REMOVED lines=10> */
[----:B------:R-:W-:Y:S01]  /*6820*/  LEA.HI.X.SX32 R63, R5, R47, 0x1, P0 ;  /* 0x0000002f053f7211 */ /* 0x000fe200000f0eff */
[----:B------:R-:W-:Y:S01]  /*6830*/  IMAD.WIDE.U32 R48, R223, c[0x0][0x338], R58 ;  /* 0x0000ce00df307a25 */ /* 0x000fe200078e003a */
[----:B------:R-:W-:Y:S02]  /*6840*/  LOP3.LUT R3, R9, 0x18, R58, 0xf8, !PT ;  /* 0x0000001809037812 */ /* 0x000fe400078ef83a */
[----:B------:R-:W-:Y:S01]  /*6850*/  SHF.R.U32.HI R0, RZ, 0x3, R9 ;  /* 0x00000003ff007819 */ /* 0x000fe20000011609 */
[----:B------:R-:W-:Y:S02]  /*6860*/  IMAD R2, R7, 0x8, R2 ;  /* 0x0000000807027824 */ /* 0x000fe400078e0202 */
[----:B------:R-:W-:Y:S01]  /*6870*/  IMAD.WIDE R62, R222, 0x80, R62 ;  /* 0x00000080de3e7825 */ /* 0x000fe200078e023e */
[----:B------:R-:W-:-:S02]  /*6880*/  LOP3.LUT R3, R3, R0, RZ, 0x3c, !PT ;  /* 0x0000000003037212 */ /* 0x000fc400078e3cff */
[----:B------:R-:W-:-:S03]  /*6890*/  SHF.R.S32.HI R0, RZ, 0x1f, R223 ;  /* 0x0000001fff007819 */ /* 0x000fc600000114df */
[----:B------:R-:W-:Y:S02]  /*68a0*/  IMAD.U32 R2, R2, 0x20, R3 ;  /* 0x0000002002027824 */ /* 0x000fe400078e0003 */
[----:B------:R-:W-:Y:S02]  /*68b0*/  IMAD R4, R0, c[0x0][0x338], RZ ;  /* 0x0000ce0000047a24 */ /* 0x000fe400078e02ff */
[----:B------:R-:W-:Y:S01]  /*68c0*/  IMAD.SHL.U32 R56, R2, 0x2, RZ ;  /* 0x0000000202387824 */ /* 0x000fe200078e00ff */
[----:B------:R-:W-:Y:S01]  /*68d0*/  SHF.R.S32.HI R2, RZ, 0x1f, R221 ;  /* 0x0000001fff027819 */ /* 0x000fe200000114dd */
[----:B------:R-:W-:Y:S01]  /*68e0*/  IMAD R3, R223, c[0x0][0x33c], R4 ;  /* 0x0000cf00df037a24 */ /* 0x000fe200078e0204 */
[----:B------:R-:W-:Y:S01]  /*68f0*/  SEL R221, R221, RZ, !P1 ;  /* 0x000000ffdddd7207 */ /* 0x000fe20004800000 */
[----:B-----5:R-:W-:Y:S01]  /*6900*/  IMAD.IADD R4, R45, 0x1, -R212 ;  /* 0x000000012d047824 */ /* 0x020fe200078e0ad4 */
[----:B------:R1:W2:Y:S01]  /*6910*/  LDS.128 R40, [R56+0x7080] ;  /* 0x0070800038287984 */ /* 0x0002a20000000c00 */
[----:B------:R-:W-:Y:S01]  /*6920*/  SEL R2, R2, RZ, !P1 ;  /* 0x000000ff02027207 */ /* 0x000fe20004800000 */
[----:B------:R-:W-:-:S02]  /*6930*/  IMAD.IADD R49, R49, 0x1, R3 ;  /* 0x0000000131317824 */ /* 0x000fc400078e0203 */
[----:B------:R1:W3:Y:S01]  /*6940*/  LDS.128 R36, [R56+0x9080] ;  /* 0x0090800038247984 */ /* 0x0002e20000000c00 */
[----:B------:R-:W-:Y:S01]  /*6950*/  IMNMX R4, R4, 0x80, PT ;  /* 0x0000008004047817 */ /* 0x000fe20003800200 */
[----:B------:R-:W-:Y:S02]  /*6960*/  IMAD R6, R2, c[0x0][0x340], RZ ;  /* 0x0000d00002067a24 */ /* 0x000fe400078e02ff */
[----:B------:R1:W4:Y:S01]  /*6970*/  LDS.128 R32, [R56+0xb080] ;  /* 0x00b0800038207984 */ /* 0x0003220000000c00 */
[----:B------:R-:W-:Y:S01]  /*6980*/  ISETP.GE.AND P4, PT, R5, R4, PT ;  /* 0x000000040500720c */ /* 0x000fe20003f86270 */
[C---:B------:R-:W-:Y:S01]  /*6990*/  IMAD R3, R221.reuse, c[0x0][0x344], R6 ;  /* 0x0000d100dd037a24 */ /* 0x040fe200078e0206 */
[----:B------:R-:W-:Y:S01]  /*69a0*/  IADD3 R6, R58, 0x20, RZ ;  /* 0x000000203a067810 */ /* 0x000fe20007ffe0ff */
        /* <DEDUP_REMOVED lines=26> */
.L_x_1296:
[----:B------:R-:W-:Y:S05]  /*6b50*/  BSYNC B0 ;  /* 0x0000000000007941 */ /* 0x000fea0003800000 */
.L_x_1295:
        /* <DEDUP_REMOVED lines=21> */
.L_x_1298:
[----:B------:R-:W-:Y:S05]  /*6cb0*/  BSYNC B0 ;  /* 0x0000000000007941 */ /* 0x000fea0003800000 */
.L_x_1297:
        /* <DEDUP_REMOVED lines=24> */
.L_x_1300:
[----:B------:R-:W-:Y:S05]  /*6e40*/  BSYNC B0 ;  /* 0x0000000000007941 */ /* 0x000fea0003800000 */
.L_x_1299:
        /* <DEDUP_REMOVED lines=19> */
.L_x_1293:
        /* <DEDUP_REMOVED lines=18> */
.L_x_1301:
        /* <DEDUP_REMOVED lines=43> */
.L_x_1303:
[----:B------:R-:W-:Y:S05]  /*7350*/  BSYNC B0 ;  /* 0x0000000000007941 */ /* 0x000fea0003800000 */
.L_x_1302:
        /* <DEDUP_REMOVED lines=19> */
.L_x_1305:
[----:B------:R-:W-:Y:S05]  /*7490*/  BSYNC B0 ;  /* 0x0000000000007941 */ /* 0x000fea0003800000 */
.L_x_1304:
        /* <DEDUP_REMOVED lines=23> */
.L_x_1307:
[----:B------:R-:W-:Y:S05]  /*7610*/  BSYNC B0 ;  /* 0x0000000000007941 */ /* 0x000fea0003800000 */
.L_x_1306:
        /* <DEDUP_REMOVED lines=18> */
.L_x_1308:
        /* <DEDUP_REMOVED lines=12> */
.L_x_1438:


//--------------------- .text._ZN7cutlass13device_kernelIN5flash19enable_sm80_to_sm89INS1_16FlashAttnBwdSm80INS1_25CollectiveMainloopBwdSm80ILi2ELi2EN4cute5tupleIJNS5_1CILi64EEENS7_ILi128EEENS7_ILi96EEEEEENS_6half_tEfNS_4arch4Sm80ELb1ELb0ELb0ELb1ELb0ELb0ELb0ELb0ELi2ELi2ELi4ELi2ELb0EEENS1_24CollectiveEpilogueBwdGQAISB_fSE_Li256ELb1ELb0EEENS1_25SingleTileBwdLPTSchedulerILb1ELi128ELb0EEEEEEEEEvNT_6ParamsE --------------------------
	.section	.text._ZN7cutlass13device_kernelIN5flash19enable_sm80_to_sm89INS1_16FlashAttnBwdSm80INS1_25CollectiveMainloopBwdSm80ILi2ELi2EN4cute5tupleIJNS5_1CILi64EEENS7_ILi128EEENS7_ILi96EEEEEENS_6half_tEfNS_4arch4Sm80ELb1ELb0ELb0ELb1ELb0ELb0ELb0ELb0ELi2ELi2ELi4ELi2ELb0EEENS1_24CollectiveEpilogueBwdGQAISB_fSE_Li256ELb1ELb0EEENS1_25SingleTileBwdLPTSchedulerILb1ELi128ELb0EEEEEEEEEvNT_6ParamsE,"ax",@progbits
	.sectioninfo	@"SHI_REGISTERS=255"
	.align	128
.text._ZN7cutlass13device_kernelIN5flash19enable_sm80_to_sm89INS1_16FlashAttnBwdSm80INS1_25CollectiveMainloopBwdSm80ILi2ELi2EN4cute5tupleIJNS5_1CILi64EEENS7_ILi128EEENS7_ILi96EEEEEENS_6half_tEfNS_4arch4Sm80ELb1ELb0ELb0ELb1ELb0ELb0ELb0ELb0ELi2ELi2ELi4ELi2ELb0EEENS1_24CollectiveEpilogueBwdGQAISB_fSE_Li256ELb1ELb0EEENS1_25SingleTileBwdLPTSchedulerILb1ELi128ELb0EEEEEEEEEvNT_6ParamsE:
        .type           _ZN7cutlass13device_kernelIN5flash19enable_sm80_to_sm89INS1_16FlashAttnBwdSm80INS1_25CollectiveMainloopBwdSm80ILi2ELi2EN4cute5tupleIJNS5_1CILi64EEENS7_ILi128EEENS7_ILi96EEEEEENS_6half_tEfNS_4arch4Sm80ELb1ELb0ELb0ELb1ELb0ELb0ELb0ELb0ELi2ELi2ELi4ELi2ELb0EEENS1_24CollectiveEpilogueBwdGQAISB_fSE_Li256ELb1ELb0EEENS1_25SingleTileBwdLPTSchedulerILb1ELi128ELb0EEEEEEEEEvNT_6ParamsE,@function
        .size           _ZN7cutlass13device_kernelIN5flash19enable_sm80_to_sm89INS1_16FlashAttnBwdSm80INS1_25CollectiveMainloopBwdSm80ILi2ELi2EN4cute5tupleIJNS5_1CILi64EEENS7_ILi128EEENS7_ILi96EEEEEENS_6half_tEfNS_4arch4Sm80ELb1ELb0ELb0ELb1ELb0ELb0ELb0ELb0ELi2ELi2ELi4ELi2ELb0EEENS1_24CollectiveEpilogueBwdGQAISB_fSE_Li256ELb1ELb0EEENS1_25SingleTileBwdLPTSchedulerILb1ELi128ELb0EEEEEEEEEvNT_6ParamsE,(.L_x_1439 - _ZN7cutlass13device_kernelIN5flash19enable_sm80_to_sm89INS1_16FlashAttnBwdSm80INS1_25CollectiveMainloopBwdSm80ILi2ELi2EN4cute5tupleIJNS5_1CILi64EEENS7_ILi128EEENS7_ILi96EEEEEENS_6half_tEfNS_4arch4Sm80ELb1ELb0ELb0ELb1ELb0ELb0ELb0ELb0ELi2ELi2ELi4ELi2ELb0EEENS1_24CollectiveEpilogueBwdGQAISB_fSE_Li256ELb1ELb0EEENS1_25SingleTileBwdLPTSchedulerILb1ELi128ELb0EEEEEEEEEvNT_6ParamsE)
        .other          _ZN7cutlass13device_kernelIN5flash19enable_sm80_to_sm89INS1_16FlashAttnBwdSm80INS1_25CollectiveMainloopBwdSm80ILi2ELi2EN4cute5tupleIJNS5_1CILi64EEENS7_ILi128EEENS7_ILi96EEEEEENS_6half_tEfNS_4arch4Sm80ELb1ELb0ELb0ELb1ELb0ELb0ELb0ELb0ELi2ELi2ELi4ELi2ELb0EEENS1_24CollectiveEpilogueBwdGQAISB_fSE_Li256ELb1ELb0EEENS1_25SingleTileBwdLPTSchedulerILb1ELi128ELb0EEEEEEEEEvNT_6ParamsE,@"STO_CUDA_ENTRY STV_DEFAULT"
_ZN7cutlass13device_kernelIN5flash19enable_sm80_to_sm89INS1_16FlashAttnBwdSm80INS1_25CollectiveMainloopBwdSm80ILi2ELi2EN4cute5tupleIJNS5_1CILi64EEENS7_ILi128EEENS7_ILi96EEEEEENS_6half_tEfNS_4arch4Sm80ELb1ELb0ELb0ELb1ELb0ELb0ELb0ELb0ELi2ELi2ELi4ELi2ELb0EEENS1_24CollectiveEpilogueBwdGQAISB_fSE_Li256ELb1ELb0EEENS1_25SingleTileBwdLPTSchedulerILb1ELi128ELb0EEEEEEEEEvNT_6ParamsE:
        /* <DEDUP_REMOVED lines=24> */
.L_x_1310:
[----:B------:R-:W-:Y:S02]  /*0180*/  MOV R3, c[0x0][0x3b4] ;  /* 0x0000ed0000037a02 */ /* 0x000fe40000000f00 */
[----:B------:R-:W-:Y:S02]  /*0190*/  MOV R223, R0 ;  /* 0x0000000000df7202 */ /* 0x000fe40000000f00 */
[----:B------:R-:W-:-:S13]  /*01a0*/  ISETP.NE.AND P0, PT, R3, 0x1, PT ;  /* 0x000000010300780c */ /* 0x000fda0003f05270 */
[----:B------:R-:W-:-:S05]  /*01b0*/  @P0 IMAD.HI.U32 R3, R0, c[0x0][0x3b8], RZ ;  /* 0x0000ee0000030a27 */ /* 0x000fca00078e00ff */
[----:B------:R-:W-:-:S05]  /*01c0*/  @P0 SHF.R.U32.HI R223, RZ, c[0x0][0x3bc], R3 ;  /* 0x0000ef00ffdf0a19 */ /* 0x000fca0000011603 */
[----:B------:R-:W-:Y:S02]  /*01d0*/  IMAD R5, R223, c[0x0][0x3b4], RZ ;  /* 0x0000ed00df057a24 */ /* 0x000fe400078e02ff */
.L_x_1311:
        /* <DEDUP_REMOVED lines=16> */
.L_x_1312:
        /* <DEDUP_REMOVED lines=9> */
.L_x_1314:
[----:B------:R-:W-:-:S04]  /*0370*/  MOV R3, c[0x0][0x3dc] ;  /* 0x0000f70000037a02 */ /* 0x000fc80000000f00 */
.L_x_1313:
[----:B-----5:R-:W-:-:S04]  /*0380*/  IADD3 R3, R3, 0x7f, RZ ;  /* 0x0000007f03037810 */ /* 0x020fc80007ffe0ff */
[----:B------:R-:W-:-:S04]  /*0390*/  SHF.R.S32.HI R0, RZ, 0x1f, R3 ;  /* 0x0000001fff007819 */ /* 0x000fc80000011403 */
[----:B------:R-:W-:-:S04]  /*03a0*/  LEA.HI R0, R0, R3, RZ, 0x7 ;  /* 0x0000000300007211 */ /* 0x000fc800078f38ff */
[----:B------:R-:W-:-:S04]  /*03b0*/  SHF.R.S32.HI R0, RZ, 0x7, R0 ;  /* 0x00000007ff007819 */ /* 0x000fc80000011400 */
[----:B------:R-:W-:-:S04]  /*03c0*/  ISETP.GE.AND P0, PT, R223, R0, PT ;  /* 0x00000000df00720c */ /* 0x000fc80003f06270 */
[----:B------:R-:W-:Y:S01]  /*03d0*/  SEL R221, R221, 0xffffffff, !P0 ;  /* 0xffffffffdddd7807 */ /* 0x000fe20004000000 */
[----:B------:R-:W-:Y:S05]  /*03e0*/  BRA `(.L_x_1315) ;  /* 0x0000036000007947 */ /* 0x000fea0003800000 */
.L_x_1309:
        /* <DEDUP_REMOVED lines=16> */
.L_x_1316:
[----:B------:R-:W-:Y:S02]  /*04f0*/  MOV R0, c[0x0][0x3b4] ;  /* 0x0000ed0000007a02 */ /* 0x000fe40000000f00 */
[----:B------:R-:W-:Y:S02]  /*0500*/  MOV R223, R3 ;  /* 0x0000000300df7202 */ /* 0x000fe40000000f00 */
[----:B------:R-:W-:-:S13]  /*0510*/  ISETP.NE.AND P0, PT, R0, 0x1, PT ;  /* 0x000000010000780c */ /* 0x000fda0003f05270 */
[----:B------:R-:W-:-:S05]  /*0520*/  @P0 IMAD.HI.U32 R0, R3, c[0x0][0x3b8], RZ ;  /* 0x0000ee0003000a27 */ /* 0x000fca00078e00ff */
[----:B------:R-:W-:-:S05]  /*0530*/  @P0 SHF.R.U32.HI R223, RZ, c[0x0][0x3bc], R0 ;  /* 0x0000ef00ffdf0a19 */ /* 0x000fca0000011600 */
[----:B------:R-:W-:Y:S02]  /*0540*/  IMAD R4, R223, c[0x0][0x3b4], RZ ;  /* 0x0000ed00df047a24 */ /* 0x000fe400078e02ff */
.L_x_1317:
        /* <DEDUP_REMOVED lines=16> */
.L_x_1318:
        /* <DEDUP_REMOVED lines=9> */
.L_x_1320:
[----:B------:R-:W-:-:S04]  /*06e0*/  MOV R3, c[0x0][0x3dc] ;  /* 0x0000f70000037a02 */ /* 0x000fc80000000f00 */
.L_x_1319:
[----:B-----5:R-:W-:-:S04]  /*06f0*/  IADD3 R3, R3, 0x7f, RZ ;  /* 0x0000007f03037810 */ /* 0x020fc80007ffe0ff */
[----:B------:R-:W-:-:S04]  /*0700*/  SHF.R.S32.HI R0, RZ, 0x1f, R3 ;  /* 0x0000001fff007819 */ /* 0x000fc80000011403 */
[----:B------:R-:W-:-:S04]  /*0710*/  LEA.HI R0, R0, R3, RZ, 0x7 ;  /* 0x0000000300007211 */ /* 0x000fc800078f38ff */
[----:B------:R-:W-:-:S04]  /*0720*/  SHF.R.S32.HI R0, RZ, 0x7, R0 ;  /* 0x00000007ff007819 */ /* 0x000fc80000011400 */
[----:B------:R-:W-:-:S04]  /*0730*/  ISETP.GE.AND P0, PT, R223, R0, PT ;  /* 0x00000000df00720c */ /* 0x000fc80003f06270 */
[----:B------:R-:W-:-:S04]  /*0740*/  SEL R221, R221, 0xffffffff, !P0 ;  /* 0xffffffffdddd7807 */ /* 0x000fc80004000000 */
.L_x_1315:
[----:B------:R-:W-:-:S13]  /*0750*/  ISETP.GE.AND P0, PT, R221, RZ, PT ;  /* 0x000000ffdd00720c */ /* 0x000fda0003f06270 */
[----:B------:R-:W-:Y:S05]  /*0760*/  @!P0 EXIT ;  /* 0x000000000000894d */ /* 0x000fea0003800000 */
[----:B------:R-:W-:Y:S01]  /*0770*/  ISETP.NE.U32.AND P1, PT, RZ, c[0x0][0x2c8], PT ;  /* 0x0000b200ff007a0c */ /* 0x000fe20003f25070 */
[----:B------:R-:W-:Y:S01]  /*0780*/  IMAD.MOV.U32 R0, RZ, RZ, 0x4 ;  /* 0x00000004ff007424 */ /* 0x000fe200078e00ff */
[----:B------:R-:W-:Y:S02]  /*0790*/  ISETP.NE.U32.AND P2, PT, RZ, c[0x0][0x2d0], PT ;  /* 0x0000b400ff007a0c */ /* 0x000fe40003f45070 */
[----:B------:R-:W-:Y:S01]  /*07a0*/  ISETP.NE.AND.EX P1, PT, RZ, c[0x0][0x2cc], PT, P1 ;  /* 0x0000b300ff007a0c */ /* 0x000fe20003f25310 */
[----:B------:R-:W-:Y:S01]  /*07b0*/  IMAD.WIDE R14, R221, R0, c[0x0][0x2c8] ;  /* 0x0000b200dd0e7625 */ /* 0x000fe200078e0200 */
[----:B------:R-:W-:Y:S02]  /*07c0*/  ISETP.NE.U32.AND P0, PT, RZ, c[0x0][0x2d8], PT ;  /* 0x0000b600ff007a0c */ /* 0x000fe40003f05070 */
[----:B------:R-:W-:Y:S02]  /*07d0*/  ISETP.NE.AND.EX P2, PT, RZ, c[0x0][0x2d4], PT, P2 ;  /* 0x0000b500ff007a0c */ /* 0x000fe40003f45320 */
[----:B------:R-:W-:-:S07]  /*07e0*/  ISETP.NE.AND.EX P0, PT, RZ, c[0x0][0x2dc], PT, P0 ;  /* 0x0000b700ff007a0c */ /* 0x000fce0003f05300 */
[----:B-1----:R-:W2:Y:S01]  /*07f0*/  @P1 LDG.E R4, [R14.64] ;  /* 0x000000080e041981 */ /* 0x002ea2000c1e1900 */
[----:B------:R-:W-:-:S03]  /*0800*/  IMAD.WIDE R12, R221, R0, c[0x0][0x2d0] ;  /* 0x0000b400dd0c7625 */ /* 0x000fc600078e0200 */
[----:B------:R-:W3:Y:S01]  /*0810*/  @P1 LDG.E R11, [R14.64] ;  /* 0x000000080e0b1981 */ /* 0x000ee2000c1e1900 */
[----:B------:R-:W-:Y:S02]  /*0820*/  IMAD.MOV.U32 R220, RZ, RZ, c[0x0][0x168] ;  /* 0x00005a00ffdc7624 */ /* 0x000fe400078e00ff */
[----:B------:R-:W-:Y:S01]  /*0830*/  @P0 IMAD.WIDE R16, R221, R0, c[0x0][0x2d8] ;  /* 0x0000b600dd100625 */ /* 0x000fe200078e0200 */
[----:B------:R-:W4:Y:S04]  /*0840*/  @P2 LDG.E R9, [R12.64] ;  /* 0x000000080c092981 */ /* 0x000f28000c1e1900 */
[----:B------:R1:W5:Y:S01]  /*0850*/  @P0 LDG.E R220, [R16.64] ;  /* 0x0000000810dc0981 */ /* 0x000362000c1e1900 */
[----:B------:R-:W-:Y:S01]  /*0860*/  CS2R R6, SRZ ;  /* 0x0000000000067805 */ /* 0x000fe2000001ff00 */
[----:B------:R-:W-:-:S02]  /*0870*/  IMAD.MOV.U32 R219, RZ, RZ, c[0x0][0x198] ;  /* 0x00006600ffdb7624 */ /* 0x000fc400078e00ff */
[----:B--2---:R-:W-:Y:S02]  /*0880*/  @P1 IMAD R3, R221, 0x40, R4 ;  /* 0x00000040dd031824 */ /* 0x004fe400078e0204 */
[----:B------:R-:W-:Y:S02]  /*0890*/  CS2R R4, SRZ ;  /* 0x0000000000047805 */ /* 0x000fe4000001ff00 */
[--C-:B---3--:R-:W-:Y:S01]  /*08a0*/  @P1 SHF.R.S32.HI R5, RZ, 0x1f, R11.reuse ;  /* 0x0000001fff051819 */ /* 0x108fe2000001140b */
[----:B------:R-:W-:Y:S01]  /*08b0*/  @P1 IMAD.MOV.U32 R4, RZ, RZ, R11 ;  /* 0x000000ffff041224 */ /* 0x000fe200078e000b */
[----:B------:R-:W-:Y:S02]  /*08c0*/  @P1 SHF.R.S32.HI R8, RZ, 0x1f, R3 ;  /* 0x0000001fff081819 */ /* 0x000fe40000011403 */
[--C-:B----4-:R-:W-:Y:S01]  /*08d0*/  @P2 SHF.R.S32.HI R7, RZ, 0x1f, R9.reuse ;  /* 0x0000001fff072819 */ /* 0x110fe20000011409 */
[----:B------:R-:W-:Y:S01]  /*08e0*/  @P2 IMAD.MOV.U32 R6, RZ, RZ, R9 ;  /* 0x000000ffff062224 */ /* 0x000fe200078e0009 */
        /* <DEDUP_REMOVED lines=8> */
.L_x_1321:
[----:B-1----:R-:W-:-:S04]  /*0970*/  ISETP.NE.U32.AND P0, PT, RZ, c[0x0][0x2e0], PT ;  /* 0x0000b800ff007a0c */ /* 0x002fc80003f05070 */
[----:B------:R-:W-:-:S13]  /*0980*/  ISETP.NE.AND.EX P0, PT, RZ, c[0x0][0x2e4], PT, P0 ;  /* 0x0000b900ff007a0c */ /* 0x000fda0003f05300 */
[----:B------:R-:W-:Y:S05]  /*0990*/  @!P0 BRA `(.L_x_1322) ;  /* 0x0000003000008947 */ /* 0x000fea0003800000 */
[----:B------:R-:W-:-:S05]  /*09a0*/  IMAD.WIDE R8, R221, R0, c[0x0][0x2e0] ;  /* 0x0000b800dd087625 */ /* 0x000fca00078e0200 */
[----:B------:R1:W5:Y:S01]  /*09b0*/  LDG.E R219, [R8.64] ;  /* 0x0000000808db7981 */ /* 0x000362000c1e1900 */
[----:B------:R-:W-:Y:S05]  /*09c0*/  BRA `(.L_x_1323) ;  /* 0x0000004000007947 */ /* 0x000fea0003800000 */
.L_x_1322:
[----:B------:R-:W-:Y:S05]  /*09d0*/  @!P2 BRA `(.L_x_1323) ;  /* 0x000000300000a947 */ /* 0x000fea0003800000 */
[----:B------:R-:W2:Y:S04]  /*09e0*/  LDG.E R219, [R12.64] ;  /* 0x000000080cdb7981 */ /* 0x000ea8000c1e1900 */
[----:B------:R-:W2:Y:S02]  /*09f0*/  LDG.E R0, [R12.64+0x4] ;  /* 0x000004080c007981 */ /* 0x000ea4000c1e1900 */
[----:B--2---:R-:W-:Y:S02]  /*0a00*/  IADD3 R219, -R219, R0, RZ ;  /* 0x00000000dbdb7210 */ /* 0x004fe40007ffe1ff */
.L_x_1323:
[----:B------:R-:W-:Y:S01]  /*0a10*/  IMAD.SHL.U32 R212, R223, 0x80, RZ ;  /* 0x00000080dfd47824 */ /* 0x000fe200078e00ff */
[----:B-1---5:R-:W-:Y:S01]  /*0a20*/  IADD3 R8, R220, 0x3f, RZ ;  /* 0x0000003fdc087810 */ /* 0x022fe20007ffe0ff */
        /* <DEDUP_REMOVED lines=64> */
[----:B------:R-:W-:Y:S01]  /*0e30*/  IMAD R21, R3, 0x60, RZ ;  /* 0x0000006003157824 */ /* 0x000fe200078e02ff */
[----:B------:R-:W-:Y:S01]  /*0e40*/  ISETP.NE.AND P0, PT, R0, 0x1, PT ;  /* 0x000000010000780c */ /* 0x000fe20003f05270 */
[C---:B------:R-:W-:Y:S01]  /*0e50*/  IMAD.SHL.U32 R216, R2.reuse, 0x4, RZ ;  /* 0x0000000402d87824 */ /* 0x040fe200078e00ff */
[CC--:B------:R-:W-:Y:S01]  /*0e60*/  LEA.HI R17, R23.reuse, R2.reuse, RZ, 0x2 ;  /* 0x0000000217117211 */ /* 0x0c0fe200078f10ff */
[----:B------:R-:W-:Y:S01]  /*0e70*/  UMOV UR6, 0x6 ;  /* 0x0000000600067882 */ /* 0x000fe20000000000 */
[----:B------:R-:W-:Y:S01]  /*0e80*/  LEA.HI R10, R23, R2, RZ, 0x4 ;  /* 0x00000002170a7211 */ /* 0x000fe200078f20ff */
[----:B------:R-:W-:Y:S01]  /*0e90*/  ULDC.64 UR4, c[0x0][0x208] ;  /* 0x0000820000047ab9 */ /* 0x000fe20000000a00 */
[----:B------:R-:W-:Y:S01]  /*0ea0*/  LOP3.LUT R235, R17, 0xfffffffc, RZ, 0xc0, !PT ;  /* 0xfffffffc11eb7812 */ /* 0x000fe200078ec0ff */
[----:B------:R-:W-:Y:S01]  /*0eb0*/  USHF.L.U64.HI UR5, UR4, UR6, UR5 ;  /* 0x0000000604057299 */ /* 0x000fe20008010205 */
[----:B------:R-:W-:Y:S01]  /*0ec0*/  SEL R14, R11, RZ, !P2 ;  /* 0x000000ff0b0e7207 */ /* 0x000fe20005000000 */
[----:B------:R-:W-:Y:S01]  /*0ed0*/  USHF.L.U32 UR4, UR4, 0x6, URZ ;  /* 0x0000000604047899 */ /* 0x000fe2000800063f */
[----:B------:R-:W-:Y:S01]  /*0ee0*/  SHF.R.S32.HI R218, RZ, 0x2, R17 ;  /* 0x00000002ffda7819 */ /* 0x000fe20000011411 */
[----:B------:R-:W-:Y:S01]  /*0ef0*/  IMAD.IADD R235, R2, 0x1, -R235 ;  /* 0x0000000102eb7824 */ /* 0x000fe200078e0aeb */
[----:B------:R-:W-:Y:S01]  /*0f00*/  SHF.R.S32.HI R19, RZ, 0x4, R10 ;  /* 0x00000004ff137819 */ /* 0x000fe2000001140a */
[----:B------:R-:W-:Y:S01]  /*0f10*/  @P0 IMAD.HI.U32 R0, R222, c[0x0][0x24c], RZ ;  /* 0x00009300de000a27 */ /* 0x000fe200078e00ff */
[----:B------:R-:W-:-:S02]  /*0f20*/  SHF.R.S32.HI R16, RZ, 0x1f, R2 ;  /* 0x0000001fff107819 */ /* 0x000fc40000011402 */
[----:B------:R-:W-:Y:S01]  /*0f30*/  SHF.R.S32.HI R33, RZ, 0x1f, R222 ;  /* 0x0000001fff217819 */ /* 0x000fe200000114de */
[----:B------:R-:W-:Y:S01]  /*0f40*/  IMAD.SHL.U32 R12, R235, 0x8, RZ ;  /* 0x00000008eb0c7824 */ /* 0x000fe200078e00ff */
[----:B------:R-:W-:Y:S01]  /*0f50*/  @P0 SHF.R.U32.HI R15, RZ, c[0x0][0x250], R0 ;  /* 0x00009400ff0f0a19 */ /* 0x000fe20000011600 */
[----:B------:R-:W-:Y:S01]  /*0f60*/  IMAD.MOV.U32 R207, RZ, RZ, 0x10 ;  /* 0x00000010ffcf7424 */ /* 0x000fe200078e00ff */
[----:B------:R-:W-:Y:S02]  /*0f70*/  SEL R0, R221, RZ, !P2 ;  /* 0x000000ffdd007207 */ /* 0x000fe40005000000 */
[----:B------:R-:W-:Y:S02]  /*0f80*/  SHF.R.S32.HI R20, RZ, 0x1f, R15 ;  /* 0x0000001fff147819 */ /* 0x000fe4000001140f */
[--C-:B------:R-:W-:Y:S02]  /*0f90*/  SHF.R.S32.HI R13, RZ, 0x1f, R12.reuse ;  /* 0x0000001fff0d7819 */ /* 0x100fe4000001140c */
[----:B------:R-:W-:Y:S01]  /*0fa0*/  IADD3 R28, P0, R21, R2, RZ ;  /* 0x00000002151c7210 */ /* 0x000fe20007f1e0ff */
[----:B------:R-:W-:Y:S01]  /*0fb0*/  IMAD R24, R20, c[0x0][0x1e0], RZ ;  /* 0x0000780014187a24 */ /* 0x000fe200078e02ff */
[----:B------:R-:W-:Y:S01]  /*0fc0*/  IADD3 R27, P2, R218, R4, RZ ;  /* 0x00000004da1b7210 */ /* 0x000fe20007f5e0ff */
[----:B------:R-:W-:Y:S01]  /*0fd0*/  IMAD.WIDE.U32 R8, R15, c[0x0][0x1e0], R12 ;  /* 0x000078000f087a25 */ /* 0x000fe200078e000c */
[----:B------:R-:W-:-:S02]  /*0fe0*/  LEA.HI R4, R10, R19, RZ, 0x1 ;  /* 0x000000130a047211 */ /* 0x000fc400078f08ff */
[----:B------:R-:W-:Y:S01]  /*0ff0*/  LEA.HI.X.SX32 R29, R21, R16, 0x1, P0 ;  /* 0x00000010151d7211 */ /* 0x000fe200000f0eff */
[----:B------:R-:W-:Y:S01]  /*1000*/  IMAD R24, R15, c[0x0][0x1e4], R24 ;  /* 0x000079000f187a24 */ /* 0x000fe200078e0218 */
[----:B------:R-:W-:Y:S01]  /*1010*/  IADD3 R34, P0, R218, R6, RZ ;  /* 0x00000006da227210 */ /* 0x000fe20007f1e0ff */
[----:B------:R-:W-:Y:S01]  /*1020*/  IMAD R20, R20, c[0x0][0x1b0], RZ ;  /* 0x00006c0014147a24 */ /* 0x000fe200078e02ff */
[----:B------:R-:W-:Y:S01]  /*1030*/  LOP3.LUT R4, R4, 0xfffffffe, RZ, 0xc0, !PT ;  /* 0xfffffffe04047812 */ /* 0x000fe200078ec0ff */
[----:B------:R-:W-:Y:S01]  /*1040*/  IMAD.IADD R25, R9, 0x1, R24 ;  /* 0x0000000109197824 */ /* 0x000fe200078e0218 */
[----:B------:R-:W-:Y:S01]  /*1050*/  LEA.HI R18, R23, R2, RZ, 0x3 ;  /* 0x0000000217127211 */ /* 0x000fe200078f18ff */
[----:B------:R-:W-:Y:S01]  /*1060*/  IMAD R9, R14, c[0x0][0x1e8], RZ ;  /* 0x00007a000e097a24 */ /* 0x000fe200078e02ff */
[C---:B------:R-:W-:Y:S01]  /*1070*/  ISETP.GE.AND P5, PT, R12.reuse, c[0x0][0x1cc], PT ;  /* 0x000073000c007a0c */ /* 0x040fe20003fa6270 */
[----:B------:R-:W-:Y:S01]  /*1080*/  IMAD.MOV.U32 R24, RZ, RZ, R8 ;  /* 0x000000ffff187224 */ /* 0x000fe200078e0008 */
[----:B------:R-:W-:Y:S01]  /*1090*/  IADD3 R214, R12, 0x40, RZ ;  /* 0x000000400cd67810 */ /* 0x000fe20007ffe0ff */
[C---:B------:R-:W-:Y:S01]  /*10a0*/  IMAD R8, R0.reuse, c[0x0][0x1ec], R9 ;  /* 0x00007b0000087a24 */ /* 0x040fe200078e0209 */
[----:B------:R-:W-:Y:S01]  /*10b0*/  SHF.R.S32.HI R9, RZ, 0x1f, R218 ;  /* 0x0000001fff097819 */ /* 0x000fe200000114da */
[----:B------:R-:W-:Y:S01]  /*10c0*/  IMAD.WIDE.U32 R24, R0, c[0x0][0x1e8], R24 ;  /* 0x00007a0000187a25 */ /* 0x000fe200078e0018 */
[----:B------:R-:W-:-:S02]  /*10d0*/  SEL R226, R221, RZ, !P1 ;  /* 0x000000ffdde27207 */ /* 0x000fc40004800000 */
[----:B------:R-:W-:Y:S01]  /*10e0*/  SEL R11, R11, RZ, !P1 ;  /* 0x000000ff0b0b7207 */ /* 0x000fe20004800000 */
[C---:B------:R-:W-:Y:S02]  /*10f0*/  IMAD.X R36, R9.reuse, 0x1, R5, P2 ;  /* 0x0000000109247824 */ /* 0x040fe400010e0605 */
[----:B------:R-:W-:Y:S01]  /*1100*/  IMAD.X R35, R9, 0x1, R7, P0 ;  /* 0x0000000109237824 */ /* 0x000fe200000e0607 */
[----:B------:R-:W-:Y:S01]  /*1110*/  SHF.R.S32.HI R7, RZ, 0x1f, R3 ;  /* 0x0000001fff077819 */ /* 0x000fe20000011403 */
[----:B------:R-:W-:Y:S02]  /*1120*/  IMAD.IADD R9, R19, 0x1, -R4 ;  /* 0x0000000113097824 */ /* 0x000fe400078e0a04 */
[----:B------:R-:W-:Y:S01]  /*1130*/  IMAD.MOV.U32 R4, RZ, RZ, R24 ;  /* 0x000000ffff047224 */ /* 0x000fe200078e0018 */
[C---:B------:R-:W-:Y:S01]  /*1140*/  IADD3 R24, P0, R216.reuse, R3, RZ ;  /* 0x00000003d8187210 */ /* 0x040fe20007f1e0ff */
[----:B------:R-:W-:Y:S01]  /*1150*/  IMAD.IADD R5, R25, 0x1, R8 ;  /* 0x0000000119057824 */ /* 0x000fe200078e0208 */
[----:B------:R-:W-:Y:S01]  /*1160*/  LEA.HI R8, R23, R2, RZ, 0x5 ;  /* 0x0000000217087211 */ /* 0x000fe200078f28ff */
[----:B------:R-:W-:Y:S01]  /*1170*/  IMAD R3, R33, c[0x0][0x238], RZ ;  /* 0x00008e0021037a24 */ /* 0x000fe200078e02ff */
[----:B------:R-:W-:Y:S01]  /*1180*/  LEA.HI.X.SX32 R25, R216, R7, 0x1, P0 ;  /* 0x00000007d8197211 */ /* 0x000fe200000f0eff */
[----:B------:R-:W-:-:S02]  /*1190*/  IMAD.SHL.U32 R7, R18, 0x8, RZ ;  /* 0x0000000812077824 */ /* 0x000fc400078e00ff */
[----:B------:R-:W-:-:S03]  /*11a0*/  IMAD.WIDE R34, R223, 0x80, R34 ;  /* 0x00000080df227825 */ /* 0x000fc600078e0222 */
[----:B------:R-:W-:Y:S01]  /*11b0*/  LOP3.LUT R7, R7, 0xc0, RZ, 0xc0, !PT ;  /* 0x000000c007077812 */ /* 0x000fe200078ec0ff */
[C---:B------:R-:W-:Y:S02]  /*11c0*/  IMAD R224, R222.reuse, c[0x0][0x23c], R3 ;  /* 0x00008f00dee07a24 */ /* 0x040fe400078e0203 */
[----:B------:R-:W-:Y:S01]  /*11d0*/  IMAD R3, R35, c[0x0][0x1d8], RZ ;  /* 0x0000760023037a24 */ /* 0x000fe200078e02ff */
[----:B------:R-:W-:Y:S01]  /*11e0*/  SHF.R.U32.HI R6, RZ, 0x3, R7 ;  /* 0x00000003ff067819 */ /* 0x000fe20000011607 */
[----:B------:R-:W-:Y:S01]  /*11f0*/  IMAD.WIDE.U32 R28, R222, c[0x0][0x238], R28 ;  /* 0x00008e00de1c7a25 */ /* 0x000fe200078e001c */
[----:B------:R-:W-:-:S03]  /*1200*/  LOP3.LUT R7, R7, 0x18, R12, 0xf8, !PT ;  /* 0x0000001807077812 */ /* 0x000fc600078ef80c */
[C---:B------:R-:W-:Y:S01]  /*1210*/  IMAD R3, R34.reuse, c[0x0][0x1dc], R3 ;  /* 0x0000770022037a24 */ /* 0x040fe200078e0203 */
[----:B------:R-:W-:Y:S01]  /*1220*/  LOP3.LUT R6, R7, R6, RZ, 0x3c, !PT ;  /* 0x0000000607067212 */ /* 0x000fe200078e3cff */
[----:B------:R-:W-:-:S04]  /*1230*/  IMAD.WIDE.U32 R4, R34, c[0x0][0x1d8], R4 ;  /* 0x0000760022047a25 */ /* 0x000fc800078e0004 */
[----:B------:R-:W-:Y:S02]  /*1240*/  IMAD.IADD R225, R29, 0x1, R224 ;  /* 0x000000011de17824 */ /* 0x000fe400078e02e0 */
[----:B------:R-:W-:Y:S01]  /*1250*/  IMAD.MOV.U32 R224, RZ, RZ, R28 ;  /* 0x000000ffffe07224 */ /* 0x000fe200078e001c */
[C---:B------:R-:W-:Y:S01]  /*1260*/  LEA R28, P0, R4.reuse, c[0x0][0x1c0], 0x1 ;  /* 0x00007000041c7a11 */ /* 0x040fe200078008ff */
[----:B------:R-:W-:Y:S02]  /*1270*/  IMAD.IADD R3, R5, 0x1, R3 ;  /* 0x0000000105037824 */ /* 0x000fe400078e0203 */
[----:B------:R-:W-:Y:S02]  /*1280*/  IMAD R19, R33, c[0x0][0x288], RZ ;  /* 0x0000a20021137a24 */ /* 0x000fe400078e02ff */
[----:B------:R-:W-:Y:S01]  /*1290*/  IMAD.MOV.U32 R7, RZ, RZ, c[0x0][0x1d8] ;  /* 0x00007600ff077624 */ /* 0x000fe200078e00ff */
[----:B------:R-:W-:Y:S01]  /*12a0*/  LEA.HI.X R29, R4, c[0x0][0x1c4], R3, 0x1, P0 ;  /* 0x00007100041d7a11 */ /* 0x000fe200000f0c03 */
[C---:B------:R-:W-:Y:S01]  /*12b0*/  IMAD R232, R222.reuse, c[0x0][0x28c], R19 ;  /* 0x0000a300dee87a24 */ /* 0x040fe200078e0213 */
[----:B------:R-:W-:Y:S01]  /*12c0*/  LEA.HI R19, R17, R218, RZ, 0x1 ;  /* 0x000000da11137211 */ /* 0x000fe200078f08ff */
[----:B------:R-:W-:Y:S01]  /*12d0*/  IMAD.MOV.U32 R3, RZ, RZ, c[0x0][0x1dc] ;  /* 0x00007700ff037624 */ /* 0x000fe200078e00ff */
[----:B------:R-:W-:Y:S01]  /*12e0*/  LEA R38, P0, R7, R28, 0x7 ;  /* 0x0000001c07267211 */ /* 0x000fe200078038ff */
[----:B------:R-:W-:Y:S01]  /*12f0*/  IMAD.WIDE.U32 R30, R222, c[0x0][0x270], R24 ;  /* 0x00009c00de1e7a25 */ /* 0x000fe200078e0018 */
[----:B------:R-:W-:-:S02]  /*1300*/  LOP3.LUT R19, R19, 0x7fffffe, RZ, 0xc0, !PT ;  /* 0x07fffffe13137812 */ /* 0x000fc400078ec0ff */
[----:B------:R-:W-:Y:S01]  /*1310*/  LEA.HI.X R39, R7, R29, R3, 0x7, P0 ;  /* 0x0000001d07277211 */ /* 0x000fe200000f3c03 */
[----:B------:R-:W-:Y:S01]  /*1320*/  IMAD.WIDE.U32 R24, R222, c[0x0][0x288], R24 ;  /* 0x0000a200de187a25 */ /* 0x000fe200078e0018 */
[----:B------:R-:W-:Y:S02]  /*1330*/  IADD3 R7, R12, 0x20, RZ ;  /* 0x000000200c077810 */ /* 0x000fe40007ffe0ff */
[----:B------:R-:W-:Y:S01]  /*1340*/  ISETP.GE.AND P0, PT, R214, c[0x0][0x1cc], PT ;  /* 0x00007300d6007a0c */ /* 0x000fe20003f06270 */
[----:B------:R-:W-:Y:S01]  /*1350*/  IMAD.IADD R5, R219, 0x1, -R212 ;  /* 0x00000001db057824 */ /* 0x000fe200078e0ad4 */
[----:B------:R-:W-:Y:S01]  /*1360*/  ISETP.GE.AND P6, PT, R7, c[0x0][0x1cc], PT ;  /* 0x0000730007007a0c */ /* 0x000fe20003fc6270 */
[----:B------:R-:W-:Y:S01]  /*1370*/  IMAD.IADD R233, R25, 0x1, R232 ;  /* 0x0000000119e97824 */ /* 0x000fe200078e02e8 */
[----:B------:R-:W-:Y:S01]  /*1380*/  SHF.R.S32.HI R25, RZ, 0x5, R8 ;  /* 0x00000005ff197819 */ /* 0x000fe20000011408 */
[----:B------:R-:W-:Y:S01]  /*1390*/  IMAD.IADD R3, R5, 0x1, -R218 ;  /* 0x0000000105037824 */ /* 0x000fe200078e0ada */
[----:B------:R-:W-:Y:S01]  /*13a0*/  SHF.R.S32.HI R17, RZ, 0x1f, R17 ;  /* 0x0000001fff117819 */ /* 0x000fe20000011411 */
[----:B------:R-:W-:-:S02]  /*13b0*/  IMAD.IADD R16, R218, 0x1, -R19 ;  /* 0x00000001da107824 */ /* 0x000fc400078e0a13 */
[----:B------:R-:W-:Y:S01]  /*13c0*/  IMAD R20, R15, c[0x0][0x1b4], R20 ;  /* 0x00006d000f147a24 */ /* 0x000fe200078e0214 */
[----:B------:R-:W-:Y:S01]  /*13d0*/  ISETP.LT.OR P4, PT, R3, 0x1, P5 ;  /* 0x000000010300780c */ /* 0x000fe20002f81670 */
[----:B------:R-:W-:Y:S01]  /*13e0*/  IMAD R19, R25, 0x8, R16 ;  /* 0x0000000819137824 */ /* 0x000fe200078e0210 */
[----:B------:R-:W-:Y:S01]  /*13f0*/  ISETP.LT.OR P3, PT, R3, 0x1, P6 ;  /* 0x000000010300780c */ /* 0x000fe20003761670 */
[----:B------:R-:W-:Y:S01]  /*1400*/  IMAD.WIDE.U32 R40, R15, c[0x0][0x1b0], R12 ;  /* 0x00006c000f287a25 */ /* 0x000fe200078e000c */
[----:B------:R-:W-:Y:S02]  /*1410*/  ISETP.LT.OR P2, PT, R3, 0x1, P0 ;  /* 0x000000010300780c */ /* 0x000fe40000741670 */
[----:B------:R-:W-:Y:S01]  /*1420*/  LOP3.LUT R15, R18, 0xfffffff8, RZ, 0xc0, !PT ;  /* 0xfffffff8120f7812 */ /* 0x000fe200078ec0ff */
[----:B------:R-:W-:Y:S01]  /*1430*/  IMAD.U32 R6, R19, 0x20, R6 ;  /* 0x0000002013067824 */ /* 0x000fe200078e0006 */
[----:B------:R-:W-:Y:S01]  /*1440*/  ISETP.LT.OR P6, PT, R3, 0x41, P6 ;  /* 0x000000410300780c */ /* 0x000fe200037c1670 */
[----:B------:R-:W-:Y:S01]  /*1450*/  IMAD R21, R33, c[0x0][0x270], RZ ;  /* 0x00009c0021157a24 */ /* 0x000fe200078e02ff */
[----:B------:R-:W-:Y:S01]  /*1460*/  ISETP.LT.OR P0, PT, R3, 0x41, P0 ;  /* 0x000000410300780c */ /* 0x000fe20000701670 */
[----:B------:R-:W-:Y:S01]  /*1470*/  IMAD.SHL.U32 R6, R6, 0x2, RZ ;  /* 0x0000000206067824 */ /* 0x000fe200078e00ff */
[----:B------:R-:W-:Y:S01]  /*1480*/  LEA.HI R16, R8, R25, RZ, 0x1 ;  /* 0x0000001908107211 */ /* 0x000fe200078f08ff */
[----:B------:R-:W-:Y:S01]  /*1490*/  IMAD.IADD R204, R2, 0x1, -R15 ;  /* 0x0000000102cc7824 */ /* 0x000fe200078e0a0f */
[----:B------:R-:W-:Y:S01]  /*14a0*/  LOP3.LUT R15, R10, 0xfffffff0, RZ, 0xc0, !PT ;  /* 0xfffffff00a0f7812 */ /* 0x000fe200078ec0ff */
[----:B------:R-:W-:Y:S01]  /*14b0*/  IMAD R236, R222, c[0x0][0x274], R21 ;  /* 0x00009d00deec7a24 */ /* 0x000fe200078e0215 */
[----:B------:R-:W-:Y:S01]  /*14c0*/  @!PT LDS RZ, [RZ] ;  /* 0x00000000fffff984 */ /* 0x000fe20000000800 */
[----:B------:R-:W-:Y:S01]  /*14d0*/  @!PT LDS RZ, [RZ] ;  /* 0x00000000fffff984 */ /* 0x000fe20000000800 */
[----:B------:R-:W-:Y:S01]  /*14e0*/  @!PT LDS RZ, [RZ] ;  /* 0x00000000fffff984 */ /* 0x000fe20000000800 */
[----:B------:R1:W-:Y:S01]  /*14f0*/  LDGSTS.E.BYPASS.LTC128B.128 [R6+0x6080], [R28.64], !P4 ;  /* 0x060800001c067fae */ /* 0x0003e2000e101d48 */
[----:B------:R-:W-:Y:S01]  /*1500*/  ISETP.GE.AND P4, PT, R214, c[0x0][0x19c], PT ;  /* 0x00006700d6007a0c */ /* 0x000fe20003f86270 */
[----:B------:R-:W-:Y:S01]  /*1510*/  IMAD.IADD R41, R41, 0x1, R20 ;  /* 0x0000000129297824 */ /* 0x000fe200078e0214 */
[----:B------:R-:W-:Y:S01]  /*1520*/  LEA.HI R10, R204, R204, RZ, 0x1 ;  /* 0x000000cccc0a7211 */ /* 0x000fe200078f08ff */
[----:B------:R1:W-:Y:S01]  /*1530*/  LDGSTS.E.BYPASS.LTC128B.128 [R6+0x8080], [R28.64+0x40], !P3 ;  /* 0x080800401c067fae */ /* 0x0003e2000d901d48 */
[----:B------:R-:W-:Y:S01]  /*1540*/  ISETP.LT.OR P3, PT, R3, 0x41, P5 ;  /* 0x000000410300780c */ /* 0x000fe20002f61670 */
[----:B------:R-:W-:Y:S01]  /*1550*/  IMAD.IADD R22, R2, 0x1, -R15 ;  /* 0x0000000102167824 */ /* 0x000fe200078e0a0f */
[----:B------:R-:W-:Y:S01]  /*1560*/  ISETP.GE.AND P5, PT, R12, c[0x0][0x19c], PT ;  /* 0x000067000c007a0c */ /* 0x000fe20003fa6270 */
[----:B------:R1:W-:Y:S01]  /*1570*/  LDGSTS.E.BYPASS.LTC128B.128 [R6+0xa080], [R28.64+0x80], !P2 ;  /* 0x0a0800801c067fae */ /* 0x0003e2000d101d48 */
[----:B------:R-:W-:Y:S01]  /*1580*/  ISETP.GE.AND P2, PT, R7, c[0x0][0x19c], PT ;  /* 0x0000670007007a0c */ /* 0x000fe20003f46270 */
[----:B------:R-:W-:Y:S01]  /*1590*/  IMAD.MOV.U32 R232, RZ, RZ, R24 ;  /* 0x000000ffffe87224 */ /* 0x000fe200078e0018 */
[C---:B------:R-:W-:Y:S01]  /*15a0*/  ISETP.LT.OR P1, PT, R3.reuse, 0x1, P5 ;  /* 0x000000010300780c */ /* 0x040fe20002f21670 */
[----:B------:R-:W-:Y:S01]  /*15b0*/  IMAD.WIDE.U32 R40, R0, c[0x0][0x1b8], R40 ;  /* 0x00006e0000287a25 */ /* 0x000fe200078e0028 */
[----:B------:R-:W-:-:S02]  /*15c0*/  ISETP.LT.OR P5, PT, R3, 0x41, P5 ;  /* 0x000000410300780c */ /* 0x000fc40002fa1670 */
[----:B------:R-:W-:Y:S01]  /*15d0*/  SHF.R.S32.HI R21, RZ, 0x1f, R22 ;  /* 0x0000001fff157819 */ /* 0x000fe20000011416 */
[----:B------:R-:W-:Y:S01]  /*15e0*/  IMAD R4, R36, c[0x0][0x178], RZ ;  /* 0x00005e0024047a24 */ /* 0x000fe200078e02ff */
[----:B------:R-:W-:Y:S01]  /*15f0*/  LOP3.LUT R16, R16, 0xfffffffe, RZ, 0xc0, !PT ;  /* 0xfffffffe10107812 */ /* 0x000fe200078ec0ff */
[----:B------:R2:W-:Y:S01]  /*1600*/  LDGSTS.E.BYPASS.LTC128B.128 [R6+0x7080], [R38.64], !P3 ;  /* 0x0708000026067fae */ /* 0x0005e2000d901d48 */
[----:B------:R-:W-:Y:S01]  /*1610*/  ISETP.LT.OR P3, PT, R3, 0x1, P2 ;  /* 0x000000010300780c */ /* 0x000fe20001761670 */
[----:B------:R-:W-:Y:S01]  /*1620*/  IMAD.IADD R237, R31, 0x1, R236 ;  /* 0x000000011fed7824 */ /* 0x000fe200078e02ec */
[C---:B------:R-:W-:Y:S01]  /*1630*/  ISETP.LT.OR P2, PT, R3.reuse, 0x41, P2 ;  /* 0x000000410300780c */ /* 0x040fe20001741670 */
[----:B------:R2:W-:Y:S01]  /*1640*/  LDGSTS.E.BYPASS.LTC128B.128 [R6+0x9080], [R38.64+0x40], !P6 ;  /* 0x0908004026067fae */ /* 0x0005e2000f101d48 */
[----:B------:R-:W-:Y:S01]  /*1650*/  ISETP.LT.OR P6, PT, R3, 0x1, P4 ;  /* 0x000000010300780c */ /* 0x000fe200027c1670 */
[----:B------:R-:W-:Y:S01]  /*1660*/  IMAD.IADD R16, R25, 0x1, -R16 ;  /* 0x0000000119107824 */ /* 0x000fe200078e0a10 */
[----:B------:R-:W-:Y:S01]  /*1670*/  ISETP.LT.OR P4, PT, R3, 0x41, P4 ;  /* 0x000000410300780c */ /* 0x000fe20002781670 */
[----:B------:R-:W-:Y:S01]  /*1680*/  IMAD.MOV.U32 R236, RZ, RZ, R30 ;  /* 0x000000ffffec7224 */ /* 0x000fe200078e001e */
[-C--:B------:R-:W-:Y:S01]  /*1690*/  LEA.HI R3, R22, R22.reuse, RZ, 0x1 ;  /* 0x0000001616037211 */ /* 0x080fe200078f08ff */
[----:B------:R-:W-:Y:S01]  /*16a0*/  IMAD.SHL.U32 R202, R16, 0x400, RZ ;  /* 0x0000040010ca7824 */ /* 0x000fe200078e00ff */
[----:B------:R-:W-:Y:S01]  /*16b0*/  LOP3.LUT R15, R10, 0x7fffffe, RZ, 0xc0, !PT ;  /* 0x07fffffe0a0f7812 */ /* 0x000fe200078ec0ff */
[----:B------:R-:W-:Y:S01]  /*16c0*/  IMAD R19, R27, c[0x0][0x17c], R4 ;  /* 0x00005f001b137a24 */ /* 0x000fe200078e0204 */
[----:B------:R-:W-:Y:S01]  /*16d0*/  LEA.HI R21, R21, R22, RZ, 0x3 ;  /* 0x0000001615157211 */ /* 0x000fe200078f18ff */
[----:B------:R-:W-:Y:S01]  /*16e0*/  IMAD R235, R235, 0x2, R202 ;  /* 0x00000002ebeb7824 */ /* 0x000fe200078e02ca */
[----:B------:R2:W-:Y:S01]  /*16f0*/  LDGSTS.E.BYPASS.LTC128B.128 [R6+0xb080], [R38.64+0x80], !P0 ;  /* 0x0b08008026067fae */ /* 0x0005e2000c101d48 */
[----:B------:R-:W-:Y:S01]  /*1700*/  IMAD.IADD R24, R204, 0x1, -R15 ;  /* 0x00000001cc187824 */ /* 0x000fe200078e0a0f */
[----:B-1----:R-:W-:Y:S01]  /*1710*/  LOP3.LUT R29, R3, 0x7fffffe, RZ, 0xc0, !PT ;  /* 0x07fffffe031d7812 */ /* 0x002fe200078ec0ff */
[----:B------:R-:W-:Y:S01]  /*1720*/  IMAD.WIDE.U32 R30, R27, c[0x0][0x178], R12 ;  /* 0x00005e001b1e7a25 */ /* 0x000fe200078e000c */
[----:B------:R-:W-:-:S02]  /*1730*/  LOP3.LUT R15, R21, 0xfffffff8, RZ, 0xc0, !PT ;  /* 0xfffffff8150f7812 */ /* 0x000fc400078ec0ff */
[----:B------:R-:W-:Y:S01]  /*1740*/  SHF.R.S32.HI R21, RZ, 0x3, R21 ;  /* 0x00000003ff157819 */ /* 0x000fe20000011415 */
[----:B------:R-:W-:Y:S01]  /*1750*/  IMAD.IADD R20, R22, 0x1, -R29 ;  /* 0x0000000116147824 */ /* 0x000fe200078e0a1d */
[----:B------:R-:W-:Y:S01]  /*1760*/  LEA.HI R4, R23, R2, RZ, 0x6 ;  /* 0x0000000217047211 */ /* 0x000fe200078f30ff */
[----:B------:R-:W-:Y:S01]  /*1770*/  IMAD R29, R14, c[0x0][0x1b8], RZ ;  /* 0x00006e000e1d7a24 */ /* 0x000fe200078e02ff */
[----:B------:R-:W-:Y:S01]  /*1780*/  SHF.R.S32.HI R32, RZ, 0x1, R3 ;  /* 0x00000001ff207819 */ /* 0x000fe20000011403 */
[C---:B------:R-:W-:Y:S01]  /*1790*/  IMAD R203, R21.reuse, 0x8, R20 ;  /* 0x0000000815cb7824 */ /* 0x040fe200078e0214 */
[----:B------:R-:W-:Y:S01]  /*17a0*/  SHF.R.S32.HI R4, RZ, 0x6, R4 ;  /* 0x00000006ff047819 */ /* 0x000fe20000011404 */
[----:B------:R-:W-:Y:S01]  /*17b0*/  IMAD R14, R0, c[0x0][0x1bc], R29 ;  /* 0x00006f00000e7a24 */ /* 0x000fe200078e021d */
[----:B------:R-:W-:Y:S01]  /*17c0*/  SHF.R.S32.HI R3, RZ, 0x1f, R3 ;  /* 0x0000001fff037819 */ /* 0x000fe20000011403 */
[----:B------:R-:W-:Y:S01]  /*17d0*/  IMAD R202, R21, 0x200, R202 ;  /* 0x0000020015ca7824 */ /* 0x000fe200078e02ca */
[----:B------:R-:W-:Y:S01]  /*17e0*/  LEA.HI R17, R17, R218, RZ, 0x3 ;  /* 0x000000da11117211 */ /* 0x000fe200078f18ff */
[----:B------:R-:W-:Y:S01]  /*17f0*/  IMAD.IADD R41, R41, 0x1, R14 ;  /* 0x0000000129297824 */ /* 0x000fe200078e020e */
[----:B------:R-:W-:Y:S01]  /*1800*/  LEA.HI R3, R3, R32, RZ, 0x2 ;  /* 0x0000002003037211 */ /* 0x000fe200078f10ff */
[----:B------:R-:W-:Y:S01]  /*1810*/  IMAD R21, R35, c[0x0][0x1a8], RZ ;  /* 0x00006a0023157a24 */ /* 0x000fe200078e02ff */
[----:B------:R-:W-:Y:S01]  /*1820*/  LOP3.LUT R17, R17, 0xfffffff8, RZ, 0xc0, !PT ;  /* 0xfffffff811117812 */ /* 0x000fe200078ec0ff */
[----:B------:R-:W-:Y:S01]  /*1830*/  IMAD.WIDE.U32 R40, R34, c[0x0][0x1a8], R40 ;  /* 0x00006a0022287a25 */ /* 0x000fe200078e0028 */
[----:B------:R-:W-:-:S02]  /*1840*/  LOP3.LUT R3, R3, 0xfffffffc, RZ, 0xc0, !PT ;  /* 0xfffffffc03037812 */ /* 0x000fc400078ec0ff */
[----:B------:R-:W-:Y:S01]  /*1850*/  IADD3 R234, R6, 0xc080, RZ ;  /* 0x0000c08006ea7810 */ /* 0x000fe20007ffe0ff */
[----:B------:R-:W-:Y:S01]  /*1860*/  IMAD R0, R34, c[0x0][0x1ac], R21 ;  /* 0x00006b0022007a24 */ /* 0x000fe200078e0215 */
[----:B------:R-:W-:Y:S01]  /*1870*/  LEA R34, P0, R40, c[0x0][0x190], 0x1 ;  /* 0x0000640028227a11 */ /* 0x000fe200078008ff */
[----:B------:R-:W-:Y:S01]  /*1880*/  IMAD.IADD R31, R31, 0x1, R19 ;  /* 0x000000011f1f7824 */ /* 0x000fe200078e0213 */
[----:B------:R-:W-:Y:S01]  /*1890*/  IADD3 R231, R6, 0x12080, RZ ;  /* 0x0001208006e77810 */ /* 0x000fe20007ffe0ff */
[----:B------:R-:W-:Y:S02]  /*18a0*/  IMAD.IADD R0, R41, 0x1, R0 ;  /* 0x0000000129007824 */ /* 0x000fe400078e0200 */
[----:B------:R-:W-:Y:S02]  /*18b0*/  IMAD.MOV.U32 R29, RZ, RZ, c[0x0][0x1a8] ;  /* 0x00006a00ff1d7624 */ /* 0x000fe400078e00ff */
[----:B------:R-:W-:Y:S01]  /*18c0*/  IMAD R19, R33, c[0x0][0x180], RZ ;  /* 0x0000600021137a24 */ /* 0x000fe200078e02ff */
[----:B------:R-:W-:Y:S01]  /*18d0*/  LEA.HI.X R35, R40, c[0x0][0x194], R0, 0x1, P0 ;  /* 0x0000650028237a11 */ /* 0x000fe200000f0c00 */
[----:B------:R-:W-:Y:S01]  /*18e0*/  IMAD.WIDE.U32 R228, R222, c[0x0][0x180], R30 ;  /* 0x00006000dee47a25 */ /* 0x000fe200078e001e */
[----:B------:R-:W-:-:S02]  /*18f0*/  SHF.R.S32.HI R0, RZ, 0x1f, R245 ;  /* 0x0000001fff007819 */ /* 0x000fc400000114f5 */
[----:B------:R-:W-:Y:S01]  /*1900*/  LEA R30, P0, R29, R34, 0x7 ;  /* 0x000000221d1e7211 */ /* 0x000fe200078038ff */
[----:B------:R-:W-:Y:S01]  /*1910*/  IMAD R31, R245, UR5, RZ ;  /* 0x00000005f51f7c24 */ /* 0x000fe2000f8e02ff */
[----:B------:R1:W-:Y:S01]  /*1920*/  LDGSTS.E.BYPASS.LTC128B.128 [R6+0x80], [R34.64], !P1 ;  /* 0x0008000022067fae */ /* 0x0003e2000c901d48 */
[----:B------:R-:W-:Y:S01]  /*1930*/  IMAD.MOV.U32 R21, RZ, RZ, c[0x0][0x1ac] ;  /* 0x00006b00ff157624 */ /* 0x000fe200078e00ff */
[----:B------:R-:W-:Y:S01]  /*1940*/  ISETP.GE.AND P1, PT, R214, c[0x0][0x16c], PT ;  /* 0x00005b00d6007a0c */ /* 0x000fe20003f26270 */
[----:B------:R-:W-:Y:S01]  /*1950*/  IMAD R19, R222, c[0x0][0x184], R19 ;  /* 0x00006100de137a24 */ /* 0x000fe200078e0213 */
[----:B------:R1:W-:Y:S01]  /*1960*/  LDGSTS.E.BYPASS.LTC128B.128 [R6+0x2080], [R34.64+0x40], !P3 ;  /* 0x0208004022067fae */ /* 0x0003e2000d901d48 */
[----:B------:R-:W-:Y:S01]  /*1970*/  IMAD R14, R0, UR4, R31 ;  /* 0x00000004000e7c24 */ /* 0x000fe2000f8e021f */
[----:B------:R-:W-:Y:S01]  /*1980*/  LEA.HI.X R31, R29, R35, R21, 0x7, P0 ;  /* 0x000000231d1f7211 */ /* 0x000fe200000f3c15 */
[----:B------:R-:W-:Y:S01]  /*1990*/  IMAD.IADD R229, R229, 0x1, R19 ;  /* 0x00000001e5e57824 */ /* 0x000fe200078e0213 */
[----:B------:R-:W-:Y:S01]  /*19a0*/  ISETP.GE.AND P0, PT, R12, c[0x0][0x16c], PT ;  /* 0x00005b000c007a0c */ /* 0x000fe20003f06270 */
[----:B------:R-:W-:Y:S01]  /*19b0*/  IMAD R19, R11, c[0x0][0x188], RZ ;  /* 0x000062000b137a24 */ /* 0x000fe200078e02ff */
[----:B------:R1:W-:Y:S01]  /*19c0*/  LDGSTS.E.BYPASS.LTC128B.128 [R6+0x4080], [R34.64+0x80], !P6 ;  /* 0x0408008022067fae */ /* 0x0003e2000f101d48 */
[----:B------:R-:W-:Y:S01]  /*19d0*/  IMAD R0, R0, c[0x0][0x178], RZ ;  /* 0x00005e0000007a24 */ /* 0x000fe200078e02ff */
[----:B------:R-:W-:Y:S01]  /*19e0*/  SEL R215, RZ, 0x1, P0 ;  /* 0x00000001ffd77807 */ /* 0x000fe20000000000 */
[----:B------:R-:W-:Y:S01]  /*19f0*/  IMAD.WIDE.U32 R28, R245, c[0x0][0x178], RZ ;  /* 0x00005e00f51c7a25 */ /* 0x000fe200078e00ff */
[----:B------:R-:W-:Y:S01]  /*1a00*/  ISETP.GE.AND P0, PT, R7, c[0x0][0x16c], PT ;  /* 0x00005b0007007a0c */ /* 0x000fe20003f06270 */
[----:B------:R3:W-:Y:S02]  /*1a10*/  LDGSTS.E.BYPASS.LTC128B.128 [R6+0x1080], [R30.64], !P5 ;  /* 0x010800001e067fae */ /* 0x0007e4000e901d48 */
[----:B------:R-:W-:-:S02]  /*1a20*/  IMAD R19, R226, c[0x0][0x18c], R19 ;  /* 0x00006300e2137a24 */ /* 0x000fc400078e0213 */
[----:B------:R-:W-:Y:S01]  /*1a30*/  IMAD R21, R245, c[0x0][0x17c], R0 ;  /* 0x00005f00f5157a24 */ /* 0x000fe200078e0200 */
[----:B------:R-:W-:Y:S01]  /*1a40*/  SEL R0, RZ, 0x2, P0 ;  /* 0x00000002ff007807 */ /* 0x000fe20000000000 */
[----:B------:R-:W-:Y:S01]  /*1a50*/  IMAD.WIDE.U32 R228, R226, c[0x0][0x188], R228 ;  /* 0x00006200e2e47a25 */ /* 0x000fe200078e00e4 */
[----:B------:R3:W-:Y:S03]  /*1a60*/  LDGSTS.E.BYPASS.LTC128B.128 [R6+0x3080], [R30.64+0x40], !P2 ;  /* 0x030800401e067fae */ /* 0x0007e6000d101d48 */
[----:B------:R-:W-:Y:S01]  /*1a70*/  IMAD.IADD R15, R22, 0x1, -R15 ;  /* 0x00000001160f7824 */ /* 0x000fe200078e0a0f */
[----:B------:R-:W-:Y:S01]  /*1a80*/  SEL R22, RZ, 0x4, P1 ;  /* 0x00000004ff167807 */ /* 0x000fe20000800000 */
[----:B------:R-:W-:Y:S01]  /*1a90*/  IMAD.IADD R21, R29, 0x1, R21 ;  /* 0x000000011d157824 */ /* 0x000fe200078e0215 */
[----:B------:R3:W-:Y:S01]  /*1aa0*/  LDGSTS.E.BYPASS.LTC128B.128 [R6+0x5080], [R30.64+0x80], !P4 ;  /* 0x050800801e067fae */ /* 0x0007e2000e101d48 */
[----:B------:R-:W-:Y:S01]  /*1ab0*/  IMAD.IADD R208, R229, 0x1, R19 ;  /* 0x00000001e5d07824 */ /* 0x000fe200078e0213 */
[----:B------:R-:W-:Y:S01]  /*1ac0*/  LEA R19, P1, R28, R228, 0x6 ;  /* 0x000000e41c137211 */ /* 0x000fe200078230ff */
[----:B------:R-:W-:Y:S01]  /*1ad0*/  IMAD.SHL.U32 R204, R204, 0x40, RZ ;  /* 0x00000040cccc7824 */ /* 0x000fe200078e00ff */
[----:B------:R-:W-:Y:S01]  /*1ae0*/  IADD3 R22, R22, R0, R215 ;  /* 0x0000000016167210 */ /* 0x000fe20007ffe0d7 */
[----:B------:R-:W-:Y:S01]  /*1af0*/  IMAD R211, R11, c[0x0][0x278], RZ ;  /* 0x00009e000bd37a24 */ /* 0x000fe200078e02ff */
[----:B------:R-:W-:Y:S01]  /*1b00*/  LEA.HI.X R0, R28, R208, R21, 0x6, P1 ;  /* 0x000000d01c007211 */ /* 0x000fe200008f3415 */
[----:B------:R-:W-:Y:S01]  /*1b10*/  IMAD R205, R9, 0x4, R4 ;  /* 0x0000000409cd7824 */ /* 0x000fe200078e0204 */
[----:B------:R-:W-:Y:S01]  /*1b20*/  ISETP.GT.AND P1, PT, R2, 0xf, PT ;  /* 0x0000000f0200780c */ /* 0x000fe20003f24270 */
[----:B------:R-:W-:Y:S01]  /*1b30*/  IMAD.SHL.U32 R21, R245, 0x40, RZ ;  /* 0x00000040f5157824 */ /* 0x000fe200078e00ff */
[C---:B------:R-:W-:Y:S01]  /*1b40*/  LEA R28, P3, R19.reuse, c[0x0][0x160], 0x1 ;  /* 0x00005800131c7a11 */ /* 0x040fe200078608ff */
[----:B------:R-:W-:Y:S01]  /*1b50*/  IMAD.WIDE.U32 R236, R226, c[0x0][0x278], R236 ;  /* 0x00009e00e2ec7a25 */ /* 0x000fe200078e00ec */
[----:B------:R-:W-:Y:S01]  /*1b60*/  LOP3.LUT R204, R204, 0x1c0, RZ, 0xc0, !PT ;  /* 0x000001c0cccc7812 */ /* 0x000fe200078ec0ff */
[----:B------:R-:W0:Y:S01]  /*1b70*/  LDGDEPBAR ;  /* 0x00000000000079af */ /* 0x000e220000000000 */
[----:B------:R-:W-:Y:S01]  /*1b80*/  LEA.HI.X R29, R19, c[0x0][0x164], R0, 0x1, P3 ;  /* 0x00005900131d7a11 */ /* 0x000fe200018f0c00 */
[----:B------:R-:W-:Y:S01]  /*1b90*/  IMAD.SHL.U32 R25, R25, 0x10, RZ ;  /* 0x0000001019197824 */ /* 0x000fe200078e00ff */
[----:B------:R-:W-:Y:S01]  /*1ba0*/  SHF.R.S32.HI R19, RZ, 0x1f, R21 ;  /* 0x0000001fff137819 */ /* 0x000fe20000011415 */
[----:B------:R-:W-:Y:S01]  /*1bb0*/  IMAD R211, R226, c[0x0][0x27c], R211 ;  /* 0x00009f00e2d37a24 */ /* 0x000fe200078e02d3 */
[----:B------:R-:W-:Y:S01]  /*1bc0*/  LEA.HI R0, R23, R2, RZ, 0x7 ;  /* 0x0000000217007211 */ /* 0x000fe200078f38ff */
[----:B------:R-:W-:Y:S01]  /*1bd0*/  IMAD R205, R205, 0x8, R24 ;  /* 0x00000008cdcd7824 */ /* 0x000fe200078e0218 */
[----:B------:R-:W-:Y:S01]  /*1be0*/  LOP3.LUT R25, R204, 0x30, R25, 0xf8, !PT ;  /* 0x00000030cc197812 */ /* 0x000fe200078ef819 */
[----:B------:R-:W-:Y:S01]  /*1bf0*/  IMAD R36, R36, c[0x0][0x208], RZ ;  /* 0x0000820024247a24 */ /* 0x000fe200078e02ff */
[----:B------:R-:W-:Y:S01]  /*1c00*/  @!P1 IADD3 R24, P3, R21, R236, RZ ;  /* 0x000000ec15189210 */ /* 0x000fe20007f7e0ff */
[----:B------:R-:W-:Y:S01]  /*1c10*/  IMAD.IADD R211, R237, 0x1, R211 ;  /* 0x00000001edd37824 */ /* 0x000fe200078e02d3 */
[----:B------:R-:W-:Y:S01]  /*1c20*/  SHF.R.U32.HI R204, RZ, 0x3, R204 ;  /* 0x00000003ffcc7819 */ /* 0x000fe200000116cc */
[----:B------:R-:W-:Y:S01]  /*1c30*/  IMAD R36, R27, c[0x0][0x20c], R36 ;  /* 0x000083001b247a24 */ /* 0x000fe200078e0224 */
[----:B------:R-:W-:Y:S01]  /*1c40*/  LOP3.LUT R25, R25, 0x8, R18, 0xf8, !PT ;  /* 0x0000000819197812 */ /* 0x000fe200078ef812 */
[----:B------:R-:W-:Y:S01]  /*1c50*/  IMAD.WIDE.U32 R26, R27, c[0x0][0x208], R12 ;  /* 0x000082001b1a7a25 */ /* 0x000fe200078e000c */
[----:B------:R-:W-:-:S02]  /*1c60*/  SHF.R.U32.HI R0, RZ, 0x4, R0 ;  /* 0x00000004ff007819 */ /* 0x000fc40000011600 */
[----:B------:R-:W-:Y:S01]  /*1c70*/  LOP3.LUT R204, R25, R204, RZ, 0x3c, !PT ;  /* 0x000000cc19cc7212 */ /* 0x000fe200078e3cff */
[----:B------:R-:W-:Y:S01]  /*1c80*/  @!P1 IMAD.X R23, R19, 0x1, R211, P3 ;  /* 0x0000000113179824 */ /* 0x000fe200018e06d3 */
[----:B------:R-:W-:Y:S01]  /*1c90*/  ISETP.GE.AND P3, PT, R12, c[0x0][0x1fc], PT ;  /* 0x00007f000c007a0c */ /* 0x000fe20003f66270 */
[----:B------:R-:W-:Y:S01]  /*1ca0*/  IMAD.IADD R37, R27, 0x1, R36 ;  /* 0x000000011b257824 */ /* 0x000fe200078e0224 */
[----:B------:R-:W-:Y:S01]  /*1cb0*/  LOP3.LUT P5, RZ, R22, 0x2, RZ, 0xc0, !PT ;  /* 0x0000000216ff7812 */ /* 0x000fe200078ac0ff */
[----:B------:R-:W-:Y:S01]  /*1cc0*/  IMAD.SHL.U32 R27, R9, 0x10, RZ ;  /* 0x00000010091b7824 */ /* 0x000fe200078e00ff */
[----:B------:R-:W-:Y:S01]  /*1cd0*/  SEL R25, RZ, 0x1, P3 ;  /* 0x00000001ff197807 */ /* 0x000fe20001800000 */
[----:B------:R-:W-:Y:S01]  /*1ce0*/  IMAD.MOV.U32 R36, RZ, RZ, R26 ;  /* 0x000000ffff247224 */ /* 0x000fe200078e001a */
[----:B------:R-:W-:Y:S01]  /*1cf0*/  ISETP.GE.AND P3, PT, R7, c[0x0][0x1fc], PT ;  /* 0x00007f0007007a0c */ /* 0x000fe20003f66270 */
[----:B------:R-:W-:Y:S01]  /*1d00*/  IMAD R33, R33, c[0x0][0x210], RZ ;  /* 0x0000840021217a24 */ /* 0x000fe200078e02ff */
[----:B------:R-:W-:Y:S01]  /*1d10*/  LOP3.LUT R27, R27, 0x10, RZ, 0xc0, !PT ;  /* 0x000000101b1b7812 */ /* 0x000fe200078ec0ff */
[----:B------:R-:W-:Y:S01]  /*1d20*/  IMAD.WIDE.U32 R36, R222, c[0x0][0x210], R36 ;  /* 0x00008400de247a25 */ /* 0x000fe200078e0024 */
[----:B------:R-:W-:-:S02]  /*1d30*/  SEL R20, RZ, 0xffffffff, P3 ;  /* 0xffffffffff147807 */ /* 0x000fc40001800000 */
[----:B------:R-:W-:Y:S01]  /*1d40*/  @!P1 LEA R26, P3, R24, c[0x0][0x258], 0x2 ;  /* 0x00009600181a9a11 */ /* 0x000fe200078610ff */
[----:B------:R-:W-:Y:S01]  /*1d50*/  IMAD R33, R222, c[0x0][0x214], R33 ;  /* 0x00008500de217a24 */ /* 0x000fe200078e0221 */
[----:B------:R-:W-:Y:S01]  /*1d60*/  LOP3.LUT R0, R27, 0x8, R0, 0xf8, !PT ;  /* 0x000000081b007812 */ /* 0x000fe200078ef800 */
[C---:B------:R-:W-:Y:S01]  /*1d70*/  IMAD R241, R11.reuse, c[0x0][0x218], RZ ;  /* 0x000086000bf17a24 */ /* 0x040fe200078e02ff */
[----:B------:R-:W-:Y:S01]  /*1d80*/  @!P1 LEA.HI.X R27, R24, c[0x0][0x25c], R23, 0x2, P3 ;  /* 0x00009700181b9a11 */ /* 0x000fe200018f1417 */
[C---:B------:R-:W-:Y:S01]  /*1d90*/  IMAD R23, R11.reuse, c[0x0][0x290], RZ ;  /* 0x0000a4000b177a24 */ /* 0x040fe200078e02ff */
[----:B------:R-:W-:Y:S01]  /*1da0*/  ISETP.GE.AND P3, PT, R214, c[0x0][0x1fc], PT ;  /* 0x00007f00d6007a0c */ /* 0x000fe20003f66270 */
[----:B------:R-:W-:Y:S01]  /*1db0*/  IMAD.SHL.U32 R20, R20, 0x2, RZ ;  /* 0x0000000214147824 */ /* 0x000fe200078e00ff */
[----:B------:R-:W-:Y:S01]  /*1dc0*/  LOP3.LUT P6, RZ, R22, 0x4, RZ, 0xc0, !PT ;  /* 0x0000000416ff7812 */ /* 0x000fe200078cc0ff */
[----:B------:R-:W-:Y:S02]  /*1dd0*/  IMAD.IADD R3, R32, 0x1, -R3 ;  /* 0x0000000120037824 */ /* 0x000fe400078e0a03 */
[----:B------:R-:W-:Y:S01]  /*1de0*/  IMAD R11, R11, c[0x0][0x240], RZ ;  /* 0x000090000b0b7a24 */ /* 0x000fe200078e02ff */
[----:B------:R-:W-:Y:S01]  /*1df0*/  LOP3.LUT R20, R20, 0x2, R25, 0xe2, !PT ;  /* 0x0000000214147812 */ /* 0x000fe200078ee219 */
[----:B------:R-:W-:-:S02]  /*1e00*/  IMAD.IADD R33, R37, 0x1, R33 ;  /* 0x0000000125217824 */ /* 0x000fc400078e0221 */
[----:B------:R-:W-:Y:S02]  /*1e10*/  IMAD.MOV.U32 R32, RZ, RZ, R36 ;  /* 0x000000ffff207224 */ /* 0x000fe400078e0024 */
[C---:B------:R-:W-:Y:S02]  /*1e20*/  IMAD R241, R226.reuse, c[0x0][0x21c], R241 ;  /* 0x00008700e2f17a24 */ /* 0x040fe400078e02f1 */
        /* <DEDUP_REMOVED lines=13> */
[----:B---3--:R-:W-:Y:S01]  /*1f00*/  @!P1 IMAD.SHL.U32 R31, R2, 0x10, RZ ;  /* 0x00000010021f9824 */ /* 0x008fe200078e00ff */
        /* <DEDUP_REMOVED lines=13> */
[----:B------:R-:W-:Y:S01]  /*1fe0*/  LOP3.LUT P2, RZ, R20, 0x4, RZ, 0xc0, !PT ;  /* 0x0000000414ff7812 */ /* 0x000fe2000784c0ff */
[----:B------:R-:W-:Y:S01]  /*1ff0*/  IMAD.SHL.U32 R14, R4, 0x8, RZ ;  /* 0x00000008040e7824 */ /* 0x000fe200078e00ff */
[----:B------:R-:W-:Y:S01]  /*2000*/  SEL R20, RZ, 0xffffffff, P0 ;  /* 0xffffffffff147807 */ /* 0x000fe20000000000 */
[----:B------:R2:W-:Y:S01]  /*2010*/  LDGSTS.E.BYPASS.LTC128B.128 [R6+0xe080], [R28.64+0x80], !P6 ;  /* 0x0e0800801c067fae */ /* 0x0005e2000f101d48 */
[-C--:B------:R-:W-:Y:S01]  /*2020*/  ISETP.LE.OR P6, PT, R25, R218.reuse, !P4 ;  /* 0x000000da1900720c */ /* 0x080fe200067c3670 */
[----:B------:R-:W-:Y:S01]  /*2030*/  IMAD.SHL.U32 R206, R9, 0x8, RZ ;  /* 0x0000000809ce7824 */ /* 0x000fe200078e00ff */
[C---:B------:R-:W-:Y:S01]  /*2040*/  LOP3.LUT P0, RZ, R22.reuse, 0x2, RZ, 0xc0, !PT ;  /* 0x0000000216ff7812 */ /* 0x040fe2000780c0ff */
[----:B------:R-:W-:Y:S01]  /*2050*/  IMAD.SHL.U32 R22, R22, 0x40, RZ ;  /* 0x0000004016167824 */ /* 0x000fe200078e00ff */
[----:B------:R1:W-:Y:S01]  /*2060*/  @!P1 LDGSTS.E.BYPASS.LTC128B.128 [R31+0x18080], [R26.64] ;  /* 0x180800001a1f9fae */ /* 0x0003e2000b901d48 */
[-C--:B------:R-:W-:Y:S01]  /*2070*/  ISETP.LE.OR P5, PT, R25, R218.reuse, !P3 ;  /* 0x000000da1900720c */ /* 0x080fe20005fa3670 */
[----:B------:R-:W-:Y:S01]  /*2080*/  IMAD.SHL.U32 R203, R203, 0x20, RZ ;  /* 0x00000020cbcb7824 */ /* 0x000fe200078e00ff */
[----:B------:R-:W-:Y:S01]  /*2090*/  LOP3.LUT R17, R17, 0x1c0, RZ, 0xc0, !PT ;  /* 0x000001c011117812 */ /* 0x000fe200078ec0ff */
[----:B------:R-:W0:Y:S01]  /*20a0*/  LDGDEPBAR ;  /* 0x00000000000079af */ /* 0x000e220000000000 */
[----:B------:R-:W-:Y:S01]  /*20b0*/  LOP3.LUT R14, R14, 0x18, RZ, 0xc0, !PT ;  /* 0x000000180e0e7812 */ /* 0x000fe200078ec0ff */
[----:B------:R-:W-:Y:S01]  /*20c0*/  IMAD R204, R9, 0x200, R204 ;  /* 0x0000020009cc7824 */ /* 0x000fe200078e02cc */
[----:B------:R-:W-:Y:S01]  /*20d0*/  LOP3.LUT R206, R206, 0x8, RZ, 0xc0, !PT ;  /* 0x00000008cece7812 */ /* 0x000fe200078ec0ff */
[----:B------:R-:W-:Y:S01]  /*20e0*/  IMAD.SHL.U32 R20, R20, 0x2, RZ ;  /* 0x0000000214147824 */ /* 0x000fe200078e00ff */
[----:B------:R2:W-:Y:S01]  /*20f0*/  LDGSTS.E.BYPASS.LTC128B.128 [R6+0x12080], [R32.64], !P6 ;  /* 0x1208000020067fae */ /* 0x0005e2000f101d48 */
[----:B------:R-:W-:Y:S01]  /*2100*/  ISETP.LE.OR P6, PT, R25, R218, !P2 ;  /* 0x000000da1900720c */ /* 0x000fe200057c3670 */
[----:B------:R-:W-:Y:S01]  /*2110*/  IMAD.IADD R230, R225, 0x1, R11 ;  /* 0x00000001e1e67824 */ /* 0x000fe200078e020b */
[----:B------:R-:W-:-:S02]  /*2120*/  LOP3.LUT R25, R22, 0xc0, RZ, 0xc0, !PT ;  /* 0x000000c016197812 */ /* 0x000fc400078ec0ff */
[----:B------:R2:W-:Y:S01]  /*2130*/  LDGSTS.E.BYPASS.LTC128B.128 [R6+0x13080], [R32.64+0x40], !P5 ;  /* 0x1308004020067fae */ /* 0x0005e2000e901d48 */
[----:B------:R-:W-:Y:S02]  /*2140*/  IADD3 R21, P5, R21, R232, RZ ;  /* 0x000000e815157210 */ /* 0x000fe40007fbe0ff */
[----:B------:R-:W-:Y:S02]  /*2150*/  LOP3.LUT R23, R25, 0x8, R18, 0xf8, !PT ;  /* 0x0000000819177812 */ /* 0x000fe400078ef812 */
[----:B------:R-:W-:Y:S01]  /*2160*/  SHF.R.U32.HI R18, RZ, 0x3, R17 ;  /* 0x00000003ff127819 */ /* 0x000fe20000011611 */
[----:B------:R-:W-:Y:S01]  /*2170*/  IMAD.X R24, R19, 0x1, R210, P5 ;  /* 0x0000000113187824 */ /* 0x000fe200028e06d2 */
[----:B------:R-:W-:Y:S01]  /*2180*/  SEL R196, R207, 0xfffffff0, !P0 ;  /* 0xfffffff0cfc47807 */ /* 0x000fe20004000000 */
[----:B------:R-:W-:Y:S01]  /*2190*/  @!P1 IMAD.SHL.U32 R19, R2, 0x10, RZ ;  /* 0x0000001002139824 */ /* 0x000fe200078e00ff */
[----:B------:R-:W-:Y:S01]  /*21a0*/  LOP3.LUT R18, R18, R17, R14, 0x1e, !PT ;  /* 0x0000001112127212 */ /* 0x000fe200078e1e0e */
[----:B------:R2:W-:Y:S01]  /*21b0*/  LDGSTS.E.BYPASS.LTC128B.128 [R6+0x14080], [R32.64+0x80], !P6 ;  /* 0x1408008020067fae */ /* 0x0005e2000f101d48 */
[----:B------:R-:W-:-:S02]  /*21c0*/  LOP3.LUT R17, R8, 0xffffffe0, RZ, 0xc0, !PT ;  /* 0xffffffe008117812 */ /* 0x000fc400078ec0ff */
[----:B-1----:R-:W-:Y:S01]  /*21d0*/  LEA R26, P5, R21, c[0x0][0x280], 0x2 ;  /* 0x0000a000151a7a11 */ /* 0x002fe200078a10ff */
[----:B------:R-:W-:Y:S01]  /*21e0*/  IMAD.IADD R235, R235, 0x1, R18 ;  /* 0x00000001ebeb7824 */ /* 0x000fe200078e0212 */
[C---:B------:R-:W-:Y:S01]  /*21f0*/  LOP3.LUT P6, RZ, R15.reuse, 0x4, RZ, 0xc0, !PT ;  /* 0x000000040fff7812 */ /* 0x040fe200078cc0ff */
[----:B------:R-:W-:Y:S01]  /*2200*/  IMAD.SHL.U32 R18, R15, 0x40, RZ ;  /* 0x000000400f127824 */ /* 0x000fe200078e00ff */
[----:B------:R-:W-:Y:S01]  /*2210*/  LEA.HI.X R27, R21, c[0x0][0x284], R24, 0x2, P5 ;  /* 0x0000a100151b7a11 */ /* 0x000fe200028f1418 */
[----:B------:R-:W-:Y:S01]  /*2220*/  IMAD.IADD R8, R2, 0x1, -R17 ;  /* 0x0000000102087824 */ /* 0x000fe200078e0a11 */
[----:B------:R-:W-:Y:S01]  /*2230*/  LOP3.LUT P5, RZ, R15, 0x2, RZ, 0xc0, !PT ;  /* 0x000000020fff7812 */ /* 0x000fe200078ac0ff */
[C---:B------:R-:W-:Y:S01]  /*2240*/  IMAD.SHL.U32 R17, R3.reuse, 0x40, RZ ;  /* 0x0000004003117824 */ /* 0x040fe200078e00ff */
[----:B------:R-:W-:Y:S01]  /*2250*/  LOP3.LUT R18, R18, 0x1c0, RZ, 0xc0, !PT ;  /* 0x000001c012127812 */ /* 0x000fe200078ec0ff */
[----:B------:R2:W-:Y:S01]  /*2260*/  @!P1 LDGSTS.E.BYPASS.LTC128B.128 [R19+0x18280], [R26.64] ;  /* 0x182800001a139fae */ /* 0x0005e2000b901d48 */
[----:B------:R-:W-:Y:S01]  /*2270*/  LOP3.LUT P0, RZ, R3, 0x2, RZ, 0xc0, !PT ;  /* 0x0000000203ff7812 */ /* 0x000fe2000780c0ff */
[----:B------:R-:W-:Y:S01]  /*2280*/  IMAD R3, R16, 0x200, R203 ;  /* 0x0000020010037824 */ /* 0x000fe200078e02cb */
[----:B------:R-:W-:Y:S01]  /*2290*/  SHF.R.U32.HI R15, RZ, 0x3, R18 ;  /* 0x00000003ff0f7819 */ /* 0x000fe20000011612 */
[----:B------:R-:W-:Y:S01]  /*22a0*/  IMAD.SHL.U32 R235, R235, 0x2, RZ ;  /* 0x00000002ebeb7824 */ /* 0x000fe200078e00ff */
[----:B------:R-:W-:Y:S01]  /*22b0*/  LOP3.LUT R17, R17, 0xc0, RZ, 0xc0, !PT ;  /* 0x000000c011117812 */ /* 0x000fe200078ec0ff */
[----:B------:R-:W0:Y:S01]  /*22c0*/  LDGDEPBAR ;  /* 0x00000000000079af */ /* 0x000e220000000000 */
[----:B------:R-:W-:-:S02]  /*22d0*/  LOP3.LUT R15, R15, R18, R206, 0x1e, !PT ;  /* 0x000000120f0f7212 */ /* 0x000fc400078e1ece */
[----:B------:R-:W-:Y:S01]  /*22e0*/  SHF.R.U32.HI R18, RZ, 0x3, R17 ;  /* 0x00000003ff127819 */ /* 0x000fe20000011611 */
[----:B------:R-:W0:Y:S01]  /*22f0*/  LDGDEPBAR ;  /* 0x00000000000079af */ /* 0x000e220000000000 */
[----:B------:R-:W-:Y:S01]  /*2300*/  SEL R199, R207, 0xfffffff0, !P5 ;  /* 0xfffffff0cfc77807 */ /* 0x000fe20006800000 */
[----:B------:R-:W-:Y:S01]  /*2310*/  IMAD.IADD R202, R202, 0x1, R15 ;  /* 0x00000001caca7824 */ /* 0x000fe200078e020f */
[C---:B------:R-:W-:Y:S02]  /*2320*/  LOP3.LUT R206, R18.reuse, R17, R206, 0x1e, !PT ;  /* 0x0000001112ce7212 */ /* 0x040fe400078e1ece */
[----:B------:R-:W-:Y:S02]  /*2330*/  SHF.R.S32.HI R9, RZ, 0x1f, R8 ;  /* 0x0000001fff097819 */ /* 0x000fe40000011408 */
[----:B------:R-:W-:Y:S01]  /*2340*/  LOP3.LUT R0, R18, R0, R17, 0x1e, !PT ;  /* 0x0000000012007212 */ /* 0x000fe200078e1e11 */
[----:B------:R-:W-:Y:S01]  /*2350*/  IMAD.IADD R206, R3, 0x1, R206 ;  /* 0x0000000103ce7824 */ /* 0x000fe200078e02ce */
[----:B------:R-:W-:-:S02]  /*2360*/  IADD3 R3, R245, 0x1, RZ ;  /* 0x00000001f5037810 */ /* 0x000fc40007ffe0ff */
[----:B------:R-:W-:Y:S01]  /*2370*/  SHF.R.U32.HI R22, RZ, 0x3, R25 ;  /* 0x00000003ff167819 */ /* 0x000fe20000011619 */
[----:B------:R-:W-:Y:S01]  /*2380*/  IMAD.IADD R209, R203, 0x1, R0 ;  /* 0x00000001cbd17824 */ /* 0x000fe200078e0200 */
[----:B------:R-:W-:Y:S01]  /*2390*/  ISETP.GE.AND P5, PT, R3, R213, PT ;  /* 0x000000d50300720c */ /* 0x000fe20003fa6270 */
[----:B------:R-:W-:Y:S01]  /*23a0*/  IMAD.MOV.U32 R0, RZ, RZ, 0x20 ;  /* 0x00000020ff007424 */ /* 0x000fe200078e00ff */
[----:B------:R-:W-:Y:S02]  /*23b0*/  LEA.HI R9, R9, R8, RZ, 0x2 ;  /* 0x0000000809097211 */ /* 0x000fe400078f10ff */
[----:B------:R-:W-:Y:S02]  /*23c0*/  LOP3.LUT R22, R23, R22, RZ, 0x3c, !PT ;  /* 0x0000001617167212 */ /* 0x000fe400078e3cff */
[----:B------:R-:W-:Y:S02]  /*23d0*/  SHF.R.S32.HI R217, RZ, 0x2, R9 ;  /* 0x00000002ffd97819 */ /* 0x000fe40000011409 */
[----:B------:R-:W-:Y:S01]  /*23e0*/  LOP3.LUT R14, R18, R17, R14, 0x1e, !PT ;  /* 0x00000011120e7212 */ /* 0x000fe200078e1e0e */
[----:B------:R-:W-:Y:S01]  /*23f0*/  IMAD.U32 R205, R205, 0x20, R22 ;  /* 0x00000020cdcd7824 */ /* 0x000fe200078e0016 */
[----:B------:R-:W-:Y:S01]  /*2400*/  LOP3.LUT R215, R20, 0x2, R215, 0xe2, !PT ;  /* 0x0000000214d77812 */ /* 0x000fe200078ee2d7 */
[----:B------:R-:W-:Y:S01]  /*2410*/  IMAD R217, R16, 0x10, R217 ;  /* 0x0000001010d97824 */ /* 0x000fe200078e02d9 */
[----:B------:R-:W-:Y:S01]  /*2420*/  SEL R0, R0, 0xffffffe0, !P6 ;  /* 0xffffffe000007807 */ /* 0x000fe20007000000 */
        /* <DEDUP_REMOVED lines=28> */
.L_x_1326:
[----:B------:R-:W-:Y:S05]  /*25f0*/  BSYNC B0 ;  /* 0x0000000000007941 */ /* 0x000fea0003800000 */
.L_x_1325:
[----:B--2---:R-:W-:Y:S01]  /*2600*/  SHF.R.S32.HI R3, RZ, 0x1f, R4 ;  /* 0x0000001fff037819 */ /* 0x004fe20000011404 */
        /* <DEDUP_REMOVED lines=73> */
.L_x_1329:
        /* <DEDUP_REMOVED lines=22> */
[-C--:B-12---:R-:W-:Y:S03]  /*2c00*/  HMMA.16816.F32 R4, R36, R40.reuse, RZ ;  /* 0x000000282404723c */ /* 0x086fe600000018ff */
[----:B------:R-:W-:Y:S04]  /*2c10*/  LDS R250, [R247+0x180a0] ;  /* 0x0180a000f7fa7984 */ /* 0x000fe80000000800 */
[----:B------:R-:W-:Y:S01]  /*2c20*/  LDS R249, [R247+0x18100] ;  /* 0x01810000f7f97984 */ /* 0x000fe20000000800 */
[C---:B---3--:R-:W-:Y:S03]  /*2c30*/  HMMA.16816.F32 R8, R44.reuse, R40, RZ ;  /* 0x000000282c08723c */ /* 0x048fe600000018ff */
[----:B------:R-:W-:Y:S05]  /*2c40*/  LDS R248, [R247+0x18120] ;  /* 0x01812000f7f87984 */ /* 0x000fea0000000800 */
[-C--:B------:R-:W-:Y:S08]  /*2c50*/  HMMA.16816.F32 R12, R44, R42.reuse, RZ ;  /* 0x0000002a2c0c723c */ /* 0x080ff000000018ff */
        /* <DEDUP_REMOVED lines=103> */
.L_x_1327:
        /* <DEDUP_REMOVED lines=25> */
[----:B------:R-:W-:Y:S01]  /*3460*/  IADD3 R177, R207, 0x800, R3 ;  /* 0x00000800cfb17810 */ /* 0x000fe20007ffe003 */
[-C--:B-1----:R-:W-:Y:S05]  /*3470*/  HMMA.16816.F32 R36, R168, R192.reuse, R36 ;  /* 0x000000c0a824723c */ /* 0x082fea0000001824 */
[----:B------:R-:W-:Y:S01]  /*3480*/  IMAD.IADD R177, R206, 0x1, R177 ;  /* 0x00000001ceb17824 */ /* 0x000fe200078e02b1 */
[----:B------:R-:W-:Y:S02]  /*3490*/  LEA R176, R245, 0x1, 0x6 ;  /* 0x00000001f5b07811 */ /* 0x000fe400078e30ff */
[C---:B--2---:R-:W-:Y:S04]  /*34a0*/  HMMA.16816.F32 R40, R164.reuse, R192, R40 ;  /* 0x000000c0a428723c */ /* 0x044fe80000001828 */
[----:B------:R-:W-:Y:S01]  /*34b0*/  IADD3 R176, R219, R176, -R212 ;  /* 0x000000b0dbb07210 */ /* 0x000fe20007ffe8d4 */
[----:B------:R-:W-:Y:S03]  /*34c0*/  IMAD.SHL.U32 R3, R177, 0x2, RZ ;  /* 0x00000002b1037824 */ /* 0x000fe600078e00ff */
[-C--:B------:R-:W-:Y:S02]  /*34d0*/  HMMA.16816.F32 R44, R164, R194.reuse, R44 ;  /* 0x000000c2a42c723c */ /* 0x080fe4000000182c */
[----:B------:R-:W-:Y:S02]  /*34e0*/  LDSM.16.M88.4 R184, [R3+0x12880] ;  /* 0x0128800003b8783b */ /* 0x000fe40000000200 */
[----:B------:R-:W-:Y:S04]  /*34f0*/  IADD3 R189, R217, R176, -R220 ;  /* 0x000000b0d9bd7210 */ /* 0x000fe80007ffe8dc */
[C---:B------:R-:W-:Y:S02]  /*3500*/  HMMA.16816.F32 R48, R168.reuse, R194, R48 ;  /* 0x000000c2a830723c */ /* 0x040fe40000001830 */
[----:B------:R-:W1:Y:S02]  /*3510*/  LDSM.16.M88.4 R176, [R3+0x12080] ;  /* 0x0120800003b0783b */ /* 0x000e640000000200 */
[----:B------:R-:W-:Y:S04]  /*3520*/  IMAD.IADD R189, R189, 0x1, -R242 ;  /* 0x00000001bdbd7824 */ /* 0x000fe800078e0af2 */
[-C--:B------:R-:W-:Y:S04]  /*3530*/  HMMA.16816.F32 R52, R168, R172.reuse, R52 ;  /* 0x000000aca834723c */ /* 0x080fe80000001834 */
[----:B------:R-:W-:Y:S04]  /*3540*/  IMNMX R252, R244, R189, PT ;  /* 0x000000bdf4fc7217 */ /* 0x000fe80003800200 */
[C---:B------:R-:W-:Y:S04]  /*3550*/  HMMA.16816.F32 R56, R164.reuse, R172, R56 ;  /* 0x000000aca438723c */ /* 0x040fe80000001838 */
[----:B------:R-:W-:Y:S04]  /*3560*/  ISETP.GT.AND P0, PT, R252, RZ, PT ;  /* 0x000000fffc00720c */ /* 0x000fe80003f04270 */
[-C--:B------:R-:W-:Y:S01]  /*3570*/  HMMA.16816.F32 R60, R164, R174.reuse, R60 ;  /* 0x000000aea43c723c */ /* 0x080fe2000000183c */
[----:B------:R-:W2:Y:S03]  /*3580*/  LDSM.16.M88.4 R164, [R196+0x9080] ;  /* 0x00908000c4a4783b */ /* 0x000ea60000000200 */
[----:B------:R-:W-:Y:S02]  /*3590*/  FSEL R4, R4, -INF , P0 ;  /* 0xff80000004047808 */ /* 0x000fe40000000000 */
[----:B------:R-:W-:Y:S02]  /*35a0*/  ISETP.GT.AND P0, PT, R252, 0x1, PT ;  /* 0x00000001fc00780c */ /* 0x000fe40003f04270 */
[----:B------:R-:W-:Y:S01]  /*35b0*/  HMMA.16816.F32 R64, R168, R174, R64 ;  /* 0x000000aea840723c */ /* 0x000fe20000001840 */
[----:B------:R-:W-:Y:S03]  /*35c0*/  LDSM.16.M88.4 R172, [R205+0xa080] ;  /* 0x00a08000cdac783b */ /* 0x000fe60000000200 */
[--C-:B------:R-:W-:Y:S01]  /*35d0*/  FFMA.FTZ R188, R4, c[0x0][0x29c], -R251.reuse ;  /* 0x0000a70004bc7a23 */ /* 0x100fe200000108fb */
[----:B------:R-:W-:Y:S02]  /*35e0*/  FSEL R4, R5, -INF , P0 ;  /* 0xff80000005047808 */ /* 0x000fe40000000000 */
[----:B------:R-:W-:Y:S02]  /*35f0*/  ISETP.GT.AND P0, PT, R252, 0x20, PT ;  /* 0x00000020fc00780c */ /* 0x000fe40003f04270 */
[----:B------:R-:W3:Y:S01]  /*3600*/  LDSM.16.M88.4 R168, [R2+0x13080] ;  /* 0x0130800002a8783b */ /* 0x000ee20000000200 */
[-C--:B-1----:R-:W-:Y:S01]  /*3610*/  HMMA.16816.F32 R36, R176, R180.reuse, R36 ;  /* 0x000000b4b024723c */ /* 0x082fe20000001824 */
[----:B------:R-:W-:Y:S04]  /*3620*/  MUFU.EX2 R188, R188 ;  /* 0x000000bc00bc7308 */ /* 0x000fe80000000800 */
[----:B------:R-:W-:Y:S01]  /*3630*/  FSEL R16, R16, -INF , P0 ;  /* 0xff80000010107808 */ /* 0x000fe20000000000 */
[--C-:B------:R-:W-:Y:S01]  /*3640*/  FFMA.FTZ R191, R4, c[0x0][0x29c], -R251.reuse ;  /* 0x0000a70004bf7a23 */ /* 0x100fe200000108fb */
[----:B------:R-:W-:Y:S01]  /*3650*/  ISETP.GT.AND P0, PT, R252, 0x21, PT ;  /* 0x00000021fc00780c */ /* 0x000fe20003f04270 */
[C---:B------:R-:W-:Y:S04]  /*3660*/  HMMA.16816.F32 R40, R184.reuse, R180, R40 ;  /* 0x000000b4b828723c */ /* 0x040fe80000001828 */
[----:B------:R-:W-:Y:S01]  /*3670*/  FSEL R4, R17, -INF , P0 ;  /* 0xff80000011047808 */ /* 0x000fe20000000000 */
[--C-:B------:R-:W-:Y:S01]  /*3680*/  FFMA.FTZ R190, R16, c[0x0][0x29c], -R251.reuse ;  /* 0x0000a70010be7a23 */ /* 0x100fe200000108fb */
[----:B------:R-:W-:Y:S01]  /*3690*/  ISETP.GT.AND P0, PT, R252, 0x40, PT ;  /* 0x00000040fc00780c */ /* 0x000fe20003f04270 */
[----:B------:R-:W-:Y:S01]  /*36a0*/  MUFU.EX2 R191, R191 ;  /* 0x000000bf00bf7308 */ /* 0x000fe20000000800 */
[-C--:B------:R-:W-:Y:S04]  /*36b0*/  HMMA.16816.F32 R44, R184, R182.reuse, R44 ;  /* 0x000000b6b82c723c */ /* 0x080fe8000000182c */
[----:B------:R-:W-:Y:S01]  /*36c0*/  FSEL R20, R20, -INF , P0 ;  /* 0xff80000014147808 */ /* 0x000fe20000000000 */
[--C-:B------:R-:W-:Y:S01]  /*36d0*/  FFMA.FTZ R193, R4, c[0x0][0x29c], -R251.reuse ;  /* 0x0000a70004c17a23 */ /* 0x100fe200000108fb */
[----:B------:R-:W-:Y:S02]  /*36e0*/  ISETP.GT.AND P0, PT, R252, 0x41, PT ;  /* 0x00000041fc00780c */ /* 0x000fe40003f04270 */
[C---:B------:R-:W-:Y:S01]  /*36f0*/  HMMA.16816.F32 R48, R176.reuse, R182, R48 ;  /* 0x000000b6b030723c */ /* 0x040fe20000001830 */
[----:B------:R-:W1:Y:S01]  /*3700*/  LDSM.16.M88.4 R180, [R2+0x13880] ;  /* 0x0138800002b4783b */ /* 0x000e620000000200 */
[----:B------:R-:W-:Y:S02]  /*3710*/  MUFU.EX2 R190, R190 ;  /* 0x000000be00be7308 */ /* 0x000fe40000000800 */
[----:B------:R-:W-:Y:S01]  /*3720*/  FSEL R4, R21, -INF , P0 ;  /* 0xff80000015047808 */ /* 0x000fe20000000000 */
[--C-:B------:R-:W-:Y:S01]  /*3730*/  FFMA.FTZ R192, R20, c[0x0][0x29c], -R251.reuse ;  /* 0x0000a70014c07a23 */ /* 0x100fe200000108fb */
[----:B------:R-:W-:Y:S02]  /*3740*/  ISETP.GT.AND P0, PT, R252, 0x60, PT ;  /* 0x00000060fc00780c */ /* 0x000fe40003f04270 */
[-C--:B--2---:R-:W-:Y:S04]  /*3750*/  HMMA.16816.F32 R52, R176, R164.reuse, R52 ;  /* 0x000000a4b034723c */ /* 0x084fe80000001834 */
[----:B------:R-:W-:Y:S01]  /*3760*/  IADD3 R5, R189, 0x8, RZ ;  /* 0x00000008bd057810 */ /* 0x000fe20007ffe0ff */
[--C-:B------:R-:W-:Y:S01]  /*3770*/  FFMA.FTZ R195, R4, c[0x0][0x29c], -R251.reuse ;  /* 0x0000a70004c37a23 */ /* 0x100fe200000108fb */
[----:B------:R-:W-:Y:S01]  /*3780*/  FSEL R32, R32, -INF , P0 ;  /* 0xff80000020207808 */ /* 0x000fe20000000000 */
[----:B------:R-:W-:Y:S01]  /*3790*/  MUFU.EX2 R193, R193 ;  /* 0x000000c100c17308 */ /* 0x000fe20000000800 */
[C---:B------:R-:W-:Y:S04]  /*37a0*/  HMMA.16816.F32 R56, R184.reuse, R164, R56 ;  /* 0x000000a4b838723c */ /* 0x040fe80000001838 */
[----:B------:R-:W-:Y:S01]  /*37b0*/  IMNMX R16, R244, R5, PT ;  /* 0x00000005f4107217 */ /* 0x000fe20003800200 */
[--C-:B------:R-:W-:Y:S01]  /*37c0*/  FFMA.FTZ R194, R32, c[0x0][0x29c], -R251.reuse ;  /* 0x0000a70020c27a23 */ /* 0x100fe200000108fb */
[----:B------:R-:W-:Y:S02]  /*37d0*/  ISETP.GT.AND P0, PT, R252, 0x61, PT ;  /* 0x00000061fc00780c */ /* 0x000fe40003f04270 */
[-C--:B------:R-:W-:Y:S01]  /*37e0*/  HMMA.16816.F32 R60, R184, R166.reuse, R60 ;  /* 0x000000a6b83c723c */ /* 0x080fe2000000183c */
[----:B------:R-:W-:Y:S03]  /*37f0*/  MUFU.EX2 R192, R192 ;  /* 0x000000c000c07308 */ /* 0x000fe60000000800 */
[----:B------:R-:W-:Y:S02]  /*3800*/  FSEL R4, R33, -INF , P0 ;  /* 0xff80000021047808 */ /* 0x000fe40000000000 */
[----:B------:R-:W-:Y:S02]  /*3810*/  ISETP.GT.AND P0, PT, R16, RZ, PT ;  /* 0x000000ff1000720c */ /* 0x000fe40003f04270 */
[----:B------:R-:W-:Y:S01]  /*3820*/  HMMA.16816.F32 R64, R176, R166, R64 ;  /* 0x000000a6b040723c */ /* 0x000fe20000001840 */
[----:B------:R-:W-:Y:S02]  /*3830*/  LDSM.16.M88.4 R164, [R3+0x13880] ;  /* 0x0138800003a4783b */ /* 0x000fe40000000200 */
[----:B------:R-:W-:Y:S01]  /*3840*/  MUFU.EX2 R194, R194 ;  /* 0x000000c200c27308 */ /* 0x000fe20000000800 */
[----:B------:R-:W-:Y:S01]  /*3850*/  FSEL R5, R6, -INF , P0 ;  /* 0xff80000006057808 */ /* 0x000fe20000000000 */
[----:B------:R-:W-:Y:S01]  /*3860*/  FFMA.FTZ R251, R4, c[0x0][0x29c], -R251 ;  /* 0x0000a70004fb7a23 */ /* 0x000fe200000108fb */
[C---:B------:R-:W-:Y:S02]  /*3870*/  ISETP.GT.AND P0, PT, R16.reuse, 0x1, PT ;  /* 0x000000011000780c */ /* 0x040fe40003f04270 */
[-C--:B---3--:R-:W-:Y:S05]  /*3880*/  HMMA.16816.F32 R36, R168, R172.reuse, R36 ;  /* 0x000000aca824723c */ /* 0x088fea0000001824 */
[----:B------:R-:W-:Y:S01]  /*3890*/  FSEL R7, R7, -INF , P0 ;  /* 0xff80000007077808 */ /* 0x000fe20000000000 */
[--C-:B------:R-:W-:Y:S01]  /*38a0*/  FFMA.FTZ R252, R5, c[0x0][0x29c], -R250.reuse ;  /* 0x0000a70005fc7a23 */ /* 0x100fe200000108fa */
[----:B------:R-:W-:Y:S01]  /*38b0*/  ISETP.GT.AND P0, PT, R16, 0x20, PT ;  /* 0x000000201000780c */ /* 0x000fe20003f04270 */
[C---:B-1----:R-:W-:Y:S01]  /*38c0*/  HMMA.16816.F32 R40, R180.reuse, R172, R40 ;  /* 0x000000acb428723c */ /* 0x042fe20000001828 */
[----:B------:R-:W-:Y:S03]  /*38d0*/  MUFU.EX2 R251, R251 ;  /* 0x000000fb00fb7308 */ /* 0x000fe60000000800 */
[--C-:B------:R-:W-:Y:S01]  /*38e0*/  FFMA.FTZ R20, R7, c[0x0][0x29c], -R250.reuse ;  /* 0x0000a70007147a23 */ /* 0x100fe200000108fa */
[----:B------:R-:W-:Y:S01]  /*38f0*/  FSEL R17, R18, -INF , P0 ;  /* 0xff80000012117808 */ /* 0x000fe20000000000 */
[----:B------:R-:W1:Y:S01]  /*3900*/  LDSM.16.M88.4 R4, [R205+0xb080] ;  /* 0x00b08000cd04783b */ /* 0x000e620000000200 */
[C---:B------:R-:W-:Y:S01]  /*3910*/  ISETP.GT.AND P0, PT, R16.reuse, 0x21, PT ;  /* 0x000000211000780c */ /* 0x040fe20003f04270 */
[-C--:B------:R-:W-:Y:S03]  /*3920*/  HMMA.16816.F32 R44, R180, R174.reuse, R44 ;  /* 0x000000aeb42c723c */ /* 0x080fe6000000182c */
[----:B------:R2:W-:Y:S01]  /*3930*/  MUFU.EX2 R2, R20 ;  /* 0x0000001400027308 */ /* 0x0005e20000000800 */
[----:B------:R-:W-:Y:S01]  /*3940*/  FSEL R19, R19, -INF , P0 ;  /* 0xff80000013137808 */ /* 0x000fe20000000000 */
[--C-:B------:R-:W-:Y:S01]  /*3950*/  FFMA.FTZ R184, R17, c[0x0][0x29c], -R250.reuse ;  /* 0x0000a70011b87a23 */ /* 0x100fe200000108fa */
[----:B------:R-:W-:Y:S02]  /*3960*/  ISETP.GT.AND P0, PT, R16, 0x40, PT ;  /* 0x000000401000780c */ /* 0x000fe40003f04270 */
[C---:B------:R-:W-:Y:S04]  /*3970*/  HMMA.16816.F32 R48, R168.reuse, R174, R48 ;  /* 0x000000aea830723c */ /* 0x040fe80000001830 */
[----:B------:R-:W-:Y:S01]  /*3980*/  FSEL R17, R22, -INF , P0 ;  /* 0xff80000016117808 */ /* 0x000fe20000000000 */
[--C-:B------:R-:W-:Y:S01]  /*3990*/  FFMA.FTZ R177, R19, c[0x0][0x29c], -R250.reuse ;  /* 0x0000a70013b17a23 */ /* 0x100fe200000108fa */
[C---:B------:R-:W-:Y:S01]  /*39a0*/  ISETP.GT.AND P0, PT, R16.reuse, 0x41, PT ;  /* 0x000000411000780c */ /* 0x040fe20003f04270 */
[----:B------:R-:W-:Y:S01]  /*39b0*/  MUFU.EX2 R252, R252 ;  /* 0x000000fc00fc7308 */ /* 0x000fe20000000800 */
[----:B------:R-:W-:Y:S01]  /*39c0*/  IADD3 R185, R189, 0x20, RZ ;  /* 0x00000020bdb97810 */ /* 0x000fe20007ffe0ff */
[--C-:B------:R-:W-:Y:S03]  /*39d0*/  FFMA.FTZ R176, R17, c[0x0][0x29c], -R250.reuse ;  /* 0x0000a70011b07a23 */ /* 0x100fe600000108fa */
[----:B------:R-:W-:Y:S02]  /*39e0*/  FSEL R23, R23, -INF , P0 ;  /* 0xff80000017177808 */ /* 0x000fe40000000000 */
[----:B------:R-:W-:Y:S02]  /*39f0*/  ISETP.GT.AND P0, PT, R16, 0x60, PT ;  /* 0x000000601000780c */ /* 0x000fe40003f04270 */
[----:B------:R-:W-:Y:S01]  /*3a00*/  IADD3 R189, R189, 0x28, RZ ;  /* 0x00000028bdbd7810 */ /* 0x000fe20007ffe0ff */
[--C-:B------:R-:W-:Y:S01]  /*3a10*/  FFMA.FTZ R179, R23, c[0x0][0x29c], -R250.reuse ;  /* 0x0000a70017b37a23 */ /* 0x100fe200000108fa */
[----:B------:R-:W-:Y:S01]  /*3a20*/  FSEL R33, R34, -INF , P0 ;  /* 0xff80000022217808 */ /* 0x000fe20000000000 */
[----:B--2---:R-:W-:Y:S01]  /*3a30*/  LDSM.16.M88.4 R20, [R196+0xa080] ;  /* 0x00a08000c414783b */ /* 0x004fe20000000200 */
[----:B------:R-:W-:Y:S01]  /*3a40*/  ISETP.GT.AND P0, PT, R16, 0x61, PT ;  /* 0x000000611000780c */ /* 0x000fe20003f04270 */
[----:B------:R-:W-:Y:S01]  /*3a50*/  MUFU.EX2 R184, R184 ;  /* 0x000000b800b87308 */ /* 0x000fe20000000800 */
[----:B------:R-:W-:Y:S01]  /*3a60*/  IMNMX R185, R244, R185, PT ;  /* 0x000000b9f4b97217 */ /* 0x000fe20003800200 */
[--C-:B------:R-:W-:Y:S01]  /*3a70*/  FFMA.FTZ R178, R33, c[0x0][0x29c], -R250.reuse ;  /* 0x0000a70021b27a23 */ /* 0x100fe200000108fa */
[----:B------:R-:W-:Y:S02]  /*3a80*/  FSEL R35, R35, -INF , P0 ;  /* 0xff80000023237808 */ /* 0x000fe40000000000 */
[C---:B------:R-:W-:Y:S01]  /*3a90*/  ISETP.GT.AND P5, PT, R185.reuse, 0x61, PT ;  /* 0x00000061b900780c */ /* 0x040fe20003fa4270 */
[----:B------:R2:W3:Y:S01]  /*3aa0*/  LDSM.16.M88.4 R16, [R3+0x13080] ;  /* 0x013080000310783b */ /* 0x0004e20000000200 */
[----:B------:R-:W-:Y:S01]  /*3ab0*/  ISETP.GT.AND P6, PT, R185, 0x60, PT ;  /* 0x00000060b900780c */ /* 0x000fe20003fc4270 */
[----:B------:R-:W-:Y:S01]  /*3ac0*/  FFMA.FTZ R250, R35, c[0x0][0x29c], -R250 ;  /* 0x0000a70023fa7a23 */ /* 0x000fe200000108fa */
[-C--:B-1----:R-:W-:Y:S01]  /*3ad0*/  HMMA.16816.F32 R52, R168, R4.reuse, R52 ;  /* 0x00000004a834723c */ /* 0x082fe20000001834 */
[----:B------:R-:W-:Y:S02]  /*3ae0*/  MUFU.EX2 R178, R178 ;  /* 0x000000b200b27308 */ /* 0x000fe40000000800 */
[----:B------:R-:W-:Y:S02]  /*3af0*/  FSEL R28, R28, -INF , P6 ;  /* 0xff8000001c1c7808 */ /* 0x000fe40003000000 */
[----:B------:R-:W1:Y:S01]  /*3b00*/  LDSM.16.M88.4 R32, [R196+0xb080] ;  /* 0x00b08000c420783b */ /* 0x000e620000000200 */
[C---:B------:R-:W-:Y:S02]  /*3b10*/  ISETP.GT.AND P0, PT, R185.reuse, RZ, PT ;  /* 0x000000ffb900720c */ /* 0x040fe40003f04270 */
[C---:B------:R-:W-:Y:S03]  /*3b20*/  HMMA.16816.F32 R56, R180.reuse, R4, R56 ;  /* 0x00000004b438723c */ /* 0x040fe60000001838 */
[----:B------:R-:W-:Y:S01]  /*3b30*/  MUFU.EX2 R5, R250 ;  /* 0x000000fa00057308 */ /* 0x000fe20000000800 */
[----:B------:R-:W-:Y:S02]  /*3b40*/  FSEL R8, R8, -INF , P0 ;  /* 0xff80000008087808 */ /* 0x000fe40000000000 */
[----:B------:R-:W-:Y:S02]  /*3b50*/  ISETP.GT.AND P0, PT, R185, 0x1, PT ;  /* 0x00000001b900780c */ /* 0x000fe40003f04270 */
[-C--:B------:R-:W-:Y:S04]  /*3b60*/  HMMA.16816.F32 R60, R180, R6.reuse, R60 ;  /* 0x00000006b43c723c */ /* 0x080fe8000000183c */
[----:B------:R-:W-:Y:S01]  /*3b70*/  FSEL R4, R9, -INF , P0 ;  /* 0xff80000009047808 */ /* 0x000fe20000000000 */
[----:B------:R-:W4:Y:S01]  /*3b80*/  MUFU.EX2 R177, R177 ;  /* 0x000000b100b17308 */ /* 0x000f220000000800 */
[C---:B------:R-:W-:Y:S01]  /*3b90*/  ISETP.GT.AND P0, PT, R185.reuse, 0x20, PT ;  /* 0x00000020b900780c */ /* 0x040fe20003f04270 */
[--C-:B------:R-:W-:Y:S01]  /*3ba0*/  FFMA.FTZ R180, R8, c[0x0][0x29c], -R249.reuse ;  /* 0x0000a70008b47a23 */ /* 0x100fe200000108f9 */
[----:B------:R-:W-:Y:S04]  /*3bb0*/  HMMA.16816.F32 R64, R168, R6, R64 ;  /* 0x00000006a840723c */ /* 0x000fe80000001840 */
[--C-:B------:R-:W-:Y:S01]  /*3bc0*/  FFMA.FTZ R9, R4, c[0x0][0x29c], -R249.reuse ;  /* 0x0000a70004097a23 */ /* 0x100fe200000108f9 */
[----:B------:R-:W-:Y:S02]  /*3bd0*/  FSEL R12, R12, -INF , P0 ;  /* 0xff8000000c0c7808 */ /* 0x000fe40000000000 */
[----:B--2---:R-:W-:Y:S01]  /*3be0*/  MUFU.EX2 R3, R180 ;  /* 0x000000b400037308 */ /* 0x004fe20000000800 */
[----:B------:R-:W-:Y:S04]  /*3bf0*/  ISETP.GT.AND P0, PT, R185, 0x21, PT ;  /* 0x00000021b900780c */ /* 0x000fe80003f04270 */
[----:B------:R-:W-:Y:S01]  /*3c00*/  FSEL R8, R13, -INF , P0 ;  /* 0xff8000000d087808 */ /* 0x000fe20000000000 */
[-C--:B---3--:R-:W-:Y:S04]  /*3c10*/  HMMA.16816.F32 R36, R16, R20.reuse, R36 ;  /* 0x000000141024723c */ /* 0x088fe80000001824 */
[----:B------:R2:W3:Y:S01]  /*3c20*/  MUFU.EX2 R4, R9 ;  /* 0x0000000900047308 */ /* 0x0004e20000000800 */
[--C-:B------:R-:W-:Y:S01]  /*3c30*/  FFMA.FTZ R7, R8, c[0x0][0x29c], -R249.reuse ;  /* 0x0000a70008077a23 */ /* 0x100fe200000108f9 */
[C---:B------:R-:W-:Y:S01]  /*3c40*/  ISETP.GT.AND P0, PT, R185.reuse, 0x40, PT ;  /* 0x00000040b900780c */ /* 0x040fe20003f04270 */
[--C-:B------:R-:W-:Y:S01]  /*3c50*/  FFMA.FTZ R6, R12, c[0x0][0x29c], -R249.reuse ;  /* 0x0000a7000c067a23 */ /* 0x100fe200000108f9 */
[C---:B------:R-:W-:Y:S04]  /*3c60*/  HMMA.16816.F32 R40, R164.reuse, R20, R40 ;  /* 0x00000014a428723c */ /* 0x040fe80000001828 */
[----:B------:R-:W-:Y:S02]  /*3c70*/  IMNMX R12, R244, R189, PT ;  /* 0x000000bdf40c7217 */ /* 0x000fe40003800200 */
[----:B------:R-:W-:Y:S01]  /*3c80*/  MUFU.EX2 R6, R6 ;  /* 0x0000000600067308 */ /* 0x000fe20000000800 */
[----:B------:R-:W-:Y:S01]  /*3c90*/  FSEL R24, R24, -INF , P0 ;  /* 0xff80000018187808 */ /* 0x000fe20000000000 */
[-C--:B------:R-:W-:Y:S03]  /*3ca0*/  HMMA.16816.F32 R44, R164, R22.reuse, R44 ;  /* 0x00000016a42c723c */ /* 0x080fe6000000182c */
[----:B------:R-:W-:Y:S01]  /*3cb0*/  ISETP.GT.AND P6, PT, R12, 0x1, PT ;  /* 0x000000010c00780c */ /* 0x000fe20003fc4270 */
[--C-:B------:R-:W-:Y:S01]  /*3cc0*/  FFMA.FTZ R21, R24, c[0x0][0x29c], -R249.reuse ;  /* 0x0000a70018157a23 */ /* 0x100fe200000108f9 */
[----:B------:R-:W-:Y:S02]  /*3cd0*/  ISETP.GT.AND P0, PT, R185, 0x41, PT ;  /* 0x00000041b900780c */ /* 0x000fe40003f04270 */
[----:B------:R-:W-:Y:S01]  /*3ce0*/  FSEL R11, R11, -INF , P6 ;  /* 0xff8000000b0b7808 */ /* 0x000fe20003000000 */
[C---:B------:R-:W-:Y:S01]  /*3cf0*/  HMMA.16816.F32 R48, R16.reuse, R22, R48 ;  /* 0x000000161030723c */ /* 0x040fe20000001830 */
[----:B------:R5:W-:Y:S01]  /*3d00*/  MUFU.EX2 R8, R21 ;  /* 0x0000001500087308 */ /* 0x000be20000000800 */
[----:B--2---:R-:W2:Y:S02]  /*3d10*/  LDS R9, [R247+0x18280] ;  /* 0x01828000f7097984 */ /* 0x004ea40000000800 */
[C---:B------:R-:W-:Y:S01]  /*3d20*/  ISETP.GT.AND P6, PT, R12.reuse, 0x41, PT ;  /* 0x000000410c00780c */ /* 0x040fe20003fc4270 */
[--C-:B------:R-:W-:Y:S01]  /*3d30*/  FFMA.FTZ R11, R11, c[0x0][0x29c], -R248.reuse ;  /* 0x0000a7000b0b7a23 */ /* 0x100fe200000108f8 */
[----:B------:R-:W-:Y:S02]  /*3d40*/  FSEL R20, R25, -INF , P0 ;  /* 0xff80000019147808 */ /* 0x000fe40000000000 */
[-C--:B-1----:R-:W-:Y:S03]  /*3d50*/  HMMA.16816.F32 R52, R16, R32.reuse, R52 ;  /* 0x000000201034723c */ /* 0x082fe60000001834 */
[----:B------:R-:W-:Y:S01]  /*3d60*/  ISETP.GT.AND P0, PT, R12, RZ, PT ;  /* 0x000000ff0c00720c */ /* 0x000fe20003f04270 */
[----:B------:R-:W1:Y:S01]  /*3d70*/  MUFU.EX2 R7, R7 ;  /* 0x0000000700077308 */ /* 0x000e620000000800 */
[----:B------:R-:W-:Y:S01]  /*3d80*/  FSEL R27, R27, -INF , P6 ;  /* 0xff8000001b1b7808 */ /* 0x000fe20003000000 */
[--C-:B------:R-:W-:Y:S01]  /*3d90*/  FFMA.FTZ R13, R20, c[0x0][0x29c], -R249.reuse ;  /* 0x0000a700140d7a23 */ /* 0x100fe200000108f9 */
[----:B------:R-:W-:Y:S01]  /*3da0*/  FSEL R20, R29, -INF , P5 ;  /* 0xff8000001d147808 */ /* 0x000fe20002800000 */
[C---:B------:R-:W-:Y:S04]  /*3db0*/  HMMA.16816.F32 R56, R164.reuse, R32, R56 ;  /* 0x00000020a438723c */ /* 0x040fe80000001838 */
[----:B------:R-:W-:Y:S01]  /*3dc0*/  ISETP.GT.AND P5, PT, R12, 0x20, PT ;  /* 0x000000200c00780c */ /* 0x000fe20003fa4270 */
[--C-:B------:R-:W-:Y:S01]  /*3dd0*/  FFMA.FTZ R27, R27, c[0x0][0x29c], -R248.reuse ;  /* 0x0000a7001b1b7a23 */ /* 0x100fe200000108f8 */
[----:B------:R-:W-:Y:S02]  /*3de0*/  MUFU.EX2 R13, R13 ;  /* 0x0000000d000d7308 */ /* 0x000fe40000000800 */
[-C--:B------:R-:W-:Y:S04]  /*3df0*/  HMMA.16816.F32 R60, R164, R34.reuse, R60 ;  /* 0x00000022a43c723c */ /* 0x080fe8000000183c */
[----:B------:R-:W-:Y:S02]  /*3e00*/  FSEL R23, R14, -INF , P5 ;  /* 0xff8000000e177808 */ /* 0x000fe40002800000 */
[----:B-----5:R-:W-:Y:S01]  /*3e10*/  FSEL R21, R10, -INF , P0 ;  /* 0xff8000000a157808 */ /* 0x020fe20000000000 */
[----:B------:R-:W5:Y:S01]  /*3e20*/  LDS R14, [R247+0x182a0] ;  /* 0x0182a000f70e7984 */ /* 0x000f620000000800 */
[----:B------:R-:W-:Y:S01]  /*3e30*/  HMMA.16816.F32 R64, R16, R34, R64 ;  /* 0x000000221040723c */ /* 0x000fe20000001840 */
[----:B------:R1:W-:Y:S03]  /*3e40*/  MUFU.EX2 R18, R11 ;  /* 0x0000000b00127308 */ /* 0x0003e60000000800 */
[----:B------:R-:W-:Y:S01]  /*3e50*/  ISETP.GT.AND P0, PT, R12, 0x21, PT ;  /* 0x000000210c00780c */ /* 0x000fe20003f04270 */
[--C-:B------:R-:W-:Y:S01]  /*3e60*/  FFMA.FTZ R10, R28, c[0x0][0x29c], -R249.reuse ;  /* 0x0000a7001c0a7a23 */ /* 0x100fe200000108f9 */
[----:B------:R-:W-:Y:S01]  /*3e70*/  ISETP.GT.AND P5, PT, R12, 0x60, PT ;  /* 0x000000600c00780c */ /* 0x000fe20003fa4270 */
[----:B------:R-:W-:Y:S01]  /*3e80*/  FFMA.FTZ R249, R20, c[0x0][0x29c], -R249 ;  /* 0x0000a70014f97a23 */ /* 0x000fe200000108f9 */
[----:B------:R-:W-:Y:S01]  /*3e90*/  FSEL R15, R15, -INF , P0 ;  /* 0xff8000000f0f7808 */ /* 0x000fe20000000000 */
[--C-:B------:R-:W-:Y:S01]  /*3ea0*/  FFMA.FTZ R21, R21, c[0x0][0x29c], -R248.reuse ;  /* 0x0000a70015157a23 */ /* 0x100fe200000108f8 */
[----:B------:R-:W-:Y:S01]  /*3eb0*/  ISETP.GT.AND P0, PT, R12, 0x40, PT ;  /* 0x000000400c00780c */ /* 0x000fe20003f04270 */
[----:B------:R-:W-:Y:S01]  /*3ec0*/  MUFU.EX2 R195, R195 ;  /* 0x000000c300c37308 */ /* 0x000fe20000000800 */
[--C-:B--2---:R-:W-:Y:S01]  /*3ed0*/  FADD.FTZ R17, R36, -R9.reuse ;  /* 0x8000000924117221 */ /* 0x104fe20000010000 */
[----:B------:R-:W-:Y:S01]  /*3ee0*/  FSEL R29, R30, -INF , P5 ;  /* 0xff8000001e1d7808 */ /* 0x000fe20002800000 */
[--C-:B------:R-:W-:Y:S01]  /*3ef0*/  FFMA.FTZ R15, R15, c[0x0][0x29c], -R248.reuse ;  /* 0x0000a7000f0f7a23 */ /* 0x100fe200000108f8 */
[----:B------:R-:W-:Y:S01]  /*3f00*/  FSEL R25, R26, -INF , P0 ;  /* 0xff8000001a197808 */ /* 0x000fe20000000000 */
[--C-:B------:R-:W-:Y:S01]  /*3f10*/  FADD.FTZ R19, R48, -R9.reuse ;  /* 0x8000000930137221 */ /* 0x100fe20000010000 */
[----:B------:R-:W-:Y:S01]  /*3f20*/  ISETP.GT.AND P0, PT, R12, 0x61, PT ;  /* 0x000000610c00780c */ /* 0x000fe20003f04270 */
[--C-:B------:R-:W-:Y:S01]  /*3f30*/  FADD.FTZ R12, R37, -R9.reuse ;  /* 0x80000009250c7221 */ /* 0x100fe20000010000 */
[----:B----4-:R-:W-:Y:S01]  /*3f40*/  F2FP.PACK_AB R35, R177, R184 ;  /* 0x000000b8b123723e */ /* 0x010fe200000000ff */
[--C-:B------:R-:W-:Y:S01]  /*3f50*/  FADD.FTZ R20, R49, -R9.reuse ;  /* 0x8000000931147221 */ /* 0x100fe20000010000 */
[----:B------:R2:W-:Y:S01]  /*3f60*/  MUFU.EX2 R26, R15 ;  /* 0x0000000f001a7308 */ /* 0x0005e20000000800 */
[----:B------:R-:W-:Y:S01]  /*3f70*/  FMUL.FTZ R16, R191, R12 ;  /* 0x0000000cbf107220 */ /* 0x000fe20000410000 */
[----:B------:R-:W-:Y:S01]  /*3f80*/  FSEL R31, R31, -INF , P0 ;  /* 0xff8000001f1f7808 */ /* 0x000fe20000000000 */
[----:B------:R-:W4:Y:S01]  /*3f90*/  LDS R12, [R247+0x18300] ;  /* 0x01830000f70c7984 */ /* 0x000f220000000800 */
[----:B------:R-:W-:Y:S01]  /*3fa0*/  FMUL.FTZ R17, R188, R17 ;  /* 0x00000011bc117220 */ /* 0x000fe20000410000 */
[----:B------:R-:W-:Y:S01]  /*3fb0*/  F2FP.PACK_AB R188, R191, R188 ;  /* 0x000000bcbfbc723e */ /* 0x000fe200000000ff */
[----:B------:R-:W-:Y:S01]  /*3fc0*/  FMUL.FTZ R19, R190, R19 ;  /* 0x00000013be137220 */ /* 0x000fe20000410000 */
[----:B------:R-:W3:Y:S01]  /*3fd0*/  LDS R247, [R247+0x18320] ;  /* 0x01832000f7f77984 */ /* 0x000ee20000000800 */
[----:B------:R-:W-:Y:S01]  /*3fe0*/  FMUL.FTZ R20, R193, R20 ;  /* 0x00000014c1147220 */ /* 0x000fe20000410000 */
[----:B------:R-:W-:Y:S01]  /*3ff0*/  F2FP.PACK_AB R16, R16, R17 ;  /* 0x000000111010723e */ /* 0x000fe200000000ff */
[--C-:B-1----:R-:W-:Y:S01]  /*4000*/  FADD.FTZ R11, R64, -R9.reuse ;  /* 0x80000009400b7221 */ /* 0x102fe20000010000 */
[----:B------:R-:W-:Y:S01]  /*4010*/  MUFU.EX2 R21, R21 ;  /* 0x0000001500157308 */ /* 0x000fe20000000800 */
[--C-:B------:R-:W-:Y:S01]  /*4020*/  FFMA.FTZ R23, R23, c[0x0][0x29c], -R248.reuse ;  /* 0x0000a70017177a23 */ /* 0x100fe200000108f8 */
[----:B------:R-:W-:Y:S01]  /*4030*/  F2FP.PACK_AB R19, R20, R19 ;  /* 0x000000131413723e */ /* 0x000fe200000000ff */
[--C-:B------:R-:W-:Y:S01]  /*4040*/  FADD.FTZ R20, R65, -R9.reuse ;  /* 0x8000000941147221 */ /* 0x100fe20000010000 */
[----:B------:R-:W-:Y:S01]  /*4050*/  F2FP.PACK_AB R193, R193, R190 ;  /* 0x000000bec1c1723e */ /* 0x000fe200000000ff */
[--C-:B------:R-:W-:Y:S01]  /*4060*/  FFMA.FTZ R25, R25, c[0x0][0x29c], -R248.reuse ;  /* 0x0000a70019197a23 */ /* 0x100fe200000108f8 */
[----:B------:R-:W-:Y:S01]  /*4070*/  STS [R235+0x18480], R188 ;  /* 0x018480bceb007388 */ /* 0x000fe20000000800 */
[--C-:B------:R-:W-:Y:S02]  /*4080*/  FFMA.FTZ R29, R29, c[0x0][0x29c], -R248.reuse ;  /* 0x0000a7001d1d7a23 */ /* 0x100fe400000108f8 */
[----:B------:R-:W-:Y:S01]  /*4090*/  FFMA.FTZ R248, R31, c[0x0][0x29c], -R248 ;  /* 0x0000a7001ff87a23 */ /* 0x000fe200000108f8 */
[----:B------:R-:W1:Y:S01]  /*40a0*/  MUFU.EX2 R23, R23 ;  /* 0x0000001700177308 */ /* 0x000e620000000800 */
[--C-:B------:R-:W-:Y:S02]  /*40b0*/  FADD.FTZ R31, R52, -R9.reuse ;  /* 0x80000009341f7221 */ /* 0x100fe40000010000 */
[----:B------:R-:W-:Y:S01]  /*40c0*/  FADD.FTZ R22, R53, -R9 ;  /* 0x8000000935167221 */ /* 0x000fe20000010000 */
[----:B--2---:R-:W-:Y:S01]  /*40d0*/  F2FP.PACK_AB R15, R5, R178 ;  /* 0x000000b2050f723e */ /* 0x004fe200000000ff */
[--C-:B-----5:R-:W-:Y:S02]  /*40e0*/  FADD.FTZ R9, R38, -R14.reuse ;  /* 0x8000000e26097221 */ /* 0x120fe40000010000 */
[--C-:B------:R-:W-:Y:S02]  /*40f0*/  FADD.FTZ R17, R39, -R14.reuse ;  /* 0x8000000e27117221 */ /* 0x100fe40000010000 */
[--C-:B------:R-:W-:Y:S01]  /*4100*/  FADD.FTZ R33, R54, -R14.reuse ;  /* 0x8000000e36217221 */ /* 0x100fe20000010000 */
[----:B------:R-:W2:Y:S01]  /*4110*/  MUFU.EX2 R176, R176 ;  /* 0x000000b000b07308 */ /* 0x000ea20000000800 */
[--C-:B------:R-:W-:Y:S02]  /*4120*/  FADD.FTZ R53, R66, -R14.reuse ;  /* 0x8000000e42357221 */ /* 0x100fe40000010000 */
[----:B------:R-:W-:Y:S01]  /*4130*/  FMUL.FTZ R9, R252, R9 ;  /* 0x00000009fc097220 */ /* 0x000fe20000410000 */
[C---:B------:R-:W-:Y:S01]  /*4140*/  F2FP.PACK_AB R252, R2.reuse, R252 ;  /* 0x000000fc02fc723e */ /* 0x040fe200000000ff */
[----:B------:R-:W-:Y:S02]  /*4150*/  FMUL.FTZ R2, R2, R17 ;  /* 0x0000001102027220 */ /* 0x000fe40000410000 */
[--C-:B------:R-:W-:Y:S02]  /*4160*/  FADD.FTZ R17, R50, -R14.reuse ;  /* 0x8000000e32117221 */ /* 0x100fe40000010000 */
[--C-:B------:R-:W-:Y:S01]  /*4170*/  FADD.FTZ R24, R51, -R14.reuse ;  /* 0x8000000e33187221 */ /* 0x100fe20000010000 */
[----:B------:R-:W-:Y:S01]  /*4180*/  F2FP.PACK_AB R2, R2, R9 ;  /* 0x000000090202723e */ /* 0x000fe200000000ff */
[--C-:B------:R-:W-:Y:S01]  /*4190*/  FADD.FTZ R28, R55, -R14.reuse ;  /* 0x8000000e371c7221 */ /* 0x100fe20000010000 */
[----:B------:R-:W-:Y:S01]  /*41a0*/  STS [R235+0x18880], R252 ;  /* 0x018880fceb007388 */ /* 0x000fe20000000800 */
[----:B------:R-:W-:Y:S01]  /*41b0*/  FADD.FTZ R14, R67, -R14 ;  /* 0x8000000e430e7221 */ /* 0x000fe20000010000 */
[----:B------:R-:W5:Y:S01]  /*41c0*/  MUFU.EX2 R179, R179 ;  /* 0x000000b300b37308 */ /* 0x000f620000000800 */
[----:B------:R-:W-:Y:S01]  /*41d0*/  FMUL.FTZ R53, R178, R53 ;  /* 0x00000035b2357220 */ /* 0x000fe20000410000 */
[----:B------:R-:W-:Y:S01]  /*41e0*/  STS [R238], R193 ;  /* 0x000000c1ee007388 */ /* 0x000fe20000000800 */
[----:B------:R-:W-:Y:S02]  /*41f0*/  FMUL.FTZ R14, R5, R14 ;  /* 0x0000000e050e7220 */ /* 0x000fe40000410000 */
[----:B------:R-:W-:Y:S01]  /*4200*/  FMUL.FTZ R17, R184, R17 ;  /* 0x00000011b8117220 */ /* 0x000fe20000410000 */
[----:B------:R-:W-:Y:S01]  /*4210*/  STS [R238+0x400], R35 ;  /* 0x00040023ee007388 */ /* 0x000fe20000000800 */
[----:B------:R-:W-:Y:S01]  /*4220*/  FMUL.FTZ R24, R177, R24 ;  /* 0x00000018b1187220 */ /* 0x000fe20000410000 */
[----:B------:R-:W-:Y:S01]  /*4230*/  F2FP.PACK_AB R53, R14, R53 ;  /* 0x000000350e35723e */ /* 0x000fe200000000ff */
[--C-:B----4-:R-:W-:Y:S01]  /*4240*/  FADD.FTZ R14, R40, -R12.reuse ;  /* 0x8000000c280e7221 */ /* 0x110fe20000010000 */
[----:B------:R-:W-:Y:S01]  /*4250*/  MUFU.EX2 R25, R25 ;  /* 0x0000001900197308 */ /* 0x000fe20000000800 */
[--C-:B------:R-:W-:Y:S01]  /*4260*/  FADD.FTZ R5, R41, -R12.reuse ;  /* 0x8000000c29057221 */ /* 0x100fe20000010000 */
[----:B------:R-:W-:Y:S01]  /*4270*/  F2FP.PACK_AB R17, R24, R17 ;  /* 0x000000111811723e */ /* 0x000fe200000000ff */
[--C-:B------:R-:W-:Y:S01]  /*4280*/  FADD.FTZ R30, R45, -R12.reuse ;  /* 0x8000000c2d1e7221 */ /* 0x100fe20000010000 */
[----:B---3--:R-:W-:Y:S01]  /*4290*/  F2FP.PACK_AB R24, R4, R3 ;  /* 0x000000030418723e */ /* 0x008fe200000000ff */
[--C-:B------:R-:W-:Y:S02]  /*42a0*/  FADD.FTZ R9, R44, -R12.reuse ;  /* 0x8000000c2c097221 */ /* 0x100fe40000010000 */
[----:B------:R-:W-:Y:S01]  /*42b0*/  FMUL.FTZ R14, R3, R14 ;  /* 0x0000000e030e7220 */ /* 0x000fe20000410000 */
[C---:B------:R-:W-:Y:S01]  /*42c0*/  F2FP.PACK_AB R3, R7.reuse, R6 ;  /* 0x000000060703723e */ /* 0x040fe200000000ff */
[----:B------:R-:W-:Y:S01]  /*42d0*/  FMUL.FTZ R5, R4, R5 ;  /* 0x0000000504057220 */ /* 0x000fe20000410000 */
[----:B------:R-:W-:Y:S01]  /*42e0*/  STS [R235+0x19480], R24 ;  /* 0x01948018eb007388 */ /* 0x000fe20000000800 */
[----:B------:R-:W-:Y:S01]  /*42f0*/  FMUL.FTZ R30, R7, R30 ;  /* 0x0000001e071e7220 */ /* 0x000fe20000410000 */
[----:B------:R-:W-:Y:S01]  /*4300*/  MUFU.EX2 R29, R29 ;  /* 0x0000001d001d7308 */ /* 0x000fe20000000800 */
[--C-:B------:R-:W-:Y:S01]  /*4310*/  FADD.FTZ R7, R56, -R12.reuse ;  /* 0x8000000c38077221 */ /* 0x100fe20000010000 */
[----:B------:R-:W-:Y:S01]  /*4320*/  F2FP.PACK_AB R14, R5, R14 ;  /* 0x0000000e050e723e */ /* 0x000fe200000000ff */
[--C-:B------:R-:W-:Y:S01]  /*4330*/  FADD.FTZ R4, R57, -R12.reuse ;  /* 0x8000000c39047221 */ /* 0x100fe20000010000 */
[----:B-1----:R-:W-:Y:S01]  /*4340*/  F2FP.PACK_AB R5, R26, R23 ;  /* 0x000000171a05723e */ /* 0x002fe200000000ff */
[----:B------:R-:W-:Y:S02]  /*4350*/  FMUL.FTZ R9, R6, R9 ;  /* 0x0000000906097220 */ /* 0x000fe40000410000 */
[----:B------:R-:W-:Y:S01]  /*4360*/  FMUL.FTZ R7, R8, R7 ;  /* 0x0000000708077220 */ /* 0x000fe20000410000 */
[C---:B------:R-:W-:Y:S01]  /*4370*/  F2FP.PACK_AB R8, R13.reuse, R8 ;  /* 0x000000080d08723e */ /* 0x040fe200000000ff */
[----:B------:R-:W-:Y:S01]  /*4380*/  FMUL.FTZ R4, R13, R4 ;  /* 0x000000040d047220 */ /* 0x000fe20000410000 */
[----:B------:R-:W-:Y:S01]  /*4390*/  F2FP.PACK_AB R9, R30, R9 ;  /* 0x000000091e09723e */ /* 0x000fe200000000ff */
[----:B------:R-:W-:Y:S01]  /*43a0*/  FMUL.FTZ R11, R194, R11 ;  /* 0x0000000bc20b7220 */ /* 0x000fe20000410000 */
[----:B------:R-:W1:Y:S01]  /*43b0*/  MUFU.EX2 R10, R10 ;  /* 0x0000000a000a7308 */ /* 0x000e620000000800 */
[----:B------:R-:W-:Y:S01]  /*43c0*/  FMUL.FTZ R20, R251, R20 ;  /* 0x00000014fb147220 */ /* 0x000fe20000410000 */
[----:B------:R-:W-:Y:S01]  /*43d0*/  F2FP.PACK_AB R30, R4, R7 ;  /* 0x00000007041e723e */ /* 0x000fe200000000ff */
[----:B------:R-:W-:Y:S01]  /*43e0*/  FMUL.FTZ R31, R192, R31 ;  /* 0x0000001fc01f7220 */ /* 0x000fe20000410000 */
[----:B------:R-:W-:Y:S01]  /*43f0*/  F2FP.PACK_AB R4, R18, R21 ;  /* 0x000000151204723e */ /* 0x000fe200000000ff */
[C---:B------:R-:W-:Y:S01]  /*4400*/  FMUL.FTZ R22, R195.reuse, R22 ;  /* 0x00000016c3167220 */ /* 0x040fe20000410000 */
[----:B------:R-:W-:Y:S01]  /*4410*/  F2FP.PACK_AB R55, R20, R11 ;  /* 0x0000000b1437723e */ /* 0x000fe200000000ff */
[----:B--2---:R-:W-:Y:S01]  /*4420*/  FMUL.FTZ R33, R176, R33 ;  /* 0x00000021b0217220 */ /* 0x004fe20000410000 */
[----:B------:R-:W-:Y:S01]  /*4430*/  F2FP.PACK_AB R192, R195, R192 ;  /* 0x000000c0c3c0723e */ /* 0x000fe200000000ff */
[----:B------:R2:W-:Y:S01]  /*4440*/  STS [R235+0x19880], R4 ;  /* 0x01988004eb007388 */ /* 0x0005e20000000800 */
[----:B------:R-:W3:Y:S01]  /*4450*/  MUFU.EX2 R20, R27 ;  /* 0x0000001b00147308 */ /* 0x000ee20000000800 */
[----:B-----5:R-:W-:Y:S01]  /*4460*/  F2FP.PACK_AB R176, R179, R176 ;  /* 0x000000b0b3b0723e */ /* 0x020fe200000000ff */
[--C-:B------:R-:W-:Y:S01]  /*4470*/  FADD.FTZ R11, R60, -R12.reuse ;  /* 0x8000000c3c0b7221 */ /* 0x100fe20000010000 */
[----:B------:R-:W-:Y:S01]  /*4480*/  STS [R238+0x1000], R3 ;  /* 0x00100003ee007388 */ /* 0x000fe20000000800 */
[----:B------:R-:W-:Y:S01]  /*4490*/  F2FP.PACK_AB R22, R22, R31 ;  /* 0x0000001f1616723e */ /* 0x000fe200000000ff */
[--C-:B------:R-:W-:Y:S01]  /*44a0*/  FADD.FTZ R7, R43, -R247.reuse ;  /* 0x800000f72b077221 */ /* 0x100fe20000010000 */
[----:B------:R-:W-:Y:S01]  /*44b0*/  F2FP.PACK_AB R31, R251, R194 ;  /* 0x000000c2fb1f723e */ /* 0x000fe200000000ff */
[----:B------:R4:W-:Y:S01]  /*44c0*/  STS [R238+0x1400], R5 ;  /* 0x00140005ee007388 */ /* 0x0009e20000000800 */
[----:B------:R-:W-:Y:S02]  /*44d0*/  FMUL.FTZ R28, R179, R28 ;  /* 0x0000001cb31c7220 */ /* 0x000fe40000410000 */
[----:B------:R-:W5:Y:S01]  /*44e0*/  MUFU.EX2 R249, R249 ;  /* 0x000000f900f97308 */ /* 0x000f620000000800 */
[----:B------:R-:W-:Y:S01]  /*44f0*/  STS [R235+0x1a480], R192 ;  /* 0x01a480c0eb007388 */ /* 0x000fe20000000800 */
[----:B------:R-:W-:Y:S01]  /*4500*/  FMUL.FTZ R7, R18, R7 ;  /* 0x0000000712077220 */ /* 0x000fe20000410000 */
[----:B------:R-:W-:Y:S01]  /*4510*/  F2FP.PACK_AB R28, R28, R33 ;  /* 0x000000211c1c723e */ /* 0x000fe200000000ff */
[----:B-1----:R-:W-:Y:S01]  /*4520*/  FMUL.FTZ R11, R10, R11 ;  /* 0x0000000b0a0b7220 */ /* 0x002fe20000410000 */
[----:B------:R-:W-:Y:S01]  /*4530*/  STS [R235+0x1a880], R176 ;  /* 0x01a880b0eb007388 */ /* 0x000fe20000000800 */
[--C-:B------:R-:W-:Y:S02]  /*4540*/  FADD.FTZ R58, R58, -R247.reuse ;  /* 0x800000f73a3a7221 */ /* 0x100fe40000010000 */
[--C-:B------:R-:W-:Y:S01]  /*4550*/  FADD.FTZ R59, R59, -R247.reuse ;  /* 0x800000f73b3b7221 */ /* 0x100fe20000010000 */
[----:B------:R-:W-:Y:S01]  /*4560*/  STS [R238+0x2000], R31 ;  /* 0x0020001fee007388 */ /* 0x000fe20000000800 */
[----:B------:R-:W1:Y:S01]  /*4570*/  MUFU.EX2 R248, R248 ;  /* 0x000000f800f87308 */ /* 0x000e620000000800 */
[----:B------:R-:W-:Y:S02]  /*4580*/  FADD.FTZ R12, R61, -R12 ;  /* 0x8000000c3d0c7221 */ /* 0x000fe40000010000 */
[----:B------:R-:W-:Y:S01]  /*4590*/  STS [R238+0x2400], R15 ;  /* 0x0024000fee007388 */ /* 0x000fe20000000800 */
[----:B---3--:R-:W-:Y:S01]  /*45a0*/  F2FP.PACK_AB R6, R20, R25 ;  /* 0x000000191406723e */ /* 0x008fe200000000ff */
[--C-:B--2---:R-:W-:Y:S02]  /*45b0*/  FADD.FTZ R4, R46, -R247.reuse ;  /* 0x800000f72e047221 */ /* 0x104fe40000010000 */
[----:B------:R-:W-:Y:S01]  /*45c0*/  STS [R235+0x1b480], R8 ;  /* 0x01b48008eb007388 */ /* 0x000fe20000000800 */
[----:B------:R-:W-:Y:S02]  /*45d0*/  FMUL.FTZ R58, R25, R58 ;  /* 0x0000003a193a7220 */ /* 0x000fe40000410000 */
[----:B------:R-:W-:Y:S01]  /*45e0*/  FMUL.FTZ R4, R23, R4 ;  /* 0x0000000417047220 */ /* 0x000fe20000410000 */
[----:B------:R-:W-:Y:S01]  /*45f0*/  STS [R235+0x1b880], R6 ;  /* 0x01b88006eb007388 */ /* 0x000fe20000000800 */
[--C-:B----4-:R-:W-:Y:S01]  /*4600*/  FADD.FTZ R5, R47, -R247.reuse ;  /* 0x800000f72f057221 */ /* 0x110fe20000010000 */
[----:B-----5:R-:W-:Y:S01]  /*4610*/  F2FP.PACK_AB R13, R249, R10 ;  /* 0x0000000af90d723e */ /* 0x020fe200000000ff */
[--C-:B------:R-:W-:Y:S02]  /*4620*/  FADD.FTZ R10, R42, -R247.reuse ;  /* 0x800000f72a0a7221 */ /* 0x100fe40000010000 */
[----:B------:R-:W-:Y:S02]  /*4630*/  FMUL.FTZ R5, R26, R5 ;  /* 0x000000051a057220 */ /* 0x000fe40000410000 */
[----:B------:R-:W-:Y:S01]  /*4640*/  STS [R238+0x3000], R13 ;  /* 0x0030000dee007388 */ /* 0x000fe20000000800 */
[----:B------:R-:W-:Y:S02]  /*4650*/  FMUL.FTZ R10, R21, R10 ;  /* 0x0000000a150a7220 */ /* 0x000fe40000410000 */
[----:B------:R-:W-:Y:S01]  /*4660*/  F2FP.PACK_AB R5, R5, R4 ;  /* 0x000000040505723e */ /* 0x000fe200000000ff */
[----:B------:R-:W-:Y:S01]  /*4670*/  FMUL.FTZ R59, R20, R59 ;  /* 0x0000003b143b7220 */ /* 0x000fe20000410000 */
[----:B-1----:R-:W-:Y:S01]  /*4680*/  F2FP.PACK_AB R3, R248, R29 ;  /* 0x0000001df803723e */ /* 0x002fe200000000ff */
[--C-:B------:R-:W-:Y:S01]  /*4690*/  FADD.FTZ R62, R62, -R247.reuse ;  /* 0x800000f73e3e7221 */ /* 0x100fe20000010000 */
[----:B------:R-:W-:Y:S01]  /*46a0*/  F2FP.PACK_AB R10, R7, R10 ;  /* 0x0000000a070a723e */ /* 0x000fe200000000ff */
[----:B------:R-:W-:Y:S01]  /*46b0*/  FADD.FTZ R63, R63, -R247 ;  /* 0x800000f73f3f7221 */ /* 0x000fe20000010000 */
[----:B------:R-:W-:Y:S01]  /*46c0*/  F2FP.PACK_AB R58, R59, R58 ;  /* 0x0000003a3b3a723e */ /* 0x000fe200000000ff */
[----:B------:R-:W-:Y:S01]  /*46d0*/  STS [R238+0x3400], R3 ;  /* 0x00340003ee007388 */ /* 0x000fe20000000800 */
[----:B------:R-:W-:Y:S02]  /*46e0*/  FMUL.FTZ R12, R249, R12 ;  /* 0x0000000cf90c7220 */ /* 0x000fe40000410000 */
[----:B------:R-:W-:Y:S01]  /*46f0*/  FMUL.FTZ R62, R29, R62 ;  /* 0x0000003e1d3e7220 */ /* 0x000fe20000410000 */
[----:B------:R-:W-:Y:S01]  /*4700*/  BAR.SYNC.DEFER_BLOCKING 0x0 ;  /* 0x0000000000007b1d */ /* 0x000fe20000010000 */
[----:B------:R-:W-:Y:S01]  /*4710*/  FMUL.FTZ R63, R248, R63 ;  /* 0x0000003ff83f7220 */ /* 0x000fe20000410000 */
[----:B------:R-:W-:Y:S04]  /*4720*/  F2FP.PACK_AB R57, R12, R11 ;  /* 0x0000000b0c39723e */ /* 0x000fe800000000ff */
[----:B------:R-:W-:Y:S02]  /*4730*/  F2FP.PACK_AB R63, R63, R62 ;  /* 0x0000003e3f3f723e */ /* 0x000fe400000000ff */
        /* <DEDUP_REMOVED lines=128> */
.L_x_1328:
        /* <DEDUP_REMOVED lines=237> */
.L_x_1324:
[----:B------:R-:W-:Y:S05]  /*5e10*/  @P3 EXIT ;  /* 0x000000000000394d */ /* 0x000fea0003800000 */
[----:B------:R-:W-:-:S04]  /*5e20*/  ISETP.NE.U32.AND P2, PT, RZ, c[0x0][0x360], PT ;  /* 0x0000d800ff007a0c */ /* 0x000fc80003f45070 */
[----:B------:R-:W-:-:S13]  /*5e30*/  ISETP.NE.AND.EX P2, PT, RZ, c[0x0][0x364], PT, P2 ;  /* 0x0000d900ff007a0c */ /* 0x000fda0003f45320 */
[----:B------:R-:W-:-:S04]  /*5e40*/  @P2 IMAD.MOV.U32 R0, RZ, RZ, 0x4 ;  /* 0x00000004ff002424 */ /* 0x000fc800078e00ff */
[----:B------:R-:W-:-:S05]  /*5e50*/  @P2 IMAD.WIDE R6, R221, R0, c[0x0][0x360] ;  /* 0x0000d800dd062625 */ /* 0x000fca00078e0200 */
[----:B------:R1:W2:Y:S01]  /*5e60*/  @P2 LDG.E R4, [R6.64] ;  /* 0x0000000806042981 */ /* 0x0002a2000c1e1900 */
[----:B------:R-:W-:Y:S01]  /*5e70*/  MOV R2, 0x1 ;  /* 0x0000000100027802 */ /* 0x000fe20000000f00 */
[----:B------:R-:W-:Y:S02]  /*5e80*/  IMAD R223, R223, 0x3000, RZ ;  /* 0x00003000dfdf7824 */ /* 0x000fe400078e02ff */
[----:B------:R-:W1:Y:S04]  /*5e90*/  S2R R0, SR_TID.X ;  /* 0x0000000000007919 */ /* 0x000e680000002100 */
[----:B------:R-:W-:Y:S01]  /*5ea0*/  BAR.SYNC.DEFER_BLOCKING 0x1, 0x100 ;  /* 0x0044000000007b1d */ /* 0x000fe20000010000 */
[----:B------:R-:W-:-:S13]  /*5eb0*/  ISETP.NE.AND P0, PT, R2, c[0x0][0x338], PT ;  /* 0x0000ce0002007a0c */ /* 0x000fda0003f05270 */
[----:B------:R-:W-:-:S05]  /*5ec0*/  @P0 IMAD.HI.U32 R2, R222, c[0x0][0x33c], RZ ;  /* 0x0000cf00de020a27 */ /* 0x000fca00078e00ff */
[----:B------:R-:W-:Y:S02]  /*5ed0*/  @P0 SHF.R.U32.HI R222, RZ, c[0x0][0x340], R2 ;  /* 0x0000d000ffde0a19 */ /* 0x000fe40000011602 */
[----:B------:R-:W-:Y:S02]  /*5ee0*/  SHF.R.S32.HI R2, RZ, 0x1f, R223 ;  /* 0x0000001fff027819 */ /* 0x000fe400000114df */
[----:B-1----:R-:W-:Y:S01]  /*5ef0*/  SHF.R.S32.HI R7, RZ, 0x1f, R0 ;  /* 0x0000001fff077819 */ /* 0x002fe20000011400 */
[----:B--2---:R-:W-:-:S05]  /*5f00*/  @P2 IMAD R4, R221, 0x80, R4 ;  /* 0x00000080dd042824 */ /* 0x004fca00078e0204 */
[----:B------:R-:W-:-:S04]  /*5f10*/  @P2 SHF.R.S32.HI R3, RZ, 0x1f, R4 ;  /* 0x0000001fff032819 */ /* 0x000fc80000011404 */
[----:B------:R-:W-:Y:S02]  /*5f20*/  @P2 LEA.HI R4, R3, R4, RZ, 0x7 ;  /* 0x0000000403042211 */ /* 0x000fe400078f38ff */
[----:B------:R-:W-:Y:S02]  /*5f30*/  SHF.R.S32.HI R3, RZ, 0x1f, R222 ;  /* 0x0000001fff037819 */ /* 0x000fe400000114de */
[----:B------:R-:W-:-:S03]  /*5f40*/  @P2 SHF.R.S32.HI R4, RZ, 0x7, R4 ;  /* 0x00000007ff042819 */ /* 0x000fc60000011404 */
[C---:B------:R-:W-:Y:S02]  /*5f50*/  IMAD R9, R3.reuse, c[0x0][0x328], RZ ;  /* 0x0000ca0003097a24 */ /* 0x040fe400078e02ff */
[----:B------:R-:W-:Y:S02]  /*5f60*/  @P2 IMAD R4, R4, 0x3000, RZ ;  /* 0x0000300004042824 */ /* 0x000fe400078e02ff */
[C---:B------:R-:W-:Y:S02]  /*5f70*/  IMAD R9, R222.reuse, c[0x0][0x32c], R9 ;  /* 0x0000cb00de097a24 */ /* 0x040fe400078e0209 */
[----:B------:R-:W-:Y:S01]  /*5f80*/  IMAD R3, R3, c[0x0][0x300], RZ ;  /* 0x0000c00003037a24 */ /* 0x000fe200078e02ff */
[----:B------:R-:W-:Y:S02]  /*5f90*/  @P2 SHF.R.S32.HI R5, RZ, 0x1f, R4 ;  /* 0x0000001fff052819 */ /* 0x000fe40000011404 */
[----:B------:R-:W-:Y:S01]  /*5fa0*/  @!P2 CS2R R4, SRZ ;  /* 0x000000000004a805 */ /* 0x000fe2000001ff00 */
[----:B------:R-:W-:-:S05]  /*5fb0*/  IMAD R3, R222, c[0x0][0x304], R3 ;  /* 0x0000c100de037a24 */ /* 0x000fca00078e0203 */
[----:B------:R-:W-:Y:S02]  /*5fc0*/  IADD3 R4, P1, P0, R4, R223, R0 ;  /* 0x000000df04047210 */ /* 0x000fe4000783e000 */
[----:B------:R-:W-:Y:S02]  /*5fd0*/  SHF.R.S32.HI R0, RZ, 0x1f, R221 ;  /* 0x0000001fff007819 */ /* 0x000fe400000114dd */
[----:B------:R-:W-:Y:S02]  /*5fe0*/  IADD3.X R5, R5, R2, R7, P1, P0 ;  /* 0x0000000205057210 */ /* 0x000fe40000fe0407 */
[----:B------:R-:W-:Y:S02]  /*5ff0*/  SEL R0, R0, RZ, !P2 ;  /* 0x000000ff00007207 */ /* 0x000fe40005000000 */
[----:B------:R-:W-:Y:S01]  /*6000*/  SEL R221, R221, RZ, !P2 ;  /* 0x000000ffdddd7207 */ /* 0x000fe20005000000 */
[----:B------:R-:W-:-:S04]  /*6010*/  IMAD.WIDE.U32 R6, R222, c[0x0][0x328], R4 ;  /* 0x0000ca00de067a25 */ /* 0x000fc800078e0004 */
[----:B------:R-:W-:Y:S02]  /*6020*/  IMAD.IADD R7, R7, 0x1, R9 ;  /* 0x0000000107077824 */ /* 0x000fe400078e0209 */
[----:B------:R-:W-:Y:S02]  /*6030*/  IMAD R2, R0, c[0x0][0x330], RZ ;  /* 0x0000cc0000027a24 */ /* 0x000fe400078e02ff */
[----:B------:R-:W-:-:S04]  /*6040*/  IMAD.WIDE.U32 R4, R222, c[0x0][0x300], R4 ;  /* 0x0000c000de047a25 */ /* 0x000fc800078e0004 */
[----:B------:R-:W-:Y:S01]  /*6050*/  IMAD R2, R221, c[0x0][0x334], R2 ;  /* 0x0000cd00dd027a24 */ /* 0x000fe200078e0202 */
[----:B------:R-:W-:Y:S01]  /*6060*/  IADD3 R5, R5, R3, RZ ;  /* 0x0000000305057210 */ /* 0x000fe20007ffe0ff */
[----:B------:R-:W-:-:S04]  /*6070*/  IMAD.WIDE.U32 R6, R221, c[0x0][0x330], R6 ;  /* 0x0000cc00dd067a25 */ /* 0x000fc800078e0006 */
[----:B------:R-:W-:Y:S01]  /*6080*/  IMAD.IADD R3, R7, 0x1, R2 ;  /* 0x0000000107037824 */ /* 0x000fe200078e0202 */
[----:B------:R-:W-:Y:S01]  /*6090*/  LEA R8, P1, R6, c[0x0][0x310], 0x2 ;  /* 0x0000c40006087a11 */ /* 0x000fe200078210ff */
[----:B------:R-:W-:Y:S02]  /*60a0*/  IMAD R0, R0, c[0x0][0x308], RZ ;  /* 0x0000c20000007a24 */ /* 0x000fe400078e02ff */
[----:B------:R-:W-:Y:S01]  /*60b0*/  IMAD.WIDE.U32 R4, R221, c[0x0][0x308], R4 ;  /* 0x0000c200dd047a25 */ /* 0x000fe200078e0004 */
[----:B------:R-:W-:-:S03]  /*60c0*/  LEA.HI.X R9, R6, c[0x0][0x314], R3, 0x2, P1 ;  /* 0x0000c50006097a11 */ /* 0x000fc600008f1403 */
[----:B------:R-:W-:Y:S01]  /*60d0*/  IMAD R0, R221, c[0x0][0x30c], R0 ;  /* 0x0000c300dd007a24 */ /* 0x000fe200078e0200 */
[C---:B------:R-:W-:Y:S01]  /*60e0*/  LEA R2, P0, R4.reuse, c[0x0][0x2e8], 0x2 ;  /* 0x0000ba0004027a11 */ /* 0x040fe200078010ff */
[----:B------:R-:W-:Y:S03]  /*60f0*/  RED.E.ADD.F32.FTZ.RN.STRONG.GPU [R8.64], R68 ;  /* 0x000000440800798e */ /* 0x000fe6000c10e788 */
[----:B------:R-:W-:Y:S01]  /*6100*/  IADD3 R5, R5, R0, RZ ;  /* 0x0000000005057210 */ /* 0x000fe20007ffe0ff */
[----:B------:R-:W-:Y:S03]  /*6110*/  RED.E.ADD.F32.FTZ.RN.STRONG.GPU [R8.64+0x400], R69 ;  /* 0x000400450800798e */ /* 0x000fe6000c10e788 */
        /* <DEDUP_REMOVED lines=96> */
.L_x_1330:
        /* <DEDUP_REMOVED lines=14> */
.L_x_1439:


//--------------------- .text._ZN7cutlass13device_kernelIN5flash32FlashAttnBwdPostprocessConvertdQIN4cute5tupleIJNS3_1CILi128EEENS5_ILi96EEEEEENS_6half_tEfNS_4arch4Sm80ELi256ENS3_8TiledMMAINS3_8MMA_AtomIJNS3_28SM80_16x8x16_F32F16F16F32_TNEEEENS3_6LayoutINS4_IJNS5_ILi4EEENS5_ILi2EEENS5_ILi1EEEEEENS4_IJSJ_SH_NS5_ILi0EEEEEEEENS4_IJNS5_ILi64EEENS5_ILi32EEENS5_ILi16EEEEEEEELb0EEEEEvNT_6ParamsE --------------------------
	.section	.text._ZN7cutlass13device_kernelIN5flash32FlashAttnBwdPostprocessConvertdQIN4cute5tupleIJNS3_1CILi128EEENS5_ILi96EEEEEENS_6half_tEfNS_4arch4Sm80ELi256ENS3_8TiledMMAINS3_8MMA_AtomIJNS3_28SM80_16x8x16_F32F16F16F32_TNEEEENS3_6LayoutINS4_IJNS5_ILi4EEENS5_ILi2EEENS5_ILi1EEEEEENS4_IJSJ_SH_NS5_ILi0EEEEEEEENS4_IJNS5_ILi64EEENS5_ILi32EEENS5_ILi16EEEEEEEELb0EEEEEvNT_6ParamsE,"ax",@progbits
	.sectioninfo	@"SHI_REGISTERS=71"
	.align	128
.text._ZN7cutlass13device_kernelIN5flash32FlashAttnBwdPostprocessConvertdQIN4cute5tupleIJNS3_1CILi128EEENS5_ILi96EEEEEENS_6half_tEfNS_4arch4Sm80ELi256ENS3_8TiledMMAINS3_8MMA_AtomIJNS3_28SM80_16x8x16_F32F16F16F32_TNEEEENS3_6LayoutINS4_IJNS5_ILi4EEENS5_ILi2EEENS5_ILi1EEEEEENS4_IJSJ_SH_NS5_ILi0EEEEEEEENS4_IJNS5_ILi64EEENS5_ILi32EEENS5_ILi16EEEEEEEELb0EEEEEvNT_6ParamsE:
        .type           _ZN7cutlass13device_kernelIN5flash32FlashAttnBwdPostprocessConvertdQIN4cute5tupleIJNS3_1CILi128EEENS5_ILi96EEEEEENS_6half_tEfNS_4arch4Sm80ELi256ENS3_8TiledMMAINS3_8MMA_AtomIJNS3_28SM80_16x8x16_F32F16F16F32_TNEEEENS3_6LayoutINS4_IJNS5_ILi4EEENS5_ILi2EEENS5_ILi1EEEEEENS4_IJSJ_SH_NS5_ILi0EEEEEEEENS4_IJNS5_ILi64EEENS5_ILi32EEENS5_ILi16EEEEEEEELb0EEEEEvNT_6ParamsE,@function
        .size           _ZN7cutlass13device_kernelIN5flash32FlashAttnBwdPostprocessConvertdQIN4cute5tupleIJNS3_1CILi128EEENS5_ILi96EEEEEENS_6half_tEfNS_4arch4Sm80ELi256ENS3_8TiledMMAINS3_8MMA_AtomIJNS3_28SM80_16x8x16_F32F16F16F32_TNEEEENS3_6LayoutINS4_IJNS5_ILi4EEENS5_ILi2EEENS5_ILi1EEEEEENS4_IJSJ_SH_NS5_ILi0EEEEEEEENS4_IJNS5_ILi64EEENS5_ILi32EEENS5_ILi16EEEEEEEELb0EEEEEvNT_6ParamsE,(.L_x_1440 - _ZN7cutlass13device_kernelIN5flash32FlashAttnBwdPostprocessConvertdQIN4cute5tupleIJNS3_1CILi128EEENS5_ILi96EEEEEENS_6half_tEfNS_4arch4Sm80ELi256ENS3_8TiledMMAINS3_8MMA_AtomIJNS3_28SM80_16x8x16_F32F16F16F32_TNEEEENS3_6LayoutINS4_IJNS5_ILi4EEENS5_ILi2EEENS5_ILi1EEEEEENS4_IJSJ_SH_NS5_ILi0EEEEEEEENS4_IJNS5_ILi64EEENS5_ILi32EEENS5_ILi16EEEEEEEELb0EEEEEvNT_6ParamsE)
        .other          _ZN7cutlass13device_kernelIN5flash32FlashAttnBwdPostprocessConvertdQIN4cute5tupleIJNS3_1CILi128EEENS5_ILi96EEEEEENS_6half_tEfNS_4arch4Sm80ELi256ENS3_8TiledMMAINS3_8MMA_AtomIJNS3_28SM80_16x8x16_F32F16F16F32_TNEEEENS3_6LayoutINS4_IJNS5_ILi4EEENS5_ILi2EEENS5_ILi1EEEEEENS4_IJSJ_SH_NS5_ILi0EEEEEEEENS4_IJNS5_ILi64EEENS5_ILi32EEENS5_ILi16EEEEEEEELb0EEEEEvNT_6ParamsE,@"STO_CUDA_ENTRY STV_DEFAULT"
_ZN7cutlass13device_kernelIN5flash32FlashAttnBwdPostprocessConvertdQIN4cute5tupleIJNS3_1CILi128EEENS5_ILi96EEEEEENS_6half_tEfNS_4arch4Sm80ELi256ENS3_8TiledMMAINS3_8MMA_AtomIJNS3_28SM80_16x8x16_F32F16F16F32_TNEEEENS3_6LayoutINS4_IJNS5_ILi4EEENS5_ILi2EEENS5_ILi1EEEEEENS4_IJSJ_SH_NS5_ILi0EEEEEEEENS4_IJNS5_ILi64EEENS5_ILi32EEENS5_ILi16EEEEEEEELb0EEEEEvNT_6ParamsE:
[----:B------:R-:W-:Y:S02]  /*0000*/  IMAD.MOV.U32 R1, RZ, RZ, c[0x0][0x28] ;  /* 0x00000a00ff017624 */ /* 0x000fe400078e00ff */
[----:B------:R-:W0:Y:S01]  /*0010*/  S2R R9, SR_CTAID.Z ;  /* 0x0000000000097919 */ /* 0x000e220000002700 */
[----:B------:R-:W-:Y:S01]  /*0020*/  ISETP.NE.U32.AND P1, PT, RZ, c[0x0][0x1c8], PT ;  /* 0x00007200ff007a0c */ /* 0x000fe20003f25070 */
[----:B------:R-:W-:Y:S01]  /*0030*/  IMAD.MOV.U32 R4, RZ, RZ, 0x4 ;  /* 0x00000004ff047424 */ /* 0x000fe200078e00ff */
[----:B------:R-:W-:Y:S01]  /*0040*/  ISETP.NE.U32.AND P0, PT, RZ, c[0x0][0x1c0], PT ;  /* 0x00007000ff007a0c */ /* 0x000fe20003f05070 */
[----:B------:R-:W-:Y:S01]  /*0050*/  ULDC.64 UR4, c[0x0][0x118] ;  /* 0x0000460000047ab9 */ /* 0x000fe20000000a00 */
[----:B------:R-:W-:Y:S02]  /*0060*/  ISETP.NE.AND.EX P1, PT, RZ, c[0x0][0x1cc], PT, P1 ;  /* 0x00007300ff007a0c */ /* 0x000fe40003f25310 */
[----:B------:R-:W-:Y:S01]  /*0070*/  ISETP.NE.AND.EX P0, PT, RZ, c[0x0][0x1c4], PT, P0 ;  /* 0x00007100ff007a0c */ /* 0x000fe20003f05300 */
[----:B------:R-:W-:Y:S02]  /*0080*/  IMAD.MOV.U32 R58, RZ, RZ, c[0x0][0x190] ;  /* 0x00006400ff3a7624 */ /* 0x000fe400078e00ff */
[----:B0-----:R-:W-:-:S08]  /*0090*/  IMAD.WIDE R2, R9, R4, c[0x0][0x1c0] ;  /* 0x0000700009027625 */ /* 0x001fd000078e0204 */
[----:B------:R-:W-:Y:S02]  /*00a0*/  @P1 IMAD.WIDE R4, R9, R4, c[0x0][0x1c8] ;  /* 0x0000720009041625 */ /* 0x000fe400078e0204 */
[----:B------:R0:W5:Y:S01]  /*00b0*/  @P0 LDG.E R56, [R2.64] ;  /* 0x0000000402380981 */ /* 0x000162000c1e1900 */
[----:B------:R-:W-:-:S03]  /*00c0*/  ISETP.NE.U32.AND P2, PT, RZ, c[0x0][0x1c0], PT ;  /* 0x00007000ff007a0c */ /* 0x000fc60003f45070 */
[----:B------:R0:W5:Y:S04]  /*00d0*/  @P1 LDG.E R58, [R4.64] ;  /* 0x00000004043a1981 */ /* 0x000168000c1e1900 */
[----:B------:R-:W1:Y:S02]  /*00e0*/  S2R R54, SR_CTAID.X ;  /* 0x0000000000367919 */ /* 0x000e640000002500 */
[----:B-1----:R-:W-:Y:S01]  /*00f0*/  IMAD.SHL.U32 R57, R54, 0x80, RZ ;  /* 0x0000008036397824 */ /* 0x002fe200078e00ff */
[----:B------:R-:W-:Y:S05]  /*0100*/  @P1 BRA `(.L_x_1331) ;  /* 0x0000004000001947 */ /* 0x000fea0003800000 */
[----:B0-----:R-:W-:Y:S05]  /*0110*/  @!P0 BRA `(.L_x_1331) ;  /* 0x0000003000008947 */ /* 0x001fea0003800000 */
[----:B------:R-:W2:Y:S04]  /*0120*/  LDG.E R5, [R2.64] ;  /* 0x0000000402057981 */ /* 0x000ea8000c1e1900 */
[----:B-----5:R-:W2:Y:S02]  /*0130*/  LDG.E R58, [R2.64+0x4] ;  /* 0x00000404023a7981 */ /* 0x020ea4000c1e1900 */
[----:B--2---:R-:W-:-:S02]  /*0140*/  IADD3 R58, -R5, R58, RZ ;  /* 0x0000003a053a7210 */ /* 0x004fc40007ffe1ff */
.L_x_1331:
[----:B0-----:R-:W-:Y:S01]  /*0150*/  ISETP.NE.AND.EX P1, PT, RZ, c[0x0][0x1c4], PT, P2 ;  /* 0x00007100ff007a0c */ /* 0x001fe20003f25320 */
[----:B-----5:R-:W-:Y:S01]  /*0160*/  @P0 IMAD R2, R9, 0x80, R56 ;  /* 0x0000008009020824 */ /* 0x020fe200078e0238 */
[----:B------:R-:W-:-:S13]  /*0170*/  ISETP.LE.AND P2, PT, R58, R57, PT ;  /* 0x000000393a00720c */ /* 0x000fda0003f43270 */
[----:B------:R-:W-:Y:S05]  /*0180*/  @P1 EXIT P2 ;  /* 0x000000000000194d */ /* 0x000fea0001000000 */
[----:B------:R-:W0:Y:S01]  /*0190*/  S2R R53, SR_TID.X ;  /* 0x0000000000357919 */ /* 0x000e220000002100 */
[----:B------:R-:W-:Y:S01]  /*01a0*/  @P0 SHF.R.S32.HI R3, RZ, 0x1f, R2 ;  /* 0x0000001fff030819 */ /* 0x000fe20000011402 */
[----:B------:R-:W-:Y:S01]  /*01b0*/  CS2R R4, SRZ ;  /* 0x0000000000047805 */ /* 0x000fe2000001ff00 */
[----:B------:R-:W-:Y:S01]  /*01c0*/  IMAD R7, R54, 0x3000, RZ ;  /* 0x0000300036077824 */ /* 0x000fe200078e02ff */
[----:B------:R-:W1:Y:S01]  /*01d0*/  S2R R0, SR_CTAID.Y ;  /* 0x0000000000007919 */ /* 0x000e620000002600 */
[----:B------:R-:W-:Y:S02]  /*01e0*/  @P0 LEA.HI R3, R3, R2, RZ, 0x7 ;  /* 0x0000000203030211 */ /* 0x000fe400078f38ff */
[----:B------:R-:W-:Y:S02]  /*01f0*/  SEL R52, R9, RZ, !P1 ;  /* 0x000000ff09347207 */ /* 0x000fe40004800000 */
[----:B------:R-:W-:Y:S02]  /*0200*/  @P0 SHF.R.S32.HI R3, RZ, 0x7, R3 ;  /* 0x00000007ff030819 */ /* 0x000fe40000011403 */
[----:B------:R-:W-:-:S03]  /*0210*/  SHF.R.S32.HI R11, RZ, 0x1f, R7 ;  /* 0x0000001fff0b7819 */ /* 0x000fc60000011407 */
[----:B------:R-:W-:-:S04]  /*0220*/  @P0 IMAD R3, R3, 0x3000, RZ ;  /* 0x0000300003030824 */ /* 0x000fc800078e02ff */
[--C-:B------:R-:W-:Y:S01]  /*0230*/  @P0 IMAD.MOV.U32 R4, RZ, RZ, R3.reuse ;  /* 0x000000ffff040224 */ /* 0x100fe200078e0003 */
[----:B------:R-:W-:Y:S02]  /*0240*/  @P0 SHF.R.S32.HI R5, RZ, 0x1f, R3 ;  /* 0x0000001fff050819 */ /* 0x000fe40000011403 */
[----:B------:R-:W-:Y:S01]  /*0250*/  SHF.R.S32.HI R3, RZ, 0x1f, R9 ;  /* 0x0000001fff037819 */ /* 0x000fe20000011409 */
[----:B0-----:R-:W-:-:S03]  /*0260*/  IMAD.SHL.U32 R6, R53, 0x4, RZ ;  /* 0x0000000435067824 */ /* 0x001fc600078e00ff */
[----:B------:R-:W-:Y:S02]  /*0270*/  SEL R3, R3, RZ, !P1 ;  /* 0x000000ff03037207 */ /* 0x000fe40004800000 */
[----:B-1----:R-:W-:Y:S02]  /*0280*/  SHF.R.S32.HI R2, RZ, 0x1f, R0 ;  /* 0x0000001fff027819 */ /* 0x002fe40000011400 */
[----:B------:R-:W-:Y:S01]  /*0290*/  IADD3 R4, P2, P3, R4, R6, R7 ;  /* 0x0000000604047210 */ /* 0x000fe20007b5e007 */
[----:B------:R-:W-:Y:S01]  /*02a0*/  IMAD R9, R3, c[0x0][0x180], RZ ;  /* 0x0000600003097a24 */ /* 0x000fe200078e02ff */
[----:B------:R-:W-:Y:S01]  /*02b0*/  SHF.R.S32.HI R6, RZ, 0x1f, R6 ;  /* 0x0000001fff067819 */ /* 0x000fe20000011406 */
[----:B------:R-:W-:Y:S02]  /*02c0*/  IMAD R7, R2, c[0x0][0x178], RZ ;  /* 0x00005e0002077a24 */ /* 0x000fe400078e02ff */
[----:B------:R-:W-:Y:S01]  /*02d0*/  IMAD R9, R52, c[0x0][0x184], R9 ;  /* 0x0000610034097a24 */ /* 0x000fe200078e0209 */
[----:B------:R-:W-:Y:S01]  /*02e0*/  IADD3.X R5, R5, R6, R11, P2, P3 ;  /* 0x0000000605057210 */ /* 0x000fe200017e640b */
[----:B------:R-:W-:-:S04]  /*02f0*/  IMAD R7, R0, c[0x0][0x17c], R7 ;  /* 0x00005f0000077a24 */ /* 0x000fc800078e0207 */
[----:B------:R-:W-:-:S05]  /*0300*/  IMAD.WIDE.U32 R4, R0, c[0x0][0x178], R4 ;  /* 0x00005e0000047a25 */ /* 0x000fca00078e0004 */
[----:B------:R-:W-:-:S05]  /*0310*/  IADD3 R5, R5, R7, RZ ;  /* 0x0000000705057210 */ /* 0x000fca0007ffe0ff */
[----:B------:R-:W-:-:S04]  /*0320*/  IMAD.WIDE.U32 R4, R52, c[0x0][0x180], R4 ;  /* 0x0000600034047a25 */ /* 0x000fc800078e0004 */
[----:B------:R-:W-:Y:S01]  /*0330*/  IMAD.IADD R5, R5, 0x1, R9 ;  /* 0x0000000105057824 */ /* 0x000fe200078e0209 */
[----:B------:R-:W-:-:S04]  /*0340*/  LEA R64, P1, R4, c[0x0][0x160], 0x2 ;  /* 0x0000580004407a11 */ /* 0x000fc800078210ff */
[----:B------:R-:W-:-:S05]  /*0350*/  LEA.HI.X R65, R4, c[0x0][0x164], R5, 0x2, P1 ;  /* 0x0000590004417a11 */ /* 0x000fca00008f1405 */
[----:B------:R-:W2:Y:S04]  /*0360*/  LDG.E.128 R4, [R64.64] ;  /* 0x0000000440047981 */ /* 0x000ea8000c1e1d00 */
[----:B------:R-:W3:Y:S04]  /*0370*/  LDG.E.128 R8, [R64.64+0x1000] ;  /* 0x0010000440087981 */ /* 0x000ee8000c1e1d00 */
[----:B------:R-:W4:Y:S04]  /*0380*/  LDG.E.128 R12, [R64.64+0x2000] ;  /* 0x00200004400c7981 */ /* 0x000f28000c1e1d00 */
[----:B------:R-:W5:Y:S04]  /*0390*/  LDG.E.128 R16, [R64.64+0x3000] ;  /* 0x0030000440107981 */ /* 0x000f68000c1e1d00 */
[----:B------:R-:W5:Y:S04]  /*03a0*/  LDG.E.128 R20, [R64.64+0x4000] ;  /* 0x0040000440147981 */ /* 0x000f68000c1e1d00 */
[----:B------:R-:W5:Y:S04]  /*03b0*/  LDG.E.128 R24, [R64.64+0x5000] ;  /* 0x0050000440187981 */ /* 0x000f68000c1e1d00 */
[----:B------:R-:W5:Y:S04]  /*03c0*/  LDG.E.128 R28, [R64.64+0x6000] ;  /* 0x00600004401c7981 */ /* 0x000f68000c1e1d00 */
[----:B------:R-:W5:Y:S04]  /*03d0*/  LDG.E.128 R32, [R64.64+0x7000] ;  /* 0x0070000440207981 */ /* 0x000f68000c1e1d00 */
[----:B------:R-:W5:Y:S04]  /*03e0*/  LDG.E.128 R36, [R64.64+0x8000] ;  /* 0x0080000440247981 */ /* 0x000f68000c1e1d00 */
[----:B------:R-:W5:Y:S04]  /*03f0*/  LDG.E.128 R40, [R64.64+0x9000] ;  /* 0x0090000440287981 */ /* 0x000f68000c1e1d00 */
[----:B------:R-:W5:Y:S04]  /*0400*/  LDG.E.128 R44, [R64.64+0xa000] ;  /* 0x00a00004402c7981 */ /* 0x000f68000c1e1d00 */
[----:B------:R-:W5:Y:S01]  /*0410*/  LDG.E.128 R48, [R64.64+0xb000] ;  /* 0x00b0000440307981 */ /* 0x000f62000c1e1d00 */
[----:B------:R-:W-:Y:S01]  /*0420*/  SHF.R.S32.HI R60, RZ, 0x1f, R53 ;  /* 0x0000001fff3c7819 */ /* 0x000fe20000011435 */
[----:B------:R-:W-:Y:S01]  /*0430*/  IMAD.IADD R57, R58, 0x1, -R57 ;  /* 0x000000013a397824 */ /* 0x000fe200078e0a39 */
[----:B------:R-:W-:Y:S02]  /*0440*/  BSSY B0, `(.L_x_1332) ;  /* 0x00000f2000007945 */ /* 0x000fe40003800000 */
[----:B------:R-:W-:-:S02]  /*0450*/  LEA.HI R59, R60, R53, RZ, 0x2 ;  /* 0x000000353c3b7211 */ /* 0x000fc400078f10ff */
[----:B------:R-:W-:Y:S02]  /*0460*/  LEA.HI R61, R60, R53, RZ, 0x5 ;  /* 0x000000353c3d7211 */ /* 0x000fe400078f28ff */
[--C-:B------:R-:W-:Y:S02]  /*0470*/  SHF.R.S32.HI R55, RZ, 0x2, R59.reuse ;  /* 0x00000002ff377819 */ /* 0x100fe4000001143b */
[----:B------:R-:W-:Y:S02]  /*0480*/  SHF.R.S32.HI R62, RZ, 0x1f, R59 ;  /* 0x0000001fff3e7819 */ /* 0x000fe4000001143b */
[--C-:B------:R-:W-:Y:S02]  /*0490*/  SHF.R.S32.HI R63, RZ, 0x5, R61.reuse ;  /* 0x00000005ff3f7819 */ /* 0x100fe4000001143d */
[----:B------:R-:W-:Y:S02]  /*04a0*/  SHF.R.S32.HI R66, RZ, 0x1f, R61 ;  /* 0x0000001fff427819 */ /* 0x000fe4000001143d */
[----:B------:R-:W-:-:S02]  /*04b0*/  LEA.HI R61, R62, R55, RZ, 0x2 ;  /* 0x000000373e3d7211 */ /* 0x000fc400078f10ff */
[----:B------:R-:W-:Y:S02]  /*04c0*/  LEA.HI R62, R62, R55, RZ, 0x3 ;  /* 0x000000373e3e7211 */ /* 0x000fe400078f18ff */
[----:B------:R-:W-:Y:S02]  /*04d0*/  LEA.HI R66, R66, R63, RZ, 0x2 ;  /* 0x0000003f42427211 */ /* 0x000fe400078f10ff */
[----:B------:R-:W-:Y:S02]  /*04e0*/  LOP3.LUT R62, R62, 0xfffffff8, RZ, 0xc0, !PT ;  /* 0xfffffff83e3e7812 */ /* 0x000fe400078ec0ff */
[----:B------:R-:W-:Y:S02]  /*04f0*/  LOP3.LUT R66, R66, 0xfffffc, RZ, 0xc0, !PT ;  /* 0x00fffffc42427812 */ /* 0x000fe400078ec0ff */
[----:B------:R-:W-:Y:S01]  /*0500*/  LOP3.LUT R68, R61, 0xffffffc, RZ, 0xc0, !PT ;  /* 0x0ffffffc3d447812 */ /* 0x000fe200078ec0ff */
[----:B------:R-:W-:Y:S01]  /*0510*/  IMAD.IADD R62, R55, 0x1, -R62 ;  /* 0x00000001373e7824 */ /* 0x000fe200078e0a3e */
[----:B------:R-:W-:-:S02]  /*0520*/  IADD3 R61, R63, -R66, RZ ;  /* 0x800000423f3d7210 */ /* 0x000fc40007ffe0ff */
[----:B------:R-:W-:Y:S01]  /*0530*/  IMNMX R57, R57, 0x80, PT ;  /* 0x0000008039397817 */ /* 0x000fe20003800200 */
[----:B------:R-:W-:-:S03]  /*0540*/  IMAD.IADD R68, R55, 0x1, -R68 ;  /* 0x0000000137447824 */ /* 0x000fc600078e0a44 */
[----:B------:R-:W-:Y:S01]  /*0550*/  ISETP.GE.AND P1, PT, R55, R57, PT ;  /* 0x000000393700720c */ /* 0x000fe20003f26270 */
[----:B------:R-:W-:Y:S01]  /*0560*/  IMAD R58, R63, 0x8, R68 ;  /* 0x000000083f3a7824 */ /* 0x000fe200078e0244 */
[----:B--2---:R0:W-:Y:S04]  /*0570*/  STS.128 [R53.X16], R4 ;  /* 0x0000000435007388 */ /* 0x0041e8000000cc00 */
[----:B---3--:R-:W-:Y:S04]  /*0580*/  STS.128 [R53.X16+0x1000], R8 ;  /* 0x0010000835007388 */ /* 0x008fe8000000cc00 */
[----:B----4-:R1:W-:Y:S04]  /*0590*/  STS.128 [R53.X16+0x2000], R12 ;  /* 0x0020000c35007388 */ /* 0x0103e8000000cc00 */
[----:B-----5:R-:W-:Y:S01]  /*05a0*/  STS.128 [R53.X16+0x3000], R16 ;  /* 0x0030001035007388 */ /* 0x020fe2000000cc00 */
[----:B0-----:R-:W-:-:S03]  /*05b0*/  LEA.HI R5, R60, R53, RZ, 0x4 ;  /* 0x000000353c057211 */ /* 0x001fc600078f20ff */
[----:B------:R-:W-:Y:S01]  /*05c0*/  STS.128 [R53.X16+0x4000], R20 ;  /* 0x0040001435007388 */ /* 0x000fe2000000cc00 */
[----:B------:R-:W-:Y:S02]  /*05d0*/  LOP3.LUT R4, R59, 0xfffffffc, RZ, 0xc0, !PT ;  /* 0xfffffffc3b047812 */ /* 0x000fe400078ec0ff */
[-C--:B------:R-:W-:Y:S01]  /*05e0*/  LEA.HI R60, R60, R53.reuse, RZ, 0x7 ;  /* 0x000000353c3c7211 */ /* 0x080fe200078f38ff */
[----:B------:R-:W-:Y:S01]  /*05f0*/  STS.128 [R53.X16+0x5000], R24 ;  /* 0x0050001835007388 */ /* 0x000fe2000000cc00 */
[----:B------:R-:W-:Y:S01]  /*0600*/  IMAD.SHL.U32 R5, R5, 0x4, RZ ;  /* 0x0000000405057824 */ /* 0x000fe200078e00ff */
[----:B------:R-:W-:Y:S02]  /*0610*/  IADD3 R4, -R4, R53, RZ ;  /* 0x0000003504047210 */ /* 0x000fe40007ffe1ff */
[----:B------:R-:W-:Y:S01]  /*0620*/  STS.128 [R53.X16+0x6000], R28 ;  /* 0x0060001c35007388 */ /* 0x000fe2000000cc00 */
[----:B-1----:R-:W-:Y:S02]  /*0630*/  IADD3 R14, R55, 0x40, RZ ;  /* 0x00000040370e7810 */ /* 0x002fe40007ffe0ff */
[C---:B------:R-:W-:Y:S01]  /*0640*/  LEA.HI R6, R4.reuse, R4, RZ, 0x1 ;  /* 0x0000000404067211 */ /* 0x040fe200078f08ff */
[----:B------:R-:W-:Y:S01]  /*0650*/  STS.128 [R53.X16+0x7000], R32 ;  /* 0x0070002035007388 */ /* 0x000fe2000000cc00 */
[----:B------:R-:W-:Y:S01]  /*0660*/  LOP3.LUT R7, R5, 0x40, RZ, 0xc0, !PT ;  /* 0x0000004005077812 */ /* 0x000fe200078ec0ff */
[----:B------:R-:W-:Y:S01]  /*0670*/  IMAD R61, R61, 0x80, R4 ;  /* 0x000000803d3d7824 */ /* 0x000fe200078e0204 */
[----:B------:R-:W-:Y:S01]  /*0680*/  SHF.R.S32.HI R5, RZ, 0x1f, R62 ;  /* 0x0000001fff057819 */ /* 0x000fe2000001143e */
[----:B------:R-:W-:Y:S01]  /*0690*/  STS.128 [R53.X16+0x8000], R36 ;  /* 0x0080002435007388 */ /* 0x000fe2000000cc00 */
[----:B------:R-:W-:Y:S01]  /*06a0*/  IMAD.SHL.U32 R4, R4, 0x8, RZ ;  /* 0x0000000804047824 */ /* 0x000fe200078e00ff */
[----:B------:R-:W-:Y:S01]  /*06b0*/  SHF.R.U32.HI R15, RZ, 0x3, R7 ;  /* 0x00000003ff0f7819 */ /* 0x000fe20000011607 */
[----:B------:R-:W-:Y:S01]  /*06c0*/  IMAD.SHL.U32 R9, R6, 0x400, RZ ;  /* 0x0000040006097824 */ /* 0x000fe200078e00ff */
[----:B------:R-:W-:Y:S01]  /*06d0*/  STS.128 [R53.X16+0x9000], R40 ;  /* 0x0090002835007388 */ /* 0x000fe2000000cc00 */
[----:B------:R-:W-:-:S02]  /*06e0*/  LEA.HI R8, R5, R62, RZ, 0x2 ;  /* 0x0000003e05087211 */ /* 0x000fc400078f10ff */
[----:B------:R-:W-:Y:S01]  /*06f0*/  LOP3.LUT R6, R7, 0x8, R4, 0xf8, !PT ;  /* 0x0000000807067812 */ /* 0x000fe200078ef804 */
[----:B------:R-:W-:Y:S01]  /*0700*/  STS.128 [R53.X16+0xa000], R44 ;  /* 0x00a0002c35007388 */ /* 0x000fe2000000cc00 */
[C---:B------:R-:W-:Y:S01]  /*0710*/  LOP3.LUT R7, R8.reuse, 0x7fffffc, RZ, 0xc0, !PT ;  /* 0x07fffffc08077812 */ /* 0x040fe200078ec0ff */
[----:B------:R-:W-:Y:S01]  /*0720*/  IMAD.SHL.U32 R8, R8, 0x10, RZ ;  /* 0x0000001008087824 */ /* 0x000fe200078e00ff */
[----:B------:R-:W-:Y:S01]  /*0730*/  LOP3.LUT R9, R9, 0x7ffff800, RZ, 0xc0, !PT ;  /* 0x7ffff80009097812 */ /* 0x000fe200078ec0ff */
[----:B------:R-:W-:Y:S01]  /*0740*/  STS.128 [R53.X16+0xb000], R48 ;  /* 0x00b0003035007388 */ /* 0x000fe2000000cc00 */
[----:B------:R-:W-:Y:S02]  /*0750*/  LOP3.LUT R15, R6, R15, RZ, 0x3c, !PT ;  /* 0x0000000f060f7212 */ /* 0x000fe400078e3cff */
[----:B------:R-:W-:Y:S01]  /*0760*/  IADD3 R62, R62, -R7, RZ ;  /* 0x800000073e3e7210 */ /* 0x000fe20007ffe0ff */
[----:B------:R-:W-:Y:S01]  /*0770*/  BAR.SYNC.DEFER_BLOCKING 0x0 ;  /* 0x0000000000007b1d */ /* 0x000fe20000010000 */
[----:B------:R-:W-:Y:S01]  /*0780*/  CS2R R6, SRZ ;  /* 0x0000000000067805 */ /* 0x000fe2000001ff00 */
[----:B------:R-:W-:Y:S01]  /*0790*/  IMAD.U32 R58, R58, 0x10, R9 ;  /* 0x000000103a3a7824 */ /* 0x000fe200078e0009 */
[----:B------:R-:W-:Y:S01]  /*07a0*/  SHF.R.U32.HI R9, RZ, 0x4, R60 ;  /* 0x00000004ff097819 */ /* 0x000fe2000001163c */
[----:B------:R-:W-:Y:S01]  /*07b0*/  IMAD R62, R62, 0x8, R61 ;  /* 0x000000083e3e7824 */ /* 0x000fe200078e023d */
[----:B------:R-:W-:-:S02]  /*07c0*/  LOP3.LUT R8, R8, 0x40, RZ, 0xc0, !PT ;  /* 0x0000004008087812 */ /* 0x000fc400078ec0ff */
[----:B------:R-:W-:Y:S02]  /*07d0*/  @P0 MOV R6, R56 ;  /* 0x0000003800060202 */ /* 0x000fe40000000f00 */
[----:B------:R-:W-:Y:S02]  /*07e0*/  @P0 SHF.R.S32.HI R7, RZ, 0x1f, R56 ;  /* 0x0000001fff070819 */ /* 0x000fe40000011438 */
[----:B------:R-:W-:Y:S02]  /*07f0*/  LOP3.LUT R9, R8, 0x8, R9, 0xf8, !PT ;  /* 0x0000000808097812 */ /* 0x000fe400078ef809 */
[C---:B------:R-:W-:Y:S02]  /*0800*/  IADD3 R6, P0, R55.reuse, R6, RZ ;  /* 0x0000000637067210 */ /* 0x040fe40007f1e0ff */
[----:B------:R-:W-:Y:S02]  /*0810*/  SHF.R.U32.HI R8, RZ, 0x3, R8 ;  /* 0x00000003ff087819 */ /* 0x000fe40000011608 */
[----:B------:R-:W-:-:S02]  /*0820*/  LEA.HI.X.SX32 R7, R55, R7, 0x1, P0 ;  /* 0x0000000737077211 */ /* 0x000fc400000f0eff */
[----:B------:R-:W-:Y:S01]  /*0830*/  LOP3.LUT R9, R9, R8, RZ, 0x3c, !PT ;  /* 0x0000000809097212 */ /* 0x000fe200078e3cff */
[----:B------:R-:W-:Y:S01]  /*0840*/  IMAD.IADD R8, R58, 0x1, R15 ;  /* 0x000000013a087824 */ /* 0x000fe200078e020f */
[----:B------:R-:W-:Y:S01]  /*0850*/  ISETP.GE.AND P0, PT, R14, R57, PT ;  /* 0x000000390e00720c */ /* 0x000fe20003f06270 */
[----:B------:R-:W-:Y:S01]  /*0860*/  IMAD.WIDE R6, R54, 0x80, R6 ;  /* 0x0000008036067825 */ /* 0x000fe200078e0206 */
[----:B------:R-:W0:Y:S03]  /*0870*/  LDS R10, [R53.X4] ;  /* 0x00000000350a7984 */ /* 0x000e260000004800 */
[----:B------:R-:W-:Y:S01]  /*0880*/  IMAD.U32 R9, R62, 0x2, R9 ;  /* 0x000000023e097824 */ /* 0x000fe200078e0009 */
[----:B------:R-:W1:Y:S04]  /*0890*/  LDS R11, [R53.X4+0x400] ;  /* 0x00040000350b7984 */ /* 0x000e680000004800 */
[----:B------:R-:W2:Y:S04]  /*08a0*/  LDS R12, [R53.X4+0x800] ;  /* 0x00080000350c7984 */ /* 0x000ea80000004800 */
[----:B------:R-:W3:Y:S04]  /*08b0*/  LDS R13, [R53.X4+0xc00] ;  /* 0x000c0000350d7984 */ /* 0x000ee80000004800 */
[----:B------:R-:W4:Y:S04]  /*08c0*/  LDS R16, [R53.X4+0x1000] ;  /* 0x0010000035107984 */ /* 0x000f280000004800 */
[----:B------:R-:W5:Y:S04]  /*08d0*/  LDS R17, [R53.X4+0x1400] ;  /* 0x0014000035117984 */ /* 0x000f680000004800 */
[----:B------:R-:W5:Y:S04]  /*08e0*/  LDS R18, [R53.X4+0x1800] ;  /* 0x0018000035127984 */ /* 0x000f680000004800 */
[----:B------:R-:W5:Y:S04]  /*08f0*/  LDS R19, [R53.X4+0x1c00] ;  /* 0x001c000035137984 */ /* 0x000f680000004800 */
[----:B------:R-:W5:Y:S04]  /*0900*/  LDS R25, [R53.X4+0x2000] ;  /* 0x0020000035197984 */ /* 0x000f680000004800 */
[----:B------:R-:W5:Y:S04]  /*0910*/  LDS R26, [R53.X4+0x2400] ;  /* 0x00240000351a7984 */ /* 0x000f680000004800 */
[----:B------:R-:W5:Y:S01]  /*0920*/  LDS R15, [R53.X4+0x3800] ;  /* 0x00380000350f7984 */ /* 0x000f620000004800 */
[----:B0-----:R-:W-:-:S03]  /*0930*/  FMUL.FTZ R10, R10, c[0x0][0x1b8] ;  /* 0x00006e000a0a7a20 */ /* 0x001fc60000410000 */
[----:B------:R-:W0:Y:S01]  /*0940*/  LDS R14, [R53.X4+0x3c00] ;  /* 0x003c0000350e7984 */ /* 0x000e220000004800 */
[----:B-1----:R-:W-:-:S03]  /*0950*/  FMUL.FTZ R11, R11, c[0x0][0x1b8] ;  /* 0x00006e000b0b7a20 */ /* 0x002fc60000410000 */
[----:B------:R-:W1:Y:S01]  /*0960*/  LDS R27, [R53.X4+0x2800] ;  /* 0x00280000351b7984 */ /* 0x000e620000004800 */
[----:B--2---:R-:W-:Y:S01]  /*0970*/  FMUL.FTZ R12, R12, c[0x0][0x1b8] ;  /* 0x00006e000c0c7a20 */ /* 0x004fe20000410000 */
[----:B------:R-:W-:Y:S02]  /*0980*/  F2FP.PACK_AB R10, R11, R10 ;  /* 0x0000000a0b0a723e */ /* 0x000fe400000000ff */
[----:B------:R-:W2:Y:S01]  /*0990*/  LDS R30, [R53.X4+0x2c00] ;  /* 0x002c0000351e7984 */ /* 0x000ea20000004800 */
[----:B---3--:R-:W-:-:S03]  /*09a0*/  FMUL.FTZ R13, R13, c[0x0][0x1b8] ;  /* 0x00006e000d0d7a20 */ /* 0x008fc60000410000 */
[----:B------:R-:W3:Y:S01]  /*09b0*/  LDS R31, [R53.X4+0x3000] ;  /* 0x00300000351f7984 */ /* 0x000ee20000004800 */
[----:B----4-:R-:W-:Y:S01]  /*09c0*/  FMUL.FTZ R16, R16, c[0x0][0x1b8] ;  /* 0x00006e0010107a20 */ /* 0x010fe20000410000 */
[----:B------:R-:W-:Y:S02]  /*09d0*/  F2FP.PACK_AB R11, R13, R12 ;  /* 0x0000000c0d0b723e */ /* 0x000fe400000000ff */
[----:B------:R-:W4:Y:S01]  /*09e0*/  LDS R24, [R53.X4+0x3400] ;  /* 0x0034000035187984 */ /* 0x000f220000004800 */
[----:B-----5:R-:W-:-:S03]  /*09f0*/  FMUL.FTZ R17, R17, c[0x0][0x1b8] ;  /* 0x00006e0011117a20 */ /* 0x020fc60000410000 */
[----:B------:R-:W5:Y:S01]  /*0a00*/  LDS R43, [R53.X4+0x4000] ;  /* 0x00400000352b7984 */ /* 0x000f620000004800 */
[----:B------:R-:W-:Y:S01]  /*0a10*/  FMUL.FTZ R18, R18, c[0x0][0x1b8] ;  /* 0x00006e0012127a20 */ /* 0x000fe20000410000 */
[----:B------:R-:W-:Y:S02]  /*0a20*/  F2FP.PACK_AB R12, R17, R16 ;  /* 0x00000010110c723e */ /* 0x000fe400000000ff */
[----:B------:R-:W5:Y:S01]  /*0a30*/  LDS R44, [R53.X4+0x4400] ;  /* 0x00440000352c7984 */ /* 0x000f620000004800 */
[----:B------:R-:W-:-:S03]  /*0a40*/  FMUL.FTZ R19, R19, c[0x0][0x1b8] ;  /* 0x00006e0013137a20 */ /* 0x000fc60000410000 */
[----:B------:R-:W5:Y:S01]  /*0a50*/  LDS R45, [R53.X4+0x4800] ;  /* 0x00480000352d7984 */ /* 0x000f620000004800 */
[----:B------:R-:W-:Y:S01]  /*0a60*/  FMUL.FTZ R25, R25, c[0x0][0x1b8] ;  /* 0x00006e0019197a20 */ /* 0x000fe20000410000 */
[----:B------:R-:W-:Y:S02]  /*0a70*/  F2FP.PACK_AB R13, R19, R18 ;  /* 0x00000012130d723e */ /* 0x000fe400000000ff */
[----:B------:R-:W5:Y:S01]  /*0a80*/  LDS R16, [R53.X4+0x5000] ;  /* 0x0050000035107984 */ /* 0x000f620000004800 */
[----:B------:R-:W-:-:S03]  /*0a90*/  FMUL.FTZ R28, R26, c[0x0][0x1b8] ;  /* 0x00006e001a1c7a20 */ /* 0x000fc60000410000 */
[----:B------:R-:W5:Y:S01]  /*0aa0*/  LDS R17, [R53.X4+0x5400] ;  /* 0x0054000035117984 */ /* 0x000f620000004800 */
[----:B------:R-:W-:-:S03]  /*0ab0*/  FMUL.FTZ R40, R15, c[0x0][0x1b8] ;  /* 0x00006e000f287a20 */ /* 0x000fc60000410000 */
[----:B------:R-:W5:Y:S01]  /*0ac0*/  LDS R18, [R53.X4+0x5800] ;  /* 0x0058000035127984 */ /* 0x000f620000004800 */
[----:B0-----:R-:W-:-:S03]  /*0ad0*/  FMUL.FTZ R37, R14, c[0x0][0x1b8] ;  /* 0x00006e000e257a20 */ /* 0x001fc60000410000 */
[----:B------:R-:W0:Y:S01]  /*0ae0*/  LDS R19, [R53.X4+0x5c00] ;  /* 0x005c000035137984 */ /* 0x000e220000004800 */
[----:B-1----:R-:W-:Y:S01]  /*0af0*/  FMUL.FTZ R29, R27, c[0x0][0x1b8] ;  /* 0x00006e001b1d7a20 */ /* 0x002fe20000410000 */
[----:B------:R-:W-:Y:S02]  /*0b00*/  F2FP.PACK_AB R40, R37, R40 ;  /* 0x000000282528723e */ /* 0x000fe400000000ff */
[----:B------:R-:W1:Y:S01]  /*0b10*/  LDS R20, [R53.X4+0x6000] ;  /* 0x0060000035147984 */ /* 0x000e620000004800 */
[----:B--2---:R-:W-:-:S03]  /*0b20*/  FMUL.FTZ R30, R30, c[0x0][0x1b8] ;  /* 0x00006e001e1e7a20 */ /* 0x004fc60000410000 */
[----:B------:R-:W2:Y:S01]  /*0b30*/  LDS R21, [R53.X4+0x6400] ;  /* 0x0064000035157984 */ /* 0x000ea20000004800 */
[----:B---3--:R-:W-:-:S03]  /*0b40*/  FMUL.FTZ R31, R31, c[0x0][0x1b8] ;  /* 0x00006e001f1f7a20 */ /* 0x008fc60000410000 */
[----:B------:R-:W3:Y:S01]  /*0b50*/  LDS R22, [R53.X4+0x6800] ;  /* 0x0068000035167984 */ /* 0x000ee20000004800 */
[----:B----4-:R-:W-:Y:S01]  /*0b60*/  FMUL.FTZ R32, R24, c[0x0][0x1b8] ;  /* 0x00006e0018207a20 */ /* 0x010fe20000410000 */
[----:B------:R-:W-:Y:S02]  /*0b70*/  F2FP.PACK_AB R24, R28, R25 ;  /* 0x000000191c18723e */ /* 0x000fe400000000ff */
[----:B------:R-:W4:Y:S01]  /*0b80*/  LDS R23, [R53.X4+0x6c00] ;  /* 0x006c000035177984 */ /* 0x000f220000004800 */
[----:B------:R-:W-:Y:S01]  /*0b90*/  F2FP.PACK_AB R25, R30, R29 ;  /* 0x0000001d1e19723e */ /* 0x000fe200000000ff */
[----:B-----5:R-:W-:Y:S01]  /*0ba0*/  FMUL.FTZ R46, R43, c[0x0][0x1b8] ;  /* 0x00006e002b2e7a20 */ /* 0x020fe20000410000 */
[----:B------:R-:W-:Y:S01]  /*0bb0*/  F2FP.PACK_AB R31, R32, R31 ;  /* 0x0000001f201f723e */ /* 0x000fe200000000ff */
        /* <DEDUP_REMOVED lines=10> */
[----:B------:R-:W-:Y:S01]  /*0c60*/  FMUL.FTZ R18, R18, c[0x0][0x1b8] ;  /* 0x00006e0012127a20 */ /* 0x000fe20000410000 */
[----:B------:R-:W-:Y:S02]  /*0c70*/  F2FP.PACK_AB R16, R17, R16 ;  /* 0x000000101110723e */ /* 0x000fe400000000ff */
        /* <DEDUP_REMOVED lines=8> */
[----:B---3--:R-:W-:Y:S01]  /*0d00*/  FMUL.FTZ R22, R22, c[0x0][0x1b8] ;  /* 0x00006e0016167a20 */ /* 0x008fe20000410000 */
[----:B------:R-:W-:Y:S02]  /*0d10*/  F2FP.PACK_AB R18, R21, R20 ;  /* 0x000000141512723e */ /* 0x000fe400000000ff */
[----:B------:R-:W3:Y:S01]  /*0d20*/  LDS R28, [R53.X4+0x8000] ;  /* 0x00800000351c7984 */ /* 0x000ee20000004800 */
[----:B----4-:R-:W-:-:S03]  /*0d30*/  FMUL.FTZ R23, R23, c[0x0][0x1b8] ;  /* 0x00006e0017177a20 */ /* 0x010fc60000410000 */
[----:B------:R-:W4:Y:S01]  /*0d40*/  LDS R33, [R53.X4+0x8400] ;  /* 0x0084000035217984 */ /* 0x000f220000004800 */
[----:B-----5:R-:W-:Y:S01]  /*0d50*/  FMUL.FTZ R15, R15, c[0x0][0x1b8] ;  /* 0x00006e000f0f7a20 */ /* 0x020fe20000410000 */
[----:B------:R-:W-:Y:S01]  /*0d60*/  F2FP.PACK_AB R19, R23, R22 ;  /* 0x000000161713723e */ /* 0x000fe200000000ff */
[----:B------:R-:W-:Y:S01]  /*0d70*/  IMAD.SHL.U32 R23, R9, 0x2, RZ ;  /* 0x0000000209177824 */ /* 0x000fe200078e00ff */
[----:B------:R-:W5:Y:S01]  /*0d80*/  LDS R29, [R53.X4+0x8800] ;  /* 0x00880000351d7984 */ /* 0x000f620000004800 */
[----:B------:R-:W-:Y:S01]  /*0d90*/  FMUL.FTZ R36, R36, c[0x0][0x1b8] ;  /* 0x00006e0024247a20 */ /* 0x000fe20000410000 */
[----:B------:R-:W-:Y:S02]  /*0da0*/  LEA R9, R8, 0xc000, 0x1 ;  /* 0x0000c00008097811 */ /* 0x000fe400078e08ff */
[----:B------:R-:W5:Y:S01]  /*0db0*/  LDS R32, [R53.X4+0x8c00] ;  /* 0x008c000035207984 */ /* 0x000f620000004800 */
[----:B------:R-:W-:Y:S01]  /*0dc0*/  FMUL.FTZ R14, R14, c[0x0][0x1b8] ;  /* 0x00006e000e0e7a20 */ /* 0x000fe20000410000 */
[----:B------:R-:W-:-:S02]  /*0dd0*/  F2FP.PACK_AB R36, R36, R15 ;  /* 0x0000000f2424723e */ /* 0x000fc400000000ff */
[----:B------:R-:W5:Y:S01]  /*0de0*/  LDS R38, [R53.X4+0xa000] ;  /* 0x00a0000035267984 */ /* 0x000f620000004800 */
[----:B------:R-:W-:-:S03]  /*0df0*/  FMUL.FTZ R35, R35, c[0x0][0x1b8] ;  /* 0x00006e0023237a20 */ /* 0x000fc60000410000 */
[----:B------:R-:W5:Y:S01]  /*0e00*/  LDS R42, [R53.X4+0xa400] ;  /* 0x00a40000352a7984 */ /* 0x000f620000004800 */
[----:B------:R-:W-:Y:S01]  /*0e10*/  FMUL.FTZ R49, R49, c[0x0][0x1b8] ;  /* 0x00006e0031317a20 */ /* 0x000fe20000410000 */
[----:B------:R-:W-:Y:S02]  /*0e20*/  F2FP.PACK_AB R35, R35, R14 ;  /* 0x0000000e2323723e */ /* 0x000fe400000000ff */
        /* <DEDUP_REMOVED lines=14> */
[----:B----4-:R-:W-:Y:S02]  /*0f10*/  FMUL.FTZ R33, R33, c[0x0][0x1b8] ;  /* 0x00006e0021217a20 */ /* 0x010fe40000410000 */
[----:B-----5:R-:W-:Y:S01]  /*0f20*/  FMUL.FTZ R29, R29, c[0x0][0x1b8] ;  /* 0x00006e001d1d7a20 */ /* 0x020fe20000410000 */
[----:B------:R-:W-:Y:S02]  /*0f30*/  STS [R23+0xc000], R10 ;  /* 0x00c0000a17007388 */ /* 0x000fe40000000800 */
[----:B------:R-:W-:Y:S01]  /*0f40*/  F2FP.PACK_AB R28, R33, R28 ;  /* 0x0000001c211c723e */ /* 0x000fe200000000ff */
[----:B------:R-:W-:Y:S01]  /*0f50*/  FMUL.FTZ R32, R32, c[0x0][0x1b8] ;  /* 0x00006e0020207a20 */ /* 0x000fe20000410000 */
[----:B------:R-:W-:Y:S01]  /*0f60*/  STS [R23+0xc100], R11 ;  /* 0x00c1000b17007388 */ /* 0x000fe20000000800 */
[----:B------:R-:W-:-:S03]  /*0f70*/  FMUL.FTZ R38, R38, c[0x0][0x1b8] ;  /* 0x00006e0026267a20 */ /* 0x000fc60000410000 */
[----:B------:R-:W-:Y:S01]  /*0f80*/  F2FP.PACK_AB R29, R32, R29 ;  /* 0x0000001d201d723e */ /* 0x000fe200000000ff */
[----:B------:R4:W-:Y:S01]  /*0f90*/  STS [R23+0xd000], R24 ;  /* 0x00d0001817007388 */ /* 0x0009e20000000800 */
[----:B------:R-:W-:-:S03]  /*0fa0*/  FMUL.FTZ R15, R42, c[0x0][0x1b8] ;  /* 0x00006e002a0f7a20 */ /* 0x000fc60000410000 */
[----:B------:R5:W-:Y:S01]  /*0fb0*/  STS [R23+0xd100], R25 ;  /* 0x00d1001917007388 */ /* 0x000be20000000800 */
[----:B------:R-:W-:Y:S01]  /*0fc0*/  FMUL.FTZ R37, R37, c[0x0][0x1b8] ;  /* 0x00006e0025257a20 */ /* 0x000fe20000410000 */
[----:B------:R-:W-:Y:S02]  /*0fd0*/  F2FP.PACK_AB R15, R15, R38 ;  /* 0x000000260f0f723e */ /* 0x000fe400000000ff */
[----:B------:R1:W-:Y:S01]  /*0fe0*/  STS [R23+0xc800], R12 ;  /* 0x00c8000c17007388 */ /* 0x0003e20000000800 */
[----:B------:R-:W-:Y:S01]  /*0ff0*/  FMUL.FTZ R14, R41, c[0x0][0x1b8] ;  /* 0x00006e00290e7a20 */ /* 0x000fe20000410000 */
[----:B----4-:R-:W-:Y:S02]  /*1000*/  IADD3 R24, R4, 0x40, RZ ;  /* 0x0000004004187810 */ /* 0x010fe40007ffe0ff */
[----:B------:R4:W-:Y:S01]  /*1010*/  STS [R23+0xc900], R13 ;  /* 0x00c9000d17007388 */ /* 0x0009e20000000800 */
[----:B0-----:R-:W-:Y:S01]  /*1020*/  FMUL.FTZ R39, R39, c[0x0][0x1b8] ;  /* 0x00006e0027277a20 */ /* 0x001fe20000410000 */
[----:B------:R-:W-:-:S02]  /*1030*/  F2FP.PACK_AB R14, R14, R37 ;  /* 0x000000250e0e723e */ /* 0x000fc400000000ff */
[----:B------:R4:W-:Y:S01]  /*1040*/  STS [R23+0xd800], R31 ;  /* 0x00d8001f17007388 */ /* 0x0009e20000000800 */
[----:B-----5:R-:W-:Y:S01]  /*1050*/  IADD3 R25, R4, 0x20, RZ ;  /* 0x0000002004197810 */ /* 0x020fe20007ffe0ff */
[----:B-1----:R-:W-:Y:S02]  /*1060*/  FMUL.FTZ R44, R44, c[0x0][0x1b8] ;  /* 0x00006e002c2c7a20 */ /* 0x002fe40000410000 */
[----:B------:R4:W-:Y:S01]  /*1070*/  STS [R23+0xd900], R40 ;  /* 0x00d9002817007388 */ /* 0x0009e20000000800 */
[----:B--2---:R-:W-:Y:S02]  /*1080*/  FMUL.FTZ R43, R43, c[0x0][0x1b8] ;  /* 0x00006e002b2b7a20 */ /* 0x004fe40000410000 */
[----:B------:R-:W-:Y:S01]  /*1090*/  F2FP.PACK_AB R39, R44, R39 ;  /* 0x000000272c27723e */ /* 0x000fe200000000ff */
[----:B------:R4:W-:Y:S01]  /*10a0*/  STS [R23+0xe000], R46 ;  /* 0x00e0002e17007388 */ /* 0x0009e20000000800 */
[----:B---3--:R-:W-:-:S03]  /*10b0*/  FMUL.FTZ R22, R45, c[0x0][0x1b8] ;  /* 0x00006e002d167a20 */ /* 0x008fc60000410000 */
[----:B------:R4:W-:Y:S02]  /*10c0*/  STS [R23+0xe100], R47 ;  /* 0x00e1002f17007388 */ /* 0x0009e40000000800 */
[----:B------:R-:W-:Y:S02]  /*10d0*/  F2FP.PACK_AB R22, R22, R43 ;  /* 0x0000002b1616723e */ /* 0x000fe400000000ff */
        /* <DEDUP_REMOVED lines=14> */
[----:B------:R-:W-:Y:S06]  /*11c0*/  BAR.SYNC.DEFER_BLOCKING 0x0 ;  /* 0x0000000000007b1d */ /* 0x000fec0000010000 */
[----:B------:R-:W-:Y:S05]  /*11d0*/  @P1 BRA `(.L_x_1333) ;  /* 0x0000018000001947 */ /* 0x000fea0003800000 */
[----:B----4-:R-:W-:Y:S01]  /*11e0*/  ISETP.GE.AND P1, PT, R4, c[0x0][0x194], PT ;  /* 0x0000650004007a0c */ /* 0x010fe20003f26270 */
[----:B------:R-:W0:Y:S01]  /*11f0*/  LDS.128 R20, [R9+0x2000] ;  /* 0x0020000009147984 */ /* 0x000e220000000c00 */
[----:B------:R-:W-:Y:S01]  /*1200*/  SHF.R.S32.HI R5, RZ, 0x1f, R4 ;  /* 0x0000001fff057819 */ /* 0x000fe20000011404 */
[----:B------:R-:W-:Y:S01]  /*1210*/  IMAD R11, R2, c[0x0][0x1a8], RZ ;  /* 0x00006a00020b7a24 */ /* 0x000fe200078e02ff */
[----:B------:R-:W-:Y:S01]  /*1220*/  ISETP.GE.AND P2, PT, R25, c[0x0][0x194], PT ;  /* 0x0000650019007a0c */ /* 0x000fe20003f46270 */
[----:B------:R-:W1:Y:S01]  /*1230*/  LDS.128 R12, [R9+0x4000] ;  /* 0x00400000090c7984 */ /* 0x000e620000000c00 */
[----:B------:R-:W-:Y:S01]  /*1240*/  ISETP.GE.AND P3, PT, R24, c[0x0][0x194], PT ;  /* 0x0000650018007a0c */ /* 0x000fe20003f66270 */
[----:B------:R-:W-:-:S02]  /*1250*/  IMAD R27, R0, c[0x0][0x1ac], R11 ;  /* 0x00006b00001b7a24 */ /* 0x000fc400078e020b */
[----:B------:R-:W-:-:S04]  /*1260*/  IMAD.WIDE.U32 R10, R0, c[0x0][0x1a8], R4 ;  /* 0x00006a00000a7a25 */ /* 0x000fc800078e0004 */
[----:B------:R2:W3:Y:S01]  /*1270*/  @!P1 LDS.128 R16, [R9] ;  /* 0x0000000009109984 */ /* 0x0004e20000000c00 */
[----:B------:R-:W-:Y:S01]  /*1280*/  IADD3 R11, R11, R27, RZ ;  /* 0x0000001b0b0b7210 */ /* 0x000fe20007ffe0ff */
[----:B------:R-:W-:-:S04]  /*1290*/  IMAD R27, R3, c[0x0][0x1b0], RZ ;  /* 0x00006c00031b7a24 */ /* 0x000fc800078e02ff */
[C---:B------:R-:W-:Y:S02]  /*12a0*/  IMAD R27, R52.reuse, c[0x0][0x1b4], R27 ;  /* 0x00006d00341b7a24 */ /* 0x040fe400078e021b */
[----:B------:R-:W-:-:S04]  /*12b0*/  IMAD.WIDE.U32 R10, R52, c[0x0][0x1b0], R10 ;  /* 0x00006c00340a7a25 */ /* 0x000fc800078e000a */
[----:B------:R-:W-:Y:S02]  /*12c0*/  IMAD.IADD R11, R11, 0x1, R27 ;  /* 0x000000010b0b7824 */ /* 0x000fe400078e021b */
[----:B------:R-:W-:Y:S02]  /*12d0*/  IMAD R27, R7, c[0x0][0x1a0], RZ ;  /* 0x00006800071b7a24 */ /* 0x000fe400078e02ff */
[----:B------:R-:W-:-:S04]  /*12e0*/  IMAD.WIDE.U32 R10, R6, c[0x0][0x1a0], R10 ;  /* 0x00006800060a7a25 */ /* 0x000fc800078e000a */
[----:B------:R-:W-:Y:S01]  /*12f0*/  IMAD R27, R6, c[0x0][0x1a4], R27 ;  /* 0x00006900061b7a24 */ /* 0x000fe200078e021b */
[----:B------:R-:W-:-:S03]  /*1300*/  LEA R26, P4, R10, c[0x0][0x188], 0x1 ;  /* 0x000062000a1a7a11 */ /* 0x000fc600078808ff */
[----:B--2---:R-:W-:-:S05]  /*1310*/  IMAD.IADD R9, R11, 0x1, R27 ;  /* 0x000000010b097824 */ /* 0x004fca00078e021b */
[----:B------:R-:W-:-:S05]  /*1320*/  LEA.HI.X R27, R10, c[0x0][0x18c], R9, 0x1, P4 ;  /* 0x000063000a1b7a11 */ /* 0x000fca00020f0c09 */
[----:B0-----:R0:W-:Y:S04]  /*1330*/  @!P2 STG.E.128 [R26.64+0x40], R20 ;  /* 0x000040141a00a986 */ /* 0x0011e8000c101d04 */
[----:B-1----:R0:W-:Y:S04]  /*1340*/  @!P3 STG.E.128 [R26.64+0x80], R12 ;  /* 0x0000800c1a00b986 */ /* 0x0021e8000c101d04 */
[----:B---3--:R0:W-:Y:S02]  /*1350*/  @!P1 STG.E.128 [R26.64], R16 ;  /* 0x000000101a009986 */ /* 0x0081e4000c101d04 */
.L_x_1333:
[----:B----4-:R-:W-:Y:S05]  /*1360*/  BSYNC B0 ;  /* 0x0000000000007941 */ /* 0x010fea0003800000 */
.L_x_1332:
[----:B------:R-:W-:Y:S05]  /*1370*/  @P0 EXIT ;  /* 0x000000000000094d */ /* 0x000fea0003800000 */
[----:B------:R-:W-:Y:S01]  /*1380*/  IMAD R9, R2, c[0x0][0x1a8], RZ ;  /* 0x00006a0002097a24 */ /* 0x000fe200078e02ff */
[--C-:B------:R-:W-:Y:S01]  /*1390*/  SHF.R.S32.HI R5, RZ, 0x1f, R4.reuse ;  /* 0x0000001fff057819 */ /* 0x100fe20000011404 */
[----:B0-----:R-:W-:Y:S01]  /*13a0*/  IMAD.SHL.U32 R22, R8, 0x2, RZ ;  /* 0x0000000208167824 */ /* 0x001fe200078e00ff */
[----:B------:R-:W-:Y:S01]  /*13b0*/  ISETP.GE.AND P1, PT, R4, c[0x0][0x194], PT ;  /* 0x0000650004007a0c */ /* 0x000fe20003f26270 */
[C---:B------:R-:W-:Y:S01]  /*13c0*/  IMAD R21, R0.reuse, c[0x0][0x1ac], R9 ;  /* 0x00006b0000157a24 */ /* 0x040fe200078e0209 */
[----:B------:R-:W-:Y:S01]  /*13d0*/  ISETP.GE.AND P2, PT, R25, c[0x0][0x194], PT ;  /* 0x0000650019007a0c */ /* 0x000fe20003f46270 */
[----:B------:R-:W-:Y:S01]  /*13e0*/  IMAD.WIDE.U32 R16, R0, c[0x0][0x1a8], R4 ;  /* 0x00006a0000107a25 */ /* 0x000fe200078e0004 */
[----:B------:R-:W0:Y:S01]  /*13f0*/  LDS.128 R12, [R22+0xc800] ;  /* 0x00c80000160c7984 */ /* 0x000e220000000c00 */
[----:B------:R-:W-:-:S02]  /*1400*/  ISETP.GE.AND P3, PT, R24, c[0x0][0x194], PT ;  /* 0x0000650018007a0c */ /* 0x000fc40003f66270 */
[----:B------:R-:W-:Y:S01]  /*1410*/  IMAD.MOV.U32 R20, RZ, RZ, R16 ;  /* 0x000000ffff147224 */ /* 0x000fe200078e0010 */
[----:B------:R-:W1:Y:S01]  /*1420*/  LDS.128 R8, [R22+0xe800] ;  /* 0x00e8000016087984 */ /* 0x000e620000000c00 */
[----:B------:R-:W-:Y:S01]  /*1430*/  IADD3 R21, R17, R21, RZ ;  /* 0x0000001511157210 */ /* 0x000fe20007ffe0ff */
[----:B------:R-:W-:Y:S01]  /*1440*/  IMAD R5, R3, c[0x0][0x1b0], RZ ;  /* 0x00006c0003057a24 */ /* 0x000fe200078e02ff */
[----:B------:R-:W-:Y:S01]  /*1450*/  IADD3 R3, P0, R6, 0x40, RZ ;  /* 0x0000004006037810 */ /* 0x000fe20007f1e0ff */
[----:B------:R2:W3:Y:S02]  /*1460*/  LDS.128 R16, [R22+0x10800] ;  /* 0x0108000016107984 */ /* 0x0004e40000000c00 */
[C---:B------:R-:W-:Y:S02]  /*1470*/  IMAD R5, R52.reuse, c[0x0][0x1b4], R5 ;  /* 0x00006d0034057a24 */ /* 0x040fe400078e0205 */
[----:B------:R-:W-:-:S04]  /*1480*/  IMAD.WIDE.U32 R20, R52, c[0x0][0x1b0], R20 ;  /* 0x00006c0034147a25 */ /* 0x000fc800078e0014 */
[----:B------:R-:W-:Y:S01]  /*1490*/  IMAD.X R6, RZ, RZ, R7, P0 ;  /* 0x000000ffff067224 */ /* 0x000fe200000e0607 */
[----:B------:R-:W-:-:S03]  /*14a0*/  IADD3 R21, R21, R5, RZ ;  /* 0x0000000515157210 */ /* 0x000fc60007ffe0ff */
[----:B------:R-:W-:-:S04]  /*14b0*/  IMAD R6, R6, c[0x0][0x1a0], RZ ;  /* 0x0000680006067a24 */ /* 0x000fc800078e02ff */
[C---:B------:R-:W-:Y:S02]  /*14c0*/  IMAD R5, R3.reuse, c[0x0][0x1a4], R6 ;  /* 0x0000690003057a24 */ /* 0x040fe400078e0206 */
[----:B------:R-:W-:-:S04]  /*14d0*/  IMAD.WIDE.U32 R2, R3, c[0x0][0x1a0], R20 ;  /* 0x0000680003027a25 */ /* 0x000fc800078e0014 */
[----:B------:R-:W-:Y:S01]  /*14e0*/  IMAD.IADD R3, R3, 0x1, R5 ;  /* 0x0000000103037824 */ /* 0x000fe200078e0205 */
[----:B------:R-:W-:-:S04]  /*14f0*/  LEA R4, P0, R2, c[0x0][0x188], 0x1 ;  /* 0x0000620002047a11 */ /* 0x000fc800078008ff */
[----:B------:R-:W-:-:S05]  /*1500*/  LEA.HI.X R5, R2, c[0x0][0x18c], R3, 0x1, P0 ;  /* 0x0000630002057a11 */ /* 0x000fca00000f0c03 */
[----:B0-----:R2:W-:Y:S04]  /*1510*/  @!P1 STG.E.128 [R4.64], R12 ;  /* 0x0000000c04009986 */ /* 0x0015e8000c101d04 */
[----:B-1----:R2:W-:Y:S01]  /*1520*/  @!P2 STG.E.128 [R4.64+0x40], R8 ;  /* 0x000040080400a986 */ /* 0x0025e2000c101d04 */
[----:B------:R-:W-:Y:S05]  /*1530*/  @P3 EXIT ;  /* 0x000000000000394d */ /* 0x000fea0003800000 */
[----:B---3--:R-:W-:Y:S01]  /*1540*/  STG.E.128 [R4.64+0x80], R16 ;  /* 0x0000801004007986 */ /* 0x008fe2000c101d04 */
[----:B------:R-:W-:Y:S05]  /*1550*/  EXIT ;  /* 0x000000000000794d */ /* 0x000fea0003800000 */
.L_x_1334:
        /* <DEDUP_REMOVED lines=10> */
.L_x_1440:


//--------------------- .text._ZN7cutlass13device_kernelIN5flash32FlashAttnBwdPostprocessConvertdQIN4cute5tupleIJNS3_1CILi64EEENS5_ILi96EEEEEENS_6half_tEfNS_4arch4Sm80ELi256ENS3_8TiledMMAINS3_8MMA_AtomIJNS3_28SM80_16x8x16_F32F16F16F32_TNEEEENS3_6LayoutINS4_IJNS5_ILi2EEENS5_ILi4EEENS5_ILi1EEEEEENS4_IJSJ_SH_NS5_ILi0EEEEEEEENS4_IJNS5_ILi32EEESO_NS5_ILi16EEEEEEEELb0EEEEEvNT_6ParamsE --------------------------
	.section	.text._ZN7cutlass13device_kernelIN5flash32FlashAttnBwdPostprocessConvertdQIN4cute5tupleIJNS3_1CILi64EEENS5_ILi96EEEEEENS_6half_tEfNS_4arch4Sm80ELi256ENS3_8TiledMMAINS3_8MMA_AtomIJNS3_28SM80_16x8x16_F32F16F16F32_TNEEEENS3_6LayoutINS4_IJNS5_ILi2EEENS5_ILi4EEENS5_ILi1EEEEEENS4_IJSJ_SH_NS5_ILi0EEEEEEEENS4_IJNS5_ILi32EEESO_NS5_ILi16EEEEEEEELb0EEEEEvNT_6ParamsE,"ax",@progbits
	.sectioninfo	@"SHI_REGISTERS=47"
	.align	128
.text._ZN7cutlass13device_kernelIN5flash32FlashAttnBwdPostprocessConvertdQIN4cute5tupleIJNS3_1CILi64EEENS5_ILi96EEEEEENS_6half_tEfNS_4arch4Sm80ELi256ENS3_8TiledMMAINS3_8MMA_AtomIJNS3_28SM80_16x8x16_F32F16F16F32_TNEEEENS3_6LayoutINS4_IJNS5_ILi2EEENS5_ILi4EEENS5_ILi1EEEEEENS4_IJSJ_SH_NS5_ILi0EEEEEEEENS4_IJNS5_ILi32EEESO_NS5_ILi16EEEEEEEELb0EEEEEvNT_6ParamsE:
        .type           _ZN7cutlass13device_kernelIN5flash32FlashAttnBwdPostprocessConvertdQIN4cute5tupleIJNS3_1CILi64EEENS5_ILi96EEEEEENS_6half_tEfNS_4arch4Sm80ELi256ENS3_8TiledMMAINS3_8MMA_AtomIJNS3_28SM80_16x8x16_F32F16F16F32_TNEEEENS3_6LayoutINS4_IJNS5_ILi2EEENS5_ILi4EEENS5_ILi1EEEEEENS4_IJSJ_SH_NS5_ILi0EEEEEEEENS4_IJNS5_ILi32EEESO_NS5_ILi16EEEEEEEELb0EEEEEvNT_6ParamsE,@function
        .size           _ZN7cutlass13device_kernelIN5flash32FlashAttnBwdPostprocessConvertdQIN4cute5tupleIJNS3_1CILi64EEENS5_ILi96EEEEEENS_6half_tEfNS_4arch4Sm80ELi256ENS3_8TiledMMAINS3_8MMA_AtomIJNS3_28SM80_16x8x16_F32F16F16F32_TNEEEENS3_6LayoutINS4_IJNS5_ILi2EEENS5_ILi4EEENS5_ILi1EEEEEENS4_IJSJ_SH_NS5_ILi0EEEEEEEENS4_IJNS5_ILi32EEESO_NS5_ILi16EEEEEEEELb0EEEEEvNT_6ParamsE,(.L_x_1441 - _ZN7cutlass13device_kernelIN5flash32FlashAttnBwdPostprocessConvertdQIN4cute5tupleIJNS3_1CILi64EEENS5_ILi96EEEEEENS_6half_tEfNS_4arch4Sm80ELi256ENS3_8TiledMMAINS3_8MMA_AtomIJNS3_28SM80_16x8x16_F32F16F16F32_TNEEEENS3_6LayoutINS4_IJNS5_ILi2EEENS5_ILi4EEENS5_ILi1EEEEEENS4_IJSJ_SH_NS5_ILi0EEEEEEEENS4_IJNS5_ILi32EEESO_NS5_ILi16EEEEEEEELb0EEEEEvNT_6ParamsE)
        .other          _ZN7cutlass13device_kernelIN5flash32FlashAttnBwdPostprocessConvertdQIN4cute5tupleIJNS3_1CILi64EEENS5_ILi96EEEEEENS_6half_tEfNS_4arch4Sm80ELi256ENS3_8TiledMMAINS3_8MMA_AtomIJNS3_28SM80_16x8x16_F32F16F16F32_TNEEEENS3_6LayoutINS4_IJNS5_ILi2EEENS5_ILi4EEENS5_ILi1EEEEEENS4_IJSJ_SH_NS5_ILi0EEEEEEEENS4_IJNS5_ILi32EEESO_NS5_ILi16EEEEEEEELb0EEEEEvNT_6ParamsE,@"STO_CUDA_ENTRY STV_DEFAULT"
_ZN7cutlass13device_kernelIN5flash32FlashAttnBwdPostprocessConvertdQIN4cute5tupleIJNS3_1CILi64EEENS5_ILi96EEEEEENS_6half_tEfNS_4arch4Sm80ELi256ENS3_8TiledMMAINS3_8MMA_AtomIJNS3_28SM80_16x8x16_F32F16F16F32_TNEEEENS3_6LayoutINS4_IJNS5_ILi2EEENS5_ILi4EEENS5_ILi1EEEEEENS4_IJSJ_SH_NS5_ILi0EEEEEEEENS4_IJNS5_ILi32EEESO_NS5_ILi16EEEEEEEELb0EEEEEvNT_6ParamsE:
        /* <DEDUP_REMOVED lines=20> */
[----:B--2---:R-:W-:-:S03]  /*0140*/  IMAD.IADD R32, R32, 0x1, -R3 ;  /* 0x0000000120207824 */ /* 0x004fc600078e0a03 */
.L_x_1335:
[----:B0-----:R-:W-:Y:S01]  /*0150*/  ISETP.NE.AND.EX P1, PT, RZ, c[0x0][0x1c4], PT, P2 ;  /* 0x00007100ff007a0c */ /* 0x001fe20003f25320 */
[----:B-----5:R-:W-:Y:S01]  /*0160*/  @P0 IMAD R4, R11, 0x40, R0 ;  /* 0x000000400b040824 */ /* 0x020fe200078e0200 */
[----:B------:R-:W-:-:S13]  /*0170*/  ISETP.LE.AND P2, PT, R32, R31, PT ;  /* 0x0000001f2000720c */ /* 0x000fda0003f43270 */
[----:B------:R-:W-:Y:S05]  /*0180*/  @P1 EXIT P2 ;  /* 0x000000000000194d */ /* 0x000fea0001000000 */
[----:B------:R-:W0:Y:S01]  /*0190*/  S2R R35, SR_TID.X ;  /* 0x0000000000237919 */ /* 0x000e220000002100 */
[----:B------:R-:W-:Y:S01]  /*01a0*/  @P0 SHF.R.S32.HI R5, RZ, 0x1f, R4 ;  /* 0x0000001fff050819 */ /* 0x000fe20000011404 */
[----:B------:R-:W-:Y:S01]  /*01b0*/  IMAD R9, R2, 0x1800, RZ ;  /* 0x0000180002097824 */ /* 0x000fe200078e02ff */
[----:B------:R-:W-:Y:S01]  /*01c0*/  SHF.R.S32.HI R29, RZ, 0x1f, R11 ;  /* 0x0000001fff1d7819 */ /* 0x000fe2000001140b */
[----:B------:R-:W1:Y:S01]  /*01d0*/  S2R R3, SR_CTAID.Y ;  /* 0x0000000000037919 */ /* 0x000e620000002600 */
[----:B------:R-:W-:Y:S02]  /*01e0*/  @P0 LEA.HI R5, R5, R4, RZ, 0x6 ;  /* 0x0000000405050211 */ /* 0x000fe400078f30ff */
[----:B------:R-:W-:Y:S02]  /*01f0*/  SEL R29, R29, RZ, !P1 ;  /* 0x000000ff1d1d7207 */ /* 0x000fe40004800000 */
[----:B------:R-:W-:Y:S02]  /*0200*/  @P0 SHF.R.S32.HI R5, RZ, 0x6, R5 ;  /* 0x00000006ff050819 */ /* 0x000fe40000011405 */
[----:B------:R-:W-:-:S03]  /*0210*/  SEL R30, R11, RZ, !P1 ;  /* 0x000000ff0b1e7207 */ /* 0x000fc60004800000 */
[----:B------:R-:W-:Y:S02]  /*0220*/  @P0 IMAD R7, R5, 0x1800, RZ ;  /* 0x0000180005070824 */ /* 0x000fe400078e02ff */
[----:B------:R-:W-:Y:S02]  /*0230*/  CS2R R4, SRZ ;  /* 0x0000000000047805 */ /* 0x000fe4000001ff00 */
[--C-:B------:R-:W-:Y:S01]  /*0240*/  @P0 IMAD.MOV.U32 R4, RZ, RZ, R7.reuse ;  /* 0x000000ffff040224 */ /* 0x100fe200078e0007 */
[----:B------:R-:W-:Y:S02]  /*0250*/  @P0 SHF.R.S32.HI R5, RZ, 0x1f, R7 ;  /* 0x0000001fff050819 */ /* 0x000fe40000011407 */
[----:B------:R-:W-:Y:S01]  /*0260*/  SHF.R.S32.HI R7, RZ, 0x1f, R9 ;  /* 0x0000001fff077819 */ /* 0x000fe20000011409 */
[----:B0-----:R-:W-:Y:S01]  /*0270*/  IMAD.SHL.U32 R6, R35, 0x4, RZ ;  /* 0x0000000423067824 */ /* 0x001fe200078e00ff */
[----:B-1----:R-:W-:-:S04]  /*0280*/  SHF.R.S32.HI R28, RZ, 0x1f, R3 ;  /* 0x0000001fff1c7819 */ /* 0x002fc80000011403 */
[----:B------:R-:W-:Y:S01]  /*0290*/  IADD3 R4, P2, P3, R4, R6, R9 ;  /* 0x0000000604047210 */ /* 0x000fe20007b5e009 */
[----:B------:R-:W-:Y:S01]  /*02a0*/  IMAD R9, R29, c[0x0][0x180], RZ ;  /* 0x000060001d097a24 */ /* 0x000fe200078e02ff */
[----:B------:R-:W-:Y:S01]  /*02b0*/  SHF.R.S32.HI R6, RZ, 0x1f, R6 ;  /* 0x0000001fff067819 */ /* 0x000fe20000011406 */
[----:B------:R-:W-:Y:S02]  /*02c0*/  IMAD R8, R28, c[0x0][0x178], RZ ;  /* 0x00005e001c087a24 */ /* 0x000fe400078e02ff */
[----:B------:R-:W-:Y:S01]  /*02d0*/  IMAD R9, R30, c[0x0][0x184], R9 ;  /* 0x000061001e097a24 */ /* 0x000fe200078e0209 */
[----:B------:R-:W-:Y:S01]  /*02e0*/  IADD3.X R5, R5, R6, R7, P2, P3 ;  /* 0x0000000605057210 */ /* 0x000fe200017e6407 */
[----:B------:R-:W-:-:S04]  /*02f0*/  IMAD R7, R3, c[0x0][0x17c], R8 ;  /* 0x00005f0003077a24 */ /* 0x000fc800078e0208 */
[----:B------:R-:W-:-:S04]  /*0300*/  IMAD.WIDE.U32 R4, R3, c[0x0][0x178], R4 ;  /* 0x00005e0003047a25 */ /* 0x000fc800078e0004 */
[----:B------:R-:W-:-:S04]  /*0310*/  IMAD.IADD R5, R5, 0x1, R7 ;  /* 0x0000000105057824 */ /* 0x000fc800078e0207 */
[----:B------:R-:W-:-:S04]  /*0320*/  IMAD.WIDE.U32 R4, R30, c[0x0][0x180], R4 ;  /* 0x000060001e047a25 */ /* 0x000fc800078e0004 */
[----:B------:R-:W-:Y:S01]  /*0330*/  IMAD.IADD R5, R5, 0x1, R9 ;  /* 0x0000000105057824 */ /* 0x000fe200078e0209 */
[----:B------:R-:W-:-:S04]  /*0340*/  LEA R40, P1, R4, c[0x0][0x160], 0x2 ;  /* 0x0000580004287a11 */ /* 0x000fc800078210ff */
[----:B------:R-:W-:-:S05]  /*0350*/  LEA.HI.X R41, R4, c[0x0][0x164], R5, 0x2, P1 ;  /* 0x0000590004297a11 */ /* 0x000fca00008f1405 */
[----:B------:R0:W2:Y:S04]  /*0360*/  LDG.E.128 R4, [R40.64] ;  /* 0x0000000428047981 */ /* 0x0000a8000c1e1d00 */
[----:B------:R0:W3:Y:S04]  /*0370*/  LDG.E.128 R8, [R40.64+0x1000] ;  /* 0x0010000428087981 */ /* 0x0000e8000c1e1d00 */
[----:B------:R0:W4:Y:S04]  /*0380*/  LDG.E.128 R12, [R40.64+0x2000] ;  /* 0x00200004280c7981 */ /* 0x000128000c1e1d00 */
[----:B------:R0:W5:Y:S04]  /*0390*/  LDG.E.128 R16, [R40.64+0x3000] ;  /* 0x0030000428107981 */ /* 0x000168000c1e1d00 */
[----:B------:R0:W5:Y:S04]  /*03a0*/  LDG.E.128 R20, [R40.64+0x4000] ;  /* 0x0040000428147981 */ /* 0x000168000c1e1d00 */
[----:B------:R0:W5:Y:S01]  /*03b0*/  LDG.E.128 R24, [R40.64+0x5000] ;  /* 0x0050000428187981 */ /* 0x000162000c1e1d00 */
[----:B------:R-:W-:Y:S01]  /*03c0*/  SHF.R.S32.HI R36, RZ, 0x1f, R35 ;  /* 0x0000001fff247819 */ /* 0x000fe20000011423 */
[----:B------:R-:W-:-:S03]  /*03d0*/  IMAD.IADD R32, R32, 0x1, -R31 ;  /* 0x0000000120207824 */ /* 0x000fc600078e0a1f */
[CC--:B------:R-:W-:Y:S02]  /*03e0*/  LEA.HI R34, R36.reuse, R35.reuse, RZ, 0x2 ;  /* 0x0000002324227211 */ /* 0x0c0fe400078f10ff */
[CC--:B------:R-:W-:Y:S02]  /*03f0*/  LEA.HI R42, R36.reuse, R35.reuse, RZ, 0x5 ;  /* 0x00000023242a7211 */ /* 0x0c0fe400078f28ff */
[--C-:B------:R-:W-:Y:S02]  /*0400*/  SHF.R.S32.HI R31, RZ, 0x2, R34.reuse ;  /* 0x00000002ff1f7819 */ /* 0x100fe40000011422 */
[----:B------:R-:W-:Y:S02]  /*0410*/  SHF.R.S32.HI R38, RZ, 0x1f, R34 ;  /* 0x0000001fff267819 */ /* 0x000fe40000011422 */
[----:B------:R-:W-:Y:S02]  /*0420*/  LEA.HI R37, R36, R35, RZ, 0x7 ;  /* 0x0000002324257211 */ /* 0x000fe400078f38ff */
[----:B------:R-:W-:-:S02]  /*0430*/  SHF.R.S32.HI R33, RZ, 0x5, R42 ;  /* 0x00000005ff217819 */ /* 0x000fc4000001142a */
[----:B------:R-:W-:Y:S01]  /*0440*/  LEA.HI R39, R38, R31, RZ, 0x2 ;  /* 0x0000001f26277211 */ /* 0x000fe200078f10ff */
[----:B------:R-:W-:Y:S01]  /*0450*/  IMAD.SHL.U32 R37, R37, 0x8, RZ ;  /* 0x0000000825257824 */ /* 0x000fe200078e00ff */
[----:B------:R-:W-:Y:S02]  /*0460*/  LEA.HI R42, R42, R33, RZ, 0x1 ;  /* 0x000000212a2a7211 */ /* 0x000fe400078f08ff */
[----:B0-----:R-:W-:Y:S02]  /*0470*/  LOP3.LUT R40, R39, 0xffffffc, RZ, 0xc0, !PT ;  /* 0x0ffffffc27287812 */ /* 0x001fe400078ec0ff */
[----:B------:R-:W-:Y:S02]  /*0480*/  LOP3.LUT R34, R34, 0xfffffffc, RZ, 0xc0, !PT ;  /* 0xfffffffc22227812 */ /* 0x000fe400078ec0ff */
[----:B------:R-:W-:Y:S01]  /*0490*/  LEA.HI R38, R38, R31, RZ, 0x3 ;  /* 0x0000001f26267211 */ /* 0x000fe200078f18ff */
[----:B------:R-:W-:Y:S01]  /*04a0*/  IMAD.IADD R40, R31, 0x1, -R40 ;  /* 0x000000011f287824 */ /* 0x000fe200078e0a28 */
[----:B------:R-:W-:Y:S01]  /*04b0*/  LOP3.LUT R42, R42, 0xfffffe, RZ, 0xc0, !PT ;  /* 0x00fffffe2a2a7812 */ /* 0x000fe200078ec0ff */
[----:B------:R-:W-:Y:S01]  /*04c0*/  IMAD.IADD R34, R35, 0x1, -R34 ;  /* 0x0000000123227824 */ /* 0x000fe200078e0a22 */
[----:B------:R-:W-:-:S02]  /*04d0*/  LOP3.LUT R37, R37, 0x7ffffc00, RZ, 0xc0, !PT ;  /* 0x7ffffc0025257812 */ /* 0x000fc400078ec0ff */
[----:B------:R-:W-:Y:S01]  /*04e0*/  LOP3.LUT R38, R38, 0xfffffff8, RZ, 0xc0, !PT ;  /* 0xfffffff826267812 */ /* 0x000fe200078ec0ff */
[C---:B------:R-:W-:Y:S01]  /*04f0*/  IMAD.IADD R42, R33.reuse, 0x1, -R42 ;  /* 0x00000001212a7824 */ /* 0x040fe200078e0a2a */
[----:B------:R-:W-:Y:S01]  /*0500*/  IMNMX R32, R32, 0x40, PT ;  /* 0x0000004020207817 */ /* 0x000fe20003800200 */
[----:B------:R-:W-:Y:S01]  /*0510*/  IMAD R37, R34, 0x2, R37 ;  /* 0x0000000222257824 */ /* 0x000fe200078e0225 */
[----:B------:R-:W-:Y:S01]  /*0520*/  LEA R33, R33, R40, 0x3 ;  /* 0x0000002821217211 */ /* 0x000fe200078e18ff */
[C---:B------:R-:W-:Y:S01]  /*0530*/  IMAD.IADD R40, R31.reuse, 0x1, -R38 ;  /* 0x000000011f287824 */ /* 0x040fe200078e0a26 */
[----:B------:R-:W-:Y:S01]  /*0540*/  ISETP.GE.AND P1, PT, R31, R32, PT ;  /* 0x000000201f00720c */ /* 0x000fe20003f26270 */
[----:B------:R-:W-:Y:S01]  /*0550*/  IMAD R32, R42, 0x100, R37 ;  /* 0x000001002a207824 */ /* 0x000fe200078e0225 */
[----:B------:R-:W-:Y:S02]  /*0560*/  LEA.HI R38, R36, R35, RZ, 0x4 ;  /* 0x0000002324267211 */ /* 0x000fe400078f20ff */
[----:B------:R-:W-:-:S02]  /*0570*/  SHF.R.S32.HI R37, RZ, 0x1f, R40 ;  /* 0x0000001fff257819 */ /* 0x000fc40000011428 */
[----:B------:R-:W-:Y:S01]  /*0580*/  LEA.HI R42, R36, R35, RZ, 0x6 ;  /* 0x00000023242a7211 */ /* 0x000fe200078f30ff */
[----:B------:R-:W-:Y:S01]  /*0590*/  IMAD.SHL.U32 R44, R38, 0x4, RZ ;  /* 0x00000004262c7824 */ /* 0x000fe200078e00ff */
[----:B------:R-:W-:Y:S01]  /*05a0*/  LEA.HI R43, R37, R40, RZ, 0x2 ;  /* 0x00000028252b7211 */ /* 0x000fe200078f10ff */
[----:B--2---:R0:W-:Y:S04]  /*05b0*/  STS.128 [R35.X16], R4 ;  /* 0x0000000423007388 */ /* 0x0041e8000000cc00 */
[----:B---3--:R-:W-:Y:S04]  /*05c0*/  STS.128 [R35.X16+0x1000], R8 ;  /* 0x0010000823007388 */ /* 0x008fe8000000cc00 */
[----:B----4-:R-:W-:Y:S04]  /*05d0*/  STS.128 [R35.X16+0x2000], R12 ;  /* 0x0020000c23007388 */ /* 0x010fe8000000cc00 */
[----:B-----5:R-:W-:Y:S04]  /*05e0*/  STS.128 [R35.X16+0x3000], R16 ;  /* 0x0030001023007388 */ /* 0x020fe8000000cc00 */
[----:B------:R-:W-:Y:S01]  /*05f0*/  STS.128 [R35.X16+0x4000], R20 ;  /* 0x0040001423007388 */ /* 0x000fe2000000cc00 */
[C---:B0-----:R-:W-:Y:S01]  /*0600*/  LOP3.LUT R7, R43.reuse, 0x7fffffc, RZ, 0xc0, !PT ;  /* 0x07fffffc2b077812 */ /* 0x041fe200078ec0ff */
[C---:B------:R-:W-:Y:S01]  /*0610*/  IMAD.SHL.U32 R4, R34.reuse, 0x8, RZ ;  /* 0x0000000822047824 */ /* 0x040fe200078e00ff */
[----:B------:R-:W-:Y:S01]  /*0620*/  LEA.HI R34, R34, R34, RZ, 0x1 ;  /* 0x0000002222227211 */ /* 0x000fe200078f08ff */
[----:B------:R0:W-:Y:S01]  /*0630*/  STS.128 [R35.X16+0x5000], R24 ;  /* 0x0050001823007388 */ /* 0x0001e2000000cc00 */
[----:B------:R-:W-:-:S03]  /*0640*/  IMAD.SHL.U32 R43, R43, 0x10, RZ ;  /* 0x000000102b2b7824 */ /* 0x000fc600078e00ff */
[----:B------:R-:W-:Y:S01]  /*0650*/  BAR.SYNC.DEFER_BLOCKING 0x0 ;  /* 0x0000000000007b1d */ /* 0x000fe20000010000 */
[----:B------:R-:W-:Y:S01]  /*0660*/  IMAD.SHL.U32 R34, R34, 0x200, RZ ;  /* 0x0000020022227824 */ /* 0x000fe200078e00ff */
[----:B------:R-:W-:Y:S01]  /*0670*/  LOP3.LUT R43, R43, 0x40, RZ, 0xc0, !PT ;  /* 0x000000402b2b7812 */ /* 0x000fe200078ec0ff */
[----:B0-----:R-:W-:Y:S01]  /*0680*/  IMAD.IADD R25, R40, 0x1, -R7 ;  /* 0x0000000128197824 */ /* 0x001fe200078e0a07 */
[----:B------:R-:W-:Y:S02]  /*0690*/  LOP3.LUT R7, R44, 0x40, RZ, 0xc0, !PT ;  /* 0x000000402c077812 */ /* 0x000fe400078ec0ff */
[----:B------:R-:W-:Y:S01]  /*06a0*/  SHF.R.U32.HI R26, RZ, 0x3, R42 ;  /* 0x00000003ff1a7819 */ /* 0x000fe2000001162a */
[----:B------:R-:W-:Y:S01]  /*06b0*/  IMAD R25, R25, 0x10, R32 ;  /* 0x0000001019197824 */ /* 0x000fe200078e0220 */
[----:B------:R-:W-:Y:S02]  /*06c0*/  SHF.R.U32.HI R13, RZ, 0x3, R7 ;  /* 0x00000003ff0d7819 */ /* 0x000fe40000011607 */
[----:B------:R-:W-:-:S02]  /*06d0*/  LOP3.LUT R40, R7, 0x8, R4, 0xf8, !PT ;  /* 0x0000000807287812 */ /* 0x000fc400078ef804 */
[----:B------:R-:W-:Y:S02]  /*06e0*/  LOP3.LUT R26, R43, 0x8, R26, 0xf8, !PT ;  /* 0x000000082b1a7812 */ /* 0x000fe400078ef81a */
[----:B------:R-:W-:Y:S01]  /*06f0*/  SHF.R.U32.HI R43, RZ, 0x3, R43 ;  /* 0x00000003ff2b7819 */ /* 0x000fe2000001162b */
[----:B------:R-:W-:Y:S01]  /*0700*/  LDS R5, [R35.X4+0x1000] ;  /* 0x0010000023057984 */ /* 0x000fe20000004800 */
[----:B------:R-:W-:Y:S02]  /*0710*/  LOP3.LUT R13, R40, R13, RZ, 0x3c, !PT ;  /* 0x0000000d280d7212 */ /* 0x000fe400078e3cff */
[----:B------:R-:W-:Y:S01]  /*0720*/  LOP3.LUT R32, R26, R43, RZ, 0x3c, !PT ;  /* 0x0000002b1a207212 */ /* 0x000fe200078e3cff */
[----:B------:R-:W0:Y:S01]  /*0730*/  LDS R36, [R35.X4+0x1400] ;  /* 0x0014000023247984 */ /* 0x000e220000004800 */
[----:B------:R-:W-:Y:S02]  /*0740*/  LOP3.LUT R26, R34, 0xfffffc00, RZ, 0xc0, !PT ;  /* 0xfffffc00221a7812 */ /* 0x000fe400078ec0ff */
[----:B------:R-:W-:Y:S01]  /*0750*/  IADD3 R25, R32, R25, RZ ;  /* 0x0000001920197210 */ /* 0x000fe20007ffe0ff */
[----:B------:R-:W-:Y:S02]  /*0760*/  LDS R22, [R35.X4+0x2400] ;  /* 0x0024000023167984 */ /* 0x000fe40000004800 */
[----:B------:R-:W-:-:S02]  /*0770*/  IMAD.U32 R26, R33, 0x10, R26 ;  /* 0x00000010211a7824 */ /* 0x000fc400078e001a */
[----:B------:R-:W1:Y:S01]  /*0780*/  LDS R41, [R35.X4] ;  /* 0x0000000023297984 */ /* 0x000e620000004800 */
[----:B------:R-:W-:-:S03]  /*0790*/  IMAD.SHL.U32 R25, R25, 0x2, RZ ;  /* 0x0000000219197824 */ /* 0x000fc600078e00ff */
[----:B------:R-:W2:Y:S04]  /*07a0*/  LDS R39, [R35.X4+0x400] ;  /* 0x0004000023277984 */ /* 0x000ea80000004800 */
[----:B------:R-:W3:Y:S04]  /*07b0*/  LDS R17, [R35.X4+0x2800] ;  /* 0x0028000023117984 */ /* 0x000ee80000004800 */
[----:B------:R-:W-:Y:S04]  /*07c0*/  LDS R21, [R35.X4+0x2c00] ;  /* 0x002c000023157984 */ /* 0x000fe80000004800 */
[----:B------:R-:W-:Y:S04]  /*07d0*/  LDS R20, [R35.X4+0x3400] ;  /* 0x0034000023147984 */ /* 0x000fe80000004800 */
[----:B------:R-:W4:Y:S04]  /*07e0*/  LDS R38, [R35.X4+0x800] ;  /* 0x0008000023267984 */ /* 0x000f280000004800 */
[----:B------:R-:W5:Y:S04]  /*07f0*/  LDS R37, [R35.X4+0xc00] ;  /* 0x000c000023257984 */ /* 0x000f680000004800 */
[----:B------:R-:W5:Y:S04]  /*0800*/  LDS R18, [R35.X4+0x1800] ;  /* 0x0018000023127984 */ /* 0x000f680000004800 */
[----:B------:R-:W5:Y:S01]  /*0810*/  LDS R23, [R35.X4+0x1c00] ;  /* 0x001c000023177984 */ /* 0x000f620000004800 */
[----:B0-----:R-:W-:-:S03]  /*0820*/  FMUL.FTZ R36, R36, c[0x0][0x1b8] ;  /* 0x00006e0024247a20 */ /* 0x001fc60000410000 */
[----:B------:R-:W0:Y:S04]  /*0830*/  LDS R14, [R35.X4+0x2000] ;  /* 0x00200000230e7984 */ /* 0x000e280000004800 */
[----:B------:R-:W0:Y:S01]  /*0840*/  LDS R16, [R35.X4+0x3000] ;  /* 0x0030000023107984 */ /* 0x000e220000004800 */
[----:B-1----:R-:W-:-:S03]  /*0850*/  FMUL.FTZ R27, R41, c[0x0][0x1b8] ;  /* 0x00006e00291b7a20 */ /* 0x002fc60000410000 */
[----:B------:R-:W-:Y:S01]  /*0860*/  LDS R15, [R35.X4+0x3800] ;  /* 0x00380000230f7984 */ /* 0x000fe20000004800 */
[----:B--2---:R-:W-:-:S03]  /*0870*/  FMUL.FTZ R34, R39, c[0x0][0x1b8] ;  /* 0x00006e0027227a20 */ /* 0x004fc60000410000 */
[----:B------:R-:W1:Y:S01]  /*0880*/  LDS R19, [R35.X4+0x3c00] ;  /* 0x003c000023137984 */ /* 0x000e620000004800 */
[----:B---3--:R-:W-:Y:S01]  /*0890*/  FMUL.FTZ R17, R17, c[0x0][0x1b8] ;  /* 0x00006e0011117a20 */ /* 0x008fe20000410000 */
[----:B------:R-:W-:Y:S02]  /*08a0*/  F2FP.PACK_AB R27, R34, R27 ;  /* 0x0000001b221b723e */ /* 0x000fe400000000ff */
[----:B------:R-:W2:Y:S04]  /*08b0*/  LDS R9, [R35.X4+0x4000] ;  /* 0x0040000023097984 */ /* 0x000ea80000004800 */
[----:B------:R-:W3:Y:S04]  /*08c0*/  LDS R12, [R35.X4+0x4400] ;  /* 0x00440000230c7984 */ /* 0x000ee80000004800 */
[----:B------:R-:W3:Y:S01]  /*08d0*/  LDS R6, [R35.X4+0x4800] ;  /* 0x0048000023067984 */ /* 0x000ee20000004800 */
[----:B----4-:R-:W-:-:S03]  /*08e0*/  FMUL.FTZ R38, R38, c[0x0][0x1b8] ;  /* 0x00006e0026267a20 */ /* 0x010fc60000410000 */
        /* <DEDUP_REMOVED lines=8> */
[----:B0-----:R-:W-:Y:S01]  /*0970*/  FMUL.FTZ R34, R14, c[0x0][0x1b8] ;  /* 0x00006e000e227a20 */ /* 0x001fe20000410000 */
[----:B------:R-:W-:Y:S02]  /*0980*/  F2FP.PACK_AB R14, R23, R18 ;  /* 0x00000012170e723e */ /* 0x000fe400000000ff */
[----:B------:R0:W5:Y:S01]  /*0990*/  LDS R24, [R35.X4+0x5c00] ;  /* 0x005c000023187984 */ /* 0x0001620000004800 */
[----:B------:R-:W-:-:S03]  /*09a0*/  FMUL.FTZ R16, R16, c[0x0][0x1b8] ;  /* 0x00006e0010107a20 */ /* 0x000fc60000410000 */
[----:B------:R3:W-:Y:S01]  /*09b0*/  STS [R25+0x6000], R27 ;  /* 0x0060001b19007388 */ /* 0x0007e20000000800 */
[----:B0-----:R-:W-:-:S03]  /*09c0*/  FMUL.FTZ R35, R5, c[0x0][0x1b8] ;  /* 0x00006e0005237a20 */ /* 0x001fc60000410000 */
[----:B------:R0:W-:Y:S01]  /*09d0*/  STS [R25+0x6100], R32 ;  /* 0x0061002019007388 */ /* 0x0001e20000000800 */
[----:B-1----:R-:W-:Y:S02]  /*09e0*/  FMUL.FTZ R19, R19, c[0x0][0x1b8] ;  /* 0x00006e0013137a20 */ /* 0x002fe40000410000 */
[----:B--2---:R-:W-:Y:S01]  /*09f0*/  FMUL.FTZ R9, R9, c[0x0][0x1b8] ;  /* 0x00006e0009097a20 */ /* 0x004fe20000410000 */
[----:B------:R-:W-:Y:S01]  /*0a00*/  F2FP.PACK_AB R33, R36, R35 ;  /* 0x000000232421723e */ /* 0x000fe200000000ff */
[----:B------:R-:W-:Y:S01]  /*0a10*/  FMUL.FTZ R35, R22, c[0x0][0x1b8] ;  /* 0x00006e0016237a20 */ /* 0x000fe20000410000 */
[----:B------:R0:W-:Y:S01]  /*0a20*/  STS [R25+0x6500], R14 ;  /* 0x0065000e19007388 */ /* 0x0001e20000000800 */
[----:B------:R-:W-:Y:S02]  /*0a30*/  FMUL.FTZ R22, R21, c[0x0][0x1b8] ;  /* 0x00006e0015167a20 */ /* 0x000fe40000410000 */
[----:B------:R-:W-:Y:S01]  /*0a40*/  FMUL.FTZ R21, R20, c[0x0][0x1b8] ;  /* 0x00006e0014157a20 */ /* 0x000fe20000410000 */
[----:B------:R0:W-:Y:S01]  /*0a50*/  STS [R25+0x6400], R33 ;  /* 0x0064002119007388 */ /* 0x0001e20000000800 */
[----:B------:R-:W-:Y:S01]  /*0a60*/  FMUL.FTZ R20, R15, c[0x0][0x1b8] ;  /* 0x00006e000f147a20 */ /* 0x000fe20000410000 */
[----:B------:R-:W-:Y:S01]  /*0a70*/  F2FP.PACK_AB R22, R22, R17 ;  /* 0x000000111616723e */ /* 0x000fe200000000ff */
[----:B---3--:R-:W-:Y:S01]  /*0a80*/  FMUL.FTZ R12, R12, c[0x0][0x1b8] ;  /* 0x00006e000c0c7a20 */ /* 0x008fe20000410000 */
[----:B------:R-:W-:Y:S01]  /*0a90*/  F2FP.PACK_AB R15, R35, R34 ;  /* 0x00000022230f723e */ /* 0x000fe200000000ff */
[----:B------:R-:W-:Y:S01]  /*0aa0*/  FMUL.FTZ R6, R6, c[0x0][0x1b8] ;  /* 0x00006e0006067a20 */ /* 0x000fe20000410000 */
[----:B------:R-:W-:Y:S01]  /*0ab0*/  F2FP.PACK_AB R16, R21, R16 ;  /* 0x000000101510723e */ /* 0x000fe200000000ff */
[----:B----4-:R-:W-:Y:S01]  /*0ac0*/  FMUL.FTZ R11, R11, c[0x0][0x1b8] ;  /* 0x00006e000b0b7a20 */ /* 0x010fe20000410000 */
[----:B------:R-:W-:Y:S01]  /*0ad0*/  F2FP.PACK_AB R19, R19, R20 ;  /* 0x000000141313723e */ /* 0x000fe200000000ff */
[----:B-----5:R-:W-:Y:S01]  /*0ae0*/  FMUL.FTZ R8, R8, c[0x0][0x1b8] ;  /* 0x00006e0008087a20 */ /* 0x020fe20000410000 */
[----:B------:R-:W-:Y:S01]  /*0af0*/  F2FP.PACK_AB R9, R12, R9 ;  /* 0x000000090c09723e */ /* 0x000fe200000000ff */
[----:B------:R0:W-:Y:S01]  /*0b00*/  STS [R25+0x7000], R15 ;  /* 0x0070000f19007388 */ /* 0x0001e20000000800 */
[----:B------:R-:W-:Y:S01]  /*0b10*/  F2FP.PACK_AB R6, R11, R6 ;  /* 0x000000060b06723e */ /* 0x000fe200000000ff */
[----:B------:R-:W-:-:S02]  /*0b20*/  FMUL.FTZ R17, R10, c[0x0][0x1b8] ;  /* 0x00006e000a117a20 */ /* 0x000fc40000410000 */
[----:B------:R0:W-:Y:S01]  /*0b30*/  STS [R25+0x7100], R22 ;  /* 0x0071001619007388 */ /* 0x0001e20000000800 */
[----:B------:R-:W-:Y:S02]  /*0b40*/  FMUL.FTZ R7, R7, c[0x0][0x1b8] ;  /* 0x00006e0007077a20 */ /* 0x000fe40000410000 */
[----:B------:R-:W-:Y:S01]  /*0b50*/  F2FP.PACK_AB R8, R17, R8 ;  /* 0x000000081108723e */ /* 0x000fe200000000ff */
[----:B------:R0:W-:Y:S01]  /*0b60*/  STS [R25+0x7400], R16 ;  /* 0x0074001019007388 */ /* 0x0001e20000000800 */
[----:B------:R-:W-:-:S03]  /*0b70*/  FMUL.FTZ R24, R24, c[0x0][0x1b8] ;  /* 0x00006e0018187a20 */ /* 0x000fc60000410000 */
[----:B------:R0:W-:Y:S02]  /*0b80*/  STS [R25+0x7500], R19 ;  /* 0x0075001319007388 */ /* 0x0001e40000000800 */
[----:B------:R-:W-:Y:S02]  /*0b90*/  F2FP.PACK_AB R7, R24, R7 ;  /* 0x000000071807723e */ /* 0x000fe400000000ff */
[----:B------:R0:W-:Y:S04]  /*0ba0*/  STS [R25+0x8000], R9 ;  /* 0x0080000919007388 */ /* 0x0001e80000000800 */
[----:B------:R0:W-:Y:S04]  /*0bb0*/  STS [R25+0x8100], R6 ;  /* 0x0081000619007388 */ /* 0x0001e80000000800 */
[----:B------:R0:W-:Y:S04]  /*0bc0*/  STS [R25+0x8400], R8 ;  /* 0x0084000819007388 */ /* 0x0001e80000000800 */
[----:B------:R0:W-:Y:S04]  /*0bd0*/  STS [R25+0x8500], R7 ;  /* 0x0085000719007388 */ /* 0x0001e80000000800 */
[----:B------:R-:W-:Y:S06]  /*0be0*/  BAR.SYNC.DEFER_BLOCKING 0x0 ;  /* 0x0000000000007b1d */ /* 0x000fec0000010000 */
[----:B------:R-:W-:Y:S05]  /*0bf0*/  @P1 EXIT ;  /* 0x000000000000194d */ /* 0x000fea0003800000 */
[----:B0-----:R-:W-:Y:S01]  /*0c00*/  ISETP.GE.AND P1, PT, R4, c[0x0][0x194], PT ;  /* 0x0000650004007a0c */ /* 0x001fe20003f26270 */
[----:B------:R-:W-:Y:S01]  /*0c10*/  IMAD.IADD R13, R26, 0x1, R13 ;  /* 0x000000011a0d7824 */ /* 0x000fe200078e020d */
[----:B------:R-:W-:Y:S01]  /*0c20*/  CS2R R6, SRZ ;  /* 0x0000000000067805 */ /* 0x000fe2000001ff00 */
[----:B------:R-:W-:Y:S01]  /*0c30*/  SHF.R.S32.HI R5, RZ, 0x1f, R4 ;  /* 0x0000001fff057819 */ /* 0x000fe20000011404 */
[--C-:B------:R-:W-:Y:S01]  /*0c40*/  @P0 IMAD.MOV.U32 R6, RZ, RZ, R0.reuse ;  /* 0x000000ffff060224 */ /* 0x100fe200078e0000 */
[----:B------:R-:W-:Y:S01]  /*0c50*/  @P0 SHF.R.S32.HI R7, RZ, 0x1f, R0 ;  /* 0x0000001fff070819 */ /* 0x000fe20000011400 */
[----:B------:R-:W-:Y:S01]  /*0c60*/  IMAD.SHL.U32 R18, R13, 0x2, RZ ;  /* 0x000000020d127824 */ /* 0x000fe200078e00ff */
[----:B------:R-:W-:Y:S01]  /*0c70*/  IADD3 R0, R4, 0x20, RZ ;  /* 0x0000002004007810 */ /* 0x000fe20007ffe0ff */
[----:B------:R-:W-:Y:S01]  /*0c80*/  IMAD R28, R28, c[0x0][0x1a8], RZ ;  /* 0x00006a001c1c7a24 */ /* 0x000fe200078e02ff */
[----:B------:R-:W-:Y:S01]  /*0c90*/  IADD3 R6, P0, R31, R6, RZ ;  /* 0x000000061f067210 */ /* 0x000fe20007f1e0ff */
[----:B------:R-:W-:Y:S01]  /*0ca0*/  IMAD.WIDE.U32 R16, R3, c[0x0][0x1a8], R4 ;  /* 0x00006a0003107a25 */ /* 0x000fe200078e0004 */
[----:B------:R-:W0:Y:S01]  /*0cb0*/  LDS.128 R12, [R18+0x7000] ;  /* 0x00700000120c7984 */ /* 0x000e220000000c00 */
[----:B------:R-:W-:-:S02]  /*0cc0*/  IADD3 R4, R4, 0x40, RZ ;  /* 0x0000004004047810 */ /* 0x000fc40007ffe0ff */
[----:B------:R-:W-:Y:S01]  /*0cd0*/  IMAD R19, R3, c[0x0][0x1ac], R28 ;  /* 0x00006b0003137a24 */ /* 0x000fe200078e021c */
[----:B------:R-:W1:Y:S01]  /*0ce0*/  @!P1 LDS.128 R8, [R18+0x6000] ;  /* 0x0060000012089984 */ /* 0x000e620000000c00 */
[----:B------:R-:W-:Y:S01]  /*0cf0*/  LEA.HI.X.SX32 R7, R31, R7, 0x1, P0 ;  /* 0x000000071f077211 */ /* 0x000fe200000f0eff */
[----:B------:R-:W-:Y:S01]  /*0d00*/  IMAD R29, R29, c[0x0][0x1b0], RZ ;  /* 0x00006c001d1d7a24 */ /* 0x000fe200078e02ff */
[----:B------:R-:W-:Y:S01]  /*0d10*/  ISETP.GE.AND P0, PT, R0, c[0x0][0x194], PT ;  /* 0x0000650000007a0c */ /* 0x000fe20003f06270 */
[----:B------:R-:W-:Y:S01]  /*0d20*/  IMAD.IADD R17, R17, 0x1, R19 ;  /* 0x0000000111117824 */ /* 0x000fe200078e0213 */
[----:B------:R-:W-:Y:S01]  /*0d30*/  ISETP.GE.AND P2, PT, R4, c[0x0][0x194], PT ;  /* 0x0000650004007a0c */ /* 0x000fe20003f46270 */
[----:B------:R-:W-:Y:S02]  /*0d40*/  IMAD R29, R30, c[0x0][0x1b4], R29 ;  /* 0x00006d001e1d7a24 */ /* 0x000fe400078e021d */
[----:B------:R-:W-:-:S04]  /*0d50*/  IMAD.WIDE R2, R2, 0x40, R6 ;  /* 0x0000004002027825 */ /* 0x000fc800078e0206 */
[----:B------:R-:W-:-:S04]  /*0d60*/  IMAD.WIDE.U32 R30, R30, c[0x0][0x1b0], R16 ;  /* 0x00006c001e1e7a25 */ /* 0x000fc800078e0010 */
[----:B------:R-:W-:Y:S02]  /*0d70*/  IMAD R3, R3, c[0x0][0x1a0], RZ ;  /* 0x0000680003037a24 */ /* 0x000fe400078e02ff */
[----:B------:R-:W-:Y:S02]  /*0d80*/  IMAD.IADD R31, R31, 0x1, R29 ;  /* 0x000000011f1f7824 */ /* 0x000fe400078e021d */
[C---:B------:R-:W-:Y:S02]  /*0d90*/  IMAD R5, R2.reuse, c[0x0][0x1a4], R3 ;  /* 0x0000690002057a24 */ /* 0x040fe400078e0203 */
[----:B------:R-:W-:-:S04]  /*0da0*/  IMAD.WIDE.U32 R2, R2, c[0x0][0x1a0], R30 ;  /* 0x0000680002027a25 */ /* 0x000fc800078e001e */
[----:B------:R-:W-:Y:S01]  /*0db0*/  IMAD.IADD R3, R3, 0x1, R5 ;  /* 0x0000000103037824 */ /* 0x000fe200078e0205 */
[----:B------:R-:W-:-:S04]  /*0dc0*/  LEA R16, P3, R2, c[0x0][0x188], 0x1 ;  /* 0x0000620002107a11 */ /* 0x000fc800078608ff */
[----:B------:R-:W-:-:S05]  /*0dd0*/  LEA.HI.X R17, R2, c[0x0][0x18c], R3, 0x1, P3 ;  /* 0x0000630002117a11 */ /* 0x000fca00018f0c03 */
[----:B0-----:R0:W-:Y:S04]  /*0de0*/  @!P0 STG.E.128 [R16.64+0x40], R12 ;  /* 0x0000400c10008986 */ /* 0x0011e8000c101d04 */
[----:B-1----:R0:W-:Y:S01]  /*0df0*/  @!P1 STG.E.128 [R16.64], R8 ;  /* 0x0000000810009986 */ /* 0x0021e2000c101d04 */
[----:B------:R-:W-:Y:S05]  /*0e00*/  @P2 EXIT ;  /* 0x000000000000294d */ /* 0x000fea0003800000 */
[----:B------:R-:W1:Y:S04]  /*0e10*/  LDS.128 R4, [R18+0x8000] ;  /* 0x0080000012047984 */ /* 0x000e680000000c00 */
[----:B-1----:R-:W-:Y:S01]  /*0e20*/  STG.E.128 [R16.64+0x80], R4 ;  /* 0x0000800410007986 */ /* 0x002fe2000c101d04 */
[----:B------:R-:W-:Y:S05]  /*0e30*/  EXIT ;  /* 0x000000000000794d */ /* 0x000fea0003800000 */
.L_x_1336:
        /* <DEDUP_REMOVED lines=12> */
.L_x_1441:


//--------------------- .text._ZN7cutlass13device_kernelIN5flash19enable_sm80_to_sm89INS1_16FlashAttnBwdSm80INS1_25CollectiveMainloopBwdSm80ILi2ELi2EN4cute5tupleIJNS5_1CILi64EEENS7_ILi128EEENS7_ILi96EEEEEENS_6half_tEfNS_4arch4Sm80ELb1ELb0ELb0ELb1ELb1ELb0ELb0ELb0ELi2ELi2ELi4ELi2ELb0EEENS1_24CollectiveEpilogueBwdGQAISB_fSE_Li256ELb1ELb1EEENS1_25SingleTileBwdLPTSchedulerILb1ELi128ELb1EEEEEEEEEvNT_6ParamsE --------------------------
	.section	.text._ZN7cutlass13device_kernelIN5flash19enable_sm80_to_sm89INS1_16FlashAttnBwdSm80INS1_25CollectiveMainloopBwdSm80ILi2ELi2EN4cute5tupleIJNS5_1CILi64EEENS7_ILi128EEENS7_ILi96EEEEEENS_6half_tEfNS_4arch4Sm80ELb1ELb0ELb0ELb1ELb1ELb0ELb0ELb0ELi2ELi2ELi4ELi2ELb0EEENS1_24CollectiveEpilogueBwdGQAISB_fSE_Li256ELb1ELb1EEENS1_25SingleTileBwdLPTSchedulerILb1ELi128ELb1EEEEEEEEEvNT_6ParamsE,"ax",@progbits
	.sectioninfo	@"SHI_REGISTERS=255"
	.align	128
.text._ZN7cutlass13device_kernelIN5flash19enable_sm80_to_sm89INS1_16FlashAttnBwdSm80INS1_25CollectiveMainloopBwdSm80ILi2ELi2EN4cute5tupleIJNS5_1CILi64EEENS7_ILi128EEENS7_ILi96EEEEEENS_6half_tEfNS_4arch4Sm80ELb1ELb0ELb0ELb1ELb1ELb0ELb0ELb0ELi2ELi2ELi4ELi2ELb0EEENS1_24CollectiveEpilogueBwdGQAISB_fSE_Li256ELb1ELb1EEENS1_25SingleTileBwdLPTSchedulerILb1ELi128ELb1EEEEEEEEEvNT_6ParamsE:
        .type           _ZN7cutlass13device_kernelIN5flash19enable_sm80_to_sm89INS1_16FlashAttnBwdSm80INS1_25CollectiveMainloopBwdSm80ILi2ELi2EN4cute5tupleIJNS5_1CILi64EEENS7_ILi128EEENS7_ILi96EEEEEENS_6half_tEfNS_4arch4Sm80ELb1ELb0ELb0ELb1ELb1ELb0ELb0ELb0ELi2ELi2ELi4ELi2ELb0EEENS1_24CollectiveEpilogueBwdGQAISB_fSE_Li256ELb1ELb1EEENS1_25SingleTileBwdLPTSchedulerILb1ELi128ELb1EEEEEEEEEvNT_6ParamsE,@function
        .size           _ZN7cutlass13device_kernelIN5flash19enable_sm80_to_sm89INS1_16FlashAttnBwdSm80INS1_25CollectiveMainloopBwdSm80ILi2ELi2EN4cute5tupleIJNS5_1CILi64EEENS7_ILi128EEENS7_ILi96EEEEEENS_6half_tEfNS_4arch4Sm80ELb1ELb0ELb0ELb1ELb1ELb0ELb0ELb0ELi2ELi2ELi4ELi2ELb0EEENS1_24CollectiveEpilogueBwdGQAISB_fSE_Li256ELb1ELb1EEENS1_25SingleTileBwdLPTSchedulerILb1ELi128ELb1EEEEEEEEEvNT_6ParamsE,(.L_x_1442 - _ZN7cutlass13device_kernelIN5flash19enable_sm80_to_sm89INS1_16FlashAttnBwdSm80INS1_25CollectiveMainloopBwdSm80ILi2ELi2EN4cute5tupleIJNS5_1CILi64EEENS7_ILi128EEENS7_ILi96EEEEEENS_6half_tEfNS_4arch4Sm80ELb1ELb0ELb0ELb1ELb1ELb0ELb0ELb0ELi2ELi2ELi4ELi2ELb0EEENS1_24CollectiveEpilogueBwdGQAISB_fSE_Li256ELb1ELb1EEENS1_25SingleTileBwdLPTSchedulerILb1ELi128ELb1EEEEEEEEEvNT_6ParamsE)
        .other          _ZN7cutlass13device_kernelIN5flash19enable_sm80_to_sm89INS1_16FlashAttnBwdSm80INS1_25CollectiveMainloopBwdSm80ILi2ELi2EN4cute5tupleIJNS5_1CILi64EEENS7_ILi128EEENS7_ILi96EEEEEENS_6half_tEfNS_4arch4Sm80ELb1ELb0ELb0ELb1ELb1ELb0ELb0ELb0ELi2ELi2ELi4ELi2ELb0EEENS1_24CollectiveEpilogueBwdGQAISB_fSE_Li256ELb1ELb1EEENS1_25SingleTileBwdLPTSchedulerILb1ELi128ELb1EEEEEEEEEvNT_6ParamsE,@"STO_CUDA_ENTRY STV_DEFAULT"
_ZN7cutlass13device_kernelIN5flash19enable_sm80_to_sm89INS1_16FlashAttnBwdSm80INS1_25CollectiveMainloopBwdSm80ILi2ELi2EN4cute5tupleIJNS5_1CILi64EEENS7_ILi128EEENS7_ILi96EEEEEENS_6half_tEfNS_4arch4Sm80ELb1ELb0ELb0ELb1ELb1ELb0ELb0ELb0ELi2ELi2ELi4ELi2ELb0EEENS1_24CollectiveEpilogueBwdGQAISB_fSE_Li256ELb1ELb1EEENS1_25SingleTileBwdLPTSchedulerILb1ELi128ELb1EEEEEEEEEvNT_6ParamsE:
        /* <DEDUP_REMOVED lines=24> */
.L_x_1338:
[----:B------:R-:W-:Y:S02]  /*0180*/  MOV R3, c[0x0][0x3b4] ;  /* 0x0000ed0000037a02 */ /* 0x000fe40000000f00 */
[----:B------:R-:W-:Y:S02]  /*0190*/  MOV R4, R0 ;  /* 0x0000000000047202 */ /* 0x000fe40000000f00 */
[----:B------:R-:W-:-:S13]  /*01a0*/  ISETP.NE.AND P0, PT, R3, 0x1, PT ;  /* 0x000000010300780c */ /* 0x000fda0003f05270 */
[----:B------:R-:W-:-:S05]  /*01b0*/  @P0 IMAD.HI.U32 R3, R0, c[0x0][0x3b8], RZ ;  /* 0x0000ee0000030a27 */ /* 0x000fca00078e00ff */
[----:B------:R-:W-:-:S05]  /*01c0*/  @P0 SHF.R.U32.HI R4, RZ, c[0x0][0x3bc], R3 ;  /* 0x0000ef00ff040a19 */ /* 0x000fca0000011603 */
[----:B------:R-:W-:Y:S02]  /*01d0*/  IMAD R5, R4, c[0x0][0x3b4], RZ ;  /* 0x0000ed0004057a24 */ /* 0x000fe400078e02ff */
.L_x_1339:
        /* <DEDUP_REMOVED lines=16> */
.L_x_1340:
        /* <DEDUP_REMOVED lines=9> */
.L_x_1342:
[----:B------:R-:W-:-:S04]  /*0370*/  MOV R3, c[0x0][0x3dc] ;  /* 0x0000f70000037a02 */ /* 0x000fc80000000f00 */
.L_x_1341:
        /* <DEDUP_REMOVED lines=9> */
.L_x_1337:
        /* <DEDUP_REMOVED lines=16> */
.L_x_1344:
[----:B------:R-:W-:Y:S02]  /*0510*/  MOV R0, c[0x0][0x3b4] ;  /* 0x0000ed0000007a02 */ /* 0x000fe40000000f00 */
[----:B------:R-:W-:Y:S02]  /*0520*/  MOV R4, R3 ;  /* 0x0000000300047202 */ /* 0x000fe40000000f00 */
[----:B------:R-:W-:-:S13]  /*0530*/  ISETP.NE.AND P0, PT, R0, 0x1, PT ;  /* 0x000000010000780c */ /* 0x000fda0003f05270 */
[----:B------:R-:W-:-:S05]  /*0540*/  @P0 IMAD.HI.U32 R0, R3, c[0x0][0x3b8], RZ ;  /* 0x0000ee0003000a27 */ /* 0x000fca00078e00ff */
[----:B------:R-:W-:-:S05]  /*0550*/  @P0 SHF.R.U32.HI R4, RZ, c[0x0][0x3bc], R0 ;  /* 0x0000ef00ff040a19 */ /* 0x000fca0000011600 */
[----:B------:R-:W-:Y:S02]  /*0560*/  IMAD R6, R4, c[0x0][0x3b4], RZ ;  /* 0x0000ed0004067a24 */ /* 0x000fe400078e02ff */
.L_x_1345:
        /* <DEDUP_REMOVED lines=16> */
.L_x_1346:
        /* <DEDUP_REMOVED lines=9> */
.L_x_1348:
[----:B------:R-:W-:-:S04]  /*0700*/  MOV R3, c[0x0][0x3dc] ;  /* 0x0000f70000037a02 */ /* 0x000fc80000000f00 */
.L_x_1347:
        /* <DEDUP_REMOVED lines=8> */
.L_x_1343:
        /* <DEDUP_REMOVED lines=10> */
[----:B------:R-:W2:Y:S01]  /*0830*/  @P1 LDG.E R4, [R14.64] ;  /* 0x000000080e041981 */ /* 0x000ea2000c1e1900 */
[----:B------:R-:W-:-:S03]  /*0840*/  IMAD.WIDE R12, R221, R0, c[0x0][0x2d0] ;  /* 0x0000b400dd0c7625 */ /* 0x000fc600078e0200 */
[----:B------:R-:W3:Y:S01]  /*0850*/  @P1 LDG.E R11, [R14.64] ;  /* 0x000000080e0b1981 */ /* 0x000ee2000c1e1900 */
[----:B------:R-:W-:Y:S02]  /*0860*/  IMAD.MOV.U32 R220, RZ, RZ, c[0x0][0x168] ;  /* 0x00005a00ffdc7624 */ /* 0x000fe400078e00ff */
[----:B------:R-:W-:Y:S01]  /*0870*/  @P0 IMAD.WIDE R16, R221, R0, c[0x0][0x2d8] ;  /* 0x0000b600dd100625 */ /* 0x000fe200078e0200 */
[----:B------:R-:W4:Y:S04]  /*0880*/  @P2 LDG.E R9, [R12.64] ;  /* 0x000000080c092981 */ /* 0x000f28000c1e1900 */
[----:B------:R1:W5:Y:S02]  /*0890*/  @P0 LDG.E R220, [R16.64] ;  /* 0x0000000810dc0981 */ /* 0x000364000c1e1900 */
[----:B-1----:R-:W-:Y:S01]  /*08a0*/  CS2R R6, SRZ ;  /* 0x0000000000067805 */ /* 0x002fe2000001ff00 */
        /* <DEDUP_REMOVED lines=12> */
[----:B------:R-:W-:Y:S05]  /*0970*/  @!P1 BRA `(.L_x_1349) ;  /* 0x0000003000009947 */ /* 0x000fea0003800000 */
[----:B-----5:R-:W2:Y:S04]  /*0980*/  LDG.E R220, [R14.64] ;  /* 0x000000080edc7981 */ /* 0x020ea8000c1e1900 */
[----:B------:R-:W2:Y:S02]  /*0990*/  LDG.E R9, [R14.64+0x4] ;  /* 0x000004080e097981 */ /* 0x000ea4000c1e1900 */
[----:B--2---:R-:W-:Y:S02]  /*09a0*/  IADD3 R220, -R220, R9, RZ ;  /* 0x00000009dcdc7210 */ /* 0x004fe40007ffe1ff */
.L_x_1349:
[----:B------:R-:W-:-:S04]  /*09b0*/  ISETP.NE.U32.AND P0, PT, RZ, c[0x0][0x2e0], PT ;  /* 0x0000b800ff007a0c */ /* 0x000fc80003f05070 */
[----:B------:R-:W-:-:S13]  /*09c0*/  ISETP.NE.AND.EX P0, PT, RZ, c[0x0][0x2e4], PT, P0 ;  /* 0x0000b900ff007a0c */ /* 0x000fda0003f05300 */
[----:B------:R-:W-:Y:S05]  /*09d0*/  @!P0 BRA `(.L_x_1350) ;  /* 0x0000003000008947 */ /* 0x000fea0003800000 */
[----:B------:R-:W-:-:S05]  /*09e0*/  IMAD.WIDE R8, R221, R0, c[0x0][0x2e0] ;  /* 0x0000b800dd087625 */ /* 0x000fca00078e0200 */
[----:B------:R1:W5:Y:S01]  /*09f0*/  LDG.E R219, [R8.64] ;  /* 0x0000000808db7981 */ /* 0x000362000c1e1900 */
[----:B------:R-:W-:Y:S05]  /*0a00*/  BRA `(.L_x_1351) ;  /* 0x0000004000007947 */ /* 0x000fea0003800000 */
.L_x_1350:
[----:B------:R-:W-:Y:S05]  /*0a10*/  @!P2 BRA `(.L_x_1351) ;  /* 0x000000300000a947 */ /* 0x000fea0003800000 */
[----:B------:R-:W2:Y:S04]  /*0a20*/  LDG.E R219, [R12.64] ;  /* 0x000000080cdb7981 */ /* 0x000ea8000c1e1900 */
[----:B------:R-:W2:Y:S02]  /*0a30*/  LDG.E R0, [R12.64+0x4] ;  /* 0x000004080c007981 */ /* 0x000ea4000c1e1900 */
[----:B--2---:R-:W-:Y:S02]  /*0a40*/  IADD3 R219, -R219, R0, RZ ;  /* 0x00000000dbdb7210 */ /* 0x004fe40007ffe1ff */
.L_x_1351:
        /* <DEDUP_REMOVED lines=82> */
[-C--:B------:R-:W-:Y:S01]  /*0f70*/  LEA.HI R18, R23, R2.reuse, RZ, 0x3 ;  /* 0x0000000217127211 */ /* 0x080fe200078f18ff */
        /* <DEDUP_REMOVED lines=17> */
[----:B------:R-:W-:Y:S01]  /*1090*/  SHF.R.S32.HI R20, RZ, 0x1f, R223 ;  /* 0x0000001fff147819 */ /* 0x000fe200000114df */
        /* <DEDUP_REMOVED lines=12> */
[----:B------:R-:W-:Y:S01]  /*1160*/  IMAD.IADD R9, R19, 0x1, -R4 ;  /* 0x0000000113097824 */ /* 0x000fe200078e0a04 */
[----:B------:R-:W-:Y:S01]  /*1170*/  LEA.HI R19, R17, R218, RZ, 0x1 ;  /* 0x000000da11137211 */ /* 0x000fe200078f08ff */
[----:B------:R-:W-:Y:S01]  /*1180*/  IMAD.MOV.U32 R4, RZ, RZ, R24 ;  /* 0x000000ffff047224 */ /* 0x000fe200078e0018 */
[----:B------:R-:W-:Y:S01]  /*1190*/  IADD3 R24, P0, R216, R3, RZ ;  /* 0x00000003d8187210 */ /* 0x000fe20007f1e0ff */
[----:B------:R-:W-:Y:S01]  /*11a0*/  IMAD.IADD R5, R25, 0x1, R8 ;  /* 0x0000000119057824 */ /* 0x000fe200078e0208 */
[----:B------:R-:W-:Y:S01]  /*11b0*/  LEA.HI R8, R23, R2, RZ, 0x5 ;  /* 0x0000000217087211 */ /* 0x000fe200078f28ff */
[----:B------:R-:W-:Y:S01]  /*11c0*/  IMAD.WIDE R34, R222, 0x80, R34 ;  /* 0x00000080de227825 */ /* 0x000fe200078e0222 */
[----:B------:R-:W-:-:S02]  /*11d0*/  LEA.HI.X.SX32 R25, R216, R7, 0x1, P0 ;  /* 0x00000007d8197211 */ /* 0x000fc400000f0eff */
[----:B------:R-:W-:Y:S01]  /*11e0*/  LOP3.LUT R19, R19, 0x7fffffe, RZ, 0xc0, !PT ;  /* 0x07fffffe13137812 */ /* 0x000fe200078ec0ff */
[----:B------:R-:W-:Y:S01]  /*11f0*/  IMAD.SHL.U32 R7, R18, 0x8, RZ ;  /* 0x0000000812077824 */ /* 0x000fe200078e00ff */
[----:B------:R-:W-:Y:S01]  /*1200*/  SHF.R.S32.HI R17, RZ, 0x1f, R17 ;  /* 0x0000001fff117819 */ /* 0x000fe20000011411 */
[----:B------:R-:W-:Y:S02]  /*1210*/  IMAD R224, R20, c[0x0][0x238], RZ ;  /* 0x00008e0014e07a24 */ /* 0x000fe400078e02ff */
[----:B------:R-:W-:Y:S01]  /*1220*/  IMAD R3, R35, c[0x0][0x1d8], RZ ;  /* 0x0000760023037a24 */ /* 0x000fe200078e02ff */
[----:B------:R-:W-:Y:S01]  /*1230*/  LOP3.LUT R7, R7, 0xc0, RZ, 0xc0, !PT ;  /* 0x000000c007077812 */ /* 0x000fe200078ec0ff */
[----:B------:R-:W-:Y:S01]  /*1240*/  IMAD R224, R223, c[0x0][0x23c], R224 ;  /* 0x00008f00dfe07a24 */ /* 0x000fe200078e02e0 */
[----:B------:R-:W-:Y:S01]  /*1250*/  LEA.HI R17, R17, R218, RZ, 0x3 ;  /* 0x000000da11117211 */ /* 0x000fe200078f18ff */
[----:B------:R-:W-:Y:S01]  /*1260*/  IMAD.WIDE.U32 R28, R223, c[0x0][0x238], R28 ;  /* 0x00008e00df1c7a25 */ /* 0x000fe200078e001c */
[----:B------:R-:W-:-:S02]  /*1270*/  SHF.R.U32.HI R6, RZ, 0x3, R7 ;  /* 0x00000003ff067819 */ /* 0x000fc40000011607 */
[----:B------:R-:W-:Y:S01]  /*1280*/  LOP3.LUT R7, R7, 0x18, R12, 0xf8, !PT ;  /* 0x0000001807077812 */ /* 0x000fe200078ef80c */
[C---:B------:R-:W-:Y:S01]  /*1290*/  IMAD R3, R34.reuse, c[0x0][0x1dc], R3 ;  /* 0x0000770022037a24 */ /* 0x040fe200078e0203 */
[----:B------:R-:W-:Y:S01]  /*12a0*/  LOP3.LUT R17, R17, 0xfffffff8, RZ, 0xc0, !PT ;  /* 0xfffffff811117812 */ /* 0x000fe200078ec0ff */
[----:B------:R-:W-:Y:S01]  /*12b0*/  IMAD.WIDE.U32 R4, R34, c[0x0][0x1d8], R4 ;  /* 0x0000760022047a25 */ /* 0x000fe200078e0004 */
[----:B------:R-:W-:-:S03]  /*12c0*/  LOP3.LUT R6, R7, R6, RZ, 0x3c, !PT ;  /* 0x0000000607067212 */ /* 0x000fc600078e3cff */
[----:B------:R-:W-:Y:S02]  /*12d0*/  IMAD.IADD R225, R29, 0x1, R224 ;  /* 0x000000011de17824 */ /* 0x000fe400078e02e0 */
[----:B------:R-:W-:Y:S01]  /*12e0*/  IMAD.MOV.U32 R224, RZ, RZ, R28 ;  /* 0x000000ffffe07224 */ /* 0x000fe200078e001c */
[----:B------:R-:W-:Y:S01]  /*12f0*/  LEA R28, P0, R4, c[0x0][0x1c0], 0x1 ;  /* 0x00007000041c7a11 */ /* 0x000fe200078008ff */
[----:B------:R-:W-:Y:S02]  /*1300*/  IMAD.IADD R3, R5, 0x1, R3 ;  /* 0x0000000105037824 */ /* 0x000fe400078e0203 */
[----:B------:R-:W-:Y:S02]  /*1310*/  IMAD.MOV.U32 R7, RZ, RZ, c[0x0][0x1d8] ;  /* 0x00007600ff077624 */ /* 0x000fe400078e00ff */
[----:B------:R-:W-:Y:S01]  /*1320*/  IMAD R232, R20, c[0x0][0x288], RZ ;  /* 0x0000a20014e87a24 */ /* 0x000fe200078e02ff */
[----:B------:R-:W-:Y:S01]  /*1330*/  LEA.HI.X R29, R4, c[0x0][0x1c4], R3, 0x1, P0 ;  /* 0x00007100041d7a11 */ /* 0x000fe200000f0c03 */
[----:B------:R-:W-:Y:S01]  /*1340*/  IMAD.MOV.U32 R3, RZ, RZ, c[0x0][0x1dc] ;  /* 0x00007700ff037624 */ /* 0x000fe200078e00ff */
[----:B------:R-:W-:Y:S01]  /*1350*/  LEA R32, P0, R7, R28, 0x7 ;  /* 0x0000001c07207211 */ /* 0x000fe200078038ff */
[----:B------:R-:W-:-:S03]  /*1360*/  IMAD.WIDE.U32 R30, R223, c[0x0][0x270], R24 ;  /* 0x00009c00df1e7a25 */ /* 0x000fc600078e0018 */
[----:B------:R-:W-:Y:S01]  /*1370*/  LEA.HI.X R33, R7, R29, R3, 0x7, P0 ;  /* 0x0000001d07217211 */ /* 0x000fe200000f3c03 */
[C---:B------:R-:W-:Y:S01]  /*1380*/  IMAD R232, R223.reuse, c[0x0][0x28c], R232 ;  /* 0x0000a300dfe87a24 */ /* 0x040fe200078e02e8 */
[----:B------:R-:W-:Y:S01]  /*1390*/  IADD3 R7, R12, 0x20, RZ ;  /* 0x000000200c077810 */ /* 0x000fe20007ffe0ff */
[----:B------:R-:W-:Y:S01]  /*13a0*/  IMAD.WIDE.U32 R24, R223, c[0x0][0x288], R24 ;  /* 0x0000a200df187a25 */ /* 0x000fe200078e0018 */
[----:B------:R-:W-:Y:S02]  /*13b0*/  ISETP.GE.AND P0, PT, R214, c[0x0][0x1cc], PT ;  /* 0x00007300d6007a0c */ /* 0x000fe40003f06270 */
[----:B------:R-:W-:Y:S01]  /*13c0*/  ISETP.GE.AND P6, PT, R7, c[0x0][0x1cc], PT ;  /* 0x0000730007007a0c */ /* 0x000fe20003fc6270 */
[----:B------:R-:W-:Y:S02]  /*13d0*/  IMAD.IADD R5, R219, 0x1, -R212 ;  /* 0x00000001db057824 */ /* 0x000fe400078e0ad4 */
[----:B------:R-:W-:Y:S01]  /*13e0*/  IMAD.IADD R233, R25, 0x1, R232 ;  /* 0x0000000119e97824 */ /* 0x000fe200078e02e8 */
[----:B------:R-:W-:Y:S01]  /*13f0*/  SHF.R.S32.HI R25, RZ, 0x5, R8 ;  /* 0x00000005ff197819 */ /* 0x000fe20000011408 */
[----:B------:R-:W-:-:S02]  /*1400*/  IMAD.IADD R3, R5, 0x1, -R218 ;  /* 0x0000000105037824 */ /* 0x000fc400078e0ada */
[----:B------:R-:W-:Y:S02]  /*1410*/  IMAD.IADD R16, R218, 0x1, -R19 ;  /* 0x00000001da107824 */ /* 0x000fe400078e0a13 */
        /* <DEDUP_REMOVED lines=8> */
[C---:B------:R-:W-:Y:S01]  /*14a0*/  ISETP.LT.OR P6, PT, R3.reuse, 0x41, P6 ;  /* 0x000000410300780c */ /* 0x040fe200037c1670 */
[----:B------:R-:W-:Y:S01]  /*14b0*/  IMAD.MOV.U32 R232, RZ, RZ, R24 ;  /* 0x000000ffffe87224 */ /* 0x000fe200078e0018 */
[----:B------:R-:W-:Y:S01]  /*14c0*/  ISETP.LT.OR P0, PT, R3, 0x41, P0 ;  /* 0x000000410300780c */ /* 0x000fe20000701670 */
[----:B------:R-:W-:Y:S01]  /*14d0*/  IMAD.SHL.U32 R6, R6, 0x2, RZ ;  /* 0x0000000206067824 */ /* 0x000fe200078e00ff */
[----:B------:R-:W-:Y:S01]  /*14e0*/  LEA.HI R16, R8, R25, RZ, 0x1 ;  /* 0x0000001908107211 */ /* 0x000fe200078f08ff */
[----:B------:R-:W-:Y:S01]  /*14f0*/  IMAD.IADD R204, R2, 0x1, -R15 ;  /* 0x0000000102cc7824 */ /* 0x000fe200078e0a0f */
[----:B------:R-:W-:Y:S01]  /*1500*/  LOP3.LUT R15, R10, 0xfffffff0, RZ, 0xc0, !PT ;  /* 0xfffffff00a0f7812 */ /* 0x000fe200078ec0ff */
[----:B------:R-:W-:Y:S01]  /*1510*/  IMAD R236, R20, c[0x0][0x270], RZ ;  /* 0x00009c0014ec7a24 */ /* 0x000fe200078e02ff */
        /* <DEDUP_REMOVED lines=13> */
[----:B------:R-:W-:Y:S01]  /*15f0*/  IMAD R236, R223, c[0x0][0x274], R236 ;  /* 0x00009d00dfec7a24 */ /* 0x000fe200078e02ec */
[C---:B------:R-:W-:Y:S01]  /*1600*/  ISETP.LT.OR P1, PT, R3.reuse, 0x1, P5 ;  /* 0x000000010300780c */ /* 0x040fe20002f21670 */
[----:B------:R-:W-:Y:S01]  /*1610*/  IMAD R4, R36, c[0x0][0x178], RZ ;  /* 0x00005e0024047a24 */ /* 0x000fe200078e02ff */
[----:B------:R-:W-:Y:S01]  /*1620*/  ISETP.LT.OR P5, PT, R3, 0x41, P5 ;  /* 0x000000410300780c */ /* 0x000fe20002fa1670 */
[----:B------:R-:W-:Y:S01]  /*1630*/  IMAD.IADD R237, R31, 0x1, R236 ;  /* 0x000000011fed7824 */ /* 0x000fe200078e02ec */
[----:B------:R-:W-:Y:S01]  /*1640*/  SHF.R.S32.HI R21, RZ, 0x1f, R24 ;  /* 0x0000001fff157819 */ /* 0x000fe20000011418 */
[----:B------:R-:W-:Y:S01]  /*1650*/  IMAD.MOV.U32 R236, RZ, RZ, R30 ;  /* 0x000000ffffec7224 */ /* 0x000fe200078e001e */
[----:B------:R-:W-:Y:S01]  /*1660*/  LOP3.LUT R16, R16, 0xfffffffe, RZ, 0xc0, !PT ;  /* 0xfffffffe10107812 */ /* 0x000fe200078ec0ff */
[----:B------:R2:W-:Y:S01]  /*1670*/  LDGSTS.E.BYPASS.LTC128B.128 [R6+0x7080], [R32.64], !P3 ;  /* 0x0708000020067fae */ /* 0x0005e2000d901d48 */
[----:B------:R-:W-:Y:S01]  /*1680*/  ISETP.LT.OR P3, PT, R3, 0x1, P2 ;  /* 0x000000010300780c */ /* 0x000fe20001761670 */
[----:B------:R-:W-:Y:S01]  /*1690*/  IMAD R19, R27, c[0x0][0x17c], R4 ;  /* 0x00005f001b137a24 */ /* 0x000fe200078e0204 */
[C---:B------:R-:W-:Y:S01]  /*16a0*/  ISETP.LT.OR P2, PT, R3.reuse, 0x41, P2 ;  /* 0x000000410300780c */ /* 0x040fe20001741670 */
[----:B------:R2:W-:Y:S01]  /*16b0*/  LDGSTS.E.BYPASS.LTC128B.128 [R6+0x9080], [R32.64+0x40], !P6 ;  /* 0x0908004020067fae */ /* 0x0005e2000f101d48 */
[----:B------:R-:W-:Y:S01]  /*16c0*/  ISETP.LT.OR P6, PT, R3, 0x1, P4 ;  /* 0x000000010300780c */ /* 0x000fe200027c1670 */
[----:B------:R-:W-:Y:S01]  /*16d0*/  IMAD.WIDE.U32 R30, R27, c[0x0][0x178], R12 ;  /* 0x00005e001b1e7a25 */ /* 0x000fe200078e000c */
[----:B------:R-:W-:Y:S01]  /*16e0*/  ISETP.LT.OR P4, PT, R3, 0x41, P4 ;  /* 0x000000410300780c */ /* 0x000fe20002781670 */
[----:B------:R2:W-:Y:S01]  /*16f0*/  LDGSTS.E.BYPASS.LTC128B.128 [R6+0xb080], [R32.64+0x80], !P0 ;  /* 0x0b08008020067fae */ /* 0x0005e2000c101d48 */
[----:B------:R-:W-:Y:S01]  /*1700*/  LEA.HI R3, R24, R24, RZ, 0x1 ;  /* 0x0000001818037211 */ /* 0x000fe200078f08ff */
[----:B------:R-:W-:Y:S01]  /*1710*/  IMAD.WIDE.U32 R38, R0, c[0x0][0x1b8], R38 ;  /* 0x00006e0000267a25 */ /* 0x000fe200078e0026 */
[----:B------:R-:W-:-:S02]  /*1720*/  LOP3.LUT R15, R10, 0x7fffffe, RZ, 0xc0, !PT ;  /* 0x07fffffe0a0f7812 */ /* 0x000fc400078ec0ff */
[----:B------:R-:W-:Y:S01]  /*1730*/  LEA.HI R21, R21, R24, RZ, 0x3 ;  /* 0x0000001815157211 */ /* 0x000fe200078f18ff */
[----:B------:R-:W-:Y:S01]  /*1740*/  IMAD.IADD R31, R31, 0x1, R19 ;  /* 0x000000011f1f7824 */ /* 0x000fe200078e0213 */
[----:B------:R-:W-:Y:S01]  /*1750*/  LEA.HI R4, R23, R2, RZ, 0x6 ;  /* 0x0000000217047211 */ /* 0x000fe200078f30ff */
[----:B------:R-:W-:Y:S01]  /*1760*/  IMAD R19, R35, c[0x0][0x1a8], RZ ;  /* 0x00006a0023137a24 */ /* 0x000fe200078e02ff */
[----:B-1----:R-:W-:Y:S01]  /*1770*/  LOP3.LUT R29, R3, 0x7fffffe, RZ, 0xc0, !PT ;  /* 0x07fffffe031d7812 */ /* 0x002fe200078ec0ff */
[----:B------:R-:W-:Y:S01]  /*1780*/  IMAD.IADD R16, R25, 0x1, -R16 ;  /* 0x0000000119107824 */ /* 0x000fe200078e0a10 */
[----:B------:R-:W-:Y:S01]  /*1790*/  SHF.R.S32.HI R4, RZ, 0x6, R4 ;  /* 0x00000006ff047819 */ /* 0x000fe20000011404 */
[----:B------:R-:W-:Y:S01]  /*17a0*/  IMAD.IADD R28, R204, 0x1, -R15 ;  /* 0x00000001cc1c7824 */ /* 0x000fe200078e0a0f */
[----:B------:R-:W-:Y:S01]  /*17b0*/  LOP3.LUT R15, R21, 0xfffffff8, RZ, 0xc0, !PT ;  /* 0xfffffff8150f7812 */ /* 0x000fe200078ec0ff */
[----:B------:R-:W-:Y:S01]  /*17c0*/  IMAD.IADD R22, R24, 0x1, -R29 ;  /* 0x0000000118167824 */ /* 0x000fe200078e0a1d */
[----:B------:R-:W-:Y:S01]  /*17d0*/  SHF.R.S32.HI R21, RZ, 0x3, R21 ;  /* 0x00000003ff157819 */ /* 0x000fe20000011415 */
[----:B------:R-:W-:Y:S01]  /*17e0*/  IMAD R29, R14, c[0x0][0x1b8], RZ ;  /* 0x00006e000e1d7a24 */ /* 0x000fe200078e02ff */
[----:B------:R-:W-:Y:S01]  /*17f0*/  IADD3 R234, R6, 0xc080, RZ ;  /* 0x0000c08006ea7810 */ /* 0x000fe20007ffe0ff */
[----:B------:R-:W-:Y:S01]  /*1800*/  IMAD.SHL.U32 R202, R16, 0x400, RZ ;  /* 0x0000040010ca7824 */ /* 0x000fe200078e00ff */
[----:B------:R-:W-:Y:S01]  /*1810*/  IADD3 R231, R6, 0x12080, RZ ;  /* 0x0001208006e77810 */ /* 0x000fe20007ffe0ff */
[----:B------:R-:W-:-:S02]  /*1820*/  IMAD R14, R0, c[0x0][0x1bc], R29 ;  /* 0x00006f00000e7a24 */ /* 0x000fc400078e021d */
[----:B------:R-:W-:Y:S02]  /*1830*/  IMAD R0, R20, c[0x0][0x180], RZ ;  /* 0x0000600014007a24 */ /* 0x000fe400078e02ff */
[----:B------:R-:W-:Y:S02]  /*1840*/  IMAD.IADD R39, R39, 0x1, R14 ;  /* 0x0000000127277824 */ /* 0x000fe400078e020e */
[----:B------:R-:W-:Y:S01]  /*1850*/  IMAD R228, R223, c[0x0][0x184], R0 ;  /* 0x00006100dfe47a24 */ /* 0x000fe200078e0200 */
[----:B--2---:R-:W-:Y:S01]  /*1860*/  SHF.R.S32.HI R32, RZ, 0x1, R3 ;  /* 0x00000001ff207819 */ /* 0x004fe20000011403 */
[C---:B------:R-:W-:Y:S01]  /*1870*/  IMAD R0, R34.reuse, c[0x0][0x1ac], R19 ;  /* 0x00006b0022007a24 */ /* 0x040fe200078e0213 */
[----:B------:R-:W-:Y:S01]  /*1880*/  SHF.R.S32.HI R3, RZ, 0x1f, R3 ;  /* 0x0000001fff037819 */ /* 0x000fe20000011403 */
[----:B------:R-:W-:-:S03]  /*1890*/  IMAD.WIDE.U32 R38, R34, c[0x0][0x1a8], R38 ;  /* 0x00006a0022267a25 */ /* 0x000fc600078e0026 */
[----:B------:R-:W-:Y:S01]  /*18a0*/  LEA.HI R3, R3, R32, RZ, 0x2 ;  /* 0x0000002003037211 */ /* 0x000fe200078f10ff */
[----:B------:R-:W-:Y:S01]  /*18b0*/  IMAD.IADD R0, R39, 0x1, R0 ;  /* 0x0000000127007824 */ /* 0x000fe200078e0200 */
[C---:B------:R-:W-:Y:S01]  /*18c0*/  LEA R34, P0, R38.reuse, c[0x0][0x190], 0x1 ;  /* 0x0000640026227a11 */ /* 0x040fe200078008ff */
[----:B------:R-:W-:Y:S01]  /*18d0*/  IMAD.WIDE.U32 R30, R223, c[0x0][0x180], R30 ;  /* 0x00006000df1e7a25 */ /* 0x000fe200078e001e */
[----:B------:R-:W-:Y:S02]  /*18e0*/  LOP3.LUT R3, R3, 0xfffffffc, RZ, 0xc0, !PT ;  /* 0xfffffffc03037812 */ /* 0x000fe400078ec0ff */
[----:B------:R-:W-:Y:S01]  /*18f0*/  LEA.HI.X R35, R38, c[0x0][0x194], R0, 0x1, P0 ;  /* 0x0000650026237a11 */ /* 0x000fe200000f0c00 */
[----:B------:R-:W-:Y:S01]  /*1900*/  IMAD.MOV.U32 R29, RZ, RZ, c[0x0][0x1a8] ;  /* 0x00006a00ff1d7624 */ /* 0x000fe200078e00ff */
[----:B------:R-:W-:Y:S01]  /*1910*/  SHF.R.S32.HI R0, RZ, 0x1f, R245 ;  /* 0x0000001fff007819 */ /* 0x000fe200000114f5 */
[----:B------:R-:W-:Y:S02]  /*1920*/  IMAD R235, R235, 0x2, R202 ;  /* 0x00000002ebeb7824 */ /* 0x000fe400078e02ca */
[C---:B------:R-:W-:Y:S01]  /*1930*/  IMAD R203, R21.reuse, 0x8, R22 ;  /* 0x0000000815cb7824 */ /* 0x040fe200078e0216 */
[----:B------:R1:W-:Y:S01]  /*1940*/  LDGSTS.E.BYPASS.LTC128B.128 [R6+0x80], [R34.64], !P1 ;  /* 0x0008000022067fae */ /* 0x0003e2000c901d48 */
[----:B------:R-:W-:Y:S01]  /*1950*/  IMAD R202, R21, 0x200, R202 ;  /* 0x0000020015ca7824 */ /* 0x000fe200078e02ca */
[----:B------:R-:W-:Y:S01]  /*1960*/  ISETP.GE.AND P1, PT, R214, c[0x0][0x16c], PT ;  /* 0x00005b00d6007a0c */ /* 0x000fe20003f26270 */
[----:B------:R-:W-:Y:S01]  /*1970*/  IMAD.IADD R229, R31, 0x1, R228 ;  /* 0x000000011fe57824 */ /* 0x000fe200078e02e4 */
[----:B------:R1:W-:Y:S01]  /*1980*/  LDGSTS.E.BYPASS.LTC128B.128 [R6+0x2080], [R34.64+0x40], !P3 ;  /* 0x0208004022067fae */ /* 0x0003e2000d901d48 */
[----:B------:R-:W-:Y:S01]  /*1990*/  IMAD.MOV.U32 R228, RZ, RZ, R30 ;  /* 0x000000ffffe47224 */ /* 0x000fe200078e001e */
[----:B------:R-:W-:Y:S01]  /*19a0*/  LEA R30, P0, R29, R34, 0x7 ;  /* 0x000000221d1e7211 */ /* 0x000fe200078038ff */
[----:B------:R-:W-:Y:S01]  /*19b0*/  IMAD R31, R245, UR5, RZ ;  /* 0x00000005f51f7c24 */ /* 0x000fe2000f8e02ff */
[----:B------:R-:W-:Y:S01]  /*19c0*/  SEL R22, RZ, 0x4, P1 ;  /* 0x00000004ff167807 */ /* 0x000fe20000800000 */
[----:B------:R-:W-:Y:S01]  /*19d0*/  IMAD.MOV.U32 R21, RZ, RZ, c[0x0][0x1ac] ;  /* 0x00006b00ff157624 */ /* 0x000fe200078e00ff */
[----:B------:R1:W-:Y:S01]  /*19e0*/  LDGSTS.E.BYPASS.LTC128B.128 [R6+0x4080], [R34.64+0x80], !P6 ;  /* 0x0408008022067fae */ /* 0x0003e2000f101d48 */
[----:B------:R-:W-:-:S02]  /*19f0*/  IMAD R14, R0, UR4, R31 ;  /* 0x00000004000e7c24 */ /* 0x000fc4000f8e021f */
[----:B------:R-:W-:Y:S01]  /*1a00*/  IMAD R205, R9, 0x4, R4 ;  /* 0x0000000409cd7824 */ /* 0x000fe200078e0204 */
[----:B------:R-:W-:Y:S01]  /*1a10*/  LEA.HI.X R31, R29, R35, R21, 0x7, P0 ;  /* 0x000000231d1f7211 */ /* 0x000fe200000f3c15 */
[----:B------:R-:W-:Y:S01]  /*1a20*/  IMAD R19, R11, c[0x0][0x188], RZ ;  /* 0x000062000b137a24 */ /* 0x000fe200078e02ff */
[----:B------:R-:W-:Y:S01]  /*1a30*/  ISETP.GE.AND P0, PT, R12, c[0x0][0x16c], PT ;  /* 0x00005b000c007a0c */ /* 0x000fe20003f06270 */
[----:B------:R-:W-:Y:S02]  /*1a40*/  IMAD R0, R0, c[0x0][0x178], RZ ;  /* 0x00005e0000007a24 */ /* 0x000fe400078e02ff */
[----:B------:R-:W-:Y:S01]  /*1a50*/  IMAD R205, R205, 0x8, R28 ;  /* 0x00000008cdcd7824 */ /* 0x000fe200078e021c */
        /* <DEDUP_REMOVED lines=8> */
[----:B------:R2:W-:Y:S02]  /*1ae0*/  LDGSTS.E.BYPASS.LTC128B.128 [R6+0x3080], [R30.64+0x40], !P2 ;  /* 0x030800401e067fae */ /* 0x0005e4000d101d48 */
[----:B------:R-:W-:Y:S01]  /*1af0*/  IADD3 R22, R22, R0, R215 ;  /* 0x0000000016167210 */ /* 0x000fe20007ffe0d7 */
[----:B------:R-:W-:Y:S01]  /*1b00*/  IMAD.IADD R21, R29, 0x1, R21 ;  /* 0x000000011d157824 */ /* 0x000fe200078e0215 */
[----:B------:R2:W-:Y:S01]  /*1b10*/  LDGSTS.E.BYPASS.LTC128B.128 [R6+0x5080], [R30.64+0x80], !P4 ;  /* 0x050800801e067fae */ /* 0x0005e2000e101d48 */
[----:B------:R-:W-:Y:S01]  /*1b20*/  IMAD.IADD R208, R229, 0x1, R19 ;  /* 0x00000001e5d07824 */ /* 0x000fe200078e0213 */
[----:B------:R-:W-:Y:S01]  /*1b30*/  LEA R19, P1, R28, R228, 0x6 ;  /* 0x000000e41c137211 */ /* 0x000fe200078230ff */
[----:B------:R-:W-:Y:S01]  /*1b40*/  IMAD.SHL.U32 R204, R204, 0x40, RZ ;  /* 0x00000040cccc7824 */ /* 0x000fe200078e00ff */
[----:B------:R-:W-:Y:S01]  /*1b50*/  LOP3.LUT P5, RZ, R22, 0x2, RZ, 0xc0, !PT ;  /* 0x0000000216ff7812 */ /* 0x000fe200078ac0ff */
[----:B------:R-:W-:Y:S01]  /*1b60*/  IMAD R211, R11, c[0x0][0x278], RZ ;  /* 0x00009e000bd37a24 */ /* 0x000fe200078e02ff */
[----:B------:R-:W-:Y:S01]  /*1b70*/  LEA.HI.X R0, R28, R208, R21, 0x6, P1 ;  /* 0x000000d01c007211 */ /* 0x000fe200008f3415 */
[----:B------:R-:W-:Y:S01]  /*1b80*/  IMAD.SHL.U32 R21, R245, 0x40, RZ ;  /* 0x00000040f5157824 */ /* 0x000fe200078e00ff */
[----:B------:R-:W-:Y:S01]  /*1b90*/  ISETP.GT.AND P1, PT, R2, 0xf, PT ;  /* 0x0000000f0200780c */ /* 0x000fe20003f24270 */
[----:B------:R-:W-:Y:S01]  /*1ba0*/  IMAD.WIDE.U32 R236, R226, c[0x0][0x278], R236 ;  /* 0x00009e00e2ec7a25 */ /* 0x000fe200078e00ec */
[----:B------:R-:W-:Y:S01]  /*1bb0*/  LEA R28, P3, R19, c[0x0][0x160], 0x1 ;  /* 0x00005800131c7a11 */ /* 0x000fe200078608ff */
[----:B------:R-:W0:Y:S01]  /*1bc0*/  LDGDEPBAR ;  /* 0x00000000000079af */ /* 0x000e220000000000 */
[----:B------:R-:W-:Y:S01]  /*1bd0*/  LOP3.LUT R204, R204, 0x1c0, RZ, 0xc0, !PT ;  /* 0x000001c0cccc7812 */ /* 0x000fe200078ec0ff */
[----:B------:R-:W-:Y:S01]  /*1be0*/  IMAD.SHL.U32 R25, R25, 0x10, RZ ;  /* 0x0000001019197824 */ /* 0x000fe200078e00ff */
[----:B------:R-:W-:Y:S01]  /*1bf0*/  LEA.HI.X R29, R19, c[0x0][0x164], R0, 0x1, P3 ;  /* 0x00005900131d7a11 */ /* 0x000fe200018f0c00 */
[----:B------:R-:W-:Y:S01]  /*1c00*/  IMAD R211, R226, c[0x0][0x27c], R211 ;  /* 0x00009f00e2d37a24 */ /* 0x000fe200078e02d3 */
[----:B------:R-:W-:Y:S01]  /*1c10*/  SHF.R.S32.HI R19, RZ, 0x1f, R21 ;  /* 0x0000001fff137819 */ /* 0x000fe20000011415 */
[----:B------:R-:W-:Y:S01]  /*1c20*/  IMAD.IADD R15, R24, 0x1, -R15 ;  /* 0x00000001180f7824 */ /* 0x000fe200078e0a0f */
[----:B------:R-:W-:Y:S01]  /*1c30*/  LOP3.LUT R25, R204, 0x30, R25, 0xf8, !PT ;  /* 0x00000030cc197812 */ /* 0x000fe200078ef819 */
[----:B------:R-:W-:Y:S01]  /*1c40*/  IMAD R36, R36, c[0x0][0x208], RZ ;  /* 0x0000820024247a24 */ /* 0x000fe200078e02ff */
[----:B------:R-:W-:Y:S01]  /*1c50*/  LEA.HI R0, R23, R2, RZ, 0x7 ;  /* 0x0000000217007211 */ /* 0x000fe200078f38ff */
[----:B------:R-:W-:Y:S01]  /*1c60*/  IMAD.IADD R211, R237, 0x1, R211 ;  /* 0x00000001edd37824 */ /* 0x000fe200078e02d3 */
[----:B------:R-:W-:Y:S01]  /*1c70*/  @!P1 IADD3 R24, P3, R21, R236, RZ ;  /* 0x000000ec15189210 */ /* 0x000fe20007f7e0ff */
[C---:B------:R-:W-:Y:S01]  /*1c80*/  IMAD R36, R27.reuse, c[0x0][0x20c], R36 ;  /* 0x000083001b247a24 */ /* 0x040fe200078e0224 */
[----:B------:R-:W-:Y:S01]  /*1c90*/  SHF.R.U32.HI R204, RZ, 0x3, R204 ;  /* 0x00000003ffcc7819 */ /* 0x000fe200000116cc */
[----:B------:R-:W-:Y:S01]  /*1ca0*/  IMAD.WIDE.U32 R26, R27, c[0x0][0x208], R12 ;  /* 0x000082001b1a7a25 */ /* 0x000fe200078e000c */
[----:B------:R-:W-:-:S02]  /*1cb0*/  LOP3.LUT R25, R25, 0x8, R18, 0xf8, !PT ;  /* 0x0000000819197812 */ /* 0x000fc400078ef812 */
[----:B------:R-:W-:Y:S01]  /*1cc0*/  SHF.R.U32.HI R0, RZ, 0x4, R0 ;  /* 0x00000004ff007819 */ /* 0x000fe20000011600 */
[----:B------:R-:W-:Y:S01]  /*1cd0*/  @!P1 IMAD.X R23, R19, 0x1, R211, P3 ;  /* 0x0000000113179824 */ /* 0x000fe200018e06d3 */
[----:B------:R-:W-:Y:S01]  /*1ce0*/  ISETP.GE.AND P3, PT, R12, c[0x0][0x1fc], PT ;  /* 0x00007f000c007a0c */ /* 0x000fe20003f66270 */
[----:B------:R-:W-:Y:S01]  /*1cf0*/  IMAD.IADD R37, R27, 0x1, R36 ;  /* 0x000000011b257824 */ /* 0x000fe200078e0224 */
[----:B------:R-:W-:Y:S01]  /*1d00*/  LOP3.LUT R204, R25, R204, RZ, 0x3c, !PT ;  /* 0x000000cc19cc7212 */ /* 0x000fe200078e3cff */
[----:B------:R-:W-:Y:S01]  /*1d10*/  IMAD R20, R20, c[0x0][0x210], RZ ;  /* 0x0000840014147a24 */ /* 0x000fe200078e02ff */
[----:B------:R-:W-:Y:S01]  /*1d20*/  SEL R25, RZ, 0x1, P3 ;  /* 0x00000001ff197807 */ /* 0x000fe20001800000 */
[----:B------:R-:W-:Y:S01]  /*1d30*/  IMAD.SHL.U32 R27, R9, 0x10, RZ ;  /* 0x00000010091b7824 */ /* 0x000fe200078e00ff */
[----:B------:R-:W-:Y:S01]  /*1d40*/  ISETP.GE.AND P3, PT, R7, c[0x0][0x1fc], PT ;  /* 0x00007f0007007a0c */ /* 0x000fe20003f66270 */
[----:B------:R-:W-:Y:S01]  /*1d50*/  IMAD R33, R223, c[0x0][0x214], R20 ;  /* 0x00008500df217a24 */ /* 0x000fe200078e0214 */
[----:B------:R-:W-:Y:S01]  /*1d60*/  LOP3.LUT P6, RZ, R22, 0x4, RZ, 0xc0, !PT ;  /* 0x0000000416ff7812 */ /* 0x000fe200078cc0ff */
[----:B------:R-:W-:Y:S01]  /*1d70*/  IMAD.MOV.U32 R36, RZ, RZ, R26 ;  /* 0x000000ffff247224 */ /* 0x000fe200078e001a */
[----:B------:R-:W-:Y:S01]  /*1d80*/  SEL R20, RZ, 0xffffffff, P3 ;  /* 0xffffffffff147807 */ /* 0x000fe20001800000 */
[----:B------:R-:W-:Y:S01]  /*1d90*/  IMAD R241, R11, c[0x0][0x218], RZ ;  /* 0x000086000bf17a24 */ /* 0x000fe200078e02ff */
[----:B------:R-:W-:Y:S01]  /*1da0*/  LOP3.LUT R27, R27, 0x10, RZ, 0xc0, !PT ;  /* 0x000000101b1b7812 */ /* 0x000fe200078ec0ff */
[----:B------:R-:W-:Y:S01]  /*1db0*/  IMAD.WIDE.U32 R36, R223, c[0x0][0x210], R36 ;  /* 0x00008400df247a25 */ /* 0x000fe200078e0024 */
[----:B------:R-:W-:-:S02]  /*1dc0*/  @!P1 LEA R26, P3, R24, c[0x0][0x258], 0x2 ;  /* 0x00009600181a9a11 */ /* 0x000fc400078610ff */
[----:B------:R-:W-:Y:S01]  /*1dd0*/  LOP3.LUT R0, R27, 0x8, R0, 0xf8, !PT ;  /* 0x000000081b007812 */ /* 0x000fe200078ef800 */
[----:B------:R-:W-:Y:S01]  /*1de0*/  IMAD.SHL.U32 R20, R20, 0x2, RZ ;  /* 0x0000000214147824 */ /* 0x000fe200078e00ff */
[----:B------:R-:W-:Y:S01]  /*1df0*/  @!P1 LEA.HI.X R27, R24, c[0x0][0x25c], R23, 0x2, P3 ;  /* 0x00009700181b9a11 */ /* 0x000fe200018f1417 */
[C---:B------:R-:W-:Y:S01]  /*1e00*/  IMAD R23, R11.reuse, c[0x0][0x290], RZ ;  /* 0x0000a4000b177a24 */ /* 0x040fe200078e02ff */
[----:B------:R-:W-:Y:S01]  /*1e10*/  ISETP.GE.AND P3, PT, R214, c[0x0][0x1fc], PT ;  /* 0x00007f00d6007a0c */ /* 0x000fe20003f66270 */
[----:B------:R-:W-:Y:S01]  /*1e20*/  IMAD.IADD R3, R32, 0x1, -R3 ;  /* 0x0000000120037824 */ /* 0x000fe200078e0a03 */
[----:B------:R-:W-:Y:S01]  /*1e30*/  LOP3.LUT R20, R20, 0x2, R25, 0xe2, !PT ;  /* 0x0000000214147812 */ /* 0x000fe200078ee219 */
[----:B------:R-:W-:Y:S02]  /*1e40*/  IMAD R11, R11, c[0x0][0x240], RZ ;  /* 0x000090000b0b7a24 */ /* 0x000fe400078e02ff */
[----:B------:R-:W-:Y:S02]  /*1e50*/  IMAD.IADD R33, R37, 0x1, R33 ;  /* 0x0000000125217824 */ /* 0x000fe400078e0221 */
[----:B------:R-:W-:-:S02]  /*1e60*/  IMAD.MOV.U32 R32, RZ, RZ, R36 ;  /* 0x000000ffff207224 */ /* 0x000fc400078e0024 */
        /* <DEDUP_REMOVED lines=59> */
[----:B--2---:R-:W-:Y:S01]  /*2220*/  LEA R26, P5, R21, c[0x0][0x280], 0x2 ;  /* 0x0000a000151a7a11 */ /* 0x004fe200078a10ff */
        /* <DEDUP_REMOVED lines=41> */
[----:B-1----:R-:W-:Y:S01]  /*24c0*/  SHF.R.S32.HI R14, RZ, 0x1f, R3 ;  /* 0x0000001fff0e7819 */ /* 0x002fe20000011403 */
        /* <DEDUP_REMOVED lines=23> */
.L_x_1354:
[----:B------:R-:W-:Y:S05]  /*2640*/  BSYNC B0 ;  /* 0x0000000000007941 */ /* 0x000fea0003800000 */
.L_x_1353:
        /* <DEDUP_REMOVED lines=74> */
.L_x_1357:
        /* <DEDUP_REMOVED lines=131> */
.L_x_1355:
        /* <DEDUP_REMOVED lines=455> */
.L_x_1356:
        /* <DEDUP_REMOVED lines=237> */
.L_x_1352:
[----:B------:R-:W-:Y:S05]  /*5e60*/  @P3 EXIT ;  /* 0x000000000000394d */ /* 0x000fea0003800000 */
[----:B------:R-:W-:-:S04]  /*5e70*/  ISETP.NE.U32.AND P1, PT, RZ, c[0x0][0x360], PT ;  /* 0x0000d800ff007a0c */ /* 0x000fc80003f25070 */
[----:B------:R-:W-:-:S13]  /*5e80*/  ISETP.NE.AND.EX P1, PT, RZ, c[0x0][0x364], PT, P1 ;  /* 0x0000d900ff007a0c */ /* 0x000fda0003f25310 */
[----:B------:R-:W-:-:S04]  /*5e90*/  @P1 IMAD.MOV.U32 R0, RZ, RZ, 0x4 ;  /* 0x00000004ff001424 */ /* 0x000fc800078e00ff */
[----:B------:R-:W-:-:S05]  /*5ea0*/  @P1 IMAD.WIDE R10, R221, R0, c[0x0][0x360] ;  /* 0x0000d800dd0a1625 */ /* 0x000fca00078e0200 */
[----:B------:R-:W2:Y:S01]  /*5eb0*/  @P1 LDG.E R4, [R10.64] ;  /* 0x000000080a041981 */ /* 0x000ea2000c1e1900 */
[----:B------:R-:W-:Y:S01]  /*5ec0*/  IMAD.MOV.U32 R0, RZ, RZ, 0x1 ;  /* 0x00000001ff007424 */ /* 0x000fe200078e00ff */
[----:B------:R-:W-:Y:S01]  /*5ed0*/  BSSY B0, `(.L_x_1358) ;  /* 0x0000026000007945 */ /* 0x000fe20003800000 */
[----:B------:R-:W-:Y:S01]  /*5ee0*/  IMAD R3, R221, c[0x0][0x2f4], RZ ;  /* 0x0000bd00dd037a24 */ /* 0x000fe200078e02ff */
[----:B------:R-:W1:Y:S01]  /*5ef0*/  S2R R2, SR_TID.X ;  /* 0x0000000000027919 */ /* 0x000e620000002100 */
[----:B------:R-:W-:-:S03]  /*5f00*/  IMAD.MOV.U32 R7, RZ, RZ, R223 ;  /* 0x000000ffff077224 */ /* 0x000fc600078e00df */
[----:B------:R-:W-:Y:S01]  /*5f10*/  BAR.SYNC.DEFER_BLOCKING 0x1, 0x100 ;  /* 0x0044000000007b1d */ /* 0x000fe20000010000 */
[----:B------:R-:W-:Y:S01]  /*5f20*/  ISETP.NE.AND P0, PT, R0, c[0x0][0x338], PT ;  /* 0x0000ce0000007a0c */ /* 0x000fe20003f05270 */
[----:B------:R-:W-:-:S04]  /*5f30*/  IMAD R0, R222, c[0x0][0x358], RZ ;  /* 0x0000d600de007a24 */ /* 0x000fc800078e02ff */
[----:B------:R-:W-:-:S08]  /*5f40*/  IMAD R0, R0, c[0x0][0x2f4], RZ ;  /* 0x0000bd0000007a24 */ /* 0x000fd000078e02ff */
[----:B------:R-:W-:-:S05]  /*5f50*/  @P0 IMAD.HI.U32 R5, R223, c[0x0][0x33c], RZ ;  /* 0x0000cf00df050a27 */ /* 0x000fca00078e00ff */
[----:B------:R-:W-:-:S04]  /*5f60*/  @P0 SHF.R.U32.HI R7, RZ, c[0x0][0x340], R5 ;  /* 0x0000d000ff070a19 */ /* 0x000fc80000011605 */
[----:B------:R-:W-:Y:S01]  /*5f70*/  SHF.R.S32.HI R5, RZ, 0x1f, R7 ;  /* 0x0000001fff057819 */ /* 0x000fe20000011407 */
[----:B--2---:R-:W-:Y:S01]  /*5f80*/  @P1 IMAD R9, R221, 0x80, R4 ;  /* 0x00000080dd091824 */ /* 0x004fe200078e0204 */
[----:B------:R-:W-:Y:S02]  /*5f90*/  SHF.R.S32.HI R4, RZ, 0x1f, R3 ;  /* 0x0000001fff047819 */ /* 0x000fe40000011403 */
[----:B------:R-:W-:Y:S02]  /*5fa0*/  IADD3 R3, P2, P0, R0, R3, R7 ;  /* 0x0000000300037210 */ /* 0x000fe4000785e007 */
[----:B------:R-:W-:Y:S02]  /*5fb0*/  SHF.R.S32.HI R0, RZ, 0x1f, R0 ;  /* 0x0000001fff007819 */ /* 0x000fe40000011400 */
[----:B------:R-:W-:Y:S02]  /*5fc0*/  @P1 SHF.R.S32.HI R6, RZ, 0x1f, R9 ;  /* 0x0000001fff061819 */ /* 0x000fe40000011409 */
[----:B------:R-:W-:-:S02]  /*5fd0*/  IADD3.X R4, R0, R4, R5, P2, P0 ;  /* 0x0000000400047210 */ /* 0x000fc400017e0405 */
[----:B------:R-:W-:Y:S02]  /*5fe0*/  @P1 LEA.HI R6, R6, R9, RZ, 0x7 ;  /* 0x0000000906061211 */ /* 0x000fe400078f38ff */
[----:B-1----:R-:W-:Y:S02]  /*5ff0*/  ISETP.NE.AND P2, PT, R2, RZ, PT ;  /* 0x000000ff0200720c */ /* 0x002fe40003f45270 */
[----:B------:R-:W-:Y:S01]  /*6000*/  @P1 SHF.R.S32.HI R8, RZ, 0x7, R6 ;  /* 0x00000007ff081819 */ /* 0x000fe20000011406 */
[----:B------:R-:W-:Y:S01]  /*6010*/  IMAD.MOV R6, RZ, RZ, -R7 ;  /* 0x000000ffff067224 */ /* 0x000fe200078e0a07 */
[C---:B------:R-:W-:Y:S01]  /*6020*/  SHF.L.U64.HI R4, R3.reuse, 0x2, R4 ;  /* 0x0000000203047819 */ /* 0x040fe20000010204 */
[----:B------:R-:W-:Y:S01]  /*6030*/  IMAD.SHL.U32 R3, R3, 0x4, RZ ;  /* 0x0000000403037824 */ /* 0x000fe200078e00ff */
[----:B------:R-:W-:Y:S01]  /*6040*/  SHF.R.S32.HI R0, RZ, 0x1f, R221 ;  /* 0x0000001fff007819 */ /* 0x000fe200000114dd */
[----:B------:R-:W-:Y:S01]  /*6050*/  @P1 IMAD R8, R8, 0x3000, RZ ;  /* 0x0000300008081824 */ /* 0x000fe200078e02ff */
[----:B------:R-:W-:Y:S01]  /*6060*/  SEL R221, R221, RZ, !P1 ;  /* 0x000000ffdddd7207 */ /* 0x000fe20004800000 */
[----:B------:R-:W-:Y:S01]  /*6070*/  IMAD R6, R6, c[0x0][0x338], R223 ;  /* 0x0000ce0006067a24 */ /* 0x000fe200078e02df */
[----:B------:R-:W-:-:S02]  /*6080*/  IADD3 R10, P0, R3, c[0x0][0x350], RZ ;  /* 0x0000d400030a7a10 */ /* 0x000fc40007f1e0ff */
[----:B------:R-:W-:Y:S02]  /*6090*/  @P1 SHF.R.S32.HI R9, RZ, 0x1f, R8 ;  /* 0x0000001fff091819 */ /* 0x000fe40000011408 */
[----:B------:R-:W-:Y:S01]  /*60a0*/  SEL R0, R0, RZ, !P1 ;  /* 0x000000ff00007207 */ /* 0x000fe20004800000 */
[----:B------:R-:W-:Y:S01]  /*60b0*/  @!P1 CS2R R8, SRZ ;  /* 0x0000000000089805 */ /* 0x000fe2000001ff00 */
[----:B------:R-:W-:Y:S01]  /*60c0*/  IADD3.X R11, R4, c[0x0][0x354], RZ, P0, !PT ;  /* 0x0000d500040b7a10 */ /* 0x000fe200007fe4ff */
[----:B------:R-:W-:Y:S05]  /*60d0*/  @P2 BRA `(.L_x_1359) ;  /* 0x0000005000002947 */ /* 0x000fea0003800000 */
.L_x_1360:
[----:B------:R-:W2:Y:S01]  /*60e0*/  LDG.E.STRONG.GPU R13, [R10.64] ;  /* 0x000000080a0d7981 */ /* 0x000ea2000c1ef900 */
[----:B------:R-:W-:Y:S01]  /*60f0*/  YIELD ;  /* 0x0000000000007946 */ /* 0x000fe20003800000 */
[----:B--2---:R-:W-:Y:S01]  /*6100*/  ISETP.NE.AND P0, PT, R13, R6, PT ;  /* 0x000000060d00720c */ /* 0x004fe20003f05270 */
[----:B------:R-:W-:-:S12]  /*6110*/  CCTL.IVALL ;  /* 0x00000000ff00798f */ /* 0x000fd80002000000 */
[----:B------:R-:W-:Y:S05]  /*6120*/  @P0 BRA `(.L_x_1360) ;  /* 0xffffffb000000947 */ /* 0x000fea000383ffff */
.L_x_1359:
[----:B------:R-:W-:Y:S05]  /*6130*/  BSYNC B0 ;  /* 0x0000000000007941 */ /* 0x000fea0003800000 */
.L_x_1358:
[----:B------:R-:W-:Y:S01]  /*6140*/  MOV R12, 0xffffffff ;  /* 0xffffffff000c7802 */ /* 0x000fe20000000f00 */
[----:B------:R-:W-:Y:S05]  /*6150*/  BRA.CONV ~URZ, `(.L_x_1361) ;  /* 0x000000237f007947 */ /* 0x000fea000b800000 */
[----:B------:R-:W-:Y:S02]  /*6160*/  MOV R14, 0x6180 ;  /* 0x00006180000e7802 */ /* 0x000fe40000000f00 */
[----:B------:R-:W-:Y:S05]  /*6170*/  CALL.REL.NOINC `($__internal_11_$__cuda_sm70_warpsync) ;  /* 0x00000a9000007944 */ /* 0x000fea0003c00000 */
.L_x_1361:
[----:B------:R-:W-:Y:S01]  /*6180*/  IMAD R15, R222, 0x3000, RZ ;  /* 0x00003000de0f7824 */ /* 0x000fe200078e02ff */
[----:B------:R-:W-:Y:S01]  /*6190*/  SHF.R.S32.HI R13, RZ, 0x1f, R2 ;  /* 0x0000001fff0d7819 */ /* 0x000fe20000011402 */
[----:B------:R-:W-:-:S06]  /*61a0*/  NOP ;  /* 0x0000000000007918 */ /* 0x000fcc0000000000 */
[----:B------:R-:W-:Y:S01]  /*61b0*/  IADD3 R16, P1, P0, R8, R15, R2 ;  /* 0x0000000f08107210 */ /* 0x000fe2000783e002 */
[----:B------:R-:W-:Y:S01]  /*61c0*/  IMAD R2, R5, c[0x0][0x328], RZ ;  /* 0x0000ca0005027a24 */ /* 0x000fe200078e02ff */
[----:B------:R-:W-:-:S04]  /*61d0*/  SHF.R.S32.HI R8, RZ, 0x1f, R15 ;  /* 0x0000001fff087819 */ /* 0x000fc8000001140f */
[----:B------:R-:W-:Y:S01]  /*61e0*/  IADD3.X R17, R9, R8, R13, P1, P0 ;  /* 0x0000000809117210 */ /* 0x000fe20000fe040d */
        /* <DEDUP_REMOVED lines=59> */
[----:B-1----:R-:W-:Y:S05]  /*65a0*/  CALL.REL.NOINC `($__internal_11_$__cuda_sm70_warpsync) ;  /* 0x0000066000007944 */ /* 0x002fea0003c00000 */
.L_x_1362:
        /* <DEDUP_REMOVED lines=8> */
[----:B-1----:R-:W-:Y:S01]  /*6630*/  MOV R9, 0x1 ;  /* 0x0000000100097802 */ /* 0x002fe20000000f00 */
[----:B------:R-:W-:-:S00]  /*6640*/  ERRBAR ;  /* 0x00000000000079ab */ /* 0x000fc00000000000 */
[----:B012345:R-:W-:-:S05]  /*6650*/  CCTL.IVALL ;  /* 0x00000000ff00798f */ /* 0x03ffca0002000000 */
[----:B------:R1:W-:Y:S02]  /*6660*/  RED.E.ADD.S32.STRONG.GPU [R10.64], R9 ;  /* 0x000000090a00798e */ /* 0x0003e4000c10e388 */
.L_x_1364:
[----:B------:R-:W-:Y:S05]  /*6670*/  BSYNC B0 ;  /* 0x0000000000007941 */ /* 0x000fea0003800000 */
.L_x_1363:
[----:B------:R-:W-:Y:S01]  /*6680*/  IADD3 R2, P0, R3, c[0x0][0x348], RZ ;  /* 0x0000d20003027a10 */ /* 0x000fe20007f1e0ff */
[----:B------:R-:W-:Y:S03]  /*6690*/  BSSY B0, `(.L_x_1365) ;  /* 0x0000008000007945 */ /* 0x000fe60003800000 */
[----:B------:R-:W-:Y:S01]  /*66a0*/  IADD3.X R3, R4, c[0x0][0x34c], RZ, P0, !PT ;  /* 0x0000d30004037a10 */ /* 0x000fe200007fe4ff */
[----:B------:R-:W-:Y:S05]  /*66b0*/  @P2 BRA `(.L_x_1366) ;  /* 0x0000005000002947 */ /* 0x000fea0003800000 */
.L_x_1367:
[----:B-1----:R-:W2:Y:S01]  /*66c0*/  LDG.E.STRONG.GPU R9, [R2.64] ;  /* 0x0000000802097981 */ /* 0x002ea2000c1ef900 */
[----:B------:R-:W-:Y:S01]  /*66d0*/  YIELD ;  /* 0x0000000000007946 */ /* 0x000fe20003800000 */
[----:B--2---:R-:W-:Y:S01]  /*66e0*/  ISETP.NE.AND P0, PT, R9, R6, PT ;  /* 0x000000060900720c */ /* 0x004fe20003f05270 */
[----:B------:R-:W-:-:S12]  /*66f0*/  CCTL.IVALL ;  /* 0x00000000ff00798f */ /* 0x000fd80002000000 */
[----:B------:R-:W-:Y:S05]  /*6700*/  @P0 BRA `(.L_x_1367) ;  /* 0xffffffb000000947 */ /* 0x000fea000383ffff */
.L_x_1366:
[----:B------:R-:W-:Y:S05]  /*6710*/  BSYNC B0 ;  /* 0x0000000000007941 */ /* 0x000fea0003800000 */
.L_x_1365:
[----:B------:R-:W-:Y:S05]  /*6720*/  BRA.CONV ~URZ, `(.L_x_1368) ;  /* 0x000000237f007947 */ /* 0x000fea000b800000 */
[----:B------:R-:W-:Y:S02]  /*6730*/  MOV R14, 0x6750 ;  /* 0x00006750000e7802 */ /* 0x000fe40000000f00 */
[----:B-1----:R-:W-:Y:S05]  /*6740*/  CALL.REL.NOINC `($__internal_11_$__cuda_sm70_warpsync) ;  /* 0x000004c000007944 */ /* 0x002fea0003c00000 */
.L_x_1368:
[----:B-1----:R-:W-:Y:S01]  /*6750*/  MOV R8, R16 ;  /* 0x0000001000087202 */ /* 0x002fe20000000f00 */
        /* <DEDUP_REMOVED lines=63> */
.L_x_1369:
[----:B------:R-:W-:-:S06]  /*6b50*/  NOP ;  /* 0x0000000000007918 */ /* 0x000fcc0000000000 */
[----:B------:R-:W-:Y:S05]  /*6b60*/  @P2 EXIT ;  /* 0x000000000000294d */ /* 0x000fea0003800000 */
        /* <DEDUP_REMOVED lines=8> */
[----:B------:R-:W-:Y:S01]  /*6bf0*/  RED.E.ADD.S32.STRONG.GPU [R2.64], R5 ;  /* 0x000000050200798e */ /* 0x000fe2000c10e388 */
[----:B------:R-:W-:Y:S05]  /*6c00*/  EXIT ;  /* 0x000000000000794d */ /* 0x000fea0003800000 */
        .weak           $__internal_11_$__cuda_sm70_warpsync
        .type           $__internal_11_$__cuda_sm70_warpsync,@function
        .size           $__internal_11_$__cuda_sm70_warpsync,(.L_x_1442 - $__internal_11_$__cuda_sm70_warpsync)
$__internal_11_$__cuda_sm70_warpsync:
[----:B------:R-:W-:Y:S01]  /*6c10*/  MOV R15, 0x0 ;  /* 0x00000000000f7802 */ /* 0x000fe20000000f00 */
[----:B------:R-:W-:Y:S04]  /*6c20*/  WARPSYNC R12 ;  /* 0x0000000c00007348 */ /* 0x000fe80003800000 */
[----:B------:R-:W-:Y:S05]  /*6c30*/  RET.REL.NODEC R14 `(_ZN7cutlass13device_kernelIN5flash19enable_sm80_to_sm89INS1_16FlashAttnBwdSm80INS1_25CollectiveMainloopBwdSm80ILi2ELi2EN4cute5tupleIJNS5_1CILi64EEENS7_ILi128EEENS7_ILi96EEEEEENS_6half_tEfNS_4arch4Sm80ELb1ELb0ELb0ELb1ELb1ELb0ELb0ELb0ELi2ELi2ELi4ELi2ELb0EEENS1_24CollectiveEpilogueBwdGQAISB_fSE_Li256ELb1ELb1EEENS1_25SingleTileBwdLPTSchedulerILb1ELi128ELb1EEEEEEEEEvNT_6ParamsE) ;  /* 0xffff93c00e007950 */ /* 0x000fea0003c3ffff */
.L_x_1370:
        /* <DEDUP_REMOVED lines=12> */
.L_x_1442:


//--------------------- .text._ZN7cutlass13device_kernelIN5flash22FlashAttnBwdPreprocessIN4cute5tupleIJNS3_1CILi64EEENS5_ILi96EEEEEENS_6half_tEfNS_4arch4Sm80ELb1ELb1EEEEEvNT_6ParamsE --------------------------
	.section	.text._ZN7cutlass13device_kernelIN5flash22FlashAttnBwdPreprocessIN4cute5tupleIJNS3_1CILi64EEENS5_ILi96EEEEEENS_6half_tEfNS_4arch4Sm80ELb1ELb1EEEEEvNT_6ParamsE,"ax",@progbits
	.sectioninfo	@"SHI_REGISTERS=51"
	.align	128
.text._ZN7cutlass13device_kernelIN5flash22FlashAttnBwdPreprocessIN4cute5tupleIJNS3_1CILi64EEENS5_ILi96EEEEEENS_6half_tEfNS_4arch4Sm80ELb1ELb1EEEEEvNT_6ParamsE:
        .type           _ZN7cutlass13device_kernelIN5flash22FlashAttnBwdPreprocessIN4cute5tupleIJNS3_1CILi64EEENS5_ILi96EEEEEENS_6half_tEfNS_4arch4Sm80ELb1ELb1EEEEEvNT_6ParamsE,@function
        .size           _ZN7cutlass13device_kernelIN5flash22FlashAttnBwdPreprocessIN4cute5tupleIJNS3_1CILi64EEENS5_ILi96EEEEEENS_6half_tEfNS_4arch4Sm80ELb1ELb1EEEEEvNT_6ParamsE,(.L_x_1444 - _ZN7cutlass13device_kernelIN5flash22FlashAttnBwdPreprocessIN4cute5tupleIJNS3_1CILi64EEENS5_ILi96EEEEEENS_6half_tEfNS_4arch4Sm80ELb1ELb1EEEEEvNT_6ParamsE)
        .other          _ZN7cutlass13device_kernelIN5flash22FlashAttnBwdPreprocessIN4cute5tupleIJNS3_1CILi64EEENS5_ILi96EEEEEENS_6half_tEfNS_4arch4Sm80ELb1ELb1EEEEEvNT_6ParamsE,@"STO_CUDA_ENTRY STV_DEFAULT"
_ZN7cutlass13device_kernelIN5flash22FlashAttnBwdPreprocessIN4cute5tupleIJNS3_1CILi64EEENS5_ILi96EEEEEENS_6half_tEfNS_4arch4Sm80ELb1ELb1EEEEEvNT_6ParamsE:
[----:B------:R-:W-:Y:S02]  /*0000*/  IMAD.MOV.U32 R1, RZ, RZ, c[0x0][0x28] ;  /* 0x00000a00ff017624 */ /* 0x000fe400078e00ff */
[----:B------:R-:W0:Y:S01]  /*0010*/  S2R R0, SR_CTAID.Z ;  /* 0x0000000000007919 */ /* 0x000e220000002700 */
[----:B------:R-:W-:Y:S01]  /*0020*/  ISETP.NE.U32.AND P1, PT, RZ, c[0x0][0x248], PT ;  /* 0x00009200ff007a0c */ /* 0x000fe20003f25070 */
[----:B------:R-:W-:Y:S01]  /*0030*/  IMAD.MOV.U32 R3, RZ, RZ, 0x4 ;  /* 0x00000004ff037424 */ /* 0x000fe200078e00ff */
[----:B------:R-:W-:Y:S01]  /*0040*/  ISETP.NE.U32.AND P0, PT, RZ, c[0x0][0x240], PT ;  /* 0x00009000ff007a0c */ /* 0x000fe20003f05070 */
[----:B------:R-:W-:Y:S01]  /*0050*/  ULDC.64 UR4, c[0x0][0x118] ;  /* 0x0000460000047ab9 */ /* 0x000fe20000000a00 */
[----:B------:R-:W-:Y:S02]  /*0060*/  ISETP.NE.AND.EX P1, PT, RZ, c[0x0][0x24c], PT, P1 ;  /* 0x00009300ff007a0c */ /* 0x000fe40003f25310 */
[----:B------:R-:W-:Y:S02]  /*0070*/  ISETP.NE.AND.EX P0, PT, RZ, c[0x0][0x244], PT, P0 ;  /* 0x00009100ff007a0c */ /* 0x000fe40003f05300 */
[----:B------:R-:W-:Y:S01]  /*0080*/  MOV R2, c[0x0][0x168] ;  /* 0x00005a0000027a02 */ /* 0x000fe20000000f00 */
[----:B0-----:R-:W-:-:S08]  /*0090*/  IMAD.WIDE R10, R0, R3, c[0x0][0x240] ;  /* 0x00009000000a7625 */ /* 0x001fd000078e0203 */
[----:B------:R-:W-:Y:S02]  /*00a0*/  @P1 IMAD.WIDE R12, R0, R3, c[0x0][0x248] ;  /* 0x00009200000c1625 */ /* 0x000fe400078e0203 */
[----:B------:R0:W5:Y:S01]  /*00b0*/  @P0 LDG.E R5, [R10.64] ;  /* 0x000000040a050981 */ /* 0x000162000c1e1900 */
[----:B------:R-:W-:-:S03]  /*00c0*/  ISETP.NE.U32.AND P2, PT, RZ, c[0x0][0x240], PT ;  /* 0x00009000ff007a0c */ /* 0x000fc60003f45070 */
[----:B------:R0:W5:Y:S04]  /*00d0*/  @P1 LDG.E R2, [R12.64] ;  /* 0x000000040c021981 */ /* 0x000168000c1e1900 */
[----:B------:R-:W1:Y:S04]  /*00e0*/  S2R R7, SR_CTAID.X ;  /* 0x0000000000077919 */ /* 0x000e680000002500 */
[----:B------:R-:W2:Y:S01]  /*00f0*/  S2R R4, SR_CTAID.Y ;  /* 0x0000000000047919 */ /* 0x000ea20000002600 */
[----:B-1----:R-:W-:Y:S01]  /*0100*/  IMAD.SHL.U32 R9, R7, 0x40, RZ ;  /* 0x0000004007097824 */ /* 0x002fe200078e00ff */
[----:B------:R-:W-:Y:S05]  /*0110*/  @P1 BRA `(.L_x_1371) ;  /* 0x0000004000001947 */ /* 0x000fea0003800000 */
[----:B0-----:R-:W-:Y:S05]  /*0120*/  @!P0 BRA `(.L_x_1371) ;  /* 0x0000003000008947 */ /* 0x001fea0003800000 */
[----:B------:R-:W3:Y:S04]  /*0130*/  LDG.E R13, [R10.64] ;  /* 0x000000040a0d7981 */ /* 0x000ee8000c1e1900 */
[----:B-----5:R-:W3:Y:S02]  /*0140*/  LDG.E R2, [R10.64+0x4] ;  /* 0x000004040a027981 */ /* 0x020ee4000c1e1900 */
[----:B---3--:R-:W-:-:S03]  /*0150*/  IMAD.IADD R2, R2, 0x1, -R13 ;  /* 0x0000000102027824 */ /* 0x008fc600078e0a0d */
.L_x_1371:
[----:B0-----:R-:W-:Y:S02]  /*0160*/  ISETP.NE.AND.EX P2, PT, RZ, c[0x0][0x244], PT, P2 ;  /* 0x00009100ff007a0c */ /* 0x001fe40003f45320 */
[----:B-----5:R-:W-:-:S13]  /*0170*/  ISETP.LE.AND P1, PT, R2, R9, PT ;  /* 0x000000090200720c */ /* 0x020fda0003f23270 */
[----:B------:R-:W-:Y:S05]  /*0180*/  @P2 EXIT P1 ;  /* 0x000000000000294d */ /* 0x000fea0000800000 */
[----:B------:R-:W0:Y:S01]  /*0190*/  S2R R6, SR_TID.X ;  /* 0x0000000000067919 */ /* 0x000e220000002100 */
[----:B------:R-:W-:Y:S01]  /*01a0*/  IADD3 R11, -R9, R2, RZ ;  /* 0x00000002090b7210 */ /* 0x000fe20007ffe1ff */
[----:B------:R-:W-:Y:S01]  /*01b0*/  CS2R R36, SRZ ;  /* 0x0000000000247805 */ /* 0x000fe2000001ff00 */
[----:B--2---:R-:W-:Y:S01]  /*01c0*/  SHF.R.S32.HI R8, RZ, 0x1f, R4 ;  /* 0x0000001fff087819 */ /* 0x004fe20000011404 */
[--C-:B------:R-:W-:Y:S01]  /*01d0*/  @P0 IMAD.MOV.U32 R36, RZ, RZ, R5.reuse ;  /* 0x000000ffff240224 */ /* 0x100fe200078e0005 */
[----:B------:R-:W-:Y:S02]  /*01e0*/  @P0 SHF.R.S32.HI R37, RZ, 0x1f, R5 ;  /* 0x0000001fff250819 */ /* 0x000fe40000011405 */
[----:B------:R-:W-:Y:S02]  /*01f0*/  SHF.R.S32.HI R10, RZ, 0x1f, R0 ;  /* 0x0000001fff0a7819 */ /* 0x000fe40000011400 */
[----:B------:R-:W-:Y:S02]  /*0200*/  SEL R45, R0, RZ, !P2 ;  /* 0x000000ff002d7207 */ /* 0x000fe40005000000 */
[----:B------:R-:W-:-:S02]  /*0210*/  SEL R10, R10, RZ, !P2 ;  /* 0x000000ff0a0a7207 */ /* 0x000fc40005000000 */
[----:B------:R-:W-:Y:S02]  /*0220*/  MOV R44, 0x7f800000 ;  /* 0x7f800000002c7802 */ /* 0x000fe40000000f00 */
[----:B0-----:R-:W-:-:S04]  /*0230*/  ISETP.GT.AND P1, PT, R6, 0x3f, PT ;  /* 0x0000003f0600780c */ /* 0x001fc80003f24270 */
[----:B------:R-:W-:-:S13]  /*0240*/  ISETP.GE.OR P3, PT, R6, R11, P1 ;  /* 0x0000000b0600720c */ /* 0x000fda0000f66670 */
[----:B------:R-:W-:Y:S01]  /*0250*/  @!P3 SHF.R.S32.HI R13, RZ, 0x1f, R9 ;  /* 0x0000001fff0db819 */ /* 0x000fe20000011409 */
[----:B------:R-:W-:Y:S01]  /*0260*/  @!P3 IMAD R15, R8, c[0x0][0x1e0], RZ ;  /* 0x00007800080fba24 */ /* 0x000fe200078e02ff */
[--C-:B------:R-:W-:Y:S02]  /*0270*/  @!P3 SHF.R.S32.HI R14, RZ, 0x1f, R6.reuse ;  /* 0x0000001fff0eb819 */ /* 0x100fe40000011406 */
[----:B------:R-:W-:Y:S01]  /*0280*/  @!P3 IADD3 R12, P4, P5, R36, R9, R6 ;  /* 0x00000009240cb210 */ /* 0x000fe20007d9e006 */
[----:B------:R-:W-:-:S03]  /*0290*/  @!P3 IMAD R15, R4, c[0x0][0x1e4], R15 ;  /* 0x00007900040fba24 */ /* 0x000fc600078e020f */
[----:B------:R-:W-:Y:S01]  /*02a0*/  @!P3 IADD3.X R13, R37, R13, R14, P4, P5 ;  /* 0x0000000d250db210 */ /* 0x000fe200027ea40e */
[----:B------:R-:W-:-:S04]  /*02b0*/  @!P3 IMAD R14, R10, c[0x0][0x1e8], RZ ;  /* 0x00007a000a0eba24 */ /* 0x000fc800078e02ff */
[----:B------:R-:W-:Y:S01]  /*02c0*/  @!P3 IMAD.WIDE.U32 R12, R4, c[0x0][0x1e0], R12 ;  /* 0x00007800040cba25 */ /* 0x000fe200078e000c */
[----:B------:R-:W-:-:S04]  /*02d0*/  SHF.R.S32.HI R17, RZ, 0x1f, R6 ;  /* 0x0000001fff117819 */ /* 0x000fc80000011406 */
[----:B------:R-:W-:Y:S01]  /*02e0*/  @!P3 IADD3 R13, R13, R15, RZ ;  /* 0x0000000f0d0db210 */ /* 0x000fe20007ffe0ff */
[----:B------:R-:W-:Y:S01]  /*02f0*/  @!P3 IMAD R15, R45, c[0x0][0x1ec], R14 ;  /* 0x00007b002d0fba24 */ /* 0x000fe200078e020e */
[----:B------:R-:W-:-:S03]  /*0300*/  LEA.HI R31, R17, R6, RZ, 0x2 ;  /* 0x00000006111f7211 */ /* 0x000fc600078f10ff */
[----:B------:R-:W-:Y:S01]  /*0310*/  @!P3 IMAD.WIDE.U32 R12, R45, c[0x0][0x1e8], R12 ;  /* 0x00007a002d0cba25 */ /* 0x000fe200078e000c */
[----:B------:R-:W-:-:S03]  /*0320*/  SHF.R.S32.HI R47, RZ, 0x2, R31 ;  /* 0x00000002ff2f7819 */ /* 0x000fc6000001141f */
[----:B------:R-:W-:Y:S01]  /*0330*/  @!P3 IMAD.IADD R13, R13, 0x1, R15 ;  /* 0x000000010d0db824 */ /* 0x000fe200078e020f */
[----:B------:R-:W-:-:S04]  /*0340*/  @!P3 LEA R26, P2, R12, c[0x0][0x1d8], 0x2 ;  /* 0x000076000c1aba11 */ /* 0x000fc800078410ff */
[----:B------:R-:W-:Y:S02]  /*0350*/  @!P3 LEA.HI.X R27, R12, c[0x0][0x1dc], R13, 0x2, P2 ;  /* 0x000077000c1bba11 */ /* 0x000fe400010f140d */
[----:B------:R-:W-:Y:S01]  /*0360*/  ISETP.GE.AND P2, PT, R47, R11, PT ;  /* 0x0000000b2f00720c */ /* 0x000fe20003f46270 */
[----:B------:R-:W-:Y:S01]  /*0370*/  BSSY B0, `(.L_x_1372) ;  /* 0x000002c000007945 */ /* 0x000fe20003800000 */
[----:B------:R-:W-:Y:S01]  /*0380*/  LOP3.LUT R35, R31, 0xfffffffc, RZ, 0xc0, !PT ;  /* 0xfffffffc1f237812 */ /* 0x000fe200078ec0ff */
[----:B------:R0:W5:Y:S01]  /*0390*/  @!P3 LDG.E R44, [R26.64] ;  /* 0x000000041a2cb981 */ /* 0x000162000c1e1900 */
        /* <DEDUP_REMOVED lines=10> */
[----:B------:R-:W-:Y:S01]  /*0440*/  CS2R R30, SRZ ;  /* 0x00000000001e7805 */ /* 0x000fe2000001ff00 */
[----:B------:R-:W-:Y:S01]  /*0450*/  IMAD.MOV.U32 R34, RZ, RZ, RZ ;  /* 0x000000ffff227224 */ /* 0x000fe200078e00ff */
[----:B------:R-:W-:Y:S01]  /*0460*/  IADD3 R46, -R35, R6, RZ ;  /* 0x00000006232e7210 */ /* 0x000fe20007ffe1ff */
[----:B------:R-:W-:Y:S05]  /*0470*/  @P2 BRA `(.L_x_1373) ;  /* 0x000001b000002947 */ /* 0x000fea0003800000 */
[----:B------:R-:W-:Y:S01]  /*0480*/  IMAD.SHL.U32 R38, R46, 0x8, RZ ;  /* 0x000000082e267824 */ /* 0x000fe200078e00ff */
[----:B------:R-:W-:Y:S01]  /*0490*/  IADD3 R40, P3, R47, R36, RZ ;  /* 0x000000242f287210 */ /* 0x000fe20007f7e0ff */
[----:B------:R-:W-:-:S02]  /*04a0*/  IMAD R35, R8, c[0x0][0x180], RZ ;  /* 0x0000600008237a24 */ /* 0x000fc400078e02ff */
[----:B------:R-:W-:Y:S01]  /*04b0*/  IMAD R48, R10, c[0x0][0x188], RZ ;  /* 0x000062000a307a24 */ /* 0x000fe200078e02ff */
[--C-:B------:R-:W-:Y:S01]  /*04c0*/  SHF.R.S32.HI R39, RZ, 0x1f, R38.reuse ;  /* 0x0000001fff277819 */ /* 0x100fe20000011426 */
[----:B------:R-:W-:Y:S01]  /*04d0*/  IMAD R35, R4, c[0x0][0x184], R35 ;  /* 0x0000610004237a24 */ /* 0x000fe200078e0223 */
[----:B------:R-:W-:Y:S02]  /*04e0*/  LEA.HI.X.SX32 R41, R47, R37, 0x1, P3 ;  /* 0x000000252f297211 */ /* 0x000fe400018f0eff */
[----:B------:R-:W-:Y:S01]  /*04f0*/  ISETP.GE.AND P3, PT, R38, c[0x0][0x16c], PT ;  /* 0x00005b0026007a0c */ /* 0x000fe20003f66270 */
[----:B------:R-:W-:-:S04]  /*0500*/  IMAD.WIDE.U32 R42, R4, c[0x0][0x180], R38 ;  /* 0x00006000042a7a25 */ /* 0x000fc800078e0026 */
[----:B------:R-:W-:Y:S01]  /*0510*/  IMAD.WIDE R40, R7, 0x40, R40 ;  /* 0x0000004007287825 */ /* 0x000fe200078e0228 */
[----:B------:R-:W-:-:S03]  /*0520*/  IADD3 R43, R43, R35, RZ ;  /* 0x000000232b2b7210 */ /* 0x000fc60007ffe0ff */
[C---:B------:R-:W-:Y:S01]  /*0530*/  IMAD R35, R45.reuse, c[0x0][0x18c], R48 ;  /* 0x000063002d237a24 */ /* 0x040fe200078e0230 */
[----:B------:R-:W-:Y:S01]  /*0540*/  IADD3 R48, R38, 0x20, RZ ;  /* 0x0000002026307810 */ /* 0x000fe20007ffe0ff */
[----:B------:R-:W-:-:S03]  /*0550*/  IMAD.WIDE.U32 R42, R45, c[0x0][0x188], R42 ;  /* 0x000062002d2a7a25 */ /* 0x000fc600078e002a */
[----:B------:R-:W-:Y:S01]  /*0560*/  ISETP.GE.AND P4, PT, R48, c[0x0][0x16c], PT ;  /* 0x00005b0030007a0c */ /* 0x000fe20003f86270 */
[----:B------:R-:W-:Y:S02]  /*0570*/  IMAD R39, R41, c[0x0][0x178], RZ ;  /* 0x00005e0029277a24 */ /* 0x000fe400078e02ff */
[----:B------:R-:W-:Y:S02]  /*0580*/  IMAD.IADD R43, R43, 0x1, R35 ;  /* 0x000000012b2b7824 */ /* 0x000fe400078e0223 */
[----:B------:R-:W-:Y:S01]  /*0590*/  IMAD R35, R40, c[0x0][0x17c], R39 ;  /* 0x00005f0028237a24 */ /* 0x000fe200078e0227 */
[----:B------:R-:W-:Y:S01]  /*05a0*/  IADD3 R39, R38, 0x40, RZ ;  /* 0x0000004026277810 */ /* 0x000fe20007ffe0ff */
[----:B------:R-:W-:-:S03]  /*05b0*/  IMAD.WIDE.U32 R40, R40, c[0x0][0x178], R42 ;  /* 0x00005e0028287a25 */ /* 0x000fc600078e002a */
[----:B------:R-:W-:Y:S02]  /*05c0*/  ISETP.GE.AND P5, PT, R39, c[0x0][0x16c], PT ;  /* 0x00005b0027007a0c */ /* 0x000fe40003fa6270 */
[----:B------:R-:W-:Y:S02]  /*05d0*/  IADD3 R35, R41, R35, RZ ;  /* 0x0000002329237210 */ /* 0x000fe40007ffe0ff */
[----:B------:R-:W-:-:S04]  /*05e0*/  LEA R38, P6, R40, c[0x0][0x160], 0x1 ;  /* 0x0000580028267a11 */ /* 0x000fc800078c08ff */
[----:B------:R-:W-:-:S05]  /*05f0*/  LEA.HI.X R39, R40, c[0x0][0x164], R35, 0x1, P6 ;  /* 0x0000590028277a11 */ /* 0x000fca00030f0c23 */
[----:B------:R0:W5:Y:S04]  /*0600*/  @!P3 LDG.E.128 R12, [R38.64] ;  /* 0x00000004260cb981 */ /* 0x000168000c1e1d00 */
[----:B------:R0:W5:Y:S04]  /*0610*/  @!P4 LDG.E.128 R16, [R38.64+0x40] ;  /* 0x000040042610c981 */ /* 0x000168000c1e1d00 */
[----:B------:R0:W5:Y:S02]  /*0620*/  @!P5 LDG.E.128 R28, [R38.64+0x80] ;  /* 0x00008004261cd981 */ /* 0x000164000c1e1d00 */
.L_x_1373:
[----:B------:R-:W-:Y:S05]  /*0630*/  BSYNC B0 ;  /* 0x0000000000007941 */ /* 0x000fea0003800000 */
.L_x_1372:
[----:B------:R-:W-:Y:S01]  /*0640*/  BSSY B0, `(.L_x_1374) ;  /* 0x000001f000007945 */ /* 0x000fe20003800000 */
[----:B------:R-:W-:Y:S01]  /*0650*/  HFMA2.MMA R35, -RZ, RZ, 0, 0 ;  /* 0x00000000ff237435 */ /* 0x000fe200000001ff */
[----:B-----5:R-:W-:Y:S01]  /*0660*/  IMAD.MOV.U32 R42, RZ, RZ, R12 ;  /* 0x000000ffff2a7224 */ /* 0x020fe200078e000c */
[----:B------:R-:W-:Y:S05]  /*0670*/  @P2 BRA `(.L_x_1375) ;  /* 0x000001b000002947 */ /* 0x000fea0003800000 */
[----:B0-----:R-:W-:Y:S01]  /*0680*/  IMAD.SHL.U32 R38, R46, 0x8, RZ ;  /* 0x000000082e267824 */ /* 0x001fe200078e00ff */
        /* <DEDUP_REMOVED lines=9> */
[----:B------:R-:W-:Y:S02]  /*0720*/  IADD3 R41, R41, R43, RZ ;  /* 0x0000002b29297210 */ /* 0x000fe40007ffe0ff */
[----:B------:R-:W-:Y:S01]  /*0730*/  IADD3 R43, R38, 0x20, RZ ;  /* 0x00000020262b7810 */ /* 0x000fe20007ffe0ff */
[C---:B------:R-:W-:Y:S02]  /*0740*/  IMAD R39, R45.reuse, c[0x0][0x1ac], R48 ;  /* 0x00006b002d277a24 */ /* 0x040fe400078e0230 */
[----:B------:R-:W-:Y:S01]  /*0750*/  IMAD.WIDE.U32 R40, R45, c[0x0][0x1a8], R40 ;  /* 0x00006a002d287a25 */ /* 0x000fe200078e0028 */
[----:B------:R-:W-:-:S03]  /*0760*/  ISETP.GE.AND P4, PT, R43, c[0x0][0x16c], PT ;  /* 0x00005b002b007a0c */ /* 0x000fc60003f86270 */
[----:B------:R-:W-:Y:S02]  /*0770*/  IMAD R37, R37, c[0x0][0x198], RZ ;  /* 0x0000660025257a24 */ /* 0x000fe400078e02ff */
        /* <DEDUP_REMOVED lines=11> */
.L_x_1375:
[----:B------:R-:W-:Y:S05]  /*0830*/  BSYNC B0 ;  /* 0x0000000000007941 */ /* 0x000fea0003800000 */
.L_x_1374:
[----:B------:R-:W-:Y:S01]  /*0840*/  HADD2.F32 R12, -RZ, R42.H1_H1 ;  /* 0x3000002aff0c7230 */ /* 0x000fe20000004100 */
[----:B0-----:R-:W-:Y:S01]  /*0850*/  IMAD.MOV.U32 R38, RZ, RZ, R13 ;  /* 0x000000ffff267224 */ /* 0x001fe200078e000d */
[----:B-----5:R-:W-:Y:S01]  /*0860*/  HADD2.F32 R37, -RZ, R20.H1_H1 ;  /* 0x30000014ff257230 */ /* 0x020fe20000004100 */
[----:B------:R-:W-:Y:S01]  /*0870*/  MOV R36, R21 ;  /* 0x0000001500247202 */ /* 0x000fe20000000f00 */
[----:B------:R-:W-:Y:S01]  /*0880*/  HADD2.F32 R42, -RZ, R42.H0_H0 ;  /* 0x2000002aff2a7230 */ /* 0x000fe20000004100 */
[----:B------:R-:W-:Y:S01]  /*0890*/  @P0 IMAD R5, R0, 0x40, R5 ;  /* 0x0000004000050824 */ /* 0x000fe200078e0205 */
[----:B------:R-:W-:Y:S01]  /*08a0*/  HADD2.F32 R13, -RZ, R20.H0_H0 ;  /* 0x20000014ff0d7230 */ /* 0x000fe20000004100 */
[----:B------:R-:W-:Y:S01]  /*08b0*/  FMUL.FTZ R12, R12, R37 ;  /* 0x000000250c0c7220 */ /* 0x000fe20000410000 */
[--C-:B------:R-:W-:Y:S01]  /*08c0*/  HADD2.F32 R21, -RZ, R36.reuse.H0_H0 ;  /* 0x20000024ff157230 */ /* 0x100fe20000004100 */
[----:B------:R-:W-:Y:S01]  /*08d0*/  IMAD.MOV.U32 R20, RZ, RZ, R14 ;  /* 0x000000ffff147224 */ /* 0x000fe200078e000e */
[----:B------:R-:W-:Y:S01]  /*08e0*/  HADD2.F32 R14, -RZ, R36.H1_H1 ;  /* 0x30000024ff0e7230 */ /* 0x000fe20000004100 */
[----:B------:R-:W-:Y:S01]  /*08f0*/  FFMA.FTZ R42, R42, R13, R12 ;  /* 0x0000000d2a2a7223 */ /* 0x000fe2000001000c */
[--C-:B------:R-:W-:Y:S01]  /*0900*/  HADD2.F32 R12, -RZ, R38.reuse.H0_H0 ;  /* 0x20000026ff0c7230 */ /* 0x100fe20000004100 */
[----:B------:R-:W-:Y:S01]  /*0910*/  MOV R36, R15 ;  /* 0x0000000f00247202 */ /* 0x000fe20000000f00 */
[----:B------:R-:W-:Y:S01]  /*0920*/  HADD2.F32 R13, -RZ, R38.H1_H1 ;  /* 0x30000026ff0d7230 */ /* 0x000fe20000004100 */
[----:B------:R-:W-:Y:S01]  /*0930*/  BSSY B0, `(.L_x_1376) ;  /* 0x0000066000007945 */ /* 0x000fe20003800000 */
[----:B------:R-:W-:Y:S01]  /*0940*/  HADD2.F32 R15, -RZ, R23.H0_H0 ;  /* 0x20000017ff0f7230 */ /* 0x000fe20000004100 */
[----:B------:R-:W-:Y:S01]  /*0950*/  FFMA.FTZ R42, R12, R21, R42 ;  /* 0x000000150c2a7223 */ /* 0x000fe2000001002a */
[----:B------:R-:W-:-:S02]  /*0960*/  HADD2.F32 R12, -RZ, R20.H0_H0 ;  /* 0x20000014ff0c7230 */ /* 0x000fc40000004100 */
[----:B------:R-:W-:Y:S01]  /*0970*/  HADD2.F32 R21, -RZ, R22.H0_H0 ;  /* 0x20000016ff157230 */ /* 0x000fe20000004100 */
        /* <DEDUP_REMOVED lines=58> */
[----:B------:R-:W-:Y:S01]  /*0d20*/  FFMA.FTZ R31, R31, R14, R12 ;  /* 0x0000000e1f1f7223 */ /* 0x000fe2000001000c */
[----:B------:R-:W-:Y:S01]  /*0d30*/  @P0 SHF.R.S32.HI R12, RZ, 0x1f, R5 ;  /* 0x0000001fff0c0819 */ /* 0x000fe20000011405 */
[----:B------:R-:W-:Y:S01]  /*0d40*/  HFMA2.MMA R14, -RZ, RZ, 0, 0 ;  /* 0x00000000ff0e7435 */ /* 0x000fe200000001ff */
[----:B------:R-:W-:Y:S01]  /*0d50*/  IMAD.SHL.U32 R15, R6, 0x4, RZ ;  /* 0x00000004060f7824 */ /* 0x000fe200078e00ff */
[----:B------:R-:W-:Y:S01]  /*0d60*/  SHF.R.S32.HI R18, RZ, 0x1f, R13 ;  /* 0x0000001fff127819 */ /* 0x000fe2000001140d */
[----:B------:R-:W0:Y:S01]  /*0d70*/  SHFL.BFLY PT, R16, R31, 0x2, 0x1f ;  /* 0x0c401f001f107f89 */ /* 0x000e2200000e0000 */
[----:B------:R-:W-:-:S04]  /*0d80*/  @P0 LEA.HI R12, R12, R5, RZ, 0x6 ;  /* 0x000000050c0c0211 */ /* 0x000fc800078f30ff */
[----:B------:R-:W-:-:S05]  /*0d90*/  @P0 LOP3.LUT R14, R12, 0xffffffc0, RZ, 0xc0, !PT ;  /* 0xffffffc00c0e0812 */ /* 0x000fca00078ec0ff */
[----:B------:R-:W-:-:S05]  /*0da0*/  IMAD R12, R14, 0x60, RZ ;  /* 0x000000600e0c7824 */ /* 0x000fca00078e02ff */
[----:B------:R-:W-:Y:S02]  /*0db0*/  SHF.R.S32.HI R17, RZ, 0x1f, R12 ;  /* 0x0000001fff117819 */ /* 0x000fe4000001140c */
[----:B------:R-:W-:Y:S02]  /*0dc0*/  IADD3 R12, P0, P2, R12, R15, R13 ;  /* 0x0000000f0c0c7210 */ /* 0x000fe40007a1e00d */
[----:B------:R-:W-:-:S04]  /*0dd0*/  SHF.R.S32.HI R15, RZ, 0x1f, R15 ;  /* 0x0000001fff0f7819 */ /* 0x000fc8000001140f */
[----:B------:R-:W-:Y:S01]  /*0de0*/  IADD3.X R13, R17, R15, R18, P0, P2 ;  /* 0x0000000f110d7210 */ /* 0x000fe200007e4412 */
[----:B0-----:R-:W-:Y:S01]  /*0df0*/  FADD.FTZ R16, R31, R16 ;  /* 0x000000101f107221 */ /* 0x001fe20000010000 */
[----:B------:R-:W-:Y:S01]  /*0e00*/  ISETP.NE.AND P0, PT, R46, RZ, PT ;  /* 0x000000ff2e00720c */ /* 0x000fe20003f05270 */
[----:B------:R-:W-:Y:S02]  /*0e10*/  IMAD R15, R8, c[0x0][0x220], RZ ;  /* 0x00008800080f7a24 */ /* 0x000fe400078e02ff */
[C---:B------:R-:W-:Y:S01]  /*0e20*/  IMAD.WIDE.U32 R12, R4.reuse, c[0x0][0x220], R12 ;  /* 0x00008800040c7a25 */ /* 0x040fe200078e000c */
[----:B------:R-:W0:Y:S03]  /*0e30*/  SHFL.BFLY PT, R5, R16, 0x1, 0x1f ;  /* 0x0c201f0010057f89 */ /* 0x000e2600000e0000 */
[----:B------:R-:W-:Y:S02]  /*0e40*/  IMAD R21, R4, c[0x0][0x224], R15 ;  /* 0x0000890004157a24 */ /* 0x000fe400078e020f */
[----:B0-----:R-:W-:-:S04]  /*0e50*/  FADD.FTZ R20, R16, R5 ;  /* 0x0000000510147221 */ /* 0x001fc80000010000 */
[----:B------:R-:W-:Y:S05]  /*0e60*/  @P0 BRA `(.L_x_1377) ;  /* 0x0000012000000947 */ /* 0x000fea0003800000 */
[----:B------:R-:W-:Y:S01]  /*0e70*/  SHF.R.S32.HI R18, RZ, 0x1f, R47 ;  /* 0x0000001fff127819 */ /* 0x000fe2000001142f */
[----:B------:R-:W-:Y:S01]  /*0e80*/  IMAD R15, R8, c[0x0][0x1c8], RZ ;  /* 0x00007200080f7a24 */ /* 0x000fe200078e02ff */
[--C-:B------:R-:W-:Y:S02]  /*0e90*/  IADD3 R16, P0, P2, R14, R47, R9.reuse ;  /* 0x0000002f0e107210 */ /* 0x100fe40007a1e009 */
[----:B------:R-:W-:Y:S01]  /*0ea0*/  SHF.R.S32.HI R17, RZ, 0x1f, R9 ;  /* 0x0000001fff117819 */ /* 0x000fe20000011409 */
[----:B------:R-:W-:Y:S01]  /*0eb0*/  IMAD R15, R4, c[0x0][0x1cc], R15 ;  /* 0x00007300040f7a24 */ /* 0x000fe200078e020f */
[----:B------:R-:W-:-:S04]  /*0ec0*/  SHF.R.S32.HI R5, RZ, 0x1f, R14 ;  /* 0x0000001fff057819 */ /* 0x000fc8000001140e */
[----:B------:R-:W-:Y:S01]  /*0ed0*/  IADD3.X R17, R5, R18, R17, P0, P2 ;  /* 0x0000001205117210 */ /* 0x000fe200007e4411 */
[----:B------:R-:W-:Y:S01]  /*0ee0*/  IMAD R18, R10, c[0x0][0x1d0], RZ ;  /* 0x000074000a127a24 */ /* 0x000fe200078e02ff */
[----:B------:R-:W-:-:S03]  /*0ef0*/  ISETP.GE.AND P0, PT, R47, R11, PT ;  /* 0x0000000b2f00720c */ /* 0x000fc60003f06270 */
[----:B------:R-:W-:-:S04]  /*0f00*/  IMAD.WIDE.U32 R16, R4, c[0x0][0x1c8], R16 ;  /* 0x0000720004107a25 */ /* 0x000fc800078e0010 */
[----:B------:R-:W-:Y:S01]  /*0f10*/  IMAD R5, R45, c[0x0][0x1d4], R18 ;  /* 0x000075002d057a24 */ /* 0x000fe200078e0212 */
[----:B------:R-:W-:-:S05]  /*0f20*/  IADD3 R17, R17, R15, RZ ;  /* 0x0000000f11117210 */ /* 0x000fca0007ffe0ff */
[----:B------:R-:W-:-:S04]  /*0f30*/  IMAD.WIDE.U32 R16, R45, c[0x0][0x1d0], R16 ;  /* 0x000074002d107a25 */ /* 0x000fc800078e0010 */
[----:B------:R-:W-:Y:S01]  /*0f40*/  IMAD.IADD R5, R17, 0x1, R5 ;  /* 0x0000000111057824 */ /* 0x000fe200078e0205 */
[----:B------:R-:W-:-:S04]  /*0f50*/  LEA R18, P2, R16, c[0x0][0x1b0], 0x2 ;  /* 0x00006c0010127a11 */ /* 0x000fc800078410ff */
[----:B------:R-:W-:Y:S02]  /*0f60*/  LEA.HI.X R19, R16, c[0x0][0x1b4], R5, 0x2, P2 ;  /* 0x00006d0010137a11 */ /* 0x000fe400010f1405 */
[----:B------:R-:W-:-:S05]  /*0f70*/  FSEL R5, R20, RZ, !P0 ;  /* 0x000000ff14057208 */ /* 0x000fca0004000000 */
[----:B------:R0:W-:Y:S02]  /*0f80*/  STG.E [R18.64], R5 ;  /* 0x0000000512007986 */ /* 0x0001e4000c101904 */
.L_x_1377:
[----:B------:R-:W-:Y:S05]  /*0f90*/  BSYNC B0 ;  /* 0x0000000000007941 */ /* 0x000fea0003800000 */
.L_x_1376:
[----:B------:R-:W-:Y:S01]  /*0fa0*/  IADD3 R2, R2, 0x3f, RZ ;  /* 0x0000003f02027810 */ /* 0x000fe20007ffe0ff */
[----:B------:R-:W-:Y:S01]  /*0fb0*/  IMAD R16, R10, c[0x0][0x228], RZ ;  /* 0x00008a000a107a24 */ /* 0x000fe200078e02ff */
[----:B------:R-:W-:Y:S01]  /*0fc0*/  IADD3 R13, R13, R21, RZ ;  /* 0x000000150d0d7210 */ /* 0x000fe20007ffe0ff */
[----:B------:R-:W-:Y:S01]  /*0fd0*/  BSSY B0, `(.L_x_1378) ;  /* 0x0000022000007945 */ /* 0x000fe20003800000 */
[----:B0-----:R-:W-:Y:S01]  /*0fe0*/  SHF.R.S32.HI R5, RZ, 0x1f, R2 ;  /* 0x0000001fff057819 */ /* 0x001fe20000011402 */
[C---:B------:R-:W-:Y:S01]  /*0ff0*/  IMAD R11, R45.reuse, c[0x0][0x22c], R16 ;  /* 0x00008b002d0b7a24 */ /* 0x040fe200078e0210 */
[----:B------:R-:W-:Y:S01]  /*1000*/  ISETP.NE.U32.AND P0, PT, RZ, c[0x0][0x238], PT ;  /* 0x00008e00ff007a0c */ /* 0x000fe20003f05070 */
[----:B------:R-:W-:Y:S01]  /*1010*/  IMAD.WIDE.U32 R12, R45, c[0x0][0x228], R12 ;  /* 0x00008a002d0c7a25 */ /* 0x000fe200078e000c */
[----:B------:R-:W-:Y:S02]  /*1020*/  LEA.HI R5, R5, R2, RZ, 0x6 ;  /* 0x0000000205057211 */ /* 0x000fe400078f30ff */
[----:B------:R-:W-:-:S02]  /*1030*/  ISETP.NE.AND.EX P0, PT, RZ, c[0x0][0x23c], PT, P0 ;  /* 0x00008f00ff007a0c */ /* 0x000fc40003f05300 */
[----:B------:R-:W-:Y:S02]  /*1040*/  LOP3.LUT R2, R5, 0xffffffc0, RZ, 0xc0, !PT ;  /* 0xffffffc005027812 */ /* 0x000fe400078ec0ff */
[----:B------:R-:W-:Y:S02]  /*1050*/  IADD3 R11, R13, R11, RZ ;  /* 0x0000000b0d0b7210 */ /* 0x000fe40007ffe0ff */
[----:B------:R-:W-:Y:S01]  /*1060*/  LEA R16, P2, R12, c[0x0][0x208], 0x2 ;  /* 0x000082000c107a11 */ /* 0x000fe200078410ff */
[----:B------:R-:W-:Y:S01]  /*1070*/  IMAD.IADD R5, R2, 0x1, -R9 ;  /* 0x0000000102057824 */ /* 0x000fe200078e0a09 */
[----:B------:R-:W-:Y:S02]  /*1080*/  ISETP.NE.OR P0, PT, R6, RZ, !P0 ;  /* 0x000000ff0600720c */ /* 0x000fe40004705670 */
[----:B------:R-:W-:Y:S02]  /*1090*/  LEA.HI.X R17, R12, c[0x0][0x20c], R11, 0x2, P2 ;  /* 0x000083000c117a11 */ /* 0x000fe400010f140b */
[----:B------:R-:W-:-:S13]  /*10a0*/  ISETP.GE.OR P1, PT, R6, R5, P1 ;  /* 0x000000050600720c */ /* 0x000fda0000f26670 */
[----:B------:R-:W-:Y:S05]  /*10b0*/  @P1 BRA `(.L_x_1379) ;  /* 0x0000013000001947 */ /* 0x000fea0003800000 */
[----:B------:R-:W-:Y:S01]  /*10c0*/  SHF.R.S32.HI R2, RZ, 0x1f, R9 ;  /* 0x0000001fff027819 */ /* 0x000fe20000011409 */
[----:B------:R-:W-:Y:S01]  /*10d0*/  IMAD R5, R8, c[0x0][0x1f8], RZ ;  /* 0x00007e0008057a24 */ /* 0x000fe200078e02ff */
[--C-:B------:R-:W-:Y:S01]  /*10e0*/  IADD3 R12, P1, P2, R14, R9, R6.reuse ;  /* 0x000000090e0c7210 */ /* 0x100fe20007a3e006 */
[----:B------:R-:W-:Y:S01]  /*10f0*/  IMAD R10, R10, c[0x0][0x200], RZ ;  /* 0x000080000a0a7a24 */ /* 0x000fe200078e02ff */
[----:B------:R-:W-:Y:S01]  /*1100*/  SHF.R.S32.HI R9, RZ, 0x1f, R6 ;  /* 0x0000001fff097819 */ /* 0x000fe20000011406 */
[----:B------:R-:W-:Y:S01]  /*1110*/  IMAD R5, R4, c[0x0][0x1fc], R5 ;  /* 0x00007f0004057a24 */ /* 0x000fe200078e0205 */
[----:B------:R-:W-:-:S04]  /*1120*/  SHF.R.S32.HI R14, RZ, 0x1f, R14 ;  /* 0x0000001fff0e7819 */ /* 0x000fc8000001140e */
[----:B------:R-:W-:Y:S01]  /*1130*/  IADD3.X R13, R14, R2, R9, P1, P2 ;  /* 0x000000020e0d7210 */ /* 0x000fe20000fe4409 */
[C---:B------:R-:W-:Y:S01]  /*1140*/  FMUL.FTZ R2, R44.reuse, 1.4426950216293334961 ;  /* 0x3fb8aa3b2c027820 */ /* 0x040fe20000410000 */
[----:B------:R-:W-:-:S03]  /*1150*/  FSETP.NEU.FTZ.AND P1, PT, R44, -INF , PT ;  /* 0xff8000002c00780b */ /* 0x000fc60003f3d000 */
[----:B------:R-:W-:-:S04]  /*1160*/  IMAD.WIDE.U32 R8, R4, c[0x0][0x1f8], R12 ;  /* 0x00007e0004087a25 */ /* 0x000fc800078e000c */
[----:B------:R-:W-:Y:S02]  /*1170*/  IMAD.IADD R9, R9, 0x1, R5 ;  /* 0x0000000109097824 */ /* 0x000fe400078e0205 */
[C---:B------:R-:W-:Y:S02]  /*1180*/  IMAD R5, R45.reuse, c[0x0][0x204], R10 ;  /* 0x000081002d057a24 */ /* 0x040fe400078e020a */
[----:B------:R-:W-:-:S05]  /*1190*/  IMAD.WIDE.U32 R8, R45, c[0x0][0x200], R8 ;  /* 0x000080002d087a25 */ /* 0x000fca00078e0008 */
[----:B------:R-:W-:Y:S02]  /*11a0*/  IADD3 R5, R9, R5, RZ ;  /* 0x0000000509057210 */ /* 0x000fe40007ffe0ff */
[----:B------:R-:W-:-:S04]  /*11b0*/  LEA R10, P2, R8, c[0x0][0x1f0], 0x2 ;  /* 0x00007c00080a7a11 */ /* 0x000fc800078410ff */
[----:B------:R-:W-:Y:S02]  /*11c0*/  LEA.HI.X R11, R8, c[0x0][0x1f4], R5, 0x2, P2 ;  /* 0x00007d00080b7a11 */ /* 0x000fe400010f1405 */
[----:B------:R-:W-:-:S05]  /*11d0*/  FSEL R5, R2, RZ, P1 ;  /* 0x000000ff02057208 */ /* 0x000fca0000800000 */
[----:B------:R0:W-:Y:S02]  /*11e0*/  STG.E [R10.64], R5 ;  /* 0x000000050a007986 */ /* 0x0001e4000c101904 */
.L_x_1379:
[----:B------:R-:W-:Y:S05]  /*11f0*/  BSYNC B0 ;  /* 0x0000000000007941 */ /* 0x000fea0003800000 */
.L_x_1378:
[----:B------:R1:W-:Y:S04]  /*1200*/  STG.E.128 [R16.64], RZ ;  /* 0x000000ff10007986 */ /* 0x0003e8000c101d04 */
[----:B------:R1:W-:Y:S04]  /*1210*/  STG.E.128 [R16.64+0x1000], RZ ;  /* 0x001000ff10007986 */ /* 0x0003e8000c101d04 */
[----:B------:R1:W-:Y:S04]  /*1220*/  STG.E.128 [R16.64+0x2000], RZ ;  /* 0x002000ff10007986 */ /* 0x0003e8000c101d04 */
[----:B------:R1:W-:Y:S04]  /*1230*/  STG.E.128 [R16.64+0x3000], RZ ;  /* 0x003000ff10007986 */ /* 0x0003e8000c101d04 */
[----:B------:R1:W-:Y:S04]  /*1240*/  STG.E.128 [R16.64+0x4000], RZ ;  /* 0x004000ff10007986 */ /* 0x0003e8000c101d04 */
[----:B------:R1:W-:Y:S01]  /*1250*/  STG.E.128 [R16.64+0x5000], RZ ;  /* 0x005000ff10007986 */ /* 0x0003e2000c101d04 */
[----:B------:R-:W-:Y:S05]  /*1260*/  @P0 EXIT ;  /* 0x000000000000094d */ /* 0x000fea0003800000 */
[----:B------:R-:W-:-:S04]  /*1270*/  IMAD R7, R7, c[0x0][0x230], R0 ;  /* 0x00008c0007077a24 */ /* 0x000fc800078e0200 */
[----:B------:R-:W-:-:S04]  /*1280*/  IMAD R2, R7, c[0x0][0x170], R4 ;  /* 0x00005c0007027a24 */ /* 0x000fc800078e0204 */
[----:B------:R-:W-:-:S05]  /*1290*/  IMAD.WIDE R2, R2, R3, c[0x0][0x238] ;  /* 0x00008e0002027625 */ /* 0x000fca00078e0203 */
[----:B------:R-:W-:Y:S01]  /*12a0*/  STG.E [R2.64], RZ ;  /* 0x000000ff02007986 */ /* 0x000fe2000c101904 */
[----:B------:R-:W-:Y:S05]  /*12b0*/  EXIT ;  /* 0x000000000000794d */ /* 0x000fea0003800000 */
.L_x_1380:
        /* <DEDUP_REMOVED lines=12> */
.L_x_1444:


//--------------------- .nv.shared._ZN7cutlass13device_kernelIN5flash19enable_sm80_to_sm89INS1_16FlashAttnBwdSm80INS1_25CollectiveMainloopBwdSm80ILi2ELi1EN4cute5tupleIJNS5_1CILi64EEENS7_ILi128EEENS7_ILi96EEEEEENS_6half_tEfNS_4arch4Sm80ELb0ELb0ELb0ELb0ELb0ELb0ELb0ELb0ELi2ELi2ELi4ELi2ELb1EEENS1_21CollectiveEpilogueBwdISB_SC_SE_Li256ELb0ELb0ELi2EEENS1_19SingleTileSchedulerILb0ELb0ELb0ELi128EEEEEEEEEvNT_6ParamsE --------------------------
	.section	.nv.shared._ZN7cutlass13device_kernelIN5flash19enable_sm80_to_sm89INS1_16FlashAttnBwdSm80INS1_25CollectiveMainloopBwdSm80ILi2ELi1EN4cute5tupleIJNS5_1CILi64EEENS7_ILi128EEENS7_ILi96EEEEEENS_6half_tEfNS_4arch4Sm80ELb0ELb0ELb0ELb0ELb0ELb0ELb0ELb0ELi2ELi2ELi4ELi2ELb1EEENS1_21CollectiveEpilogueBwdISB_SC_SE_Li256ELb0ELb0ELi2EEENS1_19SingleTileSchedulerILb0ELb0ELb0ELi128EEEEEEEEEvNT_6ParamsE,"aw",@nobits
	.sectionflags	@""
	.align	16


//--------------------- .nv.global                --------------------------
	.section	.nv.global,"aw",@nobits
.nv.global:
	.type		_ZN65_INTERNAL_1b1d66f1_29_flash_bwd_hdim96_fp16_sm80_cu_1f2e7571_31394cute1_E,@object
	.size		_ZN65_INTERNAL_1b1d66f1_29_flash_bwd_hdim96_fp16_sm80_cu_1f2e7571_31394cute1_E,(_ZN65_INTERNAL_1b1d66f1_29_flash_bwd_hdim96_fp16_sm80_cu_1f2e7571_31394cuda3std3__45__cpo6cbeginE - _ZN65_INTERNAL_1b1d66f1_29_flash_bwd_hdim96_fp16_sm80_cu_1f2e7571_31394cute1_E)
_ZN65_INTERNAL_1b1d66f1_29_flash_bwd_hdim96_fp16_sm80_cu_1f2e7571_31394cute1_E:
	.zero		1
	.type		_ZN65_INTERNAL_1b1d66f1_29_flash_bwd_hdim96_fp16_sm80_cu_1f2e7571_31394cuda3std3__45__cpo6cbeginE,@object
	.size		_ZN65_INTERNAL_1b1d66f1_29_flash_bwd_hdim96_fp16_sm80_cu_1f2e7571_31394cuda3std3__45__cpo6cbeginE,(_ZN65_INTERNAL_1b1d66f1_29_flash_bwd_hdim96_fp16_sm80_cu_1f2e7571_31394cuda3std3__48in_placeE - _ZN65_INTERNAL_1b1d66f1_29_flash_bwd_hdim96_fp16_sm80_cu_1f2e7571_31394cuda3std3__45__cpo6cbeginE)
_ZN65_INTERNAL_1b1d66f1_29_flash_bwd_hdim96_fp16_sm80_cu_1f2e7571_31394cuda3std3__45__cpo6cbeginE:
	.zero		1
	.type		_ZN65_INTERNAL_1b1d66f1_29_flash_bwd_hdim96_fp16_sm80_cu_1f2e7571_31394cuda3std3__48in_placeE,@object
	.size		_ZN65_INTERNAL_1b1d66f1_29_flash_bwd_hdim96_fp16_sm80_cu_1f2e7571_31394cuda3std3__48in_placeE,(_ZN65_INTERNAL_1b1d66f1_29_flash_bwd_hdim96_fp16_sm80_cu_1f2e7571_31394cuda3std6ranges3__45__cpo9iter_moveE - _ZN65_INTERNAL_1b1d66f1_29_flash_bwd_hdim96_fp16_sm80_cu_1f2e7571_31394cuda3std3__48in_placeE)
_ZN65_INTERNAL_1b1d66f1_29_flash_bwd_hdim96_fp16_sm80_cu_1f2e7571_31394cuda3std3__48in_placeE:
	.zero		1
	.type		_ZN65_INTERNAL_1b1d66f1_29_flash_bwd_hdim96_fp16_sm80_cu_1f2e7571_31394cuda3std6ranges3__45__cpo9iter_moveE,@object
	.size		_ZN65_INTERNAL_1b1d66f1_29_flash_bwd_hdim96_fp16_sm80_cu_1f2e7571_31394cuda3std6ranges3__45__cpo9iter_moveE,(_ZN65_INTERNAL_1b1d66f1_29_flash_bwd_hdim96_fp16_sm80_cu_1f2e7571_31394cuda3std3__45__cpo5beginE - _ZN65_INTERNAL_1b1d66f1_29_flash_bwd_hdim96_fp16_sm80_cu_1f2e7571_31394cuda3std6ranges3__45__cpo9iter_moveE)
_ZN65_INTERNAL_1b1d66f1_29_flash_bwd_hdim96_fp16_sm80_cu_1f2e7571_31394cuda3std6ranges3__45__cpo9iter_moveE:
	.zero		1
	.type		_ZN65_INTERNAL_1b1d66f1_29_flash_bwd_hdim96_fp16_sm80_cu_1f2e7571_31394cuda3std3__45__cpo5beginE,@object
	.size		_ZN65_INTERNAL_1b1d66f1_29_flash_bwd_hdim96_fp16_sm80_cu_1f2e7571_31394cuda3std3__45__cpo5beginE,(_ZN65_INTERNAL_1b1d66f1_29_flash_bwd_hdim96_fp16_sm80_cu_1f2e7571_31394cuda3std3__467_GLOBAL__N__1b1d66f1_29_flash_bwd_hdim96_fp16_sm80_cu_1f2e7571_31396ignoreE - _ZN65_INTERNAL_1b1d66f1_29_flash_bwd_hdim96_fp16_sm80_cu_1f2e7571_31394cuda3std3__45__cpo5beginE)
_ZN65_INTERNAL_1b1d66f1_29_flash_bwd_hdim96_fp16_sm80_cu_1f2e7571_31394cuda3std3__45__cpo5beginE:
	.zero		1
	.type		_ZN65_INTERNAL_1b1d66f1_29_flash_bwd_hdim96_fp16_sm80_cu_1f2e7571_31394cuda3std3__467_GLOBAL__N__1b1d66f1_29_flash_bwd_hdim96_fp16_sm80_cu_1f2e7571_31396ignoreE,@object
	.size		_ZN65_INTERNAL_1b1d66f1_29_flash_bwd_hdim96_fp16_sm80_cu_1f2e7571_31394cuda3std3__467_GLOBAL__N__1b1d66f1_29_flash_bwd_hdim96_fp16_sm80_cu_1f2e7571_31396ignoreE,(_ZN65_INTERNAL_1b1d66f1_29_flash_bwd_hdim96_fp16_sm80_cu_1f2e7571_31394cute7productE - _ZN65_INTERNAL_1b1d66f1_29_flash_bwd_hdim96_fp16_sm80_cu_1f2e7571_31394cuda3std3__467_GLOBAL__N__1b1d66f1_29_flash_bwd_hdim96_fp16_sm80_cu_1f2e7571_31396ignoreE)
_ZN65_INTERNAL_1b1d66f1_29_flash_bwd_hdim96_fp16_sm80_cu_1f2e7571_31394cuda3std3__467_GLOBAL__N__1b1d66f1_29_flash_bwd_hdim96_fp16_sm80_cu_1f2e7571_31396ignoreE:
	.zero		1
	.type		_ZN65_INTERNAL_1b1d66f1_29_flash_bwd_hdim96_fp16_sm80_cu_1f2e7571_31394cute7productE,@object
	.size		_ZN65_INTERNAL_1b1d66f1_29_flash_bwd_hdim96_fp16_sm80_cu_1f2e7571_31394cute7productE,(_ZN65_INTERNAL_1b1d66f1_29_flash_bwd_hdim96_fp16_sm80_cu_1f2e7571_31394cuda3std3__45__cpo3endE - _ZN65_INTERNAL_1b1d66f1_29_flash_bwd_hdim96_fp16_sm80_cu_1f2e7571_31394cute7productE)
_ZN65_INTERNAL_1b1d66f1_29_flash_bwd_hdim96_fp16_sm80_cu_1f2e7571_31394cute7productE:
	.zero		1
	.type		_ZN65_INTERNAL_1b1d66f1_29_flash_bwd_hdim96_fp16_sm80_cu_1f2e7571_31394cuda3std3__45__cpo3endE,@object
	.size		_ZN65_INTERNAL_1b1d66f1_29_flash_bwd_hdim96_fp16_sm80_cu_1f2e7571_31394cuda3std3__45__cpo3endE,(_ZN65_INTERNAL_1b1d66f1_29_flash_bwd_hdim96_fp16_sm80_cu_1f2e7571_31394cuda3std3__419piecewise_constructE - _ZN65_INTERNAL_1b1d66f1_29_flash_bwd_hdim96_fp16_sm80_cu_1f2e7571_31394cuda3std3__45__cpo3endE)
_ZN65_INTERNAL_1b1d66f1_29_flash_bwd_hdim96_fp16_sm80_cu_1f2e7571_31394cuda3std3__45__cpo3endE:
	.zero		1
	.type		_ZN65_INTERNAL_1b1d66f1_29_flash_bwd_hdim96_fp16_sm80_cu_1f2e7571_31394cuda3std3__419piecewise_constructE,@object
	.size		_ZN65_INTERNAL_1b1d66f1_29_flash_bwd_hdim96_fp16_sm80_cu_1f2e7571_31394cuda3std3__419piecewise_constructE,(_ZN65_INTERNAL_1b1d66f1_29_flash_bwd_hdim96_fp16_sm80_cu_1f2e7571_31394cuda3std3__45__cpo4cendE - _ZN65_INTERNAL_1b1d66f1_29_flash_bwd_hdim96_fp16_sm80_cu_1f2e7571_31394cuda3std3__419piecewise_constructE)
_ZN65_INTERNAL_1b1d66f1_29_flash_bwd_hdim96_fp16_sm80_cu_1f2e7571_31394cuda3std3__419piecewise_constructE:
	.zero		1
	.type		_ZN65_INTERNAL_1b1d66f1_29_flash_bwd_hdim96_fp16_sm80_cu_1f2e7571_31394cuda3std3__45__cpo4cendE,@object
	.size		_ZN65_INTERNAL_1b1d66f1_29_flash_bwd_hdim96_fp16_sm80_cu_1f2e7571_31394cuda3std3__45__cpo4cendE,(_ZN65_INTERNAL_1b1d66f1_29_flash_bwd_hdim96_fp16_sm80_cu_1f2e7571_31394cuda3std6ranges3__45__cpo4swapE - _ZN65_INTERNAL_1b1d66f1_29_flash_bwd_hdim96_fp16_sm80_cu_1f2e7571_31394cuda3std3__45__cpo4cendE)
_ZN65_INTERNAL_1b1d66f1_29_flash_bwd_hdim96_fp16_sm80_cu_1f2e7571_31394cuda3std3__45__cpo4cendE:
	.zero		1
	.type		_ZN65_INTERNAL_1b1d66f1_29_flash_bwd_hdim96_fp16_sm80_cu_1f2e7571_31394cuda3std6ranges3__45__cpo4swapE,@object
	.size		_ZN65_INTERNAL_1b1d66f1_29_flash_bwd_hdim96_fp16_sm80_cu_1f2e7571_31394cuda3std6ranges3__45__cpo4swapE,(.L_7 - _ZN65_INTERNAL_1b1d66f1_29_flash_bwd_hdim96_fp16_sm80_cu_1f2e7571_31394cuda3std6ranges3__45__cpo4swapE)
_ZN65_INTERNAL_1b1d66f1_29_flash_bwd_hdim96_fp16_sm80_cu_1f2e7571_31394cuda3std6ranges3__45__cpo4swapE:
	.zero		1
.L_7:


//--------------------- .nv.shared._ZN7cutlass13device_kernelIN5flash19enable_sm80_to_sm89INS1_16FlashAttnBwdSm80INS1_25CollectiveMainloopBwdSm80ILi2ELi1EN4cute5tupleIJNS5_1CILi64EEENS7_ILi128EEENS7_ILi96EEEEEENS_6half_tEfNS_4arch4Sm80ELb0ELb0ELb0ELb0ELb1ELb0ELb0ELb0ELi2ELi2ELi4ELi2ELb1EEENS1_21CollectiveEpilogueBwdISB_SC_SE_Li256ELb0ELb0ELi2EEENS1_19SingleTileSchedulerILb0ELb0ELb0ELi128EEEEEEEEEvNT_6ParamsE --------------------------
	.section	.nv.shared._ZN7cutlass13device_kernelIN5flash19enable_sm80_to_sm89INS1_16FlashAttnBwdSm80INS1_25CollectiveMainloopBwdSm80ILi2ELi1EN4cute5tupleIJNS5_1CILi64EEENS7_ILi128EEENS7_ILi96EEEEEENS_6half_tEfNS_4arch4Sm80ELb0ELb0ELb0ELb0ELb1ELb0ELb0ELb0ELi2ELi2ELi4ELi2ELb1EEENS1_21CollectiveEpilogueBwdISB_SC_SE_Li256ELb0ELb0ELi2EEENS1_19SingleTileSchedulerILb0ELb0ELb0ELi128EEEEEEEEEvNT_6ParamsE,"aw",@nobits
	.sectionflags	@""
	.align	16


//--------------------- .nv.shared._ZN7cutlass13device_kernelIN5flash19enable_sm80_to_sm89INS1_16FlashAttnBwdSm80INS1_25CollectiveMainloopBwdSm80ILi2ELi1EN4cute5tupleIJNS5_1CILi64EEENS7_ILi128EEENS7_ILi96EEEEEENS_6half_tEfNS_4arch4Sm80ELb0ELb0ELb0ELb0ELb0ELb0ELb0ELb0ELi2ELi2ELi4ELi2ELb1EEENS1_24CollectiveEpilogueBwdGQAISB_fSE_Li256ELb0ELb0EEENS1_19SingleTileSchedulerILb0ELb0ELb0ELi128EEEEEEEEEvNT_6ParamsE --------------------------
	.section	.nv.shared._ZN7cutlass13device_kernelIN5flash19enable_sm80_to_sm89INS1_16FlashAttnBwdSm80INS1_25CollectiveMainloopBwdSm80ILi2ELi1EN4cute5tupleIJNS5_1CILi64EEENS7_ILi128EEENS7_ILi96EEEEEENS_6half_tEfNS_4arch4Sm80ELb0ELb0ELb0ELb0ELb0ELb0ELb0ELb0ELi2ELi2ELi4ELi2ELb1EEENS1_24CollectiveEpilogueBwdGQAISB_fSE_Li256ELb0ELb0EEENS1_19SingleTileSchedulerILb0ELb0ELb0ELi128EEEEEEEEEvNT_6ParamsE,"aw",@nobits
	.sectionflags	@""
	.align	16


//--------------------- .nv.shared._ZN7cutlass13device_kernelIN5flash19enable_sm80_to_sm89INS1_16FlashAttnBwdSm80INS1_25CollectiveMainloopBwdSm80ILi2ELi1EN4cute5tupleIJNS5_1CILi64EEENS7_ILi128EEENS7_ILi96EEEEEENS_6half_tEfNS_4arch4Sm80ELb0ELb0ELb0ELb0ELb1ELb0ELb0ELb0ELi2ELi2ELi4ELi2ELb1EEENS1_24CollectiveEpilogueBwdGQAISB_fSE_Li256ELb0ELb1EEENS1_19SingleTileSchedulerILb0ELb0ELb0ELi128EEEEEEEEEvNT_6ParamsE --------------------------
	.section	.nv.shared._ZN7cutlass13device_kernelIN5flash19enable_sm80_to_sm89INS1_16FlashAttnBwdSm80INS1_25CollectiveMainloopBwdSm80ILi2ELi1EN4cute5tupleIJNS5_1CILi64EEENS7_ILi128EEENS7_ILi96EEEEEENS_6half_tEfNS_4arch4Sm80ELb0ELb0ELb0ELb0ELb1ELb0ELb0ELb0ELi2ELi2ELi4ELi2ELb1EEENS1_24CollectiveEpilogueBwdGQAISB_fSE_Li256ELb0ELb1EEENS1_19SingleTileSchedulerILb0ELb0ELb0ELi128EEEEEEEEEvNT_6ParamsE,"aw",@nobits
	.sectionflags	@""
	.align	16


//--------------------- .nv.shared._ZN7cutlass13device_kernelIN5flash19enable_sm80_to_sm89INS1_16FlashAttnBwdSm80INS1_25CollectiveMainloopBwdSm80ILi2ELi1EN4cute5tupleIJNS5_1CILi64EEENS7_ILi128EEENS7_ILi96EEEEEENS_6half_tEfNS_4arch4Sm80ELb0ELb0ELb0ELb1ELb0ELb0ELb0ELb0ELi2ELi2ELi4ELi2ELb1EEENS1_21CollectiveEpilogueBwdISB_SC_SE_Li256ELb1ELb0ELi2EEENS1_19SingleTileSchedulerILb1ELb0ELb0ELi128EEEEEEEEEvNT_6ParamsE --------------------------
	.section	.nv.shared._ZN7cutlass13device_kernelIN5flash19enable_sm80_to_sm89INS1_16FlashAttnBwdSm80INS1_25CollectiveMainloopBwdSm80ILi2ELi1EN4cute5tupleIJNS5_1CILi64EEENS7_ILi128EEENS7_ILi96EEEEEENS_6half_tEfNS_4arch4Sm80ELb0ELb0ELb0ELb1ELb0ELb0ELb0ELb0ELi2ELi2ELi4ELi2ELb1EEENS1_21CollectiveEpilogueBwdISB_SC_SE_Li256ELb1ELb0ELi2EEENS1_19SingleTileSchedulerILb1ELb0ELb0ELi128EEEEEEEEEvNT_6ParamsE,"aw",@nobits
	.sectionflags	@""
	.align	16


//--------------------- .nv.shared._ZN7cutlass13device_kernelIN5flash19enable_sm80_to_sm89INS1_16FlashAttnBwdSm80INS1_25CollectiveMainloopBwdSm80ILi2ELi1EN4cute5tupleIJNS5_1CILi64EEENS7_ILi128EEENS7_ILi96EEEEEENS_6half_tEfNS_4arch4Sm80ELb0ELb0ELb0ELb1ELb1ELb0ELb0ELb0ELi2ELi2ELi4ELi2ELb1EEENS1_21CollectiveEpilogueBwdISB_SC_SE_Li256ELb1ELb0ELi2EEENS1_19SingleTileSchedulerILb1ELb0ELb0ELi128EEEEEEEEEvNT_6ParamsE --------------------------
	.section	.nv.shared._ZN7cutlass13device_kernelIN5flash19enable_sm80_to_sm89INS1_16FlashAttnBwdSm80INS1_25CollectiveMainloopBwdSm80ILi2ELi1EN4cute5tupleIJNS5_1CILi64EEENS7_ILi128EEENS7_ILi96EEEEEENS_6half_tEfNS_4arch4Sm80ELb0ELb0ELb0ELb1ELb1ELb0ELb0ELb0ELi2ELi2ELi4ELi2ELb1EEENS1_21CollectiveEpilogueBwdISB_SC_SE_Li256ELb1ELb0ELi2EEENS1_19SingleTileSchedulerILb1ELb0ELb0ELi128EEEEEEEEEvNT_6ParamsE,"aw",@nobits
	.sectionflags	@""
	.align	16


//--------------------- .nv.shared._ZN7cutlass13device_kernelIN5flash19enable_sm80_to_sm89INS1_16FlashAttnBwdSm80INS1_25CollectiveMainloopBwdSm80ILi2ELi1EN4cute5tupleIJNS5_1CILi64EEENS7_ILi128EEENS7_ILi96EEEEEENS_6half_tEfNS_4arch4Sm80ELb0ELb0ELb0ELb1ELb0ELb0ELb0ELb0ELi2ELi2ELi4ELi2ELb1EEENS1_24CollectiveEpilogueBwdGQAISB_fSE_Li256ELb1ELb0EEENS1_19SingleTileSchedulerILb1ELb0ELb0ELi128EEEEEEEEEvNT_6ParamsE --------------------------
	.section	.nv.shared._ZN7cutlass13device_kernelIN5flash19enable_sm80_to_sm89INS1_16FlashAttnBwdSm80INS1_25CollectiveMainloopBwdSm80ILi2ELi1EN4cute5tupleIJNS5_1CILi64EEENS7_ILi128EEENS7_ILi96EEEEEENS_6half_tEfNS_4arch4Sm80ELb0ELb0ELb0ELb1ELb0ELb0ELb0ELb0ELi2ELi2ELi4ELi2ELb1EEENS1_24CollectiveEpilogueBwdGQAISB_fSE_Li256ELb1ELb0EEENS1_19SingleTileSchedulerILb1ELb0ELb0ELi128EEEEEEEEEvNT_6ParamsE,"aw",@nobits
	.sectionflags	@""
	.align	16


//--------------------- .nv.shared._ZN7cutlass13device_kernelIN5flash19enable_sm80_to_sm89INS1_16FlashAttnBwdSm80INS1_25CollectiveMainloopBwdSm80ILi2ELi1EN4cute5tupleIJNS5_1CILi64EEENS7_ILi128EEENS7_ILi96EEEEEENS_6half_tEfNS_4arch4Sm80ELb0ELb0ELb0ELb1ELb1ELb0ELb0ELb0ELi2ELi2ELi4ELi2ELb1EEENS1_24CollectiveEpilogueBwdGQAISB_fSE_Li256ELb1ELb1EEENS1_19SingleTileSchedulerILb1ELb0ELb0ELi128EEEEEEEEEvNT_6ParamsE --------------------------
	.section	.nv.shared._ZN7cutlass13device_kernelIN5flash19enable_sm80_to_sm89INS1_16FlashAttnBwdSm80INS1_25CollectiveMainloopBwdSm80ILi2ELi1EN4cute5tupleIJNS5_1CILi64EEENS7_ILi128EEENS7_ILi96EEEEEENS_6half_tEfNS_4arch4Sm80ELb0ELb0ELb0ELb1ELb1ELb0ELb0ELb0ELi2ELi2ELi4ELi2ELb1EEENS1_24CollectiveEpilogueBwdGQAISB_fSE_Li256ELb1ELb1EEENS1_19SingleTileSchedulerILb1ELb0ELb0ELi128EEEEEEEEEvNT_6ParamsE,"aw",@nobits
	.sectionflags	@""
	.align	16


//--------------------- .nv.shared._ZN7cutlass13device_kernelIN5flash19enable_sm80_to_sm89INS1_16FlashAttnBwdSm80INS1_25CollectiveMainloopBwdSm80ILi2ELi1EN4cute5tupleIJNS5_1CILi64EEENS7_ILi128EEENS7_ILi96EEEEEENS_6half_tEfNS_4arch4Sm80ELb0ELb1ELb0ELb0ELb0ELb0ELb0ELb0ELi2ELi2ELi4ELi2ELb1EEENS1_21CollectiveEpilogueBwdISB_SC_SE_Li256ELb0ELb0ELi2EEENS1_19SingleTileSchedulerILb0ELb0ELb0ELi128EEEEEEEEEvNT_6ParamsE --------------------------
	.section	.nv.shared._ZN7cutlass13device_kernelIN5flash19enable_sm80_to_sm89INS1_16FlashAttnBwdSm80INS1_25CollectiveMainloopBwdSm80ILi2ELi1EN4cute5tupleIJNS5_1CILi64EEENS7_ILi128EEENS7_ILi96EEEEEENS_6half_tEfNS_4arch4Sm80ELb0ELb1ELb0ELb0ELb0ELb0ELb0ELb0ELi2ELi2ELi4ELi2ELb1EEENS1_21CollectiveEpilogueBwdISB_SC_SE_Li256ELb0ELb0ELi2EEENS1_19SingleTileSchedulerILb0ELb0ELb0ELi128EEEEEEEEEvNT_6ParamsE,"aw",@nobits
	.sectionflags	@""
	.align	16


//--------------------- .nv.shared._ZN7cutlass13device_kernelIN5flash19enable_sm80_to_sm89INS1_16FlashAttnBwdSm80INS1_25CollectiveMainloopBwdSm80ILi2ELi1EN4cute5tupleIJNS5_1CILi64EEENS7_ILi128EEENS7_ILi96EEEEEENS_6half_tEfNS_4arch4Sm80ELb0ELb1ELb0ELb0ELb1ELb0ELb0ELb0ELi2ELi2ELi4ELi2ELb1EEENS1_21CollectiveEpilogueBwdISB_SC_SE_Li256ELb0ELb0ELi2EEENS1_19SingleTileSchedulerILb0ELb0ELb0ELi128EEEEEEEEEvNT_6ParamsE --------------------------
	.section	.nv.shared._ZN7cutlass13device_kernelIN5flash19enable_sm80_to_sm89INS1_16FlashAttnBwdSm80INS1_25CollectiveMainloopBwdSm80ILi2ELi1EN4cute5tupleIJNS5_1CILi64EEENS7_ILi128EEENS7_ILi96EEEEEENS_6half_tEfNS_4arch4Sm80ELb0ELb1ELb0ELb0ELb1ELb0ELb0ELb0ELi2ELi2ELi4ELi2ELb1EEENS1_21CollectiveEpilogueBwdISB_SC_SE_Li256ELb0ELb0ELi2EEENS1_19SingleTileSchedulerILb0ELb0ELb0ELi128EEEEEEEEEvNT_6ParamsE,"aw",@nobits
	.sectionflags	@""
	.align	16


//--------------------- .nv.shared._ZN7cutlass13device_kernelIN5flash19enable_sm80_to_sm89INS1_16FlashAttnBwdSm80INS1_25CollectiveMainloopBwdSm80ILi2ELi1EN4cute5tupleIJNS5_1CILi64EEENS7_ILi128EEENS7_ILi96EEEEEENS_6half_tEfNS_4arch4Sm80ELb0ELb1ELb0ELb0ELb0ELb0ELb0ELb0ELi2ELi2ELi4ELi2ELb1EEENS1_24CollectiveEpilogueBwdGQAISB_fSE_Li256ELb0ELb0EEENS1_19SingleTileSchedulerILb0ELb0ELb0ELi128EEEEEEEEEvNT_6ParamsE --------------------------
	.section	.nv.shared._ZN7cutlass13device_kernelIN5flash19enable_sm80_to_sm89INS1_16FlashAttnBwdSm80INS1_25CollectiveMainloopBwdSm80ILi2ELi1EN4cute5tupleIJNS5_1CILi64EEENS7_ILi128EEENS7_ILi96EEEEEENS_6half_tEfNS_4arch4Sm80ELb0ELb1ELb0ELb0ELb0ELb0ELb0ELb0ELi2ELi2ELi4ELi2ELb1EEENS1_24CollectiveEpilogueBwdGQAISB_fSE_Li256ELb0ELb0EEENS1_19SingleTileSchedulerILb0ELb0ELb0ELi128EEEEEEEEEvNT_6ParamsE,"aw",@nobits
	.sectionflags	@""
	.align	16


//--------------------- .nv.shared._ZN7cutlass13device_kernelIN5flash19enable_sm80_to_sm89INS1_16FlashAttnBwdSm80INS1_25CollectiveMainloopBwdSm80ILi2ELi1EN4cute5tupleIJNS5_1CILi64EEENS7_ILi128EEENS7_ILi96EEEEEENS_6half_tEfNS_4arch4Sm80ELb0ELb1ELb0ELb0ELb1ELb0ELb0ELb0ELi2ELi2ELi4ELi2ELb1EEENS1_24CollectiveEpilogueBwdGQAISB_fSE_Li256ELb0ELb1EEENS1_19SingleTileSchedulerILb0ELb0ELb0ELi128EEEEEEEEEvNT_6ParamsE --------------------------
	.section	.nv.shared._ZN7cutlass13device_kernelIN5flash19enable_sm80_to_sm89INS1_16FlashAttnBwdSm80INS1_25CollectiveMainloopBwdSm80ILi2ELi1EN4cute5tupleIJNS5_1CILi64EEENS7_ILi128EEENS7_ILi96EEEEEENS_6half_tEfNS_4arch4Sm80ELb0ELb1ELb0ELb0ELb1ELb0ELb0ELb0ELi2ELi2ELi4ELi2ELb1EEENS1_24CollectiveEpilogueBwdGQAISB_fSE_Li256ELb0ELb1EEENS1_19SingleTileSchedulerILb0ELb0ELb0ELi128EEEEEEEEEvNT_6ParamsE,"aw",@nobits
	.sectionflags	@""
	.align	16


//--------------------- .nv.shared._ZN7cutlass13device_kernelIN5flash19enable_sm80_to_sm89INS1_16FlashAttnBwdSm80INS1_25CollectiveMainloopBwdSm80ILi2ELi1EN4cute5tupleIJNS5_1CILi64EEENS7_ILi128EEENS7_ILi96EEEEEENS_6half_tEfNS_4arch4Sm80ELb0ELb1ELb0ELb1ELb0ELb0ELb0ELb0ELi2ELi2ELi4ELi2ELb1EEENS1_21CollectiveEpilogueBwdISB_SC_SE_Li256ELb1ELb0ELi2EEENS1_19SingleTileSchedulerILb1ELb0ELb0ELi128EEEEEEEEEvNT_6ParamsE --------------------------
	.section	.nv.shared._ZN7cutlass13device_kernelIN5flash19enable_sm80_to_sm89INS1_16FlashAttnBwdSm80INS1_25CollectiveMainloopBwdSm80ILi2ELi1EN4cute5tupleIJNS5_1CILi64EEENS7_ILi128EEENS7_ILi96EEEEEENS_6half_tEfNS_4arch4Sm80ELb0ELb1ELb0ELb1ELb0ELb0ELb0ELb0ELi2ELi2ELi4ELi2ELb1EEENS1_21CollectiveEpilogueBwdISB_SC_SE_Li256ELb1ELb0ELi2EEENS1_19SingleTileSchedulerILb1ELb0ELb0ELi128EEEEEEEEEvNT_6ParamsE,"aw",@nobits
	.sectionflags	@""
	.align	16


//--------------------- .nv.shared._ZN7cutlass13device_kernelIN5flash19enable_sm80_to_sm89INS1_16FlashAttnBwdSm80INS1_25CollectiveMainloopBwdSm80ILi2ELi1EN4cute5tupleIJNS5_1CILi64EEENS7_ILi128EEENS7_ILi96EEEEEENS_6half_tEfNS_4arch4Sm80ELb0ELb1ELb0ELb1ELb1ELb0ELb0ELb0ELi2ELi2ELi4ELi2ELb1EEENS1_21CollectiveEpilogueBwdISB_SC_SE_Li256ELb1ELb0ELi2EEENS1_19SingleTileSchedulerILb1ELb0ELb0ELi128EEEEEEEEEvNT_6ParamsE --------------------------
	.section	.nv.shared._ZN7cutlass13device_kernelIN5flash19enable_sm80_to_sm89INS1_16FlashAttnBwdSm80INS1_25CollectiveMainloopBwdSm80ILi2ELi1EN4cute5tupleIJNS5_1CILi64EEENS7_ILi128EEENS7_ILi96EEEEEENS_6half_tEfNS_4arch4Sm80ELb0ELb1ELb0ELb1ELb1ELb0ELb0ELb0ELi2ELi2ELi4ELi2ELb1EEENS1_21CollectiveEpilogueBwdISB_SC_SE_Li256ELb1ELb0ELi2EEENS1_19SingleTileSchedulerILb1ELb0ELb0ELi128EEEEEEEEEvNT_6ParamsE,"aw",@nobits
	.sectionflags	@""
	.align	16


//--------------------- .nv.shared._ZN7cutlass13device_kernelIN5flash19enable_sm80_to_sm89INS1_16FlashAttnBwdSm80INS1_25CollectiveMainloopBwdSm80ILi2ELi1EN4cute5tupleIJNS5_1CILi64EEENS7_ILi128EEENS7_ILi96EEEEEENS_6half_tEfNS_4arch4Sm80ELb0ELb1ELb0ELb1ELb0ELb0ELb0ELb0ELi2ELi2ELi4ELi2ELb1EEENS1_24CollectiveEpilogueBwdGQAISB_fSE_Li256ELb1ELb0EEENS1_19SingleTileSchedulerILb1ELb0ELb0ELi128EEEEEEEEEvNT_6ParamsE --------------------------
	.section	.nv.shared._ZN7cutlass13device_kernelIN5flash19enable_sm80_to_sm89INS1_16FlashAttnBwdSm80INS1_25CollectiveMainloopBwdSm80ILi2ELi1EN4cute5tupleIJNS5_1CILi64EEENS7_ILi128EEENS7_ILi96EEEEEENS_6half_tEfNS_4arch4Sm80ELb0ELb1ELb0ELb1ELb0ELb0ELb0ELb0ELi2ELi2ELi4ELi2ELb1EEENS1_24CollectiveEpilogueBwdGQAISB_fSE_Li256ELb1ELb0EEENS1_19SingleTileSchedulerILb1ELb0ELb0ELi128EEEEEEEEEvNT_6ParamsE,"aw",@nobits
	.sectionflags	@""
	.align	16


//--------------------- .nv.shared._ZN7cutlass13device_kernelIN5flash19enable_sm80_to_sm89INS1_16FlashAttnBwdSm80INS1_25CollectiveMainloopBwdSm80ILi2ELi1EN4cute5tupleIJNS5_1CILi64EEENS7_ILi128EEENS7_ILi96EEEEEENS_6half_tEfNS_4arch4Sm80ELb0ELb1ELb0ELb1ELb1ELb0ELb0ELb0ELi2ELi2ELi4ELi2ELb1EEENS1_24CollectiveEpilogueBwdGQAISB_fSE_Li256ELb1ELb1EEENS1_19SingleTileSchedulerILb1ELb0ELb0ELi128EEEEEEEEEvNT_6ParamsE --------------------------
	.section	.nv.shared._ZN7cutlass13device_kernelIN5flash19enable_sm80_to_sm89INS1_16FlashAttnBwdSm80INS1_25CollectiveMainloopBwdSm80ILi2ELi1EN4cute5tupleIJNS5_1CILi64EEENS7_ILi128EEENS7_ILi96EEEEEENS_6half_tEfNS_4arch4Sm80ELb0ELb1ELb0ELb1ELb1ELb0ELb0ELb0ELi2ELi2ELi4ELi2ELb1EEENS1_24CollectiveEpilogueBwdGQAISB_fSE_Li256ELb1ELb1EEENS1_19SingleTileSchedulerILb1ELb0ELb0ELi128EEEEEEEEEvNT_6ParamsE,"aw",@nobits
	.sectionflags	@""
	.align	16


//--------------------- .nv.shared._ZN7cutlass13device_kernelIN5flash19enable_sm80_to_sm89INS1_16FlashAttnBwdSm80INS1_25CollectiveMainloopBwdSm80ILi2ELi1EN4cute5tupleIJNS5_1CILi64EEENS7_ILi128EEENS7_ILi96EEEEEENS_6half_tEfNS_4arch4Sm80ELb1ELb0ELb0ELb0ELb0ELb0ELb0ELb0ELi2ELi2ELi4ELi2ELb1EEENS1_21CollectiveEpilogueBwdISB_SC_SE_Li256ELb0ELb0ELi2EEENS1_25SingleTileBwdLPTSchedulerILb0ELi128ELb0EEEEEEEEEvNT_6ParamsE --------------------------
	.section	.nv.shared._ZN7cutlass13device_kernelIN5flash19enable_sm80_to_sm89INS1_16FlashAttnBwdSm80INS1_25CollectiveMainloopBwdSm80ILi2ELi1EN4cute5tupleIJNS5_1CILi64EEENS7_ILi128EEENS7_ILi96EEEEEENS_6half_tEfNS_4arch4Sm80ELb1ELb0ELb0ELb0ELb0ELb0ELb0ELb0ELi2ELi2ELi4ELi2ELb1EEENS1_21CollectiveEpilogueBwdISB_SC_SE_Li256ELb0ELb0ELi2EEENS1_25SingleTileBwdLPTSchedulerILb0ELi128ELb0EEEEEEEEEvNT_6ParamsE,"aw",@nobits
	.sectionflags	@""
	.align	16


//--------------------- .nv.shared._ZN7cutlass13device_kernelIN5flash19enable_sm80_to_sm89INS1_16FlashAttnBwdSm80INS1_25CollectiveMainloopBwdSm80ILi2ELi1EN4cute5tupleIJNS5_1CILi64EEENS7_ILi128EEENS7_ILi96EEEEEENS_6half_tEfNS_4arch4Sm80ELb1ELb0ELb0ELb0ELb1ELb0ELb0ELb0ELi2ELi2ELi4ELi2ELb1EEENS1_21CollectiveEpilogueBwdISB_SC_SE_Li256ELb0ELb0ELi2EEENS1_25SingleTileBwdLPTSchedulerILb0ELi128ELb1EEEEEEEEEvNT_6ParamsE --------------------------
	.section	.nv.shared._ZN7cutlass13device_kernelIN5flash19enable_sm80_to_sm89INS1_16FlashAttnBwdSm80INS1_25CollectiveMainloopBwdSm80ILi2ELi1EN4cute5tupleIJNS5_1CILi64EEENS7_ILi128EEENS7_ILi96EEEEEENS_6half_tEfNS_4arch4Sm80ELb1ELb0ELb0ELb0ELb1ELb0ELb0ELb0ELi2ELi2ELi4ELi2ELb1EEENS1_21CollectiveEpilogueBwdISB_SC_SE_Li256ELb0ELb0ELi2EEENS1_25SingleTileBwdLPTSchedulerILb0ELi128ELb1EEEEEEEEEvNT_6ParamsE,"aw",@nobits
	.sectionflags	@""
	.align	16


//--------------------- .nv.shared._ZN7cutlass13device_kernelIN5flash19enable_sm80_to_sm89INS1_16FlashAttnBwdSm80INS1_25CollectiveMainloopBwdSm80ILi2ELi1EN4cute5tupleIJNS5_1CILi64EEENS7_ILi128EEENS7_ILi96EEEEEENS_6half_tEfNS_4arch4Sm80ELb1ELb0ELb0ELb0ELb0ELb0ELb0ELb0ELi2ELi2ELi4ELi2ELb1EEENS1_24CollectiveEpilogueBwdGQAISB_fSE_Li256ELb0ELb0EEENS1_25SingleTileBwdLPTSchedulerILb0ELi128ELb0EEEEEEEEEvNT_6ParamsE --------------------------
	.section	.nv.shared._ZN7cutlass13device_kernelIN5flash19enable_sm80_to_sm89INS1_16FlashAttnBwdSm80INS1_25CollectiveMainloopBwdSm80ILi2ELi1EN4cute5tupleIJNS5_1CILi64EEENS7_ILi128EEENS7_ILi96EEEEEENS_6half_tEfNS_4arch4Sm80ELb1ELb0ELb0ELb0ELb0ELb0ELb0ELb0ELi2ELi2ELi4ELi2ELb1EEENS1_24CollectiveEpilogueBwdGQAISB_fSE_Li256ELb0ELb0EEENS1_25SingleTileBwdLPTSchedulerILb0ELi128ELb0EEEEEEEEEvNT_6ParamsE,"aw",@nobits
	.sectionflags	@""
	.align	16


//--------------------- .nv.shared._ZN7cutlass13device_kernelIN5flash19enable_sm80_to_sm89INS1_16FlashAttnBwdSm80INS1_25CollectiveMainloopBwdSm80ILi2ELi1EN4cute5tupleIJNS5_1CILi64EEENS7_ILi128EEENS7_ILi96EEEEEENS_6half_tEfNS_4arch4Sm80ELb1ELb0ELb0ELb0ELb1ELb0ELb0ELb0ELi2ELi2ELi4ELi2ELb1EEENS1_24CollectiveEpilogueBwdGQAISB_fSE_Li256ELb0ELb1EEENS1_25SingleTileBwdLPTSchedulerILb0ELi128ELb1EEEEEEEEEvNT_6ParamsE --------------------------
	.section	.nv.shared._ZN7cutlass13device_kernelIN5flash19enable_sm80_to_sm89INS1_16FlashAttnBwdSm80INS1_25CollectiveMainloopBwdSm80ILi2ELi1EN4cute5tupleIJNS5_1CILi64EEENS7_ILi128EEENS7_ILi96EEEEEENS_6half_tEfNS_4arch4Sm80ELb1ELb0ELb0ELb0ELb1ELb0ELb0ELb0ELi2ELi2ELi4ELi2ELb1EEENS1_24CollectiveEpilogueBwdGQAISB_fSE_Li256ELb0ELb1EEENS1_25SingleTileBwdLPTSchedulerILb0ELi128ELb1EEEEEEEEEvNT_6ParamsE,"aw",@nobits
	.sectionflags	@""
	.align	16


//--------------------- .nv.shared._ZN7cutlass13device_kernelIN5flash19enable_sm80_to_sm89INS1_16FlashAttnBwdSm80INS1_25CollectiveMainloopBwdSm80ILi2ELi1EN4cute5tupleIJNS5_1CILi64EEENS7_ILi128EEENS7_ILi96EEEEEENS_6half_tEfNS_4arch4Sm80ELb1ELb0ELb0ELb1ELb0ELb0ELb0ELb0ELi2ELi2ELi4ELi2ELb1EEENS1_21CollectiveEpilogueBwdISB_SC_SE_Li256ELb1ELb0ELi2EEENS1_25SingleTileBwdLPTSchedulerILb1ELi128ELb0EEEEEEEEEvNT_6ParamsE --------------------------
	.section	.nv.shared._ZN7cutlass13device_kernelIN5flash19enable_sm80_to_sm89INS1_16FlashAttnBwdSm80INS1_25CollectiveMainloopBwdSm80ILi2ELi1EN4cute5tupleIJNS5_1CILi64EEENS7_ILi128EEENS7_ILi96EEEEEENS_6half_tEfNS_4arch4Sm80ELb1ELb0ELb0ELb1ELb0ELb0ELb0ELb0ELi2ELi2ELi4ELi2ELb1EEENS1_21CollectiveEpilogueBwdISB_SC_SE_Li256ELb1ELb0ELi2EEENS1_25SingleTileBwdLPTSchedulerILb1ELi128ELb0EEEEEEEEEvNT_6ParamsE,"aw",@nobits
	.sectionflags	@""
	.align	16


//--------------------- .nv.shared._ZN7cutlass13device_kernelIN5flash19enable_sm80_to_sm89INS1_16FlashAttnBwdSm80INS1_25CollectiveMainloopBwdSm80ILi2ELi1EN4cute5tupleIJNS5_1CILi64EEENS7_ILi128EEENS7_ILi96EEEEEENS_6half_tEfNS_4arch4Sm80ELb1ELb0ELb0ELb1ELb1ELb0ELb0ELb0ELi2ELi2ELi4ELi2ELb1EEENS1_21CollectiveEpilogueBwdISB_SC_SE_Li256ELb1ELb0ELi2EEENS1_25SingleTileBwdLPTSchedulerILb1ELi128ELb1EEEEEEEEEvNT_6ParamsE --------------------------
	.section	.nv.shared._ZN7cutlass13device_kernelIN5flash19enable_sm80_to_sm89INS1_16FlashAttnBwdSm80INS1_25CollectiveMainloopBwdSm80ILi2ELi1EN4cute5tupleIJNS5_1CILi64EEENS7_ILi128EEENS7_ILi96EEEEEENS_6half_tEfNS_4arch4Sm80ELb1ELb0ELb0ELb1ELb1ELb0ELb0ELb0ELi2ELi2ELi4ELi2ELb1EEENS1_21CollectiveEpilogueBwdISB_SC_SE_Li256ELb1ELb0ELi2EEENS1_25SingleTileBwdLPTSchedulerILb1ELi128ELb1EEEEEEEEEvNT_6ParamsE,"aw",@nobits
	.sectionflags	@""
	.align	16


//--------------------- .nv.shared._ZN7cutlass13device_kernelIN5flash19enable_sm80_to_sm89INS1_16FlashAttnBwdSm80INS1_25CollectiveMainloopBwdSm80ILi2ELi1EN4cute5tupleIJNS5_1CILi64EEENS7_ILi128EEENS7_ILi96EEEEEENS_6half_tEfNS_4arch4Sm80ELb1ELb0ELb0ELb1ELb0ELb0ELb0ELb0ELi2ELi2ELi4ELi2ELb1EEENS1_24CollectiveEpilogueBwdGQAISB_fSE_Li256ELb1ELb0EEENS1_25SingleTileBwdLPTSchedulerILb1ELi128ELb0EEEEEEEEEvNT_6ParamsE --------------------------
	.section	.nv.shared._ZN7cutlass13device_kernelIN5flash19enable_sm80_to_sm89INS1_16FlashAttnBwdSm80INS1_25CollectiveMainloopBwdSm80ILi2ELi1EN4cute5tupleIJNS5_1CILi64EEENS7_ILi128EEENS7_ILi96EEEEEENS_6half_tEfNS_4arch4Sm80ELb1ELb0ELb0ELb1ELb0ELb0ELb0ELb0ELi2ELi2ELi4ELi2ELb1EEENS1_24CollectiveEpilogueBwdGQAISB_fSE_Li256ELb1ELb0EEENS1_25SingleTileBwdLPTSchedulerILb1ELi128ELb0EEEEEEEEEvNT_6ParamsE,"aw",@nobits
	.sectionflags	@""
	.align	16


//--------------------- .nv.shared._ZN7cutlass13device_kernelIN5flash19enable_sm80_to_sm89INS1_16FlashAttnBwdSm80INS1_25CollectiveMainloopBwdSm80ILi2ELi1EN4cute5tupleIJNS5_1CILi64EEENS7_ILi128EEENS7_ILi96EEEEEENS_6half_tEfNS_4arch4Sm80ELb1ELb0ELb0ELb1ELb1ELb0ELb0ELb0ELi2ELi2ELi4ELi2ELb1EEENS1_24CollectiveEpilogueBwdGQAISB_fSE_Li256ELb1ELb1EEENS1_25SingleTileBwdLPTSchedulerILb1ELi128ELb1EEEEEEEEEvNT_6ParamsE --------------------------
	.section	.nv.shared._ZN7cutlass13device_kernelIN5flash19enable_sm80_to_sm89INS1_16FlashAttnBwdSm80INS1_25CollectiveMainloopBwdSm80ILi2ELi1EN4cute5tupleIJNS5_1CILi64EEENS7_ILi128EEENS7_ILi96EEEEEENS_6half_tEfNS_4arch4Sm80ELb1ELb0ELb0ELb1ELb1ELb0ELb0ELb0ELi2ELi2ELi4ELi2ELb1EEENS1_24CollectiveEpilogueBwdGQAISB_fSE_Li256ELb1ELb1EEENS1_25SingleTileBwdLPTSchedulerILb1ELi128ELb1EEEEEEEEEvNT_6ParamsE,"aw",@nobits
	.sectionflags	@""
	.align	16


//--------------------- .nv.shared._ZN7cutlass13device_kernelIN5flash19enable_sm80_to_sm89INS1_16FlashAttnBwdSm80INS1_25CollectiveMainloopBwdSm80ILi2ELi2EN4cute5tupleIJNS5_1CILi64EEENS7_ILi128EEENS7_ILi96EEEEEENS_6half_tEfNS_4arch4Sm80ELb0ELb0ELb0ELb0ELb0ELb0ELb0ELb0ELi2ELi2ELi4ELi2ELb0EEENS1_21CollectiveEpilogueBwdISB_SC_SE_Li256ELb0ELb0ELi2EEENS1_19SingleTileSchedulerILb0ELb0ELb0ELi128EEEEEEEEEvNT_6ParamsE --------------------------
	.section	.nv.shared._ZN7cutlass13device_kernelIN5flash19enable_sm80_to_sm89INS1_16FlashAttnBwdSm80INS1_25CollectiveMainloopBwdSm80ILi2ELi2EN4cute5tupleIJNS5_1CILi64EEENS7_ILi128EEENS7_ILi96EEEEEENS_6half_tEfNS_4arch4Sm80ELb0ELb0ELb0ELb0ELb0ELb0ELb0ELb0ELi2ELi2ELi4ELi2ELb0EEENS1_21CollectiveEpilogueBwdISB_SC_SE_Li256ELb0ELb0ELi2EEENS1_19SingleTileSchedulerILb0ELb0ELb0ELi128EEEEEEEEEvNT_6ParamsE,"aw",@nobits
	.sectionflags	@""
	.align	16


//--------------------- .nv.shared._ZN7cutlass13device_kernelIN5flash19enable_sm80_to_sm89INS1_16FlashAttnBwdSm80INS1_25CollectiveMainloopBwdSm80ILi2ELi2EN4cute5tupleIJNS5_1CILi64EEENS7_ILi128EEENS7_ILi96EEEEEENS_6half_tEfNS_4arch4Sm80ELb0ELb0ELb0ELb0ELb1ELb0ELb0ELb0ELi2ELi2ELi4ELi2ELb0EEENS1_21CollectiveEpilogueBwdISB_SC_SE_Li256ELb0ELb0ELi2EEENS1_19SingleTileSchedulerILb0ELb0ELb0ELi128EEEEEEEEEvNT_6ParamsE --------------------------
	.section	.nv.shared._ZN7cutlass13device_kernelIN5flash19enable_sm80_to_sm89INS1_16FlashAttnBwdSm80INS1_25CollectiveMainloopBwdSm80ILi2ELi2EN4cute5tupleIJNS5_1CILi64EEENS7_ILi128EEENS7_ILi96EEEEEENS_6half_tEfNS_4arch4Sm80ELb0ELb0ELb0ELb0ELb1ELb0ELb0ELb0ELi2ELi2ELi4ELi2ELb0EEENS1_21CollectiveEpilogueBwdISB_SC_SE_Li256ELb0ELb0ELi2EEENS1_19SingleTileSchedulerILb0ELb0ELb0ELi128EEEEEEEEEvNT_6ParamsE,"aw",@nobits
	.sectionflags	@""
	.align	16


//--------------------- .nv.shared._ZN7cutlass13device_kernelIN5flash19enable_sm80_to_sm89INS1_16FlashAttnBwdSm80INS1_25CollectiveMainloopBwdSm80ILi2ELi2EN4cute5tupleIJNS5_1CILi64EEENS7_ILi128EEENS7_ILi96EEEEEENS_6half_tEfNS_4arch4Sm80ELb0ELb0ELb0ELb0ELb0ELb0ELb0ELb0ELi2ELi2ELi4ELi2ELb0EEENS1_24CollectiveEpilogueBwdGQAISB_fSE_Li256ELb0ELb0EEENS1_19SingleTileSchedulerILb0ELb0ELb0ELi128EEEEEEEEEvNT_6ParamsE --------------------------
	.section	.nv.shared._ZN7cutlass13device_kernelIN5flash19enable_sm80_to_sm89INS1_16FlashAttnBwdSm80INS1_25CollectiveMainloopBwdSm80ILi2ELi2EN4cute5tupleIJNS5_1CILi64EEENS7_ILi128EEENS7_ILi96EEEEEENS_6half_tEfNS_4arch4Sm80ELb0ELb0ELb0ELb0ELb0ELb0ELb0ELb0ELi2ELi2ELi4ELi2ELb0EEENS1_24CollectiveEpilogueBwdGQAISB_fSE_Li256ELb0ELb0EEENS1_19SingleTileSchedulerILb0ELb0ELb0ELi128EEEEEEEEEvNT_6ParamsE,"aw",@nobits
	.sectionflags	@""
	.align	16


//--------------------- .nv.shared._ZN7cutlass13device_kernelIN5flash19enable_sm80_to_sm89INS1_16FlashAttnBwdSm80INS1_25CollectiveMainloopBwdSm80ILi2ELi2EN4cute5tupleIJNS5_1CILi64EEENS7_ILi128EEENS7_ILi96EEEEEENS_6half_tEfNS_4arch4Sm80ELb0ELb0ELb0ELb0ELb1ELb0ELb0ELb0ELi2ELi2ELi4ELi2ELb0EEENS1_24CollectiveEpilogueBwdGQAISB_fSE_Li256ELb0ELb1EEENS1_19SingleTileSchedulerILb0ELb0ELb0ELi128EEEEEEEEEvNT_6ParamsE --------------------------
	.section	.nv.shared._ZN7cutlass13device_kernelIN5flash19enable_sm80_to_sm89INS1_16FlashAttnBwdSm80INS1_25CollectiveMainloopBwdSm80ILi2ELi2EN4cute5tupleIJNS5_1CILi64EEENS7_ILi128EEENS7_ILi96EEEEEENS_6half_tEfNS_4arch4Sm80ELb0ELb0ELb0ELb0ELb1ELb0ELb0ELb0ELi2ELi2ELi4ELi2ELb0EEENS1_24CollectiveEpilogueBwdGQAISB_fSE_Li256ELb0ELb1EEENS1_19SingleTileSchedulerILb0ELb0ELb0ELi128EEEEEEEEEvNT_6ParamsE,"aw",@nobits
	.sectionflags	@""
	.align	16


//--------------------- .nv.shared._ZN7cutlass13device_kernelIN5flash19enable_sm80_to_sm89INS1_16FlashAttnBwdSm80INS1_25CollectiveMainloopBwdSm80ILi2ELi2EN4cute5tupleIJNS5_1CILi64EEENS7_ILi128EEENS7_ILi96EEEEEENS_6half_tEfNS_4arch4Sm80ELb0ELb0ELb0ELb1ELb0ELb0ELb0ELb0ELi2ELi2ELi4ELi2ELb0EEENS1_21CollectiveEpilogueBwdISB_SC_SE_Li256ELb1ELb0ELi2EEENS1_19SingleTileSchedulerILb1ELb0ELb0ELi128EEEEEEEEEvNT_6ParamsE --------------------------
	.section	.nv.shared._ZN7cutlass13device_kernelIN5flash19enable_sm80_to_sm89INS1_16FlashAttnBwdSm80INS1_25CollectiveMainloopBwdSm80ILi2ELi2EN4cute5tupleIJNS5_1CILi64EEENS7_ILi128EEENS7_ILi96EEEEEENS_6half_tEfNS_4arch4Sm80ELb0ELb0ELb0ELb1ELb0ELb0ELb0ELb0ELi2ELi2ELi4ELi2ELb0EEENS1_21CollectiveEpilogueBwdISB_SC_SE_Li256ELb1ELb0ELi2EEENS1_19SingleTileSchedulerILb1ELb0ELb0ELi128EEEEEEEEEvNT_6ParamsE,"aw",@nobits
	.sectionflags	@""
	.align	16


//--------------------- .nv.shared._ZN7cutlass13device_kernelIN5flash19enable_sm80_to_sm89INS1_16FlashAttnBwdSm80INS1_25CollectiveMainloopBwdSm80ILi2ELi2EN4cute5tupleIJNS5_1CILi64EEENS7_ILi128EEENS7_ILi96EEEEEENS_6half_tEfNS_4arch4Sm80ELb0ELb0ELb0ELb1ELb1ELb0ELb0ELb0ELi2ELi2ELi4ELi2ELb0EEENS1_21CollectiveEpilogueBwdISB_SC_SE_Li256ELb1ELb0ELi2EEENS1_19SingleTileSchedulerILb1ELb0ELb0ELi128EEEEEEEEEvNT_6ParamsE --------------------------
	.section	.nv.shared._ZN7cutlass13device_kernelIN5flash19enable_sm80_to_sm89INS1_16FlashAttnBwdSm80INS1_25CollectiveMainloopBwdSm80ILi2ELi2EN4cute5tupleIJNS5_1CILi64EEENS7_ILi128EEENS7_ILi96EEEEEENS_6half_tEfNS_4arch4Sm80ELb0ELb0ELb0ELb1ELb1ELb0ELb0ELb0ELi2ELi2ELi4ELi2ELb0EEENS1_21CollectiveEpilogueBwdISB_SC_SE_Li256ELb1ELb0ELi2EEENS1_19SingleTileSchedulerILb1ELb0ELb0ELi128EEEEEEEEEvNT_6ParamsE,"aw",@nobits
	.sectionflags	@""
	.align	16


//--------------------- .nv.shared._ZN7cutlass13device_kernelIN5flash19enable_sm80_to_sm89INS1_16FlashAttnBwdSm80INS1_25CollectiveMainloopBwdSm80ILi2ELi2EN4cute5tupleIJNS5_1CILi64EEENS7_ILi128EEENS7_ILi96EEEEEENS_6half_tEfNS_4arch4Sm80ELb0ELb0ELb0ELb1ELb0ELb0ELb0ELb0ELi2ELi2ELi4ELi2ELb0EEENS1_24CollectiveEpilogueBwdGQAISB_fSE_Li256ELb1ELb0EEENS1_19SingleTileSchedulerILb1ELb0ELb0ELi128EEEEEEEEEvNT_6ParamsE --------------------------
	.section	.nv.shared._ZN7cutlass13device_kernelIN5flash19enable_sm80_to_sm89INS1_16FlashAttnBwdSm80INS1_25CollectiveMainloopBwdSm80ILi2ELi2EN4cute5tupleIJNS5_1CILi64EEENS7_ILi128EEENS7_ILi96EEEEEENS_6half_tEfNS_4arch4Sm80ELb0ELb0ELb0ELb1ELb0ELb0ELb0ELb0ELi2ELi2ELi4ELi2ELb0EEENS1_24CollectiveEpilogueBwdGQAISB_fSE_Li256ELb1ELb0EEENS1_19SingleTileSchedulerILb1ELb0ELb0ELi128EEEEEEEEEvNT_6ParamsE,"aw",@nobits
	.sectionflags	@""
	.align	16


//--------------------- .nv.shared._ZN7cutlass13device_kernelIN5flash19enable_sm80_to_sm89INS1_16FlashAttnBwdSm80INS1_25CollectiveMainloopBwdSm80ILi2ELi2EN4cute5tupleIJNS5_1CILi64EEENS7_ILi128EEENS7_ILi96EEEEEENS_6half_tEfNS_4arch4Sm80ELb0ELb0ELb0ELb1ELb1ELb0ELb0ELb0ELi2ELi2ELi4ELi2ELb0EEENS1_24CollectiveEpilogueBwdGQAISB_fSE_Li256ELb1ELb1EEENS1_19SingleTileSchedulerILb1ELb0ELb0ELi128EEEEEEEEEvNT_6ParamsE --------------------------
	.section	.nv.shared._ZN7cutlass13device_kernelIN5flash19enable_sm80_to_sm89INS1_16FlashAttnBwdSm80INS1_25CollectiveMainloopBwdSm80ILi2ELi2EN4cute5tupleIJNS5_1CILi64EEENS7_ILi128EEENS7_ILi96EEEEEENS_6half_tEfNS_4arch4Sm80ELb0ELb0ELb0ELb1ELb1ELb0ELb0ELb0ELi2ELi2ELi4ELi2ELb0EEENS1_24CollectiveEpilogueBwdGQAISB_fSE_Li256ELb1ELb1EEENS1_19SingleTileSchedulerILb1ELb0ELb0ELi128EEEEEEEEEvNT_6ParamsE,"aw",@nobits
	.sectionflags	@""
	.align	16


//--------------------- .nv.shared._ZN7cutlass13device_kernelIN5flash19enable_sm80_to_sm89INS1_16FlashAttnBwdSm80INS1_25CollectiveMainloopBwdSm80ILi2ELi2EN4cute5tupleIJNS5_1CILi64EEENS7_ILi128EEENS7_ILi96EEEEEENS_6half_tEfNS_4arch4Sm80ELb0ELb1ELb0ELb0ELb0ELb0ELb0ELb0ELi2ELi2ELi4ELi2ELb0EEENS1_21CollectiveEpilogueBwdISB_SC_SE_Li256ELb0ELb0ELi2EEENS1_19SingleTileSchedulerILb0ELb0ELb0ELi128EEEEEEEEEvNT_6ParamsE --------------------------
	.section	.nv.shared._ZN7cutlass13device_kernelIN5flash19enable_sm80_to_sm89INS1_16FlashAttnBwdSm80INS1_25CollectiveMainloopBwdSm80ILi2ELi2EN4cute5tupleIJNS5_1CILi64EEENS7_ILi128EEENS7_ILi96EEEEEENS_6half_tEfNS_4arch4Sm80ELb0ELb1ELb0ELb0ELb0ELb0ELb0ELb0ELi2ELi2ELi4ELi2ELb0EEENS1_21CollectiveEpilogueBwdISB_SC_SE_Li256ELb0ELb0ELi2EEENS1_19SingleTileSchedulerILb0ELb0ELb0ELi128EEEEEEEEEvNT_6ParamsE,"aw",@nobits
	.sectionflags	@""
	.align	16


//--------------------- .nv.shared._ZN7cutlass13device_kernelIN5flash19enable_sm80_to_sm89INS1_16FlashAttnBwdSm80INS1_25CollectiveMainloopBwdSm80ILi2ELi2EN4cute5tupleIJNS5_1CILi64EEENS7_ILi128EEENS7_ILi96EEEEEENS_6half_tEfNS_4arch4Sm80ELb0ELb1ELb0ELb0ELb1ELb0ELb0ELb0ELi2ELi2ELi4ELi2ELb0EEENS1_21CollectiveEpilogueBwdISB_SC_SE_Li256ELb0ELb0ELi2EEENS1_19SingleTileSchedulerILb0ELb0ELb0ELi128EEEEEEEEEvNT_6ParamsE --------------------------
	.section	.nv.shared._ZN7cutlass13device_kernelIN5flash19enable_sm80_to_sm89INS1_16FlashAttnBwdSm80INS1_25CollectiveMainloopBwdSm80ILi2ELi2EN4cute5tupleIJNS5_1CILi64EEENS7_ILi128EEENS7_ILi96EEEEEENS_6half_tEfNS_4arch4Sm80ELb0ELb1ELb0ELb0ELb1ELb0ELb0ELb0ELi2ELi2ELi4ELi2ELb0EEENS1_21CollectiveEpilogueBwdISB_SC_SE_Li256ELb0ELb0ELi2EEENS1_19SingleTileSchedulerILb0ELb0ELb0ELi128EEEEEEEEEvNT_6ParamsE,"aw",@nobits
	.sectionflags	@""
	.align	16


//--------------------- .nv.shared._ZN7cutlass13device_kernelIN5flash19enable_sm80_to_sm89INS1_16FlashAttnBwdSm80INS1_25CollectiveMainloopBwdSm80ILi2ELi2EN4cute5tupleIJNS5_1CILi64EEENS7_ILi128EEENS7_ILi96EEEEEENS_6half_tEfNS_4arch4Sm80ELb0ELb1ELb0ELb0ELb0ELb0ELb0ELb0ELi2ELi2ELi4ELi2ELb0EEENS1_24CollectiveEpilogueBwdGQAISB_fSE_Li256ELb0ELb0EEENS1_19SingleTileSchedulerILb0ELb0ELb0ELi128EEEEEEEEEvNT_6ParamsE --------------------------
	.section	.nv.shared._ZN7cutlass13device_kernelIN5flash19enable_sm80_to_sm89INS1_16FlashAttnBwdSm80INS1_25CollectiveMainloopBwdSm80ILi2ELi2EN4cute5tupleIJNS5_1CILi64EEENS7_ILi128EEENS7_ILi96EEEEEENS_6half_tEfNS_4arch4Sm80ELb0ELb1ELb0ELb0ELb0ELb0ELb0ELb0ELi2ELi2ELi4ELi2ELb0EEENS1_24CollectiveEpilogueBwdGQAISB_fSE_Li256ELb0ELb0EEENS1_19SingleTileSchedulerILb0ELb0ELb0ELi128EEEEEEEEEvNT_6ParamsE,"aw",@nobits
	.sectionflags	@""
	.align	16


//--------------------- .nv.shared._ZN7cutlass13device_kernelIN5flash19enable_sm80_to_sm89INS1_16FlashAttnBwdSm80INS1_25CollectiveMainloopBwdSm80ILi2ELi2EN4cute5tupleIJNS5_1CILi64EEENS7_ILi128EEENS7_ILi96EEEEEENS_6half_tEfNS_4arch4Sm80ELb0ELb1ELb0ELb0ELb1ELb0ELb0ELb0ELi2ELi2ELi4ELi2ELb0EEENS1_24CollectiveEpilogueBwdGQAISB_fSE_Li256ELb0ELb1EEENS1_19SingleTileSchedulerILb0ELb0ELb0ELi128EEEEEEEEEvNT_6ParamsE --------------------------
	.section	.nv.shared._ZN7cutlass13device_kernelIN5flash19enable_sm80_to_sm89INS1_16FlashAttnBwdSm80INS1_25CollectiveMainloopBwdSm80ILi2ELi2EN4cute5tupleIJNS5_1CILi64EEENS7_ILi128EEENS7_ILi96EEEEEENS_6half_tEfNS_4arch4Sm80ELb0ELb1ELb0ELb0ELb1ELb0ELb0ELb0ELi2ELi2ELi4ELi2ELb0EEENS1_24CollectiveEpilogueBwdGQAISB_fSE_Li256ELb0ELb1EEENS1_19SingleTileSchedulerILb0ELb0ELb0ELi128EEEEEEEEEvNT_6ParamsE,"aw",@nobits
	.sectionflags	@""
	.align	16


//--------------------- .nv.shared._ZN7cutlass13device_kernelIN5flash19enable_sm80_to_sm89INS1_16FlashAttnBwdSm80INS1_25CollectiveMainloopBwdSm80ILi2ELi2EN4cute5tupleIJNS5_1CILi64EEENS7_ILi128EEENS7_ILi96EEEEEENS_6half_tEfNS_4arch4Sm80ELb0ELb1ELb0ELb1ELb0ELb0ELb0ELb0ELi2ELi2ELi4ELi2ELb0EEENS1_21CollectiveEpilogueBwdISB_SC_SE_Li256ELb1ELb0ELi2EEENS1_19SingleTileSchedulerILb1ELb0ELb0ELi128EEEEEEEEEvNT_6ParamsE --------------------------
	.section	.nv.shared._ZN7cutlass13device_kernelIN5flash19enable_sm80_to_sm89INS1_16FlashAttnBwdSm80INS1_25CollectiveMainloopBwdSm80ILi2ELi2EN4cute5tupleIJNS5_1CILi64EEENS7_ILi128EEENS7_ILi96EEEEEENS_6half_tEfNS_4arch4Sm80ELb0ELb1ELb0ELb1ELb0ELb0ELb0ELb0ELi2ELi2ELi4ELi2ELb0EEENS1_21CollectiveEpilogueBwdISB_SC_SE_Li256ELb1ELb0ELi2EEENS1_19SingleTileSchedulerILb1ELb0ELb0ELi128EEEEEEEEEvNT_6ParamsE,"aw",@nobits
	.sectionflags	@""
	.align	16


//--------------------- .nv.shared._ZN7cutlass13device_kernelIN5flash19enable_sm80_to_sm89INS1_16FlashAttnBwdSm80INS1_25CollectiveMainloopBwdSm80ILi2ELi2EN4cute5tupleIJNS5_1CILi64EEENS7_ILi128EEENS7_ILi96EEEEEENS_6half_tEfNS_4arch4Sm80ELb0ELb1ELb0ELb1ELb1ELb0ELb0ELb0ELi2ELi2ELi4ELi2ELb0EEENS1_21CollectiveEpilogueBwdISB_SC_SE_Li256ELb1ELb0ELi2EEENS1_19SingleTileSchedulerILb1ELb0ELb0ELi128EEEEEEEEEvNT_6ParamsE --------------------------
	.section	.nv.shared._ZN7cutlass13device_kernelIN5flash19enable_sm80_to_sm89INS1_16FlashAttnBwdSm80INS1_25CollectiveMainloopBwdSm80ILi2ELi2EN4cute5tupleIJNS5_1CILi64EEENS7_ILi128EEENS7_ILi96EEEEEENS_6half_tEfNS_4arch4Sm80ELb0ELb1ELb0ELb1ELb1ELb0ELb0ELb0ELi2ELi2ELi4ELi2ELb0EEENS1_21CollectiveEpilogueBwdISB_SC_SE_Li256ELb1ELb0ELi2EEENS1_19SingleTileSchedulerILb1ELb0ELb0ELi128EEEEEEEEEvNT_6ParamsE,"aw",@nobits
	.sectionflags	@""
	.align	16


//--------------------- .nv.shared._ZN7cutlass13device_kernelIN5flash19enable_sm80_to_sm89INS1_16FlashAttnBwdSm80INS1_25CollectiveMainloopBwdSm80ILi2ELi2EN4cute5tupleIJNS5_1CILi64EEENS7_ILi128EEENS7_ILi96EEEEEENS_6half_tEfNS_4arch4Sm80ELb0ELb1ELb0ELb1ELb0ELb0ELb0ELb0ELi2ELi2ELi4ELi2ELb0EEENS1_24CollectiveEpilogueBwdGQAISB_fSE_Li256ELb1ELb0EEENS1_19SingleTileSchedulerILb1ELb0ELb0ELi128EEEEEEEEEvNT_6ParamsE --------------------------
	.section	.nv.shared._ZN7cutlass13device_kernelIN5flash19enable_sm80_to_sm89INS1_16FlashAttnBwdSm80INS1_25CollectiveMainloopBwdSm80ILi2ELi2EN4cute5tupleIJNS5_1CILi64EEENS7_ILi128EEENS7_ILi96EEEEEENS_6half_tEfNS_4arch4Sm80ELb0ELb1ELb0ELb1ELb0ELb0ELb0ELb0ELi2ELi2ELi4ELi2ELb0EEENS1_24CollectiveEpilogueBwdGQAISB_fSE_Li256ELb1ELb0EEENS1_19SingleTileSchedulerILb1ELb0ELb0ELi128EEEEEEEEEvNT_6ParamsE,"aw",@nobits
	.sectionflags	@""
	.align	16


//--------------------- .nv.shared._ZN7cutlass13device_kernelIN5flash19enable_sm80_to_sm89INS1_16FlashAttnBwdSm80INS1_25CollectiveMainloopBwdSm80ILi2ELi2EN4cute5tupleIJNS5_1CILi64EEENS7_ILi128EEENS7_ILi96EEEEEENS_6half_tEfNS_4arch4Sm80ELb0ELb1ELb0ELb1ELb1ELb0ELb0ELb0ELi2ELi2ELi4ELi2ELb0EEENS1_24CollectiveEpilogueBwdGQAISB_fSE_Li256ELb1ELb1EEENS1_19SingleTileSchedulerILb1ELb0ELb0ELi128EEEEEEEEEvNT_6ParamsE --------------------------
	.section	.nv.shared._ZN7cutlass13device_kernelIN5flash19enable_sm80_to_sm89INS1_16FlashAttnBwdSm80INS1_25CollectiveMainloopBwdSm80ILi2ELi2EN4cute5tupleIJNS5_1CILi64EEENS7_ILi128EEENS7_ILi96EEEEEENS_6half_tEfNS_4arch4Sm80ELb0ELb1ELb0ELb1ELb1ELb0ELb0ELb0ELi2ELi2ELi4ELi2ELb0EEENS1_24CollectiveEpilogueBwdGQAISB_fSE_Li256ELb1ELb1EEENS1_19SingleTileSchedulerILb1ELb0ELb0ELi128EEEEEEEEEvNT_6ParamsE,"aw",@nobits
	.sectionflags	@""
	.align	16


//--------------------- .nv.shared._ZN7cutlass13device_kernelIN5flash19enable_sm80_to_sm89INS1_16FlashAttnBwdSm80INS1_25CollectiveMainloopBwdSm80ILi2ELi2EN4cute5tupleIJNS5_1CILi64EEENS7_ILi128EEENS7_ILi96EEEEEENS_6half_tEfNS_4arch4Sm80ELb1ELb0ELb0ELb0ELb0ELb0ELb0ELb0ELi2ELi2ELi4ELi2ELb0EEENS1_21CollectiveEpilogueBwdISB_SC_SE_Li256ELb0ELb0ELi2EEENS1_25SingleTileBwdLPTSchedulerILb0ELi128ELb0EEEEEEEEEvNT_6ParamsE --------------------------
	.section	.nv.shared._ZN7cutlass13device_kernelIN5flash19enable_sm80_to_sm89INS1_16FlashAttnBwdSm80INS1_25CollectiveMainloopBwdSm80ILi2ELi2EN4cute5tupleIJNS5_1CILi64EEENS7_ILi128EEENS7_ILi96EEEEEENS_6half_tEfNS_4arch4Sm80ELb1ELb0ELb0ELb0ELb0ELb0ELb0ELb0ELi2ELi2ELi4ELi2ELb0EEENS1_21CollectiveEpilogueBwdISB_SC_SE_Li256ELb0ELb0ELi2EEENS1_25SingleTileBwdLPTSchedulerILb0ELi128ELb0EEEEEEEEEvNT_6ParamsE,"aw",@nobits
	.sectionflags	@""
	.align	16


//--------------------- .nv.shared._ZN7cutlass13device_kernelIN5flash19enable_sm80_to_sm89INS1_16FlashAttnBwdSm80INS1_25CollectiveMainloopBwdSm80ILi2ELi2EN4cute5tupleIJNS5_1CILi64EEENS7_ILi128EEENS7_ILi96EEEEEENS_6half_tEfNS_4arch4Sm80ELb1ELb0ELb0ELb0ELb1ELb0ELb0ELb0ELi2ELi2ELi4ELi2ELb0EEENS1_21CollectiveEpilogueBwdISB_SC_SE_Li256ELb0ELb0ELi2EEENS1_25SingleTileBwdLPTSchedulerILb0ELi128ELb1EEEEEEEEEvNT_6ParamsE --------------------------
	.section	.nv.shared._ZN7cutlass13device_kernelIN5flash19enable_sm80_to_sm89INS1_16FlashAttnBwdSm80INS1_25CollectiveMainloopBwdSm80ILi2ELi2EN4cute5tupleIJNS5_1CILi64EEENS7_ILi128EEENS7_ILi96EEEEEENS_6half_tEfNS_4arch4Sm80ELb1ELb0ELb0ELb0ELb1ELb0ELb0ELb0ELi2ELi2ELi4ELi2ELb0EEENS1_21CollectiveEpilogueBwdISB_SC_SE_Li256ELb0ELb0ELi2EEENS1_25SingleTileBwdLPTSchedulerILb0ELi128ELb1EEEEEEEEEvNT_6ParamsE,"aw",@nobits
	.sectionflags	@""
	.align	16


//--------------------- .nv.shared._ZN7cutlass13device_kernelIN5flash19enable_sm80_to_sm89INS1_16FlashAttnBwdSm80INS1_25CollectiveMainloopBwdSm80ILi2ELi2EN4cute5tupleIJNS5_1CILi64EEENS7_ILi128EEENS7_ILi96EEEEEENS_6half_tEfNS_4arch4Sm80ELb1ELb0ELb0ELb0ELb0ELb0ELb0ELb0ELi2ELi2ELi4ELi2ELb0EEENS1_24CollectiveEpilogueBwdGQAISB_fSE_Li256ELb0ELb0EEENS1_25SingleTileBwdLPTSchedulerILb0ELi128ELb0EEEEEEEEEvNT_6ParamsE --------------------------
	.section	.nv.shared._ZN7cutlass13device_kernelIN5flash19enable_sm80_to_sm89INS1_16FlashAttnBwdSm80INS1_25CollectiveMainloopBwdSm80ILi2ELi2EN4cute5tupleIJNS5_1CILi64EEENS7_ILi128EEENS7_ILi96EEEEEENS_6half_tEfNS_4arch4Sm80ELb1ELb0ELb0ELb0ELb0ELb0ELb0ELb0ELi2ELi2ELi4ELi2ELb0EEENS1_24CollectiveEpilogueBwdGQAISB_fSE_Li256ELb0ELb0EEENS1_25SingleTileBwdLPTSchedulerILb0ELi128ELb0EEEEEEEEEvNT_6ParamsE,"aw",@nobits
	.sectionflags	@""
	.align	16


//--------------------- .nv.shared._ZN7cutlass13device_kernelIN5flash19enable_sm80_to_sm89INS1_16FlashAttnBwdSm80INS1_25CollectiveMainloopBwdSm80ILi2ELi2EN4cute5tupleIJNS5_1CILi64EEENS7_ILi128EEENS7_ILi96EEEEEENS_6half_tEfNS_4arch4Sm80ELb1ELb0ELb0ELb0ELb1ELb0ELb0ELb0ELi2ELi2ELi4ELi2ELb0EEENS1_24CollectiveEpilogueBwdGQAISB_fSE_Li256ELb0ELb1EEENS1_25SingleTileBwdLPTSchedulerILb0ELi128ELb1EEEEEEEEEvNT_6ParamsE --------------------------
	.section	.nv.shared._ZN7cutlass13device_kernelIN5flash19enable_sm80_to_sm89INS1_16FlashAttnBwdSm80INS1_25CollectiveMainloopBwdSm80ILi2ELi2EN4cute5tupleIJNS5_1CILi64EEENS7_ILi128EEENS7_ILi96EEEEEENS_6half_tEfNS_4arch4Sm80ELb1ELb0ELb0ELb0ELb1ELb0ELb0ELb0ELi2ELi2ELi4ELi2ELb0EEENS1_24CollectiveEpilogueBwdGQAISB_fSE_Li256ELb0ELb1EEENS1_25SingleTileBwdLPTSchedulerILb0ELi128ELb1EEEEEEEEEvNT_6ParamsE,"aw",@nobits
	.sectionflags	@""
	.align	16


//--------------------- .nv.shared._ZN7cutlass13device_kernelIN5flash22FlashAttnBwdPreprocessIN4cute5tupleIJNS3_1CILi64EEENS5_ILi96EEEEEENS_6half_tEfNS_4arch4Sm80ELb1ELb0EEEEEvNT_6ParamsE --------------------------
	.section	.nv.shared._ZN7cutlass13device_kernelIN5flash22FlashAttnBwdPreprocessIN4cute5tupleIJNS3_1CILi64EEENS5_ILi96EEEEEENS_6half_tEfNS_4arch4Sm80ELb1ELb0EEEEEvNT_6ParamsE,"aw",@nobits
	.sectionflags	@""
	.align	16


//--------------------- .nv.shared._ZN7cutlass13device_kernelIN5flash19enable_sm80_to_sm89INS1_16FlashAttnBwdSm80INS1_25CollectiveMainloopBwdSm80ILi2ELi2EN4cute5tupleIJNS5_1CILi64EEENS7_ILi128EEENS7_ILi96EEEEEENS_6half_tEfNS_4arch4Sm80ELb1ELb0ELb0ELb1ELb0ELb0ELb0ELb0ELi2ELi2ELi4ELi2ELb0EEENS1_21CollectiveEpilogueBwdISB_SC_SE_Li256ELb1ELb0ELi2EEENS1_25SingleTileBwdLPTSchedulerILb1ELi128ELb0EEEEEEEEEvNT_6ParamsE --------------------------
	.section	.nv.shared._ZN7cutlass13device_kernelIN5flash19enable_sm80_to_sm89INS1_16FlashAttnBwdSm80INS1_25CollectiveMainloopBwdSm80ILi2ELi2EN4cute5tupleIJNS5_1CILi64EEENS7_ILi128EEENS7_ILi96EEEEEENS_6half_tEfNS_4arch4Sm80ELb1ELb0ELb0ELb1ELb0ELb0ELb0ELb0ELi2ELi2ELi4ELi2ELb0EEENS1_21CollectiveEpilogueBwdISB_SC_SE_Li256ELb1ELb0ELi2EEENS1_25SingleTileBwdLPTSchedulerILb1ELi128ELb0EEEEEEEEEvNT_6ParamsE,"aw",@nobits
	.sectionflags	@""
	.align	16


//--------------------- .nv.shared._ZN7cutlass13device_kernelIN5flash19enable_sm80_to_sm89INS1_16FlashAttnBwdSm80INS1_25CollectiveMainloopBwdSm80ILi2ELi2EN4cute5tupleIJNS5_1CILi64EEENS7_ILi128EEENS7_ILi96EEEEEENS_6half_tEfNS_4arch4Sm80ELb1ELb0ELb0ELb1ELb1ELb0ELb0ELb0ELi2ELi2ELi4ELi2ELb0EEENS1_21CollectiveEpilogueBwdISB_SC_SE_Li256ELb1ELb0ELi2EEENS1_25SingleTileBwdLPTSchedulerILb1ELi128ELb1EEEEEEEEEvNT_6ParamsE --------------------------
	.section	.nv.shared._ZN7cutlass13device_kernelIN5flash19enable_sm80_to_sm89INS1_16FlashAttnBwdSm80INS1_25CollectiveMainloopBwdSm80ILi2ELi2EN4cute5tupleIJNS5_1CILi64EEENS7_ILi128EEENS7_ILi96EEEEEENS_6half_tEfNS_4arch4Sm80ELb1ELb0ELb0ELb1ELb1ELb0ELb0ELb0ELi2ELi2ELi4ELi2ELb0EEENS1_21CollectiveEpilogueBwdISB_SC_SE_Li256ELb1ELb0ELi2EEENS1_25SingleTileBwdLPTSchedulerILb1ELi128ELb1EEEEEEEEEvNT_6ParamsE,"aw",@nobits
	.sectionflags	@""
	.align	16


//--------------------- .nv.shared._ZN7cutlass13device_kernelIN5flash19enable_sm80_to_sm89INS1_16FlashAttnBwdSm80INS1_25CollectiveMainloopBwdSm80ILi2ELi2EN4cute5tupleIJNS5_1CILi64EEENS7_ILi128EEENS7_ILi96EEEEEENS_6half_tEfNS_4arch4Sm80ELb1ELb0ELb0ELb1ELb0ELb0ELb0ELb0ELi2ELi2ELi4ELi2ELb0EEENS1_24CollectiveEpilogueBwdGQAISB_fSE_Li256ELb1ELb0EEENS1_25SingleTileBwdLPTSchedulerILb1ELi128ELb0EEEEEEEEEvNT_6ParamsE --------------------------
	.section	.nv.shared._ZN7cutlass13device_kernelIN5flash19enable_sm80_to_sm89INS1_16FlashAttnBwdSm80INS1_25CollectiveMainloopBwdSm80ILi2ELi2EN4cute5tupleIJNS5_1CILi64EEENS7_ILi128EEENS7_ILi96EEEEEENS_6half_tEfNS_4arch4Sm80ELb1ELb0ELb0ELb1ELb0ELb0ELb0ELb0ELi2ELi2ELi4ELi2ELb0EEENS1_24CollectiveEpilogueBwdGQAISB_fSE_Li256ELb1ELb0EEENS1_25SingleTileBwdLPTSchedulerILb1ELi128ELb0EEEEEEEEEvNT_6ParamsE,"aw",@nobits
	.sectionflags	@""
	.align	16


//--------------------- .nv.shared._ZN7cutlass13device_kernelIN5flash32FlashAttnBwdPostprocessConvertdQIN4cute5tupleIJNS3_1CILi128EEENS5_ILi96EEEEEENS_6half_tEfNS_4arch4Sm80ELi256ENS3_8TiledMMAINS3_8MMA_AtomIJNS3_28SM80_16x8x16_F32F16F16F32_TNEEEENS3_6LayoutINS4_IJNS5_ILi4EEENS5_ILi2EEENS5_ILi1EEEEEENS4_IJSJ_SH_NS5_ILi0EEEEEEEENS4_IJNS5_ILi64EEENS5_ILi32EEENS5_ILi16EEEEEEEELb0EEEEEvNT_6ParamsE --------------------------
	.section	.nv.shared._ZN7cutlass13device_kernelIN5flash32FlashAttnBwdPostprocessConvertdQIN4cute5tupleIJNS3_1CILi128EEENS5_ILi96EEEEEENS_6half_tEfNS_4arch4Sm80ELi256ENS3_8TiledMMAINS3_8MMA_AtomIJNS3_28SM80_16x8x16_F32F16F16F32_TNEEEENS3_6LayoutINS4_IJNS5_ILi4EEENS5_ILi2EEENS5_ILi1EEEEEENS4_IJSJ_SH_NS5_ILi0EEEEEEEENS4_IJNS5_ILi64EEENS5_ILi32EEENS5_ILi16EEEEEEEELb0EEEEEvNT_6ParamsE,"aw",@nobits
	.sectionflags	@""
	.align	16


//--------------------- .nv.shared._ZN7cutlass13device_kernelIN5flash32FlashAttnBwdPostprocessConvertdQIN4cute5tupleIJNS3_1CILi64EEENS5_ILi96EEEEEENS_6half_tEfNS_4arch4Sm80ELi256ENS3_8TiledMMAINS3_8MMA_AtomIJNS3_28SM80_16x8x16_F32F16F16F32_TNEEEENS3_6LayoutINS4_IJNS5_ILi2EEENS5_ILi4EEENS5_ILi1EEEEEENS4_IJSJ_SH_NS5_ILi0EEEEEEEENS4_IJNS5_ILi32EEESO_NS5_ILi16EEEEEEEELb0EEEEEvNT_6ParamsE --------------------------
	.section	.nv.shared._ZN7cutlass13device_kernelIN5flash32FlashAttnBwdPostprocessConvertdQIN4cute5tupleIJNS3_1CILi64EEENS5_ILi96EEEEEENS_6half_tEfNS_4arch4Sm80ELi256ENS3_8TiledMMAINS3_8MMA_AtomIJNS3_28SM80_16x8x16_F32F16F16F32_TNEEEENS3_6LayoutINS4_IJNS5_ILi2EEENS5_ILi4EEENS5_ILi1EEEEEENS4_IJSJ_SH_NS5_ILi0EEEEEEEENS4_IJNS5_ILi32EEESO_NS5_ILi16EEEEEEEELb0EEEEEvNT_6ParamsE,"aw",@nobits
	.sectionflags	@""
	.align	16


//--------------------- .nv.shared._ZN7cutlass13device_kernelIN5flash19enable_sm80_to_sm89INS1_16FlashAttnBwdSm80INS1_25CollectiveMainloopBwdSm80ILi2ELi2EN4cute5tupleIJNS5_1CILi64EEENS7_ILi128EEENS7_ILi96EEEEEENS_6half_tEfNS_4arch4Sm80ELb1ELb0ELb0ELb1ELb1ELb0ELb0ELb0ELi2ELi2ELi4ELi2ELb0EEENS1_24CollectiveEpilogueBwdGQAISB_fSE_Li256ELb1ELb1EEENS1_25SingleTileBwdLPTSchedulerILb1ELi128ELb1EEEEEEEEEvNT_6ParamsE --------------------------
	.section	.nv.shared._ZN7cutlass13device_kernelIN5flash19enable_sm80_to_sm89INS1_16FlashAttnBwdSm80INS1_25CollectiveMainloopBwdSm80ILi2ELi2EN4cute5tupleIJNS5_1CILi64EEENS7_ILi128EEENS7_ILi96EEEEEENS_6half_tEfNS_4arch4Sm80ELb1ELb0ELb0ELb1ELb1ELb0ELb0ELb0ELi2ELi2ELi4ELi2ELb0EEENS1_24CollectiveEpilogueBwdGQAISB_fSE_Li256ELb1ELb1EEENS1_25SingleTileBwdLPTSchedulerILb1ELi128ELb1EEEEEEEEEvNT_6ParamsE,"aw",@nobits
	.sectionflags	@""
	.align	16


//--------------------- .nv.shared._ZN7cutlass13device_kernelIN5flash22FlashAttnBwdPreprocessIN4cute5tupleIJNS3_1CILi64EEENS5_ILi96EEEEEENS_6half_tEfNS_4arch4Sm80ELb1ELb1EEEEEvNT_6ParamsE --------------------------
	.section	.nv.shared._ZN7cutlass13device_kernelIN5flash22FlashAttnBwdPreprocessIN4cute5tupleIJNS3_1CILi64EEENS5_ILi96EEEEEENS_6half_tEfNS_4arch4Sm80ELb1ELb1EEEEEvNT_6ParamsE,"aw",@nobits
	.sectionflags	@""
	.align	16
